	.target	sm_80

	.elftype	@"ET_EXEC"


//--------------------- .note.nv.tkinfo           --------------------------
	.section	.note.nv.tkinfo,"",@"SHT_NOTE"
	.sectionflags	@"SHF_NOTE_NV_TKINFO"
	.tkinfo
        /*0018*/ 	.word	0x00000002
        /*0030*/ 	.string	""
        /*0030*/ 	.string	"ptxas"
        /*0030*/ 	.string	"Cuda compilation tools, release 13.0, V13.0.88"
        /*0030*/ 	.string	"Build cuda_13.0.r13.0/compiler.36424714_0"
        /*0030*/ 	.string	"-arch sm_80 -m 64 "



//--------------------- .note.nv.cuinfo           --------------------------
	.section	.note.nv.cuinfo,"",@"SHT_NOTE"
	.sectionflags	@"SHF_NOTE_NV_CUINFO"
        /*0018*/ 	.short	0x0002
        /*001a*/ 	.short	0x0050
        /*001c*/ 	.short	0x0082
	.zero		2


//--------------------- .nv.info                  --------------------------
	.section	.nv.info,"",@"SHT_CUDA_INFO"
	.align	4


	//----- nvinfo : EIATTR_REGCOUNT
	.align		4
        /*0000*/ 	.byte	0x04, 0x2f
        /*0002*/ 	.short	(.L_12 - .L_11)
	.align		4
.L_11:
        /*0004*/ 	.word	index@(_ZN7cutlass13device_kernelIN5flash19enable_sm80_to_sm89INS1_16FlashAttnFwdSm80INS1_25CollectiveMainloopFwdSm80ILi4ELi1ELb0EN4cute5tupleIJNS5_1CILi128EEENS7_ILi112EEENS7_ILi64EEEEEELi64ENS_6half_tEfNS_4arch4Sm80ELb1ELb0ELb1ELb1ELb1ELb1ELb1ELb0EEENS1_21CollectiveEpilogueFwdINS6_IJS8_SA_S9_EEENS6_IJNS7_ILi1EEESI_SI_EEESC_SE_Li128ELb1ELb1ELb0ELb0EEENS1_19SingleTileSchedulerILb1ELb0ELb1ELi128EEEEEEEEEvNT_6ParamsE)
        /*0008*/ 	.word	0x000000ff


	//----- nvinfo : EIATTR_FRAME_SIZE
	.align		4
.L_12:
        /*000c*/ 	.byte	0x04, 0x11
        /*000e*/ 	.short	(.L_14 - .L_13)
	.align		4
.L_13:
        /*0010*/ 	.word	index@(_ZN7cutlass13device_kernelIN5flash19enable_sm80_to_sm89INS1_16FlashAttnFwdSm80INS1_25CollectiveMainloopFwdSm80ILi4ELi1ELb0EN4cute5tupleIJNS5_1CILi128EEENS7_ILi112EEENS7_ILi64EEEEEELi64ENS_6half_tEfNS_4arch4Sm80ELb1ELb0ELb1ELb1ELb1ELb1ELb1ELb0EEENS1_21CollectiveEpilogueFwdINS6_IJS8_SA_S9_EEENS6_IJNS7_ILi1EEESI_SI_EEESC_SE_Li128ELb1ELb1ELb0ELb0EEENS1_19SingleTileSchedulerILb1ELb0ELb1ELi128EEEEEEEEEvNT_6ParamsE)
        /*0014*/ 	.word	0x00000068


	//----- nvinfo : EIATTR_REGCOUNT
	.align		4
.L_14:
        /*0018*/ 	.byte	0x04, 0x2f
        /*001a*/ 	.short	(.L_16 - .L_15)
	.align		4
.L_15:
        /*001c*/ 	.word	index@(_ZN7cutlass13device_kernelIN5flash19enable_sm80_to_sm89INS1_16FlashAttnFwdSm80INS1_25CollectiveMainloopFwdSm80ILi4ELi1ELb0EN4cute5tupleIJNS5_1CILi128EEENS7_ILi112EEENS7_ILi64EEEEEELi64ENS_6half_tEfNS_4arch4Sm80ELb1ELb0ELb1ELb1ELb1ELb0ELb1ELb0EEENS1_21CollectiveEpilogueFwdINS6_IJS8_SA_S9_EEENS6_IJNS7_ILi1EEESI_SI_EEESC_SE_Li128ELb1ELb1ELb0ELb0EEENS1_19SingleTileSchedulerILb1ELb0ELb1ELi128EEEEEEEEEvNT_6ParamsE)
        /*0020*/ 	.word	0x000000ff


	//----- nvinfo : EIATTR_FRAME_SIZE
	.align		4
.L_16:
        /*0024*/ 	.byte	0x04, 0x11
        /*0026*/ 	.short	(.L_18 - .L_17)
	.align		4
.L_17:
        /*0028*/ 	.word	index@(_ZN7cutlass13device_kernelIN5flash19enable_sm80_to_sm89INS1_16FlashAttnFwdSm80INS1_25CollectiveMainloopFwdSm80ILi4ELi1ELb0EN4cute5tupleIJNS5_1CILi128EEENS7_ILi112EEENS7_ILi64EEEEEELi64ENS_6half_tEfNS_4arch4Sm80ELb1ELb0ELb1ELb1ELb1ELb0ELb1ELb0EEENS1_21CollectiveEpilogueFwdINS6_IJS8_SA_S9_EEENS6_IJNS7_ILi1EEESI_SI_EEESC_SE_Li128ELb1ELb1ELb0ELb0EEENS1_19SingleTileSchedulerILb1ELb0ELb1ELi128EEEEEEEEEvNT_6ParamsE)
        /*002c*/ 	.word	0x00000078


	//----- nvinfo : EIATTR_REGCOUNT
	.align		4
.L_18:
        /*0030*/ 	.byte	0x04, 0x2f
        /*0032*/ 	.short	(.L_20 - .L_19)
	.align		4
.L_19:
        /*0034*/ 	.word	index@(_ZN7cutlass13device_kernelIN5flash19enable_sm80_to_sm89INS1_16FlashAttnFwdSm80INS1_25CollectiveMainloopFwdSm80ILi4ELi1ELb0EN4cute5tupleIJNS5_1CILi128EEENS7_ILi112EEENS7_ILi64EEEEEELi64ENS_6half_tEfNS_4arch4Sm80ELb1ELb0ELb1ELb0ELb1ELb0ELb1ELb0EEENS1_21CollectiveEpilogueFwdINS6_IJS8_SA_S9_EEENS6_IJNS7_ILi1EEESI_SI_EEESC_SE_Li128ELb0ELb1ELb0ELb0EEENS1_30DynamicPersistentTileSchedulerILi128ELi128ELb0ELb1ELb0EEEEEEEEEvNT_6ParamsE)
        /*0038*/ 	.word	0x000000ff


	//----- nvinfo : EIATTR_FRAME_SIZE
	.align		4
.L_20:
        /*003c*/ 	.byte	0x04, 0x11
        /*003e*/ 	.short	(.L_22 - .L_21)
	.align		4
.L_21:
        /*0040*/ 	.word	index@($__internal_1_$__cuda_sm70_shflsync_idx_p)
        /*0044*/ 	.word	0x00000000


	//----- nvinfo : EIATTR_FRAME_SIZE
	.align		4
.L_22:
        /*0048*/ 	.byte	0x04, 0x11
        /*004a*/ 	.short	(.L_24 - .L_23)
	.align		4
.L_23:
        /*004c*/ 	.word	index@($__internal_0_$__cuda_sm70_shflsync_bfly_p)
        /*0050*/ 	.word	0x00000000


	//----- nvinfo : EIATTR_FRAME_SIZE
	.align		4
.L_24:
        /*0054*/ 	.byte	0x04, 0x11
        /*0056*/ 	.short	(.L_26 - .L_25)
	.align		4
.L_25:
        /*0058*/ 	.word	index@(_ZN7cutlass13device_kernelIN5flash19enable_sm80_to_sm89INS1_16FlashAttnFwdSm80INS1_25CollectiveMainloopFwdSm80ILi4ELi1ELb0EN4cute5tupleIJNS5_1CILi128EEENS7_ILi112EEENS7_ILi64EEEEEELi64ENS_6half_tEfNS_4arch4Sm80ELb1ELb0ELb1ELb0ELb1ELb0ELb1ELb0EEENS1_21CollectiveEpilogueFwdINS6_IJS8_SA_S9_EEENS6_IJNS7_ILi1EEESI_SI_EEESC_SE_Li128ELb0ELb1ELb0ELb0EEENS1_30DynamicPersistentTileSchedulerILi128ELi128ELb0ELb1ELb0EEEEEEEEEvNT_6ParamsE)
        /*005c*/ 	.word	0x000000a8


	//----- nvinfo : EIATTR_REGCOUNT
	.align		4
.L_26:
        /*0060*/ 	.byte	0x04, 0x2f
        /*0062*/ 	.short	(.L_28 - .L_27)
	.align		4
.L_27:
        /*0064*/ 	.word	index@(_ZN7cutlass13device_kernelIN5flash19enable_sm80_to_sm89INS1_16FlashAttnFwdSm80INS1_25CollectiveMainloopFwdSm80ILi4ELi1ELb0EN4cute5tupleIJNS5_1CILi128EEENS7_ILi96EEENS7_ILi64EEEEEELi64ENS_6half_tEfNS_4arch4Sm80ELb0ELb1ELb1ELb1ELb1ELb1ELb1ELb0EEENS1_21CollectiveEpilogueFwdINS6_IJS8_SA_S9_EEENS6_IJNS7_ILi1EEESI_SI_EEESC_SE_Li128ELb1ELb1ELb0ELb0EEENS1_19SingleTileSchedulerILb1ELb0ELb1ELi128EEEEEEEEEvNT_6ParamsE)
        /*0068*/ 	.word	0x000000ff


	//----- nvinfo : EIATTR_FRAME_SIZE
	.align		4
.L_28:
        /*006c*/ 	.byte	0x04, 0x11
        /*006e*/ 	.short	(.L_30 - .L_29)
	.align		4
.L_29:
        /*0070*/ 	.word	index@(_ZN7cutlass13device_kernelIN5flash19enable_sm80_to_sm89INS1_16FlashAttnFwdSm80INS1_25CollectiveMainloopFwdSm80ILi4ELi1ELb0EN4cute5tupleIJNS5_1CILi128EEENS7_ILi96EEENS7_ILi64EEEEEELi64ENS_6half_tEfNS_4arch4Sm80ELb0ELb1ELb1ELb1ELb1ELb1ELb1ELb0EEENS1_21CollectiveEpilogueFwdINS6_IJS8_SA_S9_EEENS6_IJNS7_ILi1EEESI_SI_EEESC_SE_Li128ELb1ELb1ELb0ELb0EEENS1_19SingleTileSchedulerILb1ELb0ELb1ELi128EEEEEEEEEvNT_6ParamsE)
        /*0074*/ 	.word	0x00000050


	//----- nvinfo : EIATTR_REGCOUNT
	.align		4
.L_30:
        /*0078*/ 	.byte	0x04, 0x2f
        /*007a*/ 	.short	(.L_32 - .L_31)
	.align		4
.L_31:
        /*007c*/ 	.word	index@(_ZN7cutlass13device_kernelIN5flash19enable_sm80_to_sm89INS1_16FlashAttnFwdSm80INS1_25CollectiveMainloopFwdSm80ILi4ELi1ELb0EN4cute5tupleIJNS5_1CILi128EEENS7_ILi96EEENS7_ILi64EEEEEELi64ENS_6half_tEfNS_4arch4Sm80ELb0ELb1ELb1ELb1ELb1ELb0ELb1ELb0EEENS1_21CollectiveEpilogueFwdINS6_IJS8_SA_S9_EEENS6_IJNS7_ILi1EEESI_SI_EEESC_SE_Li128ELb1ELb1ELb0ELb0EEENS1_19SingleTileSchedulerILb1ELb0ELb1ELi128EEEEEEEEEvNT_6ParamsE)
        /*0080*/ 	.word	0x000000ff


	//----- nvinfo : EIATTR_FRAME_SIZE
	.align		4
.L_32:
        /*0084*/ 	.byte	0x04, 0x11
        /*0086*/ 	.short	(.L_34 - .L_33)
	.align		4
.L_33:
        /*0088*/ 	.word	index@(_ZN7cutlass13device_kernelIN5flash19enable_sm80_to_sm89INS1_16FlashAttnFwdSm80INS1_25CollectiveMainloopFwdSm80ILi4ELi1ELb0EN4cute5tupleIJNS5_1CILi128EEENS7_ILi96EEENS7_ILi64EEEEEELi64ENS_6half_tEfNS_4arch4Sm80ELb0ELb1ELb1ELb1ELb1ELb0ELb1ELb0EEENS1_21CollectiveEpilogueFwdINS6_IJS8_SA_S9_EEENS6_IJNS7_ILi1EEESI_SI_EEESC_SE_Li128ELb1ELb1ELb0ELb0EEENS1_19SingleTileSchedulerILb1ELb0ELb1ELi128EEEEEEEEEvNT_6ParamsE)
        /*008c*/ 	.word	0x00000048


	//----- nvinfo : EIATTR_REGCOUNT
	.align		4
.L_34:
        /*0090*/ 	.byte	0x04, 0x2f
        /*0092*/ 	.short	(.L_36 - .L_35)
	.align		4
.L_35:
        /*0094*/ 	.word	index@(_ZN7cutlass13device_kernelIN5flash19enable_sm80_to_sm89INS1_16FlashAttnFwdSm80INS1_25CollectiveMainloopFwdSm80ILi4ELi1ELb0EN4cute5tupleIJNS5_1CILi128EEENS7_ILi96EEENS7_ILi64EEEEEELi64ENS_6half_tEfNS_4arch4Sm80ELb0ELb1ELb1ELb0ELb1ELb0ELb1ELb0EEENS1_21CollectiveEpilogueFwdINS6_IJS8_SA_S9_EEENS6_IJNS7_ILi1EEESI_SI_EEESC_SE_Li128ELb0ELb1ELb0ELb0EEENS1_19SingleTileSchedulerILb0ELb0ELb1ELi128EEEEEEEEEvNT_6ParamsE)
        /*0098*/ 	.word	0x000000ff


	//----- nvinfo : EIATTR_FRAME_SIZE
	.align		4
.L_36:
        /*009c*/ 	.byte	0x04, 0x11
        /*009e*/ 	.short	(.L_38 - .L_37)
	.align		4
.L_37:
        /*00a0*/ 	.word	index@(_ZN7cutlass13device_kernelIN5flash19enable_sm80_to_sm89INS1_16FlashAttnFwdSm80INS1_25CollectiveMainloopFwdSm80ILi4ELi1ELb0EN4cute5tupleIJNS5_1CILi128EEENS7_ILi96EEENS7_ILi64EEEEEELi64ENS_6half_tEfNS_4arch4Sm80ELb0ELb1ELb1ELb0ELb1ELb0ELb1ELb0EEENS1_21CollectiveEpilogueFwdINS6_IJS8_SA_S9_EEENS6_IJNS7_ILi1EEESI_SI_EEESC_SE_Li128ELb0ELb1ELb0ELb0EEENS1_19SingleTileSchedulerILb0ELb0ELb1ELi128EEEEEEEEEvNT_6ParamsE)
        /*00a4*/ 	.word	0x00000040


	//----- nvinfo : EIATTR_REGCOUNT
	.align		4
.L_38:
        /*00a8*/ 	.byte	0x04, 0x2f
        /*00aa*/ 	.short	(.L_40 - .L_39)
	.align		4
.L_39:
        /*00ac*/ 	.word	index@(_ZN7cutlass13device_kernelIN5flash19enable_sm80_to_sm89INS1_16FlashAttnFwdSm80INS1_25CollectiveMainloopFwdSm80ILi4ELi1ELb0EN4cute5tupleIJNS5_1CILi128EEENS7_ILi112EEENS7_ILi64EEEEEELi64ENS_6half_tEfNS_4arch4Sm80ELb0ELb0ELb1ELb1ELb1ELb1ELb1ELb0EEENS1_21CollectiveEpilogueFwdINS6_IJS8_SA_S9_EEENS6_IJNS7_ILi1EEESI_SI_EEESC_SE_Li128ELb1ELb1ELb0ELb0EEENS1_19SingleTileSchedulerILb1ELb0ELb1ELi128EEEEEEEEEvNT_6ParamsE)
        /*00b0*/ 	.word	0x000000ff


	//----- nvinfo : EIATTR_FRAME_SIZE
	.align		4
.L_40:
        /*00b4*/ 	.byte	0x04, 0x11
        /*00b6*/ 	.short	(.L_42 - .L_41)
	.align		4
.L_41:
        /*00b8*/ 	.word	index@(_ZN7cutlass13device_kernelIN5flash19enable_sm80_to_sm89INS1_16FlashAttnFwdSm80INS1_25CollectiveMainloopFwdSm80ILi4ELi1ELb0EN4cute5tupleIJNS5_1CILi128EEENS7_ILi112EEENS7_ILi64EEEEEELi64ENS_6half_tEfNS_4arch4Sm80ELb0ELb0ELb1ELb1ELb1ELb1ELb1ELb0EEENS1_21CollectiveEpilogueFwdINS6_IJS8_SA_S9_EEENS6_IJNS7_ILi1EEESI_SI_EEESC_SE_Li128ELb1ELb1ELb0ELb0EEENS1_19SingleTileSchedulerILb1ELb0ELb1ELi128EEEEEEEEEvNT_6ParamsE)
        /*00bc*/ 	.word	0x00000048


	//----- nvinfo : EIATTR_REGCOUNT
	.align		4
.L_42:
        /*00c0*/ 	.byte	0x04, 0x2f
        /*00c2*/ 	.short	(.L_44 - .L_43)
	.align		4
.L_43:
        /*00c4*/ 	.word	index@(_ZN7cutlass13device_kernelIN5flash19enable_sm80_to_sm89INS1_16FlashAttnFwdSm80INS1_25CollectiveMainloopFwdSm80ILi4ELi1ELb0EN4cute5tupleIJNS5_1CILi128EEENS7_ILi112EEENS7_ILi64EEEEEELi64ENS_6half_tEfNS_4arch4Sm80ELb0ELb0ELb1ELb1ELb1ELb0ELb1ELb0EEENS1_21CollectiveEpilogueFwdINS6_IJS8_SA_S9_EEENS6_IJNS7_ILi1EEESI_SI_EEESC_SE_Li128ELb1ELb1ELb0ELb0EEENS1_19SingleTileSchedulerILb1ELb0ELb1ELi128EEEEEEEEEvNT_6ParamsE)
        /*00c8*/ 	.word	0x000000ff


	//----- nvinfo : EIATTR_FRAME_SIZE
	.align		4
.L_44:
        /*00cc*/ 	.byte	0x04, 0x11
        /*00ce*/ 	.short	(.L_46 - .L_45)
	.align		4
.L_45:
        /*00d0*/ 	.word	index@(_ZN7cutlass13device_kernelIN5flash19enable_sm80_to_sm89INS1_16FlashAttnFwdSm80INS1_25CollectiveMainloopFwdSm80ILi4ELi1ELb0EN4cute5tupleIJNS5_1CILi128EEENS7_ILi112EEENS7_ILi64EEEEEELi64ENS_6half_tEfNS_4arch4Sm80ELb0ELb0ELb1ELb1ELb1ELb0ELb1ELb0EEENS1_21CollectiveEpilogueFwdINS6_IJS8_SA_S9_EEENS6_IJNS7_ILi1EEESI_SI_EEESC_SE_Li128ELb1ELb1ELb0ELb0EEENS1_19SingleTileSchedulerILb1ELb0ELb1ELi128EEEEEEEEEvNT_6ParamsE)
        /*00d4*/ 	.word	0x00000048


	//----- nvinfo : EIATTR_REGCOUNT
	.align		4
.L_46:
        /*00d8*/ 	.byte	0x04, 0x2f
        /*00da*/ 	.short	(.L_48 - .L_47)
	.align		4
.L_47:
        /*00dc*/ 	.word	index@(_ZN7cutlass13device_kernelIN5flash19enable_sm80_to_sm89INS1_16FlashAttnFwdSm80INS1_25CollectiveMainloopFwdSm80ILi4ELi1ELb0EN4cute5tupleIJNS5_1CILi128EEENS7_ILi112EEENS7_ILi64EEEEEELi64ENS_6half_tEfNS_4arch4Sm80ELb0ELb0ELb1ELb0ELb1ELb0ELb1ELb0EEENS1_21CollectiveEpilogueFwdINS6_IJS8_SA_S9_EEENS6_IJNS7_ILi1EEESI_SI_EEESC_SE_Li128ELb0ELb1ELb0ELb0EEENS1_19SingleTileSchedulerILb0ELb0ELb1ELi128EEEEEEEEEvNT_6ParamsE)
        /*00e0*/ 	.word	0x000000ff


	//----- nvinfo : EIATTR_FRAME_SIZE
	.align		4
.L_48:
        /*00e4*/ 	.byte	0x04, 0x11
        /*00e6*/ 	.short	(.L_50 - .L_49)
	.align		4
.L_49:
        /*00e8*/ 	.word	index@(_ZN7cutlass13device_kernelIN5flash19enable_sm80_to_sm89INS1_16FlashAttnFwdSm80INS1_25CollectiveMainloopFwdSm80ILi4ELi1ELb0EN4cute5tupleIJNS5_1CILi128EEENS7_ILi112EEENS7_ILi64EEEEEELi64ENS_6half_tEfNS_4arch4Sm80ELb0ELb0ELb1ELb0ELb1ELb0ELb1ELb0EEENS1_21CollectiveEpilogueFwdINS6_IJS8_SA_S9_EEENS6_IJNS7_ILi1EEESI_SI_EEESC_SE_Li128ELb0ELb1ELb0ELb0EEENS1_19SingleTileSchedulerILb0ELb0ELb1ELi128EEEEEEEEEvNT_6ParamsE)
        /*00ec*/ 	.word	0x00000078


	//----- nvinfo : EIATTR_MIN_STACK_SIZE
	.align		4
.L_50:
        /*00f0*/ 	.byte	0x04, 0x12
        /*00f2*/ 	.short	(.L_52 - .L_51)
	.align		4
.L_51:
        /*00f4*/ 	.word	index@(_ZN7cutlass13device_kernelIN5flash19enable_sm80_to_sm89INS1_16FlashAttnFwdSm80INS1_25CollectiveMainloopFwdSm80ILi4ELi1ELb0EN4cute5tupleIJNS5_1CILi128EEENS7_ILi112EEENS7_ILi64EEEEEELi64ENS_6half_tEfNS_4arch4Sm80ELb0ELb0ELb1ELb0ELb1ELb0ELb1ELb0EEENS1_21CollectiveEpilogueFwdINS6_IJS8_SA_S9_EEENS6_IJNS7_ILi1EEESI_SI_EEESC_SE_Li128ELb0ELb1ELb0ELb0EEENS1_19SingleTileSchedulerILb0ELb0ELb1ELi128EEEEEEEEEvNT_6ParamsE)
        /*00f8*/ 	.word	0x00000078


	//----- nvinfo : EIATTR_MIN_STACK_SIZE
	.align		4
.L_52:
        /*00fc*/ 	.byte	0x04, 0x12
        /*00fe*/ 	.short	(.L_54 - .L_53)
	.align		4
.L_53:
        /*0100*/ 	.word	index@(_ZN7cutlass13device_kernelIN5flash19enable_sm80_to_sm89INS1_16FlashAttnFwdSm80INS1_25CollectiveMainloopFwdSm80ILi4ELi1ELb0EN4cute5tupleIJNS5_1CILi128EEENS7_ILi112EEENS7_ILi64EEEEEELi64ENS_6half_tEfNS_4arch4Sm80ELb0ELb0ELb1ELb1ELb1ELb0ELb1ELb0EEENS1_21CollectiveEpilogueFwdINS6_IJS8_SA_S9_EEENS6_IJNS7_ILi1EEESI_SI_EEESC_SE_Li128ELb1ELb1ELb0ELb0EEENS1_19SingleTileSchedulerILb1ELb0ELb1ELi128EEEEEEEEEvNT_6ParamsE)
        /*0104*/ 	.word	0x00000048


	//----- nvinfo : EIATTR_MIN_STACK_SIZE
	.align		4
.L_54:
        /*0108*/ 	.byte	0x04, 0x12
        /*010a*/ 	.short	(.L_56 - .L_55)
	.align		4
.L_55:
        /*010c*/ 	.word	index@(_ZN7cutlass13device_kernelIN5flash19enable_sm80_to_sm89INS1_16FlashAttnFwdSm80INS1_25CollectiveMainloopFwdSm80ILi4ELi1ELb0EN4cute5tupleIJNS5_1CILi128EEENS7_ILi112EEENS7_ILi64EEEEEELi64ENS_6half_tEfNS_4arch4Sm80ELb0ELb0ELb1ELb1ELb1ELb1ELb1ELb0EEENS1_21CollectiveEpilogueFwdINS6_IJS8_SA_S9_EEENS6_IJNS7_ILi1EEESI_SI_EEESC_SE_Li128ELb1ELb1ELb0ELb0EEENS1_19SingleTileSchedulerILb1ELb0ELb1ELi128EEEEEEEEEvNT_6ParamsE)
        /*0110*/ 	.word	0x00000048


	//----- nvinfo : EIATTR_MIN_STACK_SIZE
	.align		4
.L_56:
        /*0114*/ 	.byte	0x04, 0x12
        /*0116*/ 	.short	(.L_58 - .L_57)
	.align		4
.L_57:
        /*0118*/ 	.word	index@(_ZN7cutlass13device_kernelIN5flash19enable_sm80_to_sm89INS1_16FlashAttnFwdSm80INS1_25CollectiveMainloopFwdSm80ILi4ELi1ELb0EN4cute5tupleIJNS5_1CILi128EEENS7_ILi96EEENS7_ILi64EEEEEELi64ENS_6half_tEfNS_4arch4Sm80ELb0ELb1ELb1ELb0ELb1ELb0ELb1ELb0EEENS1_21CollectiveEpilogueFwdINS6_IJS8_SA_S9_EEENS6_IJNS7_ILi1EEESI_SI_EEESC_SE_Li128ELb0ELb1ELb0ELb0EEENS1_19SingleTileSchedulerILb0ELb0ELb1ELi128EEEEEEEEEvNT_6ParamsE)
        /*011c*/ 	.word	0x00000040


	//----- nvinfo : EIATTR_MIN_STACK_SIZE
	.align		4
.L_58:
        /*0120*/ 	.byte	0x04, 0x12
        /*0122*/ 	.short	(.L_60 - .L_59)
	.align		4
.L_59:
        /*0124*/ 	.word	index@(_ZN7cutlass13device_kernelIN5flash19enable_sm80_to_sm89INS1_16FlashAttnFwdSm80INS1_25CollectiveMainloopFwdSm80ILi4ELi1ELb0EN4cute5tupleIJNS5_1CILi128EEENS7_ILi96EEENS7_ILi64EEEEEELi64ENS_6half_tEfNS_4arch4Sm80ELb0ELb1ELb1ELb1ELb1ELb0ELb1ELb0EEENS1_21CollectiveEpilogueFwdINS6_IJS8_SA_S9_EEENS6_IJNS7_ILi1EEESI_SI_EEESC_SE_Li128ELb1ELb1ELb0ELb0EEENS1_19SingleTileSchedulerILb1ELb0ELb1ELi128EEEEEEEEEvNT_6ParamsE)
        /*0128*/ 	.word	0x00000048


	//----- nvinfo : EIATTR_MIN_STACK_SIZE
	.align		4
.L_60:
        /*012c*/ 	.byte	0x04, 0x12
        /*012e*/ 	.short	(.L_62 - .L_61)
	.align		4
.L_61:
        /*0130*/ 	.word	index@(_ZN7cutlass13device_kernelIN5flash19enable_sm80_to_sm89INS1_16FlashAttnFwdSm80INS1_25CollectiveMainloopFwdSm80ILi4ELi1ELb0EN4cute5tupleIJNS5_1CILi128EEENS7_ILi96EEENS7_ILi64EEEEEELi64ENS_6half_tEfNS_4arch4Sm80ELb0ELb1ELb1ELb1ELb1ELb1ELb1ELb0EEENS1_21CollectiveEpilogueFwdINS6_IJS8_SA_S9_EEENS6_IJNS7_ILi1EEESI_SI_EEESC_SE_Li128ELb1ELb1ELb0ELb0EEENS1_19SingleTileSchedulerILb1ELb0ELb1ELi128EEEEEEEEEvNT_6ParamsE)
        /*0134*/ 	.word	0x00000050


	//----- nvinfo : EIATTR_MIN_STACK_SIZE
	.align		4
.L_62:
        /*0138*/ 	.byte	0x04, 0x12
        /*013a*/ 	.short	(.L_64 - .L_63)
	.align		4
.L_63:
        /*013c*/ 	.word	index@(_ZN7cutlass13device_kernelIN5flash19enable_sm80_to_sm89INS1_16FlashAttnFwdSm80INS1_25CollectiveMainloopFwdSm80ILi4ELi1ELb0EN4cute5tupleIJNS5_1CILi128EEENS7_ILi112EEENS7_ILi64EEEEEELi64ENS_6half_tEfNS_4arch4Sm80ELb1ELb0ELb1ELb0ELb1ELb0ELb1ELb0EEENS1_21CollectiveEpilogueFwdINS6_IJS8_SA_S9_EEENS6_IJNS7_ILi1EEESI_SI_EEESC_SE_Li128ELb0ELb1ELb0ELb0EEENS1_30DynamicPersistentTileSchedulerILi128ELi128ELb0ELb1ELb0EEEEEEEEEvNT_6ParamsE)
        /*0140*/ 	.word	0x000000a8


	//----- nvinfo : EIATTR_MIN_STACK_SIZE
	.align		4
.L_64:
        /*0144*/ 	.byte	0x04, 0x12
        /*0146*/ 	.short	(.L_66 - .L_65)
	.align		4
.L_65:
        /*0148*/ 	.word	index@(_ZN7cutlass13device_kernelIN5flash19enable_sm80_to_sm89INS1_16FlashAttnFwdSm80INS1_25CollectiveMainloopFwdSm80ILi4ELi1ELb0EN4cute5tupleIJNS5_1CILi128EEENS7_ILi112EEENS7_ILi64EEEEEELi64ENS_6half_tEfNS_4arch4Sm80ELb1ELb0ELb1ELb1ELb1ELb0ELb1ELb0EEENS1_21CollectiveEpilogueFwdINS6_IJS8_SA_S9_EEENS6_IJNS7_ILi1EEESI_SI_EEESC_SE_Li128ELb1ELb1ELb0ELb0EEENS1_19SingleTileSchedulerILb1ELb0ELb1ELi128EEEEEEEEEvNT_6ParamsE)
        /*014c*/ 	.word	0x00000078


	//----- nvinfo : EIATTR_MIN_STACK_SIZE
	.align		4
.L_66:
        /*0150*/ 	.byte	0x04, 0x12
        /*0152*/ 	.short	(.L_68 - .L_67)
	.align		4
.L_67:
        /*0154*/ 	.word	index@(_ZN7cutlass13device_kernelIN5flash19enable_sm80_to_sm89INS1_16FlashAttnFwdSm80INS1_25CollectiveMainloopFwdSm80ILi4ELi1ELb0EN4cute5tupleIJNS5_1CILi128EEENS7_ILi112EEENS7_ILi64EEEEEELi64ENS_6half_tEfNS_4arch4Sm80ELb1ELb0ELb1ELb1ELb1ELb1ELb1ELb0EEENS1_21CollectiveEpilogueFwdINS6_IJS8_SA_S9_EEENS6_IJNS7_ILi1EEESI_SI_EEESC_SE_Li128ELb1ELb1ELb0ELb0EEENS1_19SingleTileSchedulerILb1ELb0ELb1ELi128EEEEEEEEEvNT_6ParamsE)
        /*0158*/ 	.word	0x00000068
.L_68:


//--------------------- .nv.info._ZN7cutlass13device_kernelIN5flash19enable_sm80_to_sm89INS1_16FlashAttnFwdSm80INS1_25CollectiveMainloopFwdSm80ILi4ELi1ELb0EN4cute5tupleIJNS5_1CILi128EEENS7_ILi112EEENS7_ILi64EEEEEELi64ENS_6half_tEfNS_4arch4Sm80ELb0ELb0ELb1ELb0ELb1ELb0ELb1ELb0EEENS1_21CollectiveEpilogueFwdINS6_IJS8_SA_S9_EEENS6_IJNS7_ILi1EEESI_SI_EEESC_SE_Li128ELb0ELb1ELb0ELb0EEENS1_19SingleTileSchedulerILb0ELb0ELb1ELi128EEEEEEEEEvNT_6ParamsE --------------------------
	.section	.nv.info._ZN7cutlass13device_kernelIN5flash19enable_sm80_to_sm89INS1_16FlashAttnFwdSm80INS1_25CollectiveMainloopFwdSm80ILi4ELi1ELb0EN4cute5tupleIJNS5_1CILi128EEENS7_ILi112EEENS7_ILi64EEEEEELi64ENS_6half_tEfNS_4arch4Sm80ELb0ELb0ELb1ELb0ELb1ELb0ELb1ELb0EEENS1_21CollectiveEpilogueFwdINS6_IJS8_SA_S9_EEENS6_IJNS7_ILi1EEESI_SI_EEESC_SE_Li128ELb0ELb1ELb0ELb0EEENS1_19SingleTileSchedulerILb0ELb0ELb1ELi128EEEEEEEEEvNT_6ParamsE,"",@"SHT_CUDA_INFO"
	.sectionflags	@""
	.align	4


	//----- nvinfo : EIATTR_CUDA_API_VERSION
	.align		4
        /*0000*/ 	.byte	0x04, 0x37
        /*0002*/ 	.short	(.L_70 - .L_69)
.L_69:
        /*0004*/ 	.word	0x00000082


	//----- nvinfo : EIATTR_SW2861232_WAR
	.align		4
.L_70:
        /*0008*/ 	.byte	0x01, 0x35
	.zero		2


	//----- nvinfo : EIATTR_PARAM_CBANK
	.align		4
        /*000c*/ 	.byte	0x04, 0x0a
        /*000e*/ 	.short	(.L_72 - .L_71)
	.align		4
.L_71:
        /*0010*/ 	.word	index@(.nv.constant0._ZN7cutlass13device_kernelIN5flash19enable_sm80_to_sm89INS1_16FlashAttnFwdSm80INS1_25CollectiveMainloopFwdSm80ILi4ELi1ELb0EN4cute5tupleIJNS5_1CILi128EEENS7_ILi112EEENS7_ILi64EEEEEELi64ENS_6half_tEfNS_4arch4Sm80ELb0ELb0ELb1ELb0ELb1ELb0ELb1ELb0EEENS1_21CollectiveEpilogueFwdINS6_IJS8_SA_S9_EEENS6_IJNS7_ILi1EEESI_SI_EEESC_SE_Li128ELb0ELb1ELb0ELb0EEENS1_19SingleTileSchedulerILb0ELb0ELb1ELi128EEEEEEEEEvNT_6ParamsE)
        /*0014*/ 	.short	0x0160
        /*0016*/ 	.short	0x0418


	//----- nvinfo : EIATTR_CBANK_PARAM_SIZE
	.align		4
.L_72:
        /*0018*/ 	.byte	0x03, 0x19
        /*001a*/ 	.short	0x0418


	//----- nvinfo : EIATTR_KPARAM_INFO
	.align		4
        /*001c*/ 	.byte	0x04, 0x17
        /*001e*/ 	.short	(.L_74 - .L_73)
.L_73:
        /*0020*/ 	.word	0x00000000
        /*0024*/ 	.short	0x0000
        /*0026*/ 	.short	0x0000
        /*0028*/ 	.byte	0x00, 0xf0, 0x61, 0x10


	//----- nvinfo : EIATTR_MAXREG_COUNT
	.align		4
.L_74:
        /*002c*/ 	.byte	0x03, 0x1b
        /*002e*/ 	.short	0x00ff


	//----- nvinfo : EIATTR_NUM_BARRIERS
	.align		4
        /*0030*/ 	.byte	0x02, 0x4c
        /*0032*/ 	.byte	0x02
	.zero		1


	//----- nvinfo : EIATTR_ANNOTATIONS
	.align		4
        /*0034*/ 	.byte	0x04, 0x55
        /*0036*/ 	.short	(.L_76 - .L_75)


	//   ....[0]....
.L_75:
        /*0038*/ 	.word	0x00000001
        /*003c*/ 	.byte	0x80, 0x03, 0x00, 0x00, 0x01, 0x00, 0x00, 0x00, 0xc0, 0x03, 0x00, 0x00, 0x01, 0x00, 0x00, 0x00
        /* <DEDUP_REMOVED lines=43> */
        /*02fc*/ 	.byte	0xf0, 0xd8, 0x00, 0x00


	//----- nvinfo : EIATTR_MERCURY_ISA_VERSION
	.align		4
.L_76:
        /*0300*/ 	.byte	0x03, 0x5f
        /*0302*/ 	.short	0x0000


	//----- nvinfo : EIATTR_COOP_GROUP_MASK_REGIDS
	.align		4
        /*0304*/ 	.byte	0x04, 0x29
        /*0306*/ 	.short	(.L_78 - .L_77)


	//   ....[0]....
.L_77:
        /*0308*/ 	.word	0xffffffff


	//   ....[1]....
        /*030c*/ 	.word	0xffffffff


	//   ....[2]....
        /*0310*/ 	.word	0xffffffff


	//   ....[3]....
        /*0314*/ 	.word	0xffffffff


	//   ....[4]....
        /*0318*/ 	.word	0xffffffff


	//   ....[5]....
        /*031c*/ 	.word	0xffffffff


	//   ....[6]....
        /*0320*/ 	.word	0xffffffff


	//   ....[7]....
        /*0324*/ 	.word	0xffffffff


	//   ....[8]....
        /*0328*/ 	.word	0xffffffff


	//   ....[9]....
        /*032c*/ 	.word	0xffffffff


	//   ....[10]....
        /*0330*/ 	.word	0xffffffff


	//   ....[11]....
        /*0334*/ 	.word	0xffffffff


	//   ....[12]....
        /*0338*/ 	.word	0xffffffff


	//   ....[13]....
        /*033c*/ 	.word	0xffffffff


	//   ....[14]....
        /*0340*/ 	.word	0xffffffff


	//   ....[15]....
        /*0344*/ 	.word	0xffffffff


	//   ....[16]....
        /*0348*/ 	.word	0xffffffff


	//   ....[17]....
        /*034c*/ 	.word	0xffffffff


	//   ....[18]....
        /*0350*/ 	.word	0xffffffff


	//   ....[19]....
        /*0354*/ 	.word	0xffffffff


	//   ....[20]....
        /*0358*/ 	.word	0xffffffff


	//   ....[21]....
        /*035c*/ 	.word	0xffffffff


	//   ....[22]....
        /*0360*/ 	.word	0xffffffff


	//   ....[23]....
        /*0364*/ 	.word	0xffffffff


	//   ....[24]....
        /*0368*/ 	.word	0xffffffff


	//   ....[25]....
        /*036c*/ 	.word	0xffffffff


	//   ....[26]....
        /*0370*/ 	.word	0xffffffff


	//   ....[27]....
        /*0374*/ 	.word	0xffffffff


	//   ....[28]....
        /*0378*/ 	.word	0xffffffff


	//   ....[29]....
        /*037c*/ 	.word	0xffffffff


	//   ....[30]....
        /*0380*/ 	.word	0xffffffff


	//   ....[31]....
        /*0384*/ 	.word	0xffffffff


	//   ....[32]....
        /*0388*/ 	.word	0xffffffff


	//   ....[33]....
        /*038c*/ 	.word	0xffffffff


	//   ....[34]....
        /*0390*/ 	.word	0xffffffff


	//   ....[35]....
        /*0394*/ 	.word	0xffffffff


	//   ....[36]....
        /*0398*/ 	.word	0xffffffff


	//   ....[37]....
        /*039c*/ 	.word	0xffffffff


	//   ....[38]....
        /*03a0*/ 	.word	0xffffffff


	//   ....[39]....
        /*03a4*/ 	.word	0xffffffff


	//   ....[40]....
        /*03a8*/ 	.word	0xffffffff


	//   ....[41]....
        /*03ac*/ 	.word	0xffffffff


	//   ....[42]....
        /*03b0*/ 	.word	0xffffffff


	//   ....[43]....
        /*03b4*/ 	.word	0xffffffff


	//   ....[44]....
        /*03b8*/ 	.word	0xffffffff


	//   ....[45]....
        /*03bc*/ 	.word	0xffffffff


	//   ....[46]....
        /*03c0*/ 	.word	0xffffffff


	//   ....[47]....
        /*03c4*/ 	.word	0xffffffff


	//   ....[48]....
        /*03c8*/ 	.word	0xffffffff


	//   ....[49]....
        /*03cc*/ 	.word	0xffffffff


	//   ....[50]....
        /*03d0*/ 	.word	0xffffffff


	//   ....[51]....
        /*03d4*/ 	.word	0xffffffff


	//   ....[52]....
        /*03d8*/ 	.word	0xffffffff


	//   ....[53]....
        /*03dc*/ 	.word	0xffffffff


	//   ....[54]....
        /*03e0*/ 	.word	0xffffffff


	//   ....[55]....
        /*03e4*/ 	.word	0xffffffff


	//   ....[56]....
        /*03e8*/ 	.word	0xffffffff


	//   ....[57]....
        /*03ec*/ 	.word	0xffffffff


	//   ....[58]....
        /*03f0*/ 	.word	0xffffffff


	//   ....[59]....
        /*03f4*/ 	.word	0xffffffff


	//   ....[60]....
        /*03f8*/ 	.word	0xffffffff


	//   ....[61]....
        /*03fc*/ 	.word	0xffffffff


	//   ....[62]....
        /*0400*/ 	.word	0xffffffff


	//   ....[63]....
        /*0404*/ 	.word	0xffffffff


	//   ....[64]....
        /*0408*/ 	.word	0xffffffff


	//   ....[65]....
        /*040c*/ 	.word	0xffffffff


	//   ....[66]....
        /*0410*/ 	.word	0xffffffff


	//   ....[67]....
        /*0414*/ 	.word	0xffffffff


	//   ....[68]....
        /*0418*/ 	.word	0xffffffff


	//   ....[69]....
        /*041c*/ 	.word	0xffffffff


	//   ....[70]....
        /*0420*/ 	.word	0xffffffff


	//   ....[71]....
        /*0424*/ 	.word	0xffffffff


	//   ....[72]....
        /*0428*/ 	.word	0xffffffff


	//   ....[73]....
        /*042c*/ 	.word	0xffffffff


	//   ....[74]....
        /*0430*/ 	.word	0xffffffff


	//   ....[75]....
        /*0434*/ 	.word	0xffffffff


	//   ....[76]....
        /*0438*/ 	.word	0xffffffff


	//   ....[77]....
        /*043c*/ 	.word	0xffffffff


	//   ....[78]....
        /*0440*/ 	.word	0xffffffff


	//   ....[79]....
        /*0444*/ 	.word	0xffffffff


	//   ....[80]....
        /*0448*/ 	.word	0xffffffff


	//   ....[81]....
        /*044c*/ 	.word	0xffffffff


	//   ....[82]....
        /*0450*/ 	.word	0xffffffff


	//   ....[83]....
        /*0454*/ 	.word	0xffffffff


	//   ....[84]....
        /*0458*/ 	.word	0xffffffff


	//   ....[85]....
        /*045c*/ 	.word	0xffffffff


	//   ....[86]....
        /*0460*/ 	.word	0xffffffff


	//   ....[87]....
        /*0464*/ 	.word	0xffffffff


	//   ....[88]....
        /*0468*/ 	.word	0xffffffff


	//   ....[89]....
        /*046c*/ 	.word	0xffffffff


	//   ....[90]....
        /*0470*/ 	.word	0xffffffff


	//   ....[91]....
        /*0474*/ 	.word	0xffffffff


	//   ....[92]....
        /*0478*/ 	.word	0xffffffff


	//   ....[93]....
        /*047c*/ 	.word	0xffffffff


	//   ....[94]....
        /*0480*/ 	.word	0xffffffff


	//   ....[95]....
        /*0484*/ 	.word	0xffffffff


	//   ....[96]....
        /*0488*/ 	.word	0xffffffff


	//   ....[97]....
        /*048c*/ 	.word	0xffffffff


	//   ....[98]....
        /*0490*/ 	.word	0xffffffff


	//   ....[99]....
        /*0494*/ 	.word	0xffffffff


	//   ....[100]....
        /*0498*/ 	.word	0xffffffff


	//   ....[101]....
        /*049c*/ 	.word	0xffffffff


	//   ....[102]....
        /*04a0*/ 	.word	0xffffffff


	//   ....[103]....
        /*04a4*/ 	.word	0xffffffff


	//   ....[104]....
        /*04a8*/ 	.word	0xffffffff


	//   ....[105]....
        /*04ac*/ 	.word	0xffffffff


	//   ....[106]....
        /*04b0*/ 	.word	0xffffffff


	//   ....[107]....
        /*04b4*/ 	.word	0xffffffff


	//   ....[108]....
        /*04b8*/ 	.word	0xffffffff


	//   ....[109]....
        /*04bc*/ 	.word	0xffffffff


	//   ....[110]....
        /*04c0*/ 	.word	0xffffffff


	//   ....[111]....
        /*04c4*/ 	.word	0xffffffff


	//   ....[112]....
        /*04c8*/ 	.word	0xffffffff


	//   ....[113]....
        /*04cc*/ 	.word	0xffffffff


	//   ....[114]....
        /*04d0*/ 	.word	0xffffffff


	//   ....[115]....
        /*04d4*/ 	.word	0xffffffff


	//   ....[116]....
        /*04d8*/ 	.word	0xffffffff


	//   ....[117]....
        /*04dc*/ 	.word	0xffffffff


	//   ....[118]....
        /*04e0*/ 	.word	0xffffffff


	//   ....[119]....
        /*04e4*/ 	.word	0xffffffff


	//   ....[120]....
        /*04e8*/ 	.word	0xffffffff


	//   ....[121]....
        /*04ec*/ 	.word	0xffffffff


	//   ....[122]....
        /*04f0*/ 	.word	0xffffffff


	//   ....[123]....
        /*04f4*/ 	.word	0xffffffff


	//   ....[124]....
        /*04f8*/ 	.word	0xffffffff


	//   ....[125]....
        /*04fc*/ 	.word	0xffffffff


	//   ....[126]....
        /*0500*/ 	.word	0xffffffff


	//   ....[127]....
        /*0504*/ 	.word	0xffffffff


	//   ....[128]....
        /*0508*/ 	.word	0xffffffff


	//   ....[129]....
        /*050c*/ 	.word	0xffffffff


	//   ....[130]....
        /*0510*/ 	.word	0xffffffff


	//   ....[131]....
        /*0514*/ 	.word	0xffffffff


	//   ....[132]....
        /*0518*/ 	.word	0xffffffff


	//   ....[133]....
        /*051c*/ 	.word	0xffffffff


	//----- nvinfo : EIATTR_COOP_GROUP_INSTR_OFFSETS
	.align		4
.L_78:
        /*0520*/ 	.byte	0x04, 0x28
        /*0522*/ 	.short	(.L_80 - .L_79)


	//   ....[0]....
.L_79:
        /*0524*/ 	.word	0x000005f0


	//   ....[1]....
        /*0528*/ 	.word	0x00000630


	//   ....[2]....
        /*052c*/ 	.word	0x00000650


	//   ....[3]....
        /*0530*/ 	.word	0x00000670


	//   ....[4]....
        /*0534*/ 	.word	0x000006a0


	//   ....[5]....
        /*0538*/ 	.word	0x000006d0


	//   ....[6]....
        /*053c*/ 	.word	0x000006f0


	//   ....[7]....
        /*0540*/ 	.word	0x00000760


	//   ....[8]....
        /*0544*/ 	.word	0x000007b0


	//   ....[9]....
        /*0548*/ 	.word	0x00000880


	//   ....[10]....
        /*054c*/ 	.word	0x00000890


	//   ....[11]....
        /*0550*/ 	.word	0x000008c0


	//   ....[12]....
        /*0554*/ 	.word	0x00000900


	//   ....[13]....
        /*0558*/ 	.word	0x00000950


	//   ....[14]....
        /*055c*/ 	.word	0x00000980


	//   ....[15]....
        /*0560*/ 	.word	0x00000990


	//   ....[16]....
        /*0564*/ 	.word	0x00000de0


	//   ....[17]....
        /*0568*/ 	.word	0x00000e10


	//   ....[18]....
        /*056c*/ 	.word	0x00000e30


	//   ....[19]....
        /*0570*/ 	.word	0x00000e50


	//   ....[20]....
        /*0574*/ 	.word	0x00000e70


	//   ....[21]....
        /*0578*/ 	.word	0x00000e80


	//   ....[22]....
        /*057c*/ 	.word	0x00000e90


	//   ....[23]....
        /*0580*/ 	.word	0x00000ec0


	//   ....[24]....
        /*0584*/ 	.word	0x00000ef0


	//   ....[25]....
        /*0588*/ 	.word	0x00000f40


	//   ....[26]....
        /*058c*/ 	.word	0x00000f70


	//   ....[27]....
        /*0590*/ 	.word	0x00000fc0


	//   ....[28]....
        /*0594*/ 	.word	0x00000ff0


	//   ....[29]....
        /*0598*/ 	.word	0x00001060


	//   ....[30]....
        /*059c*/ 	.word	0x000016a0


	//   ....[31]....
        /*05a0*/ 	.word	0x000016b0


	//   ....[32]....
        /*05a4*/ 	.word	0x000016c0


	//   ....[33]....
        /*05a8*/ 	.word	0x000016d0


	//   ....[34]....
        /*05ac*/ 	.word	0x000016e0


	//   ....[35]....
        /*05b0*/ 	.word	0x000016f0


	//   ....[36]....
        /*05b4*/ 	.word	0x00001700


	//   ....[37]....
        /*05b8*/ 	.word	0x00001720


	//   ....[38]....
        /*05bc*/ 	.word	0x00001760


	//   ....[39]....
        /*05c0*/ 	.word	0x00001770


	//   ....[40]....
        /*05c4*/ 	.word	0x000017a0


	//   ....[41]....
        /*05c8*/ 	.word	0x000017d0


	//   ....[42]....
        /*05cc*/ 	.word	0x000017f0


	//   ....[43]....
        /*05d0*/ 	.word	0x00001800


	//   ....[44]....
        /*05d4*/ 	.word	0x00003320


	//   ....[45]....
        /*05d8*/ 	.word	0x00003330


	//   ....[46]....
        /*05dc*/ 	.word	0x00003340


	//   ....[47]....
        /*05e0*/ 	.word	0x00003350


	//   ....[48]....
        /*05e4*/ 	.word	0x00003360


	//   ....[49]....
        /*05e8*/ 	.word	0x00003370


	//   ....[50]....
        /*05ec*/ 	.word	0x00003380


	//   ....[51]....
        /*05f0*/ 	.word	0x00003390


	//   ....[52]....
        /*05f4*/ 	.word	0x000033a0


	//   ....[53]....
        /*05f8*/ 	.word	0x000033b0


	//   ....[54]....
        /*05fc*/ 	.word	0x000033c0


	//   ....[55]....
        /*0600*/ 	.word	0x000033d0


	//   ....[56]....
        /*0604*/ 	.word	0x000033e0


	//   ....[57]....
        /*0608*/ 	.word	0x000033f0


	//   ....[58]....
        /*060c*/ 	.word	0x00004490


	//   ....[59]....
        /*0610*/ 	.word	0x000044d0


	//   ....[60]....
        /*0614*/ 	.word	0x000045d0


	//   ....[61]....
        /*0618*/ 	.word	0x00004600


	//   ....[62]....
        /*061c*/ 	.word	0x00004630


	//   ....[63]....
        /*0620*/ 	.word	0x000046d0


	//   ....[64]....
        /*0624*/ 	.word	0x000047a0


	//   ....[65]....
        /*0628*/ 	.word	0x000048e0


	//   ....[66]....
        /*062c*/ 	.word	0x00007900


	//   ....[67]....
        /*0630*/ 	.word	0x00007920


	//   ....[68]....
        /*0634*/ 	.word	0x00007930


	//   ....[69]....
        /*0638*/ 	.word	0x00007940


	//   ....[70]....
        /*063c*/ 	.word	0x00007950


	//   ....[71]....
        /*0640*/ 	.word	0x00007960


	//   ....[72]....
        /*0644*/ 	.word	0x00007970


	//   ....[73]....
        /*0648*/ 	.word	0x00007990


	//   ....[74]....
        /*064c*/ 	.word	0x000079a0


	//   ....[75]....
        /*0650*/ 	.word	0x000079c0


	//   ....[76]....
        /*0654*/ 	.word	0x00007a10


	//   ....[77]....
        /*0658*/ 	.word	0x00007a50


	//   ....[78]....
        /*065c*/ 	.word	0x00007a70


	//   ....[79]....
        /*0660*/ 	.word	0x00007a80


	//   ....[80]....
        /*0664*/ 	.word	0x00007e70


	//   ....[81]....
        /*0668*/ 	.word	0x00007e90


	//   ....[82]....
        /*066c*/ 	.word	0x00007eb0


	//   ....[83]....
        /*0670*/ 	.word	0x00007ee0


	//   ....[84]....
        /*0674*/ 	.word	0x00007f10


	//   ....[85]....
        /*0678*/ 	.word	0x00007f60


	//   ....[86]....
        /*067c*/ 	.word	0x00007f90


	//   ....[87]....
        /*0680*/ 	.word	0x00007fc0


	//   ....[88]....
        /*0684*/ 	.word	0x00007fd0


	//   ....[89]....
        /*0688*/ 	.word	0x00007ff0


	//   ....[90]....
        /*068c*/ 	.word	0x00008060


	//   ....[91]....
        /*0690*/ 	.word	0x00008080


	//   ....[92]....
        /*0694*/ 	.word	0x000080b0


	//   ....[93]....
        /*0698*/ 	.word	0x000080c0


	//   ....[94]....
        /*069c*/ 	.word	0x00009cf0


	//   ....[95]....
        /*06a0*/ 	.word	0x00009f40


	//   ....[96]....
        /*06a4*/ 	.word	0x00009f80


	//   ....[97]....
        /*06a8*/ 	.word	0x00009f90


	//   ....[98]....
        /*06ac*/ 	.word	0x0000a000


	//   ....[99]....
        /*06b0*/ 	.word	0x0000a050


	//   ....[100]....
        /*06b4*/ 	.word	0x0000a1b0


	//   ....[101]....
        /*06b8*/ 	.word	0x0000a510


	//   ....[102]....
        /*06bc*/ 	.word	0x0000cfd0


	//   ....[103]....
        /*06c0*/ 	.word	0x0000cfe0


	//   ....[104]....
        /*06c4*/ 	.word	0x0000cff0


	//   ....[105]....
        /*06c8*/ 	.word	0x0000d000


	//   ....[106]....
        /*06cc*/ 	.word	0x0000d030


	//   ....[107]....
        /*06d0*/ 	.word	0x0000d070


	//   ....[108]....
        /*06d4*/ 	.word	0x0000d080


	//   ....[109]....
        /*06d8*/ 	.word	0x0000d090


	//   ....[110]....
        /*06dc*/ 	.word	0x0000e050


	//   ....[111]....
        /*06e0*/ 	.word	0x0000e080


	//   ....[112]....
        /*06e4*/ 	.word	0x0000e0a0


	//   ....[113]....
        /*06e8*/ 	.word	0x0000e0c0


	//   ....[114]....
        /*06ec*/ 	.word	0x0000e240


	//   ....[115]....
        /*06f0*/ 	.word	0x0000e260


	//   ....[116]....
        /*06f4*/ 	.word	0x0000e270


	//   ....[117]....
        /*06f8*/ 	.word	0x0000e280


	//   ....[118]....
        /*06fc*/ 	.word	0x0000e2b0


	//   ....[119]....
        /*0700*/ 	.word	0x0000e2d0


	//   ....[120]....
        /*0704*/ 	.word	0x0000e320


	//   ....[121]....
        /*0708*/ 	.word	0x0000e360


	//   ....[122]....
        /*070c*/ 	.word	0x0000e370


	//   ....[123]....
        /*0710*/ 	.word	0x0000e380


	//   ....[124]....
        /*0714*/ 	.word	0x0000e450


	//   ....[125]....
        /*0718*/ 	.word	0x0000e490


	//   ....[126]....
        /*071c*/ 	.word	0x0000e4c0


	//   ....[127]....
        /*0720*/ 	.word	0x0000e4e0


	//   ....[128]....
        /*0724*/ 	.word	0x0000e500


	//   ....[129]....
        /*0728*/ 	.word	0x0000e520


	//   ....[130]....
        /*072c*/ 	.word	0x0000e530


	//   ....[131]....
        /*0730*/ 	.word	0x0000e550


	//   ....[132]....
        /*0734*/ 	.word	0x0000e680


	//   ....[133]....
        /*0738*/ 	.word	0x0000e690


	//----- nvinfo : EIATTR_EXIT_INSTR_OFFSETS
	.align		4
.L_80:
        /*073c*/ 	.byte	0x04, 0x1c
        /*073e*/ 	.short	(.L_82 - .L_81)


	//   ....[0]....
.L_81:
        /*0740*/ 	.word	0x00000040


	//   ....[1]....
        /*0744*/ 	.word	0x0000e6c0


	//   ....[2]....
        /*0748*/ 	.word	0x0000e700


	//----- nvinfo : EIATTR_CTAIDZ_USED
	.align		4
.L_82:
        /*074c*/ 	.byte	0x01, 0x04
	.zero		2


	//----- nvinfo : EIATTR_MAX_THREADS
	.align		4
        /*0750*/ 	.byte	0x04, 0x05
        /*0752*/ 	.short	(.L_84 - .L_83)
.L_83:
        /*0754*/ 	.word	0x00000080
        /*0758*/ 	.word	0x00000001
        /*075c*/ 	.word	0x00000001
.L_84:


//--------------------- .nv.info._ZN7cutlass13device_kernelIN5flash19enable_sm80_to_sm89INS1_16FlashAttnFwdSm80INS1_25CollectiveMainloopFwdSm80ILi4ELi1ELb0EN4cute5tupleIJNS5_1CILi128EEENS7_ILi112EEENS7_ILi64EEEEEELi64ENS_6half_tEfNS_4arch4Sm80ELb0ELb0ELb1ELb1ELb1ELb0ELb1ELb0EEENS1_21CollectiveEpilogueFwdINS6_IJS8_SA_S9_EEENS6_IJNS7_ILi1EEESI_SI_EEESC_SE_Li128ELb1ELb1ELb0ELb0EEENS1_19SingleTileSchedulerILb1ELb0ELb1ELi128EEEEEEEEEvNT_6ParamsE --------------------------
	.section	.nv.info._ZN7cutlass13device_kernelIN5flash19enable_sm80_to_sm89INS1_16FlashAttnFwdSm80INS1_25CollectiveMainloopFwdSm80ILi4ELi1ELb0EN4cute5tupleIJNS5_1CILi128EEENS7_ILi112EEENS7_ILi64EEEEEELi64ENS_6half_tEfNS_4arch4Sm80ELb0ELb0ELb1ELb1ELb1ELb0ELb1ELb0EEENS1_21CollectiveEpilogueFwdINS6_IJS8_SA_S9_EEENS6_IJNS7_ILi1EEESI_SI_EEESC_SE_Li128ELb1ELb1ELb0ELb0EEENS1_19SingleTileSchedulerILb1ELb0ELb1ELi128EEEEEEEEEvNT_6ParamsE,"",@"SHT_CUDA_INFO"
	.sectionflags	@""
	.align	4


	//----- nvinfo : EIATTR_CUDA_API_VERSION
	.align		4
        /*0000*/ 	.byte	0x04, 0x37
        /*0002*/ 	.short	(.L_86 - .L_85)
.L_85:
        /*0004*/ 	.word	0x00000082


	//----- nvinfo : EIATTR_SW2861232_WAR
	.align		4
.L_86:
        /*0008*/ 	.byte	0x01, 0x35
	.zero		2


	//----- nvinfo : EIATTR_PARAM_CBANK
	.align		4
        /*000c*/ 	.byte	0x04, 0x0a
        /*000e*/ 	.short	(.L_88 - .L_87)
	.align		4
.L_87:
        /*0010*/ 	.word	index@(.nv.constant0._ZN7cutlass13device_kernelIN5flash19enable_sm80_to_sm89INS1_16FlashAttnFwdSm80INS1_25CollectiveMainloopFwdSm80ILi4ELi1ELb0EN4cute5tupleIJNS5_1CILi128EEENS7_ILi112EEENS7_ILi64EEEEEELi64ENS_6half_tEfNS_4arch4Sm80ELb0ELb0ELb1ELb1ELb1ELb0ELb1ELb0EEENS1_21CollectiveEpilogueFwdINS6_IJS8_SA_S9_EEENS6_IJNS7_ILi1EEESI_SI_EEESC_SE_Li128ELb1ELb1ELb0ELb0EEENS1_19SingleTileSchedulerILb1ELb0ELb1ELi128EEEEEEEEEvNT_6ParamsE)
        /*0014*/ 	.short	0x0160
        /*0016*/ 	.short	0x0418


	//----- nvinfo : EIATTR_CBANK_PARAM_SIZE
	.align		4
.L_88:
        /*0018*/ 	.byte	0x03, 0x19
        /*001a*/ 	.short	0x0418


	//----- nvinfo : EIATTR_KPARAM_INFO
	.align		4
        /*001c*/ 	.byte	0x04, 0x17
        /*001e*/ 	.short	(.L_90 - .L_89)
.L_89:
        /*0020*/ 	.word	0x00000000
        /*0024*/ 	.short	0x0000
        /*0026*/ 	.short	0x0000
        /*0028*/ 	.byte	0x00, 0xf0, 0x61, 0x10


	//----- nvinfo : EIATTR_MAXREG_COUNT
	.align		4
.L_90:
        /*002c*/ 	.byte	0x03, 0x1b
        /*002e*/ 	.short	0x00ff


	//----- nvinfo : EIATTR_NUM_BARRIERS
	.align		4
        /*0030*/ 	.byte	0x02, 0x4c
        /*0032*/ 	.byte	0x02
	.zero		1


	//----- nvinfo : EIATTR_ANNOTATIONS
	.align		4
        /*0034*/ 	.byte	0x04, 0x55
        /*0036*/ 	.short	(.L_92 - .L_91)


	//   ....[0]....
.L_91:
        /* <DEDUP_REMOVED lines=23> */
        /*019c*/ 	.byte	0x10, 0xd2, 0x00, 0x00, 0x01, 0x00, 0x00, 0x00, 0x20, 0xd2, 0x00, 0x00


	//----- nvinfo : EIATTR_MERCURY_ISA_VERSION
	.align		4
.L_92:
        /*01a8*/ 	.byte	0x03, 0x5f
        /*01aa*/ 	.short	0x0000


	//----- nvinfo : EIATTR_COOP_GROUP_MASK_REGIDS
	.align		4
        /*01ac*/ 	.byte	0x04, 0x29
        /*01ae*/ 	.short	(.L_94 - .L_93)


	//   ....[0]....
.L_93:
        /*01b0*/ 	.word	0xffffffff


	//   ....[1]....
        /*01b4*/ 	.word	0xffffffff


	//   ....[2]....
        /*01b8*/ 	.word	0xffffffff


	//   ....[3]....
        /*01bc*/ 	.word	0xffffffff


	//   ....[4]....
        /*01c0*/ 	.word	0xffffffff


	//   ....[5]....
        /*01c4*/ 	.word	0xffffffff


	//   ....[6]....
        /*01c8*/ 	.word	0xffffffff


	//   ....[7]....
        /*01cc*/ 	.word	0xffffffff


	//   ....[8]....
        /*01d0*/ 	.word	0xffffffff


	//   ....[9]....
        /*01d4*/ 	.word	0xffffffff


	//   ....[10]....
        /*01d8*/ 	.word	0xffffffff


	//   ....[11]....
        /*01dc*/ 	.word	0xffffffff


	//   ....[12]....
        /*01e0*/ 	.word	0xffffffff


	//   ....[13]....
        /*01e4*/ 	.word	0xffffffff


	//   ....[14]....
        /*01e8*/ 	.word	0xffffffff


	//   ....[15]....
        /*01ec*/ 	.word	0xffffffff


	//   ....[16]....
        /*01f0*/ 	.word	0xffffffff


	//   ....[17]....
        /*01f4*/ 	.word	0xffffffff


	//   ....[18]....
        /*01f8*/ 	.word	0xffffffff


	//   ....[19]....
        /*01fc*/ 	.word	0xffffffff


	//   ....[20]....
        /*0200*/ 	.word	0xffffffff


	//   ....[21]....
        /*0204*/ 	.word	0xffffffff


	//   ....[22]....
        /*0208*/ 	.word	0xffffffff


	//   ....[23]....
        /*020c*/ 	.word	0xffffffff


	//   ....[24]....
        /*0210*/ 	.word	0xffffffff


	//   ....[25]....
        /*0214*/ 	.word	0xffffffff


	//   ....[26]....
        /*0218*/ 	.word	0xffffffff


	//   ....[27]....
        /*021c*/ 	.word	0xffffffff


	//   ....[28]....
        /*0220*/ 	.word	0xffffffff


	//   ....[29]....
        /*0224*/ 	.word	0xffffffff


	//   ....[30]....
        /*0228*/ 	.word	0xffffffff


	//   ....[31]....
        /*022c*/ 	.word	0xffffffff


	//   ....[32]....
        /*0230*/ 	.word	0xffffffff


	//   ....[33]....
        /*0234*/ 	.word	0xffffffff


	//   ....[34]....
        /*0238*/ 	.word	0xffffffff


	//   ....[35]....
        /*023c*/ 	.word	0xffffffff


	//   ....[36]....
        /*0240*/ 	.word	0xffffffff


	//   ....[37]....
        /*0244*/ 	.word	0xffffffff


	//   ....[38]....
        /*0248*/ 	.word	0xffffffff


	//   ....[39]....
        /*024c*/ 	.word	0xffffffff


	//   ....[40]....
        /*0250*/ 	.word	0xffffffff


	//   ....[41]....
        /*0254*/ 	.word	0xffffffff


	//   ....[42]....
        /*0258*/ 	.word	0xffffffff


	//   ....[43]....
        /*025c*/ 	.word	0xffffffff


	//   ....[44]....
        /*0260*/ 	.word	0xffffffff


	//   ....[45]....
        /*0264*/ 	.word	0xffffffff


	//   ....[46]....
        /*0268*/ 	.word	0xffffffff


	//   ....[47]....
        /*026c*/ 	.word	0xffffffff


	//   ....[48]....
        /*0270*/ 	.word	0xffffffff


	//   ....[49]....
        /*0274*/ 	.word	0xffffffff


	//   ....[50]....
        /*0278*/ 	.word	0xffffffff


	//   ....[51]....
        /*027c*/ 	.word	0xffffffff


	//   ....[52]....
        /*0280*/ 	.word	0xffffffff


	//   ....[53]....
        /*0284*/ 	.word	0xffffffff


	//   ....[54]....
        /*0288*/ 	.word	0xffffffff


	//   ....[55]....
        /*028c*/ 	.word	0xffffffff


	//   ....[56]....
        /*0290*/ 	.word	0xffffffff


	//   ....[57]....
        /*0294*/ 	.word	0xffffffff


	//   ....[58]....
        /*0298*/ 	.word	0xffffffff


	//   ....[59]....
        /*029c*/ 	.word	0xffffffff


	//   ....[60]....
        /*02a0*/ 	.word	0xffffffff


	//   ....[61]....
        /*02a4*/ 	.word	0xffffffff


	//   ....[62]....
        /*02a8*/ 	.word	0xffffffff


	//   ....[63]....
        /*02ac*/ 	.word	0xffffffff


	//   ....[64]....
        /*02b0*/ 	.word	0xffffffff


	//   ....[65]....
        /*02b4*/ 	.word	0xffffffff


	//   ....[66]....
        /*02b8*/ 	.word	0xffffffff


	//   ....[67]....
        /*02bc*/ 	.word	0xffffffff


	//   ....[68]....
        /*02c0*/ 	.word	0xffffffff


	//   ....[69]....
        /*02c4*/ 	.word	0xffffffff


	//   ....[70]....
        /*02c8*/ 	.word	0xffffffff


	//   ....[71]....
        /*02cc*/ 	.word	0xffffffff


	//   ....[72]....
        /*02d0*/ 	.word	0xffffffff


	//   ....[73]....
        /*02d4*/ 	.word	0xffffffff


	//   ....[74]....
        /*02d8*/ 	.word	0xffffffff


	//   ....[75]....
        /*02dc*/ 	.word	0xffffffff


	//   ....[76]....
        /*02e0*/ 	.word	0xffffffff


	//   ....[77]....
        /*02e4*/ 	.word	0xffffffff


	//   ....[78]....
        /*02e8*/ 	.word	0xffffffff


	//   ....[79]....
        /*02ec*/ 	.word	0xffffffff


	//   ....[80]....
        /*02f0*/ 	.word	0xffffffff


	//   ....[81]....
        /*02f4*/ 	.word	0xffffffff


	//   ....[82]....
        /*02f8*/ 	.word	0xffffffff


	//   ....[83]....
        /*02fc*/ 	.word	0xffffffff


	//   ....[84]....
        /*0300*/ 	.word	0xffffffff


	//   ....[85]....
        /*0304*/ 	.word	0xffffffff


	//   ....[86]....
        /*0308*/ 	.word	0xffffffff


	//   ....[87]....
        /*030c*/ 	.word	0xffffffff


	//   ....[88]....
        /*0310*/ 	.word	0xffffffff


	//   ....[89]....
        /*0314*/ 	.word	0xffffffff


	//   ....[90]....
        /*0318*/ 	.word	0xffffffff


	//   ....[91]....
        /*031c*/ 	.word	0xffffffff


	//   ....[92]....
        /*0320*/ 	.word	0xffffffff


	//   ....[93]....
        /*0324*/ 	.word	0xffffffff


	//   ....[94]....
        /*0328*/ 	.word	0xffffffff


	//   ....[95]....
        /*032c*/ 	.word	0xffffffff


	//   ....[96]....
        /*0330*/ 	.word	0xffffffff


	//   ....[97]....
        /*0334*/ 	.word	0xffffffff


	//   ....[98]....
        /*0338*/ 	.word	0xffffffff


	//   ....[99]....
        /*033c*/ 	.word	0xffffffff


	//   ....[100]....
        /*0340*/ 	.word	0xffffffff


	//   ....[101]....
        /*0344*/ 	.word	0xffffffff


	//   ....[102]....
        /*0348*/ 	.word	0xffffffff


	//   ....[103]....
        /*034c*/ 	.word	0xffffffff


	//   ....[104]....
        /*0350*/ 	.word	0xffffffff


	//   ....[105]....
        /*0354*/ 	.word	0xffffffff


	//   ....[106]....
        /*0358*/ 	.word	0xffffffff


	//   ....[107]....
        /*035c*/ 	.word	0xffffffff


	//   ....[108]....
        /*0360*/ 	.word	0xffffffff


	//   ....[109]....
        /*0364*/ 	.word	0xffffffff


	//   ....[110]....
        /*0368*/ 	.word	0xffffffff


	//   ....[111]....
        /*036c*/ 	.word	0xffffffff


	//   ....[112]....
        /*0370*/ 	.word	0xffffffff


	//   ....[113]....
        /*0374*/ 	.word	0xffffffff


	//   ....[114]....
        /*0378*/ 	.word	0xffffffff


	//   ....[115]....
        /*037c*/ 	.word	0xffffffff


	//   ....[116]....
        /*0380*/ 	.word	0xffffffff


	//   ....[117]....
        /*0384*/ 	.word	0xffffffff


	//   ....[118]....
        /*0388*/ 	.word	0xffffffff


	//   ....[119]....
        /*038c*/ 	.word	0xffffffff


	//   ....[120]....
        /*0390*/ 	.word	0xffffffff


	//   ....[121]....
        /*0394*/ 	.word	0xffffffff


	//   ....[122]....
        /*0398*/ 	.word	0xffffffff


	//   ....[123]....
        /*039c*/ 	.word	0xffffffff


	//   ....[124]....
        /*03a0*/ 	.word	0xffffffff


	//   ....[125]....
        /*03a4*/ 	.word	0xffffffff


	//   ....[126]....
        /*03a8*/ 	.word	0xffffffff


	//   ....[127]....
        /*03ac*/ 	.word	0xffffffff


	//   ....[128]....
        /*03b0*/ 	.word	0xffffffff


	//   ....[129]....
        /*03b4*/ 	.word	0xffffffff


	//   ....[130]....
        /*03b8*/ 	.word	0xffffffff


	//   ....[131]....
        /*03bc*/ 	.word	0xffffffff


	//   ....[132]....
        /*03c0*/ 	.word	0xffffffff


	//   ....[133]....
        /*03c4*/ 	.word	0xffffffff


	//   ....[134]....
        /*03c8*/ 	.word	0xffffffff


	//   ....[135]....
        /*03cc*/ 	.word	0xffffffff


	//   ....[136]....
        /*03d0*/ 	.word	0xffffffff


	//   ....[137]....
        /*03d4*/ 	.word	0xffffffff


	//   ....[138]....
        /*03d8*/ 	.word	0xffffffff


	//   ....[139]....
        /*03dc*/ 	.word	0xffffffff


	//   ....[140]....
        /*03e0*/ 	.word	0xffffffff


	//   ....[141]....
        /*03e4*/ 	.word	0xffffffff


	//   ....[142]....
        /*03e8*/ 	.word	0xffffffff


	//   ....[143]....
        /*03ec*/ 	.word	0xffffffff


	//   ....[144]....
        /*03f0*/ 	.word	0xffffffff


	//   ....[145]....
        /*03f4*/ 	.word	0xffffffff


	//   ....[146]....
        /*03f8*/ 	.word	0xffffffff


	//   ....[147]....
        /*03fc*/ 	.word	0xffffffff


	//   ....[148]....
        /*0400*/ 	.word	0xffffffff


	//   ....[149]....
        /*0404*/ 	.word	0xffffffff


	//   ....[150]....
        /*0408*/ 	.word	0xffffffff


	//----- nvinfo : EIATTR_COOP_GROUP_INSTR_OFFSETS
	.align		4
.L_94:
        /*040c*/ 	.byte	0x04, 0x28
        /*040e*/ 	.short	(.L_96 - .L_95)


	//   ....[0]....
.L_95:
        /*0410*/ 	.word	0x000000a0


	//   ....[1]....
        /*0414*/ 	.word	0x00001030


	//   ....[2]....
        /*0418*/ 	.word	0x00001160


	//   ....[3]....
        /*041c*/ 	.word	0x000011f0


	//   ....[4]....
        /*0420*/ 	.word	0x00001220


	//   ....[5]....
        /*0424*/ 	.word	0x000012b0


	//   ....[6]....
        /*0428*/ 	.word	0x000012e0


	//   ....[7]....
        /*042c*/ 	.word	0x00001370


	//   ....[8]....
        /*0430*/ 	.word	0x000013a0


	//   ....[9]....
        /*0434*/ 	.word	0x00001430


	//   ....[10]....
        /*0438*/ 	.word	0x00001460


	//   ....[11]....
        /*043c*/ 	.word	0x000014f0


	//   ....[12]....
        /*0440*/ 	.word	0x00001520


	//   ....[13]....
        /*0444*/ 	.word	0x000015b0


	//   ....[14]....
        /*0448*/ 	.word	0x000015e0


	//   ....[15]....
        /*044c*/ 	.word	0x00001660


	//   ....[16]....
        /*0450*/ 	.word	0x000016a0


	//   ....[17]....
        /*0454*/ 	.word	0x00001bb0


	//   ....[18]....
        /*0458*/ 	.word	0x00001bd0


	//   ....[19]....
        /*045c*/ 	.word	0x00001c00


	//   ....[20]....
        /*0460*/ 	.word	0x00001c30


	//   ....[21]....
        /*0464*/ 	.word	0x00001c40


	//   ....[22]....
        /*0468*/ 	.word	0x00001c60


	//   ....[23]....
        /*046c*/ 	.word	0x00001c70


	//   ....[24]....
        /*0470*/ 	.word	0x00001c90


	//   ....[25]....
        /*0474*/ 	.word	0x00001d30


	//   ....[26]....
        /*0478*/ 	.word	0x00001d70


	//   ....[27]....
        /*047c*/ 	.word	0x00001d80


	//   ....[28]....
        /*0480*/ 	.word	0x00001d90


	//   ....[29]....
        /*0484*/ 	.word	0x00001db0


	//   ....[30]....
        /*0488*/ 	.word	0x00001dd0


	//   ....[31]....
        /*048c*/ 	.word	0x00001f90


	//   ....[32]....
        /*0490*/ 	.word	0x00001fc0


	//   ....[33]....
        /*0494*/ 	.word	0x00001ff0


	//   ....[34]....
        /*0498*/ 	.word	0x00002020


	//   ....[35]....
        /*049c*/ 	.word	0x00002050


	//   ....[36]....
        /*04a0*/ 	.word	0x000020d0


	//   ....[37]....
        /*04a4*/ 	.word	0x00002100


	//   ....[38]....
        /*04a8*/ 	.word	0x00002130


	//   ....[39]....
        /*04ac*/ 	.word	0x00002160


	//   ....[40]....
        /*04b0*/ 	.word	0x00002190


	//   ....[41]....
        /*04b4*/ 	.word	0x00002220


	//   ....[42]....
        /*04b8*/ 	.word	0x00002250


	//   ....[43]....
        /*04bc*/ 	.word	0x000022a0


	//   ....[44]....
        /*04c0*/ 	.word	0x000022d0


	//   ....[45]....
        /*04c4*/ 	.word	0x00003ed0


	//   ....[46]....
        /*04c8*/ 	.word	0x00003ef0


	//   ....[47]....
        /*04cc*/ 	.word	0x00003f00


	//   ....[48]....
        /*04d0*/ 	.word	0x00003f10


	//   ....[49]....
        /*04d4*/ 	.word	0x00003f20


	//   ....[50]....
        /*04d8*/ 	.word	0x00003f30


	//   ....[51]....
        /*04dc*/ 	.word	0x00003f40


	//   ....[52]....
        /*04e0*/ 	.word	0x00003f60


	//   ....[53]....
        /*04e4*/ 	.word	0x00003f70


	//   ....[54]....
        /*04e8*/ 	.word	0x00003f90


	//   ....[55]....
        /*04ec*/ 	.word	0x00003fc0


	//   ....[56]....
        /*04f0*/ 	.word	0x00003fe0


	//   ....[57]....
        /*04f4*/ 	.word	0x00004000


	//   ....[58]....
        /*04f8*/ 	.word	0x00004020


	//   ....[59]....
        /*04fc*/ 	.word	0x00004f90


	//   ....[60]....
        /*0500*/ 	.word	0x00004fc0


	//   ....[61]....
        /*0504*/ 	.word	0x000050f0


	//   ....[62]....
        /*0508*/ 	.word	0x00005120


	//   ....[63]....
        /*050c*/ 	.word	0x00005150


	//   ....[64]....
        /*0510*/ 	.word	0x000051e0


	//   ....[65]....
        /*0514*/ 	.word	0x000052c0


	//   ....[66]....
        /*0518*/ 	.word	0x00005430


	//   ....[67]....
        /*051c*/ 	.word	0x00007e20


	//   ....[68]....
        /*0520*/ 	.word	0x00007e40


	//   ....[69]....
        /*0524*/ 	.word	0x00007e50


	//   ....[70]....
        /*0528*/ 	.word	0x00007e60


	//   ....[71]....
        /*052c*/ 	.word	0x00007e70


	//   ....[72]....
        /*0530*/ 	.word	0x00007e80


	//   ....[73]....
        /*0534*/ 	.word	0x00007e90


	//   ....[74]....
        /*0538*/ 	.word	0x00007eb0


	//   ....[75]....
        /*053c*/ 	.word	0x00007ec0


	//   ....[76]....
        /*0540*/ 	.word	0x00007ee0


	//   ....[77]....
        /*0544*/ 	.word	0x00007f30


	//   ....[78]....
        /*0548*/ 	.word	0x00007f70


	//   ....[79]....
        /*054c*/ 	.word	0x00007f90


	//   ....[80]....
        /*0550*/ 	.word	0x00007fa0


	//   ....[81]....
        /*0554*/ 	.word	0x000083c0


	//   ....[82]....
        /*0558*/ 	.word	0x000083f0


	//   ....[83]....
        /*055c*/ 	.word	0x00008410


	//   ....[84]....
        /*0560*/ 	.word	0x00008440


	//   ....[85]....
        /*0564*/ 	.word	0x00008470


	//   ....[86]....
        /*0568*/ 	.word	0x000084c0


	//   ....[87]....
        /*056c*/ 	.word	0x000084f0


	//   ....[88]....
        /*0570*/ 	.word	0x00008510


	//   ....[89]....
        /*0574*/ 	.word	0x00008550


	//   ....[90]....
        /*0578*/ 	.word	0x00008580


	//   ....[91]....
        /*057c*/ 	.word	0x000085b0


	//   ....[92]....
        /*0580*/ 	.word	0x000085d0


	//   ....[93]....
        /*0584*/ 	.word	0x00008600


	//   ....[94]....
        /*0588*/ 	.word	0x00008620


	//   ....[95]....
        /*058c*/ 	.word	0x0000a0f0


	//   ....[96]....
        /*0590*/ 	.word	0x0000a310


	//   ....[97]....
        /*0594*/ 	.word	0x0000a360


	//   ....[98]....
        /*0598*/ 	.word	0x0000a390


	//   ....[99]....
        /*059c*/ 	.word	0x0000a3b0


	//   ....[100]....
        /*05a0*/ 	.word	0x0000a470


	//   ....[101]....
        /*05a4*/ 	.word	0x0000a5a0


	//   ....[102]....
        /*05a8*/ 	.word	0x0000a870


	//   ....[103]....
        /*05ac*/ 	.word	0x0000d280


	//   ....[104]....
        /*05b0*/ 	.word	0x0000d290


	//   ....[105]....
        /*05b4*/ 	.word	0x0000d2a0


	//   ....[106]....
        /*05b8*/ 	.word	0x0000d2b0


	//   ....[107]....
        /*05bc*/ 	.word	0x0000d2e0


	//   ....[108]....
        /*05c0*/ 	.word	0x0000d300


	//   ....[109]....
        /*05c4*/ 	.word	0x0000d320


	//   ....[110]....
        /*05c8*/ 	.word	0x0000d330


	//   ....[111]....
        /*05cc*/ 	.word	0x0000e7f0


	//   ....[112]....
        /*05d0*/ 	.word	0x0000e810


	//   ....[113]....
        /*05d4*/ 	.word	0x0000e840


	//   ....[114]....
        /*05d8*/ 	.word	0x0000e880


	//   ....[115]....
        /*05dc*/ 	.word	0x0000e8c0


	//   ....[116]....
        /*05e0*/ 	.word	0x0000e8e0


	//   ....[117]....
        /*05e4*/ 	.word	0x0000e910


	//   ....[118]....
        /*05e8*/ 	.word	0x0000e940


	//   ....[119]....
        /*05ec*/ 	.word	0x0000e990


	//   ....[120]....
        /*05f0*/ 	.word	0x0000e9a0


	//   ....[121]....
        /*05f4*/ 	.word	0x0000e9c0


	//   ....[122]....
        /*05f8*/ 	.word	0x0000ea10


	//   ....[123]....
        /*05fc*/ 	.word	0x0000ea30


	//   ....[124]....
        /*0600*/ 	.word	0x0000ea60


	//   ....[125]....
        /*0604*/ 	.word	0x0000eab0


	//   ....[126]....
        /*0608*/ 	.word	0x0000eae0


	//   ....[127]....
        /*060c*/ 	.word	0x0000eaf0


	//   ....[128]....
        /*0610*/ 	.word	0x0000ebf0


	//   ....[129]....
        /*0614*/ 	.word	0x0000ec10


	//   ....[130]....
        /*0618*/ 	.word	0x0000ec30


	//   ....[131]....
        /*061c*/ 	.word	0x0000ec60


	//   ....[132]....
        /*0620*/ 	.word	0x0000ec80


	//   ....[133]....
        /*0624*/ 	.word	0x0000ed10


	//   ....[134]....
        /*0628*/ 	.word	0x0000ed30


	//   ....[135]....
        /*062c*/ 	.word	0x0000f5b0


	//   ....[136]....
        /*0630*/ 	.word	0x0000f5e0


	//   ....[137]....
        /*0634*/ 	.word	0x0000f610


	//   ....[138]....
        /*0638*/ 	.word	0x0000f640


	//   ....[139]....
        /*063c*/ 	.word	0x0000f670


	//   ....[140]....
        /*0640*/ 	.word	0x0000f6a0


	//   ....[141]....
        /*0644*/ 	.word	0x0000f6d0


	//   ....[142]....
        /*0648*/ 	.word	0x0000f6f0


	//   ....[143]....
        /*064c*/ 	.word	0x0000f720


	//   ....[144]....
        /*0650*/ 	.word	0x0000f730


	//   ....[145]....
        /*0654*/ 	.word	0x0000f740


	//   ....[146]....
        /*0658*/ 	.word	0x0000f750


	//   ....[147]....
        /*065c*/ 	.word	0x0000f760


	//   ....[148]....
        /*0660*/ 	.word	0x0000f770


	//   ....[149]....
        /*0664*/ 	.word	0x0000f7a0


	//   ....[150]....
        /*0668*/ 	.word	0x0000f7c0


	//----- nvinfo : EIATTR_EXIT_INSTR_OFFSETS
	.align		4
.L_96:
        /*066c*/ 	.byte	0x04, 0x1c
        /*066e*/ 	.short	(.L_98 - .L_97)


	//   ....[0]....
.L_97:
        /*0670*/ 	.word	0x00000450


	//   ....[1]....
        /*0674*/ 	.word	0x0000edc0


	//   ....[2]....
        /*0678*/ 	.word	0x0000ee00


	//   ....[3]....
        /*067c*/ 	.word	0x0000f920


	//   ....[4]....
        /*0680*/ 	.word	0x0000f960


	//----- nvinfo : EIATTR_CTAIDZ_USED
	.align		4
.L_98:
        /*0684*/ 	.byte	0x01, 0x04
	.zero		2


	//----- nvinfo : EIATTR_MAX_THREADS
	.align		4
        /*0688*/ 	.byte	0x04, 0x05
        /*068a*/ 	.short	(.L_100 - .L_99)
.L_99:
        /*068c*/ 	.word	0x00000080
        /*0690*/ 	.word	0x00000001
        /*0694*/ 	.word	0x00000001


	//----- nvinfo : EIATTR_CRS_STACK_SIZE
	.align		4
.L_100:
        /*0698*/ 	.byte	0x04, 0x1e
        /*069a*/ 	.short	(.L_102 - .L_101)
.L_101:
        /*069c*/ 	.word	0x00000000
.L_102:


//--------------------- .nv.info._ZN7cutlass13device_kernelIN5flash19enable_sm80_to_sm89INS1_16FlashAttnFwdSm80INS1_25CollectiveMainloopFwdSm80ILi4ELi1ELb0EN4cute5tupleIJNS5_1CILi128EEENS7_ILi112EEENS7_ILi64EEEEEELi64ENS_6half_tEfNS_4arch4Sm80ELb0ELb0ELb1ELb1ELb1ELb1ELb1ELb0EEENS1_21CollectiveEpilogueFwdINS6_IJS8_SA_S9_EEENS6_IJNS7_ILi1EEESI_SI_EEESC_SE_Li128ELb1ELb1ELb0ELb0EEENS1_19SingleTileSchedulerILb1ELb0ELb1ELi128EEEEEEEEEvNT_6ParamsE --------------------------
	.section	.nv.info._ZN7cutlass13device_kernelIN5flash19enable_sm80_to_sm89INS1_16FlashAttnFwdSm80INS1_25CollectiveMainloopFwdSm80ILi4ELi1ELb0EN4cute5tupleIJNS5_1CILi128EEENS7_ILi112EEENS7_ILi64EEEEEELi64ENS_6half_tEfNS_4arch4Sm80ELb0ELb0ELb1ELb1ELb1ELb1ELb1ELb0EEENS1_21CollectiveEpilogueFwdINS6_IJS8_SA_S9_EEENS6_IJNS7_ILi1EEESI_SI_EEESC_SE_Li128ELb1ELb1ELb0ELb0EEENS1_19SingleTileSchedulerILb1ELb0ELb1ELi128EEEEEEEEEvNT_6ParamsE,"",@"SHT_CUDA_INFO"
	.sectionflags	@""
	.align	4


	//----- nvinfo : EIATTR_CUDA_API_VERSION
	.align		4
        /*0000*/ 	.byte	0x04, 0x37
        /*0002*/ 	.short	(.L_104 - .L_103)
.L_103:
        /*0004*/ 	.word	0x00000082


	//----- nvinfo : EIATTR_SW2861232_WAR
	.align		4
.L_104:
        /*0008*/ 	.byte	0x01, 0x35
	.zero		2


	//----- nvinfo : EIATTR_PARAM_CBANK
	.align		4
        /*000c*/ 	.byte	0x04, 0x0a
        /*000e*/ 	.short	(.L_106 - .L_105)
	.align		4
.L_105:
        /*0010*/ 	.word	index@(.nv.constant0._ZN7cutlass13device_kernelIN5flash19enable_sm80_to_sm89INS1_16FlashAttnFwdSm80INS1_25CollectiveMainloopFwdSm80ILi4ELi1ELb0EN4cute5tupleIJNS5_1CILi128EEENS7_ILi112EEENS7_ILi64EEEEEELi64ENS_6half_tEfNS_4arch4Sm80ELb0ELb0ELb1ELb1ELb1ELb1ELb1ELb0EEENS1_21CollectiveEpilogueFwdINS6_IJS8_SA_S9_EEENS6_IJNS7_ILi1EEESI_SI_EEESC_SE_Li128ELb1ELb1ELb0ELb0EEENS1_19SingleTileSchedulerILb1ELb0ELb1ELi128EEEEEEEEEvNT_6ParamsE)
        /*0014*/ 	.short	0x0160
        /*0016*/ 	.short	0x0418


	//----- nvinfo : EIATTR_CBANK_PARAM_SIZE
	.align		4
.L_106:
        /*0018*/ 	.byte	0x03, 0x19
        /*001a*/ 	.short	0x0418


	//----- nvinfo : EIATTR_KPARAM_INFO
	.align		4
        /*001c*/ 	.byte	0x04, 0x17
        /*001e*/ 	.short	(.L_108 - .L_107)
.L_107:
        /*0020*/ 	.word	0x00000000
        /*0024*/ 	.short	0x0000
        /*0026*/ 	.short	0x0000
        /*0028*/ 	.byte	0x00, 0xf0, 0x61, 0x10


	//----- nvinfo : EIATTR_MAXREG_COUNT
	.align		4
.L_108:
        /*002c*/ 	.byte	0x03, 0x1b
        /*002e*/ 	.short	0x00ff


	//----- nvinfo : EIATTR_NUM_BARRIERS
	.align		4
        /*0030*/ 	.byte	0x02, 0x4c
        /*0032*/ 	.byte	0x02
	.zero		1


	//----- nvinfo : EIATTR_ANNOTATIONS
	.align		4
        /*0034*/ 	.byte	0x04, 0x55
        /*0036*/ 	.short	(.L_110 - .L_109)


	//   ....[0]....
.L_109:
        /* <DEDUP_REMOVED lines=26> */


	//----- nvinfo : EIATTR_MERCURY_ISA_VERSION
	.align		4
.L_110:
        /*01c0*/ 	.byte	0x03, 0x5f
        /*01c2*/ 	.short	0x0000


	//----- nvinfo : EIATTR_COOP_GROUP_MASK_REGIDS
	.align		4
        /*01c4*/ 	.byte	0x04, 0x29
        /*01c6*/ 	.short	(.L_112 - .L_111)


	//   ....[0]....
.L_111:
        /*01c8*/ 	.word	0xffffffff


	//   ....[1]....
        /*01cc*/ 	.word	0xffffffff


	//   ....[2]....
        /*01d0*/ 	.word	0xffffffff


	//   ....[3]....
        /*01d4*/ 	.word	0xffffffff


	//   ....[4]....
        /*01d8*/ 	.word	0xffffffff


	//   ....[5]....
        /*01dc*/ 	.word	0xffffffff


	//   ....[6]....
        /*01e0*/ 	.word	0xffffffff


	//   ....[7]....
        /*01e4*/ 	.word	0xffffffff


	//   ....[8]....
        /*01e8*/ 	.word	0xffffffff


	//   ....[9]....
        /*01ec*/ 	.word	0xffffffff


	//   ....[10]....
        /*01f0*/ 	.word	0xffffffff


	//   ....[11]....
        /*01f4*/ 	.word	0xffffffff


	//   ....[12]....
        /*01f8*/ 	.word	0xffffffff


	//   ....[13]....
        /*01fc*/ 	.word	0xffffffff


	//   ....[14]....
        /*0200*/ 	.word	0xffffffff


	//   ....[15]....
        /*0204*/ 	.word	0xffffffff


	//   ....[16]....
        /*0208*/ 	.word	0xffffffff


	//   ....[17]....
        /*020c*/ 	.word	0xffffffff


	//   ....[18]....
        /*0210*/ 	.word	0xffffffff


	//   ....[19]....
        /*0214*/ 	.word	0xffffffff


	//   ....[20]....
        /*0218*/ 	.word	0xffffffff


	//   ....[21]....
        /*021c*/ 	.word	0xffffffff


	//   ....[22]....
        /*0220*/ 	.word	0xffffffff


	//   ....[23]....
        /*0224*/ 	.word	0xffffffff


	//   ....[24]....
        /*0228*/ 	.word	0xffffffff


	//   ....[25]....
        /*022c*/ 	.word	0xffffffff


	//   ....[26]....
        /*0230*/ 	.word	0xffffffff


	//   ....[27]....
        /*0234*/ 	.word	0xffffffff


	//   ....[28]....
        /*0238*/ 	.word	0xffffffff


	//   ....[29]....
        /*023c*/ 	.word	0xffffffff


	//   ....[30]....
        /*0240*/ 	.word	0xffffffff


	//   ....[31]....
        /*0244*/ 	.word	0xffffffff


	//   ....[32]....
        /*0248*/ 	.word	0xffffffff


	//   ....[33]....
        /*024c*/ 	.word	0xffffffff


	//   ....[34]....
        /*0250*/ 	.word	0xffffffff


	//   ....[35]....
        /*0254*/ 	.word	0xffffffff


	//   ....[36]....
        /*0258*/ 	.word	0xffffffff


	//   ....[37]....
        /*025c*/ 	.word	0xffffffff


	//   ....[38]....
        /*0260*/ 	.word	0xffffffff


	//   ....[39]....
        /*0264*/ 	.word	0xffffffff


	//   ....[40]....
        /*0268*/ 	.word	0xffffffff


	//   ....[41]....
        /*026c*/ 	.word	0xffffffff


	//   ....[42]....
        /*0270*/ 	.word	0xffffffff


	//   ....[43]....
        /*0274*/ 	.word	0xffffffff


	//   ....[44]....
        /*0278*/ 	.word	0xffffffff


	//   ....[45]....
        /*027c*/ 	.word	0xffffffff


	//   ....[46]....
        /*0280*/ 	.word	0xffffffff


	//   ....[47]....
        /*0284*/ 	.word	0xffffffff


	//   ....[48]....
        /*0288*/ 	.word	0xffffffff


	//   ....[49]....
        /*028c*/ 	.word	0xffffffff


	//   ....[50]....
        /*0290*/ 	.word	0xffffffff


	//   ....[51]....
        /*0294*/ 	.word	0xffffffff


	//   ....[52]....
        /*0298*/ 	.word	0xffffffff


	//   ....[53]....
        /*029c*/ 	.word	0xffffffff


	//   ....[54]....
        /*02a0*/ 	.word	0xffffffff


	//   ....[55]....
        /*02a4*/ 	.word	0xffffffff


	//   ....[56]....
        /*02a8*/ 	.word	0xffffffff


	//   ....[57]....
        /*02ac*/ 	.word	0xffffffff


	//   ....[58]....
        /*02b0*/ 	.word	0xffffffff


	//   ....[59]....
        /*02b4*/ 	.word	0xffffffff


	//   ....[60]....
        /*02b8*/ 	.word	0xffffffff


	//   ....[61]....
        /*02bc*/ 	.word	0xffffffff


	//   ....[62]....
        /*02c0*/ 	.word	0xffffffff


	//   ....[63]....
        /*02c4*/ 	.word	0xffffffff


	//   ....[64]....
        /*02c8*/ 	.word	0xffffffff


	//   ....[65]....
        /*02cc*/ 	.word	0xffffffff


	//   ....[66]....
        /*02d0*/ 	.word	0xffffffff


	//   ....[67]....
        /*02d4*/ 	.word	0xffffffff


	//   ....[68]....
        /*02d8*/ 	.word	0xffffffff


	//   ....[69]....
        /*02dc*/ 	.word	0xffffffff


	//   ....[70]....
        /*02e0*/ 	.word	0xffffffff


	//   ....[71]....
        /*02e4*/ 	.word	0xffffffff


	//   ....[72]....
        /*02e8*/ 	.word	0xffffffff


	//   ....[73]....
        /*02ec*/ 	.word	0xffffffff


	//   ....[74]....
        /*02f0*/ 	.word	0xffffffff


	//   ....[75]....
        /*02f4*/ 	.word	0xffffffff


	//   ....[76]....
        /*02f8*/ 	.word	0xffffffff


	//   ....[77]....
        /*02fc*/ 	.word	0xffffffff


	//   ....[78]....
        /*0300*/ 	.word	0xffffffff


	//   ....[79]....
        /*0304*/ 	.word	0xffffffff


	//   ....[80]....
        /*0308*/ 	.word	0xffffffff


	//   ....[81]....
        /*030c*/ 	.word	0xffffffff


	//   ....[82]....
        /*0310*/ 	.word	0xffffffff


	//   ....[83]....
        /*0314*/ 	.word	0xffffffff


	//   ....[84]....
        /*0318*/ 	.word	0xffffffff


	//   ....[85]....
        /*031c*/ 	.word	0xffffffff


	//   ....[86]....
        /*0320*/ 	.word	0xffffffff


	//   ....[87]....
        /*0324*/ 	.word	0xffffffff


	//   ....[88]....
        /*0328*/ 	.word	0xffffffff


	//   ....[89]....
        /*032c*/ 	.word	0xffffffff


	//   ....[90]....
        /*0330*/ 	.word	0xffffffff


	//   ....[91]....
        /*0334*/ 	.word	0xffffffff


	//   ....[92]....
        /*0338*/ 	.word	0xffffffff


	//   ....[93]....
        /*033c*/ 	.word	0xffffffff


	//   ....[94]....
        /*0340*/ 	.word	0xffffffff


	//   ....[95]....
        /*0344*/ 	.word	0xffffffff


	//   ....[96]....
        /*0348*/ 	.word	0xffffffff


	//   ....[97]....
        /*034c*/ 	.word	0xffffffff


	//   ....[98]....
        /*0350*/ 	.word	0xffffffff


	//   ....[99]....
        /*0354*/ 	.word	0xffffffff


	//   ....[100]....
        /*0358*/ 	.word	0xffffffff


	//   ....[101]....
        /*035c*/ 	.word	0xffffffff


	//   ....[102]....
        /*0360*/ 	.word	0xffffffff


	//   ....[103]....
        /*0364*/ 	.word	0xffffffff


	//   ....[104]....
        /*0368*/ 	.word	0xffffffff


	//   ....[105]....
        /*036c*/ 	.word	0xffffffff


	//   ....[106]....
        /*0370*/ 	.word	0xffffffff


	//   ....[107]....
        /*0374*/ 	.word	0xffffffff


	//   ....[108]....
        /*0378*/ 	.word	0xffffffff


	//   ....[109]....
        /*037c*/ 	.word	0xffffffff


	//   ....[110]....
        /*0380*/ 	.word	0xffffffff


	//   ....[111]....
        /*0384*/ 	.word	0xffffffff


	//   ....[112]....
        /*0388*/ 	.word	0xffffffff


	//   ....[113]....
        /*038c*/ 	.word	0xffffffff


	//   ....[114]....
        /*0390*/ 	.word	0xffffffff


	//   ....[115]....
        /*0394*/ 	.word	0xffffffff


	//   ....[116]....
        /*0398*/ 	.word	0xffffffff


	//   ....[117]....
        /*039c*/ 	.word	0xffffffff


	//   ....[118]....
        /*03a0*/ 	.word	0xffffffff


	//   ....[119]....
        /*03a4*/ 	.word	0xffffffff


	//   ....[120]....
        /*03a8*/ 	.word	0xffffffff


	//   ....[121]....
        /*03ac*/ 	.word	0xffffffff


	//   ....[122]....
        /*03b0*/ 	.word	0xffffffff


	//   ....[123]....
        /*03b4*/ 	.word	0xffffffff


	//   ....[124]....
        /*03b8*/ 	.word	0xffffffff


	//   ....[125]....
        /*03bc*/ 	.word	0xffffffff


	//   ....[126]....
        /*03c0*/ 	.word	0xffffffff


	//   ....[127]....
        /*03c4*/ 	.word	0xffffffff


	//   ....[128]....
        /*03c8*/ 	.word	0xffffffff


	//   ....[129]....
        /*03cc*/ 	.word	0xffffffff


	//   ....[130]....
        /*03d0*/ 	.word	0xffffffff


	//   ....[131]....
        /*03d4*/ 	.word	0xffffffff


	//   ....[132]....
        /*03d8*/ 	.word	0xffffffff


	//   ....[133]....
        /*03dc*/ 	.word	0xffffffff


	//   ....[134]....
        /*03e0*/ 	.word	0xffffffff


	//   ....[135]....
        /*03e4*/ 	.word	0xffffffff


	//   ....[136]....
        /*03e8*/ 	.word	0xffffffff


	//   ....[137]....
        /*03ec*/ 	.word	0xffffffff


	//   ....[138]....
        /*03f0*/ 	.word	0xffffffff


	//   ....[139]....
        /*03f4*/ 	.word	0xffffffff


	//   ....[140]....
        /*03f8*/ 	.word	0xffffffff


	//   ....[141]....
        /*03fc*/ 	.word	0xffffffff


	//   ....[142]....
        /*0400*/ 	.word	0xffffffff


	//   ....[143]....
        /*0404*/ 	.word	0xffffffff


	//   ....[144]....
        /*0408*/ 	.word	0xffffffff


	//   ....[145]....
        /*040c*/ 	.word	0xffffffff


	//   ....[146]....
        /*0410*/ 	.word	0xffffffff


	//   ....[147]....
        /*0414*/ 	.word	0xffffffff


	//   ....[148]....
        /*0418*/ 	.word	0xffffffff


	//   ....[149]....
        /*041c*/ 	.word	0xffffffff


	//   ....[150]....
        /*0420*/ 	.word	0xffffffff


	//   ....[151]....
        /*0424*/ 	.word	0xffffffff


	//   ....[152]....
        /*0428*/ 	.word	0xffffffff


	//   ....[153]....
        /*042c*/ 	.word	0xffffffff


	//   ....[154]....
        /*0430*/ 	.word	0xffffffff


	//   ....[155]....
        /*0434*/ 	.word	0xffffffff


	//   ....[156]....
        /*0438*/ 	.word	0xffffffff


	//   ....[157]....
        /*043c*/ 	.word	0xffffffff


	//   ....[158]....
        /*0440*/ 	.word	0xffffffff


	//   ....[159]....
        /*0444*/ 	.word	0xffffffff


	//   ....[160]....
        /*0448*/ 	.word	0xffffffff


	//   ....[161]....
        /*044c*/ 	.word	0xffffffff


	//   ....[162]....
        /*0450*/ 	.word	0xffffffff


	//   ....[163]....
        /*0454*/ 	.word	0xffffffff


	//   ....[164]....
        /*0458*/ 	.word	0xffffffff


	//   ....[165]....
        /*045c*/ 	.word	0xffffffff


	//   ....[166]....
        /*0460*/ 	.word	0xffffffff


	//   ....[167]....
        /*0464*/ 	.word	0xffffffff


	//   ....[168]....
        /*0468*/ 	.word	0xffffffff


	//   ....[169]....
        /*046c*/ 	.word	0xffffffff


	//   ....[170]....
        /*0470*/ 	.word	0xffffffff


	//   ....[171]....
        /*0474*/ 	.word	0xffffffff


	//   ....[172]....
        /*0478*/ 	.word	0xffffffff


	//   ....[173]....
        /*047c*/ 	.word	0xffffffff


	//   ....[174]....
        /*0480*/ 	.word	0xffffffff


	//   ....[175]....
        /*0484*/ 	.word	0xffffffff


	//   ....[176]....
        /*0488*/ 	.word	0xffffffff


	//   ....[177]....
        /*048c*/ 	.word	0xffffffff


	//   ....[178]....
        /*0490*/ 	.word	0xffffffff


	//   ....[179]....
        /*0494*/ 	.word	0xffffffff


	//   ....[180]....
        /*0498*/ 	.word	0xffffffff


	//   ....[181]....
        /*049c*/ 	.word	0xffffffff


	//   ....[182]....
        /*04a0*/ 	.word	0xffffffff


	//----- nvinfo : EIATTR_COOP_GROUP_INSTR_OFFSETS
	.align		4
.L_112:
        /*04a4*/ 	.byte	0x04, 0x28
        /*04a6*/ 	.short	(.L_114 - .L_113)


	//   ....[0]....
.L_113:
        /*04a8*/ 	.word	0x000000a0


	//   ....[1]....
        /*04ac*/ 	.word	0x00002b60


	//   ....[2]....
        /*04b0*/ 	.word	0x00002bb0


	//   ....[3]....
        /*04b4*/ 	.word	0x000033a0


	//   ....[4]....
        /*04b8*/ 	.word	0x000033c0


	//   ....[5]....
        /*04bc*/ 	.word	0x00003b30


	//   ....[6]....
        /*04c0*/ 	.word	0x00003b50


	//   ....[7]....
        /*04c4*/ 	.word	0x000042c0


	//   ....[8]....
        /*04c8*/ 	.word	0x000042d0


	//   ....[9]....
        /*04cc*/ 	.word	0x00004b80


	//   ....[10]....
        /*04d0*/ 	.word	0x00004bd0


	//   ....[11]....
        /*04d4*/ 	.word	0x000058d0


	//   ....[12]....
        /*04d8*/ 	.word	0x00005900


	//   ....[13]....
        /*04dc*/ 	.word	0x00006040


	//   ....[14]....
        /*04e0*/ 	.word	0x00006070


	//   ....[15]....
        /*04e4*/ 	.word	0x000067b0


	//   ....[16]....
        /*04e8*/ 	.word	0x000067d0


	//   ....[17]....
        /*04ec*/ 	.word	0x00006f30


	//   ....[18]....
        /*04f0*/ 	.word	0x00006f60


	//   ....[19]....
        /*04f4*/ 	.word	0x000070a0


	//   ....[20]....
        /*04f8*/ 	.word	0x000070d0


	//   ....[21]....
        /*04fc*/ 	.word	0x000071c0


	//   ....[22]....
        /*0500*/ 	.word	0x000071f0


	//   ....[23]....
        /*0504*/ 	.word	0x000072e0


	//   ....[24]....
        /*0508*/ 	.word	0x00007300


	//   ....[25]....
        /*050c*/ 	.word	0x00007b60


	//   ....[26]....
        /*0510*/ 	.word	0x00007b80


	//   ....[27]....
        /*0514*/ 	.word	0x00007c70


	//   ....[28]....
        /*0518*/ 	.word	0x00007ca0


	//   ....[29]....
        /*051c*/ 	.word	0x00007d90


	//   ....[30]....
        /*0520*/ 	.word	0x00007dc0


	//   ....[31]....
        /*0524*/ 	.word	0x00007eb0


	//   ....[32]....
        /*0528*/ 	.word	0x00007ee0


	//   ....[33]....
        /*052c*/ 	.word	0x00008a00


	//   ....[34]....
        /*0530*/ 	.word	0x00008a30


	//   ....[35]....
        /*0534*/ 	.word	0x00008a60


	//   ....[36]....
        /*0538*/ 	.word	0x00008a80


	//   ....[37]....
        /*053c*/ 	.word	0x00008aa0


	//   ....[38]....
        /*0540*/ 	.word	0x00008ae0


	//   ....[39]....
        /*0544*/ 	.word	0x00008b00


	//   ....[40]....
        /*0548*/ 	.word	0x00008b40


	//   ....[41]....
        /*054c*/ 	.word	0x00008b80


	//   ....[42]....
        /*0550*/ 	.word	0x00008bb0


	//   ....[43]....
        /*0554*/ 	.word	0x00008bd0


	//   ....[44]....
        /*0558*/ 	.word	0x00008c50


	//   ....[45]....
        /*055c*/ 	.word	0x00008c60


	//   ....[46]....
        /*0560*/ 	.word	0x00008ce0


	//   ....[47]....
        /*0564*/ 	.word	0x00008d40


	//   ....[48]....
        /*0568*/ 	.word	0x00008df0


	//   ....[49]....
        /*056c*/ 	.word	0x00009210


	//   ....[50]....
        /*0570*/ 	.word	0x00009240


	//   ....[51]....
        /*0574*/ 	.word	0x00009270


	//   ....[52]....
        /*0578*/ 	.word	0x00009290


	//   ....[53]....
        /*057c*/ 	.word	0x000092a0


	//   ....[54]....
        /*0580*/ 	.word	0x000092c0


	//   ....[55]....
        /*0584*/ 	.word	0x000092d0


	//   ....[56]....
        /*0588*/ 	.word	0x000092f0


	//   ....[57]....
        /*058c*/ 	.word	0x00009300


	//   ....[58]....
        /*0590*/ 	.word	0x00009330


	//   ....[59]....
        /*0594*/ 	.word	0x00009360


	//   ....[60]....
        /*0598*/ 	.word	0x00009390


	//   ....[61]....
        /*059c*/ 	.word	0x000093b0


	//   ....[62]....
        /*05a0*/ 	.word	0x000093e0


	//   ....[63]....
        /*05a4*/ 	.word	0x0000ce20


	//   ....[64]....
        /*05a8*/ 	.word	0x0000ce50


	//   ....[65]....
        /*05ac*/ 	.word	0x0000ce80


	//   ....[66]....
        /*05b0*/ 	.word	0x0000ceb0


	//   ....[67]....
        /*05b4*/ 	.word	0x0000cee0


	//   ....[68]....
        /*05b8*/ 	.word	0x0000cf10


	//   ....[69]....
        /*05bc*/ 	.word	0x0000cf40


	//   ....[70]....
        /*05c0*/ 	.word	0x0000cf70


	//   ....[71]....
        /*05c4*/ 	.word	0x0000cfa0


	//   ....[72]....
        /*05c8*/ 	.word	0x0000cfd0


	//   ....[73]....
        /*05cc*/ 	.word	0x0000d000


	//   ....[74]....
        /*05d0*/ 	.word	0x0000d030


	//   ....[75]....
        /*05d4*/ 	.word	0x0000d060


	//   ....[76]....
        /*05d8*/ 	.word	0x0000d0c0


	//   ....[77]....
        /*05dc*/ 	.word	0x0000ed70


	//   ....[78]....
        /*05e0*/ 	.word	0x0000ed90


	//   ....[79]....
        /*05e4*/ 	.word	0x0000eda0


	//   ....[80]....
        /*05e8*/ 	.word	0x0000edb0


	//   ....[81]....
        /*05ec*/ 	.word	0x0000edc0


	//   ....[82]....
        /*05f0*/ 	.word	0x0000edd0


	//   ....[83]....
        /*05f4*/ 	.word	0x0000ede0


	//   ....[84]....
        /*05f8*/ 	.word	0x0000ee00


	//   ....[85]....
        /*05fc*/ 	.word	0x0000ee10


	//   ....[86]....
        /*0600*/ 	.word	0x0000ee30


	//   ....[87]....
        /*0604*/ 	.word	0x0000ee50


	//   ....[88]....
        /*0608*/ 	.word	0x0000ee80


	//   ....[89]....
        /*060c*/ 	.word	0x0000eea0


	//   ....[90]....
        /*0610*/ 	.word	0x0000eec0


	//   ....[91]....
        /*0614*/ 	.word	0x0000fde0


	//   ....[92]....
        /*0618*/ 	.word	0x0000fe20


	//   ....[93]....
        /*061c*/ 	.word	0x0000ff60


	//   ....[94]....
        /*0620*/ 	.word	0x0000ff90


	//   ....[95]....
        /*0624*/ 	.word	0x0000ffc0


	//   ....[96]....
        /*0628*/ 	.word	0x000100c0


	//   ....[97]....
        /*062c*/ 	.word	0x00010190


	//   ....[98]....
        /*0630*/ 	.word	0x00010300


	//   ....[99]....
        /*0634*/ 	.word	0x00012da0


	//   ....[100]....
        /*0638*/ 	.word	0x00012dc0


	//   ....[101]....
        /*063c*/ 	.word	0x00012dd0


	//   ....[102]....
        /*0640*/ 	.word	0x00012de0


	//   ....[103]....
        /*0644*/ 	.word	0x00012df0


	//   ....[104]....
        /*0648*/ 	.word	0x00012e00


	//   ....[105]....
        /*064c*/ 	.word	0x00012e10


	//   ....[106]....
        /*0650*/ 	.word	0x00012e30


	//   ....[107]....
        /*0654*/ 	.word	0x00012e40


	//   ....[108]....
        /*0658*/ 	.word	0x00012e60


	//   ....[109]....
        /*065c*/ 	.word	0x00012eb0


	//   ....[110]....
        /*0660*/ 	.word	0x00012ef0


	//   ....[111]....
        /*0664*/ 	.word	0x00012f10


	//   ....[112]....
        /*0668*/ 	.word	0x00012f20


	//   ....[113]....
        /*066c*/ 	.word	0x00013350


	//   ....[114]....
        /*0670*/ 	.word	0x00013370


	//   ....[115]....
        /*0674*/ 	.word	0x00013390


	//   ....[116]....
        /*0678*/ 	.word	0x000133c0


	//   ....[117]....
        /*067c*/ 	.word	0x000133f0


	//   ....[118]....
        /*0680*/ 	.word	0x00013440


	//   ....[119]....
        /*0684*/ 	.word	0x00013470


	//   ....[120]....
        /*0688*/ 	.word	0x00013490


	//   ....[121]....
        /*068c*/ 	.word	0x000134d0


	//   ....[122]....
        /*0690*/ 	.word	0x00013500


	//   ....[123]....
        /*0694*/ 	.word	0x00013530


	//   ....[124]....
        /*0698*/ 	.word	0x00013550


	//   ....[125]....
        /*069c*/ 	.word	0x00013580


	//   ....[126]....
        /*06a0*/ 	.word	0x000135a0


	//   ....[127]....
        /*06a4*/ 	.word	0x00015070


	//   ....[128]....
        /*06a8*/ 	.word	0x00015290


	//   ....[129]....
        /*06ac*/ 	.word	0x000152e0


	//   ....[130]....
        /*06b0*/ 	.word	0x00015310


	//   ....[131]....
        /*06b4*/ 	.word	0x00015330


	//   ....[132]....
        /*06b8*/ 	.word	0x000153f0


	//   ....[133]....
        /*06bc*/ 	.word	0x00015520


	//   ....[134]....
        /*06c0*/ 	.word	0x000157f0


	//   ....[135]....
        /*06c4*/ 	.word	0x00018200


	//   ....[136]....
        /*06c8*/ 	.word	0x00018210


	//   ....[137]....
        /*06cc*/ 	.word	0x00018220


	//   ....[138]....
        /*06d0*/ 	.word	0x00018230


	//   ....[139]....
        /*06d4*/ 	.word	0x00018260


	//   ....[140]....
        /*06d8*/ 	.word	0x00018280


	//   ....[141]....
        /*06dc*/ 	.word	0x000182a0


	//   ....[142]....
        /*06e0*/ 	.word	0x000182b0


	//   ....[143]....
        /*06e4*/ 	.word	0x00019770


	//   ....[144]....
        /*06e8*/ 	.word	0x00019790


	//   ....[145]....
        /*06ec*/ 	.word	0x000197c0


	//   ....[146]....
        /*06f0*/ 	.word	0x000197f0


	//   ....[147]....
        /*06f4*/ 	.word	0x00019830


	//   ....[148]....
        /*06f8*/ 	.word	0x00019860


	//   ....[149]....
        /*06fc*/ 	.word	0x000198a0


	//   ....[150]....
        /*0700*/ 	.word	0x000198c0


	//   ....[151]....
        /*0704*/ 	.word	0x00019910


	//   ....[152]....
        /*0708*/ 	.word	0x00019920


	//   ....[153]....
        /*070c*/ 	.word	0x00019930


	//   ....[154]....
        /*0710*/ 	.word	0x00019950


	//   ....[155]....
        /*0714*/ 	.word	0x000199a0


	//   ....[156]....
        /*0718*/ 	.word	0x000199c0


	//   ....[157]....
        /*071c*/ 	.word	0x000199f0


	//   ....[158]....
        /*0720*/ 	.word	0x00019a30


	//   ....[159]....
        /*0724*/ 	.word	0x00019a80


	//   ....[160]....
        /*0728*/ 	.word	0x00019b40


	//   ....[161]....
        /*072c*/ 	.word	0x00019b60


	//   ....[162]....
        /*0730*/ 	.word	0x00019bb0


	//   ....[163]....
        /*0734*/ 	.word	0x00019bd0


	//   ....[164]....
        /*0738*/ 	.word	0x00019c00


	//   ....[165]....
        /*073c*/ 	.word	0x00019c30


	//   ....[166]....
        /*0740*/ 	.word	0x00019cd0


	//   ....[167]....
        /*0744*/ 	.word	0x0001a560


	//   ....[168]....
        /*0748*/ 	.word	0x0001a590


	//   ....[169]....
        /*074c*/ 	.word	0x0001a5c0


	//   ....[170]....
        /*0750*/ 	.word	0x0001a5f0


	//   ....[171]....
        /*0754*/ 	.word	0x0001a620


	//   ....[172]....
        /*0758*/ 	.word	0x0001a650


	//   ....[173]....
        /*075c*/ 	.word	0x0001a680


	//   ....[174]....
        /*0760*/ 	.word	0x0001a6a0


	//   ....[175]....
        /*0764*/ 	.word	0x0001a6c0


	//   ....[176]....
        /*0768*/ 	.word	0x0001a6e0


	//   ....[177]....
        /*076c*/ 	.word	0x0001a6f0


	//   ....[178]....
        /*0770*/ 	.word	0x0001a700


	//   ....[179]....
        /*0774*/ 	.word	0x0001a710


	//   ....[180]....
        /*0778*/ 	.word	0x0001a720


	//   ....[181]....
        /*077c*/ 	.word	0x0001a730


	//   ....[182]....
        /*0780*/ 	.word	0x0001a760


	//----- nvinfo : EIATTR_EXIT_INSTR_OFFSETS
	.align		4
.L_114:
        /*0784*/ 	.byte	0x04, 0x1c
        /*0786*/ 	.short	(.L_116 - .L_115)


	//   ....[0]....
.L_115:
        /*0788*/ 	.word	0x00000450


	//   ....[1]....
        /*078c*/ 	.word	0x00019d70


	//   ....[2]....
        /*0790*/ 	.word	0x00019db0


	//   ....[3]....
        /*0794*/ 	.word	0x0001a8f0


	//   ....[4]....
        /*0798*/ 	.word	0x0001a930


	//----- nvinfo : EIATTR_CTAIDZ_USED
	.align		4
.L_116:
        /*079c*/ 	.byte	0x01, 0x04
	.zero		2


	//----- nvinfo : EIATTR_MAX_THREADS
	.align		4
        /*07a0*/ 	.byte	0x04, 0x05
        /*07a2*/ 	.short	(.L_118 - .L_117)
.L_117:
        /*07a4*/ 	.word	0x00000080
        /*07a8*/ 	.word	0x00000001
        /*07ac*/ 	.word	0x00000001


	//----- nvinfo : EIATTR_CRS_STACK_SIZE
	.align		4
.L_118:
        /*07b0*/ 	.byte	0x04, 0x1e
        /*07b2*/ 	.short	(.L_120 - .L_119)
.L_119:
        /*07b4*/ 	.word	0x00000000
.L_120:


//--------------------- .nv.info._ZN7cutlass13device_kernelIN5flash19enable_sm80_to_sm89INS1_16FlashAttnFwdSm80INS1_25CollectiveMainloopFwdSm80ILi4ELi1ELb0EN4cute5tupleIJNS5_1CILi128EEENS7_ILi96EEENS7_ILi64EEEEEELi64ENS_6half_tEfNS_4arch4Sm80ELb0ELb1ELb1ELb0ELb1ELb0ELb1ELb0EEENS1_21CollectiveEpilogueFwdINS6_IJS8_SA_S9_EEENS6_IJNS7_ILi1EEESI_SI_EEESC_SE_Li128ELb0ELb1ELb0ELb0EEENS1_19SingleTileSchedulerILb0ELb0ELb1ELi128EEEEEEEEEvNT_6ParamsE --------------------------
	.section	.nv.info._ZN7cutlass13device_kernelIN5flash19enable_sm80_to_sm89INS1_16FlashAttnFwdSm80INS1_25CollectiveMainloopFwdSm80ILi4ELi1ELb0EN4cute5tupleIJNS5_1CILi128EEENS7_ILi96EEENS7_ILi64EEEEEELi64ENS_6half_tEfNS_4arch4Sm80ELb0ELb1ELb1ELb0ELb1ELb0ELb1ELb0EEENS1_21CollectiveEpilogueFwdINS6_IJS8_SA_S9_EEENS6_IJNS7_ILi1EEESI_SI_EEESC_SE_Li128ELb0ELb1ELb0ELb0EEENS1_19SingleTileSchedulerILb0ELb0ELb1ELi128EEEEEEEEEvNT_6ParamsE,"",@"SHT_CUDA_INFO"
	.sectionflags	@""
	.align	4


	//----- nvinfo : EIATTR_CUDA_API_VERSION
	.align		4
        /*0000*/ 	.byte	0x04, 0x37
        /*0002*/ 	.short	(.L_122 - .L_121)
.L_121:
        /*0004*/ 	.word	0x00000082


	//----- nvinfo : EIATTR_SW2861232_WAR
	.align		4
.L_122:
        /*0008*/ 	.byte	0x01, 0x35
	.zero		2


	//----- nvinfo : EIATTR_PARAM_CBANK
	.align		4
        /*000c*/ 	.byte	0x04, 0x0a
        /*000e*/ 	.short	(.L_124 - .L_123)
	.align		4
.L_123:
        /*0010*/ 	.word	index@(.nv.constant0._ZN7cutlass13device_kernelIN5flash19enable_sm80_to_sm89INS1_16FlashAttnFwdSm80INS1_25CollectiveMainloopFwdSm80ILi4ELi1ELb0EN4cute5tupleIJNS5_1CILi128EEENS7_ILi96EEENS7_ILi64EEEEEELi64ENS_6half_tEfNS_4arch4Sm80ELb0ELb1ELb1ELb0ELb1ELb0ELb1ELb0EEENS1_21CollectiveEpilogueFwdINS6_IJS8_SA_S9_EEENS6_IJNS7_ILi1EEESI_SI_EEESC_SE_Li128ELb0ELb1ELb0ELb0EEENS1_19SingleTileSchedulerILb0ELb0ELb1ELi128EEEEEEEEEvNT_6ParamsE)
        /*0014*/ 	.short	0x0160
        /*0016*/ 	.short	0x0418


	//----- nvinfo : EIATTR_CBANK_PARAM_SIZE
	.align		4
.L_124:
        /*0018*/ 	.byte	0x03, 0x19
        /*001a*/ 	.short	0x0418


	//----- nvinfo : EIATTR_KPARAM_INFO
	.align		4
        /*001c*/ 	.byte	0x04, 0x17
        /*001e*/ 	.short	(.L_126 - .L_125)
.L_125:
        /*0020*/ 	.word	0x00000000
        /*0024*/ 	.short	0x0000
        /*0026*/ 	.short	0x0000
        /*0028*/ 	.byte	0x00, 0xf0, 0x61, 0x10


	//----- nvinfo : EIATTR_MAXREG_COUNT
	.align		4
.L_126:
        /*002c*/ 	.byte	0x03, 0x1b
        /*002e*/ 	.short	0x00ff


	//----- nvinfo : EIATTR_NUM_BARRIERS
	.align		4
        /*0030*/ 	.byte	0x02, 0x4c
        /*0032*/ 	.byte	0x02
	.zero		1


	//----- nvinfo : EIATTR_ANNOTATIONS
	.align		4
        /*0034*/ 	.byte	0x04, 0x55
        /*0036*/ 	.short	(.L_128 - .L_127)


	//   ....[0]....
.L_127:
        /* <DEDUP_REMOVED lines=36> */


	//----- nvinfo : EIATTR_MERCURY_ISA_VERSION
	.align		4
.L_128:
        /*0268*/ 	.byte	0x03, 0x5f
        /*026a*/ 	.short	0x0000


	//----- nvinfo : EIATTR_COOP_GROUP_MASK_REGIDS
	.align		4
        /*026c*/ 	.byte	0x04, 0x29
        /*026e*/ 	.short	(.L_130 - .L_129)


	//   ....[0]....
.L_129:
        /*0270*/ 	.word	0xffffffff


	//   ....[1]....
        /*0274*/ 	.word	0xffffffff


	//   ....[2]....
        /*0278*/ 	.word	0xffffffff


	//   ....[3]....
        /*027c*/ 	.word	0xffffffff


	//   ....[4]....
        /*0280*/ 	.word	0xffffffff


	//   ....[5]....
        /*0284*/ 	.word	0xffffffff


	//   ....[6]....
        /*0288*/ 	.word	0xffffffff


	//   ....[7]....
        /*028c*/ 	.word	0xffffffff


	//   ....[8]....
        /*0290*/ 	.word	0xffffffff


	//   ....[9]....
        /*0294*/ 	.word	0xffffffff


	//   ....[10]....
        /*0298*/ 	.word	0xffffffff


	//   ....[11]....
        /*029c*/ 	.word	0xffffffff


	//   ....[12]....
        /*02a0*/ 	.word	0xffffffff


	//   ....[13]....
        /*02a4*/ 	.word	0xffffffff


	//   ....[14]....
        /*02a8*/ 	.word	0xffffffff


	//   ....[15]....
        /*02ac*/ 	.word	0xffffffff


	//   ....[16]....
        /*02b0*/ 	.word	0xffffffff


	//   ....[17]....
        /*02b4*/ 	.word	0xffffffff


	//   ....[18]....
        /*02b8*/ 	.word	0xffffffff


	//   ....[19]....
        /*02bc*/ 	.word	0xffffffff


	//   ....[20]....
        /*02c0*/ 	.word	0xffffffff


	//   ....[21]....
        /*02c4*/ 	.word	0xffffffff


	//   ....[22]....
        /*02c8*/ 	.word	0xffffffff


	//   ....[23]....
        /*02cc*/ 	.word	0xffffffff


	//   ....[24]....
        /*02d0*/ 	.word	0xffffffff


	//   ....[25]....
        /*02d4*/ 	.word	0xffffffff


	//   ....[26]....
        /*02d8*/ 	.word	0xffffffff


	//   ....[27]....
        /*02dc*/ 	.word	0xffffffff


	//   ....[28]....
        /*02e0*/ 	.word	0xffffffff


	//   ....[29]....
        /*02e4*/ 	.word	0xffffffff


	//   ....[30]....
        /*02e8*/ 	.word	0xffffffff


	//   ....[31]....
        /*02ec*/ 	.word	0xffffffff


	//   ....[32]....
        /*02f0*/ 	.word	0xffffffff


	//   ....[33]....
        /*02f4*/ 	.word	0xffffffff


	//   ....[34]....
        /*02f8*/ 	.word	0xffffffff


	//   ....[35]....
        /*02fc*/ 	.word	0xffffffff


	//   ....[36]....
        /*0300*/ 	.word	0xffffffff


	//   ....[37]....
        /*0304*/ 	.word	0xffffffff


	//   ....[38]....
        /*0308*/ 	.word	0xffffffff


	//   ....[39]....
        /*030c*/ 	.word	0xffffffff


	//   ....[40]....
        /*0310*/ 	.word	0xffffffff


	//   ....[41]....
        /*0314*/ 	.word	0xffffffff


	//   ....[42]....
        /*0318*/ 	.word	0xffffffff


	//   ....[43]....
        /*031c*/ 	.word	0xffffffff


	//   ....[44]....
        /*0320*/ 	.word	0xffffffff


	//   ....[45]....
        /*0324*/ 	.word	0xffffffff


	//   ....[46]....
        /*0328*/ 	.word	0xffffffff


	//   ....[47]....
        /*032c*/ 	.word	0xffffffff


	//   ....[48]....
        /*0330*/ 	.word	0xffffffff


	//   ....[49]....
        /*0334*/ 	.word	0xffffffff


	//   ....[50]....
        /*0338*/ 	.word	0xffffffff


	//   ....[51]....
        /*033c*/ 	.word	0xffffffff


	//   ....[52]....
        /*0340*/ 	.word	0xffffffff


	//   ....[53]....
        /*0344*/ 	.word	0xffffffff


	//   ....[54]....
        /*0348*/ 	.word	0xffffffff


	//   ....[55]....
        /*034c*/ 	.word	0xffffffff


	//   ....[56]....
        /*0350*/ 	.word	0xffffffff


	//   ....[57]....
        /*0354*/ 	.word	0xffffffff


	//   ....[58]....
        /*0358*/ 	.word	0xffffffff


	//   ....[59]....
        /*035c*/ 	.word	0xffffffff


	//   ....[60]....
        /*0360*/ 	.word	0xffffffff


	//   ....[61]....
        /*0364*/ 	.word	0xffffffff


	//   ....[62]....
        /*0368*/ 	.word	0xffffffff


	//   ....[63]....
        /*036c*/ 	.word	0xffffffff


	//   ....[64]....
        /*0370*/ 	.word	0xffffffff


	//   ....[65]....
        /*0374*/ 	.word	0xffffffff


	//   ....[66]....
        /*0378*/ 	.word	0xffffffff


	//   ....[67]....
        /*037c*/ 	.word	0xffffffff


	//   ....[68]....
        /*0380*/ 	.word	0xffffffff


	//   ....[69]....
        /*0384*/ 	.word	0xffffffff


	//   ....[70]....
        /*0388*/ 	.word	0xffffffff


	//   ....[71]....
        /*038c*/ 	.word	0xffffffff


	//   ....[72]....
        /*0390*/ 	.word	0xffffffff


	//   ....[73]....
        /*0394*/ 	.word	0xffffffff


	//   ....[74]....
        /*0398*/ 	.word	0xffffffff


	//   ....[75]....
        /*039c*/ 	.word	0xffffffff


	//   ....[76]....
        /*03a0*/ 	.word	0xffffffff


	//   ....[77]....
        /*03a4*/ 	.word	0xffffffff


	//   ....[78]....
        /*03a8*/ 	.word	0xffffffff


	//   ....[79]....
        /*03ac*/ 	.word	0xffffffff


	//   ....[80]....
        /*03b0*/ 	.word	0xffffffff


	//   ....[81]....
        /*03b4*/ 	.word	0xffffffff


	//   ....[82]....
        /*03b8*/ 	.word	0xffffffff


	//   ....[83]....
        /*03bc*/ 	.word	0xffffffff


	//   ....[84]....
        /*03c0*/ 	.word	0xffffffff


	//   ....[85]....
        /*03c4*/ 	.word	0xffffffff


	//   ....[86]....
        /*03c8*/ 	.word	0xffffffff


	//   ....[87]....
        /*03cc*/ 	.word	0xffffffff


	//   ....[88]....
        /*03d0*/ 	.word	0xffffffff


	//   ....[89]....
        /*03d4*/ 	.word	0xffffffff


	//   ....[90]....
        /*03d8*/ 	.word	0xffffffff


	//   ....[91]....
        /*03dc*/ 	.word	0xffffffff


	//   ....[92]....
        /*03e0*/ 	.word	0xffffffff


	//   ....[93]....
        /*03e4*/ 	.word	0xffffffff


	//   ....[94]....
        /*03e8*/ 	.word	0xffffffff


	//   ....[95]....
        /*03ec*/ 	.word	0xffffffff


	//   ....[96]....
        /*03f0*/ 	.word	0xffffffff


	//   ....[97]....
        /*03f4*/ 	.word	0xffffffff


	//   ....[98]....
        /*03f8*/ 	.word	0xffffffff


	//   ....[99]....
        /*03fc*/ 	.word	0xffffffff


	//   ....[100]....
        /*0400*/ 	.word	0xffffffff


	//   ....[101]....
        /*0404*/ 	.word	0xffffffff


	//   ....[102]....
        /*0408*/ 	.word	0xffffffff


	//   ....[103]....
        /*040c*/ 	.word	0xffffffff


	//   ....[104]....
        /*0410*/ 	.word	0xffffffff


	//   ....[105]....
        /*0414*/ 	.word	0xffffffff


	//   ....[106]....
        /*0418*/ 	.word	0xffffffff


	//   ....[107]....
        /*041c*/ 	.word	0xffffffff


	//   ....[108]....
        /*0420*/ 	.word	0xffffffff


	//   ....[109]....
        /*0424*/ 	.word	0xffffffff


	//   ....[110]....
        /*0428*/ 	.word	0xffffffff


	//   ....[111]....
        /*042c*/ 	.word	0xffffffff


	//   ....[112]....
        /*0430*/ 	.word	0xffffffff


	//   ....[113]....
        /*0434*/ 	.word	0xffffffff


	//   ....[114]....
        /*0438*/ 	.word	0xffffffff


	//   ....[115]....
        /*043c*/ 	.word	0xffffffff


	//   ....[116]....
        /*0440*/ 	.word	0xffffffff


	//   ....[117]....
        /*0444*/ 	.word	0xffffffff


	//   ....[118]....
        /*0448*/ 	.word	0xffffffff


	//   ....[119]....
        /*044c*/ 	.word	0xffffffff


	//   ....[120]....
        /*0450*/ 	.word	0xffffffff


	//   ....[121]....
        /*0454*/ 	.word	0xffffffff


	//   ....[122]....
        /*0458*/ 	.word	0xffffffff


	//   ....[123]....
        /*045c*/ 	.word	0xffffffff


	//   ....[124]....
        /*0460*/ 	.word	0xffffffff


	//   ....[125]....
        /*0464*/ 	.word	0xffffffff


	//   ....[126]....
        /*0468*/ 	.word	0xffffffff


	//   ....[127]....
        /*046c*/ 	.word	0xffffffff


	//   ....[128]....
        /*0470*/ 	.word	0xffffffff


	//   ....[129]....
        /*0474*/ 	.word	0xffffffff


	//   ....[130]....
        /*0478*/ 	.word	0xffffffff


	//   ....[131]....
        /*047c*/ 	.word	0xffffffff


	//   ....[132]....
        /*0480*/ 	.word	0xffffffff


	//   ....[133]....
        /*0484*/ 	.word	0xffffffff


	//   ....[134]....
        /*0488*/ 	.word	0xffffffff


	//   ....[135]....
        /*048c*/ 	.word	0xffffffff


	//   ....[136]....
        /*0490*/ 	.word	0xffffffff


	//   ....[137]....
        /*0494*/ 	.word	0xffffffff


	//   ....[138]....
        /*0498*/ 	.word	0xffffffff


	//   ....[139]....
        /*049c*/ 	.word	0xffffffff


	//   ....[140]....
        /*04a0*/ 	.word	0xffffffff


	//   ....[141]....
        /*04a4*/ 	.word	0xffffffff


	//   ....[142]....
        /*04a8*/ 	.word	0xffffffff


	//   ....[143]....
        /*04ac*/ 	.word	0xffffffff


	//   ....[144]....
        /*04b0*/ 	.word	0xffffffff


	//   ....[145]....
        /*04b4*/ 	.word	0xffffffff


	//   ....[146]....
        /*04b8*/ 	.word	0xffffffff


	//   ....[147]....
        /*04bc*/ 	.word	0xffffffff


	//   ....[148]....
        /*04c0*/ 	.word	0xffffffff


	//   ....[149]....
        /*04c4*/ 	.word	0xffffffff


	//   ....[150]....
        /*04c8*/ 	.word	0xffffffff


	//   ....[151]....
        /*04cc*/ 	.word	0xffffffff


	//   ....[152]....
        /*04d0*/ 	.word	0xffffffff


	//   ....[153]....
        /*04d4*/ 	.word	0xffffffff


	//   ....[154]....
        /*04d8*/ 	.word	0xffffffff


	//   ....[155]....
        /*04dc*/ 	.word	0xffffffff


	//   ....[156]....
        /*04e0*/ 	.word	0xffffffff


	//   ....[157]....
        /*04e4*/ 	.word	0xffffffff


	//   ....[158]....
        /*04e8*/ 	.word	0xffffffff


	//   ....[159]....
        /*04ec*/ 	.word	0xffffffff


	//   ....[160]....
        /*04f0*/ 	.word	0xffffffff


	//   ....[161]....
        /*04f4*/ 	.word	0xffffffff


	//   ....[162]....
        /*04f8*/ 	.word	0xffffffff


	//   ....[163]....
        /*04fc*/ 	.word	0xffffffff


	//   ....[164]....
        /*0500*/ 	.word	0xffffffff


	//   ....[165]....
        /*0504*/ 	.word	0xffffffff


	//   ....[166]....
        /*0508*/ 	.word	0xffffffff


	//   ....[167]....
        /*050c*/ 	.word	0xffffffff


	//   ....[168]....
        /*0510*/ 	.word	0xffffffff


	//   ....[169]....
        /*0514*/ 	.word	0xffffffff


	//   ....[170]....
        /*0518*/ 	.word	0xffffffff


	//   ....[171]....
        /*051c*/ 	.word	0xffffffff


	//   ....[172]....
        /*0520*/ 	.word	0xffffffff


	//   ....[173]....
        /*0524*/ 	.word	0xffffffff


	//   ....[174]....
        /*0528*/ 	.word	0xffffffff


	//   ....[175]....
        /*052c*/ 	.word	0xffffffff


	//   ....[176]....
        /*0530*/ 	.word	0xffffffff


	//   ....[177]....
        /*0534*/ 	.word	0xffffffff


	//   ....[178]....
        /*0538*/ 	.word	0xffffffff


	//   ....[179]....
        /*053c*/ 	.word	0xffffffff


	//   ....[180]....
        /*0540*/ 	.word	0xffffffff


	//   ....[181]....
        /*0544*/ 	.word	0xffffffff


	//   ....[182]....
        /*0548*/ 	.word	0xffffffff


	//   ....[183]....
        /*054c*/ 	.word	0xffffffff


	//   ....[184]....
        /*0550*/ 	.word	0xffffffff


	//   ....[185]....
        /*0554*/ 	.word	0xffffffff


	//   ....[186]....
        /*0558*/ 	.word	0xffffffff


	//   ....[187]....
        /*055c*/ 	.word	0xffffffff


	//   ....[188]....
        /*0560*/ 	.word	0xffffffff


	//   ....[189]....
        /*0564*/ 	.word	0xffffffff


	//   ....[190]....
        /*0568*/ 	.word	0xffffffff


	//   ....[191]....
        /*056c*/ 	.word	0xffffffff


	//   ....[192]....
        /*0570*/ 	.word	0xffffffff


	//   ....[193]....
        /*0574*/ 	.word	0xffffffff


	//   ....[194]....
        /*0578*/ 	.word	0xffffffff


	//   ....[195]....
        /*057c*/ 	.word	0xffffffff


	//   ....[196]....
        /*0580*/ 	.word	0xffffffff


	//   ....[197]....
        /*0584*/ 	.word	0xffffffff


	//   ....[198]....
        /*0588*/ 	.word	0xffffffff


	//   ....[199]....
        /*058c*/ 	.word	0xffffffff


	//   ....[200]....
        /*0590*/ 	.word	0xffffffff


	//   ....[201]....
        /*0594*/ 	.word	0xffffffff


	//   ....[202]....
        /*0598*/ 	.word	0xffffffff


	//   ....[203]....
        /*059c*/ 	.word	0xffffffff


	//   ....[204]....
        /*05a0*/ 	.word	0xffffffff


	//   ....[205]....
        /*05a4*/ 	.word	0xffffffff


	//   ....[206]....
        /*05a8*/ 	.word	0xffffffff


	//   ....[207]....
        /*05ac*/ 	.word	0xffffffff


	//   ....[208]....
        /*05b0*/ 	.word	0xffffffff


	//   ....[209]....
        /*05b4*/ 	.word	0xffffffff


	//   ....[210]....
        /*05b8*/ 	.word	0xffffffff


	//   ....[211]....
        /*05bc*/ 	.word	0xffffffff


	//   ....[212]....
        /*05c0*/ 	.word	0xffffffff


	//   ....[213]....
        /*05c4*/ 	.word	0xffffffff


	//   ....[214]....
        /*05c8*/ 	.word	0xffffffff


	//   ....[215]....
        /*05cc*/ 	.word	0xffffffff


	//----- nvinfo : EIATTR_COOP_GROUP_INSTR_OFFSETS
	.align		4
.L_130:
        /*05d0*/ 	.byte	0x04, 0x28
        /*05d2*/ 	.short	(.L_132 - .L_131)


	//   ....[0]....
.L_131:
        /*05d4*/ 	.word	0x00000e50


	//   ....[1]....
        /*05d8*/ 	.word	0x00000e80


	//   ....[2]....
        /*05dc*/ 	.word	0x00000eb0


	//   ....[3]....
        /*05e0*/ 	.word	0x00000ee0


	//   ....[4]....
        /*05e4*/ 	.word	0x00000f10


	//   ....[5]....
        /*05e8*/ 	.word	0x00000f30


	//   ....[6]....
        /*05ec*/ 	.word	0x00000f50


	//   ....[7]....
        /*05f0*/ 	.word	0x00000f70


	//   ....[8]....
        /*05f4*/ 	.word	0x00000fa0


	//   ....[9]....
        /*05f8*/ 	.word	0x00000ff0


	//   ....[10]....
        /*05fc*/ 	.word	0x00001070


	//   ....[11]....
        /*0600*/ 	.word	0x00001090


	//   ....[12]....
        /*0604*/ 	.word	0x000010e0


	//   ....[13]....
        /*0608*/ 	.word	0x000011a0


	//   ....[14]....
        /*060c*/ 	.word	0x000011d0


	//   ....[15]....
        /*0610*/ 	.word	0x00001200


	//   ....[16]....
        /*0614*/ 	.word	0x00001580


	//   ....[17]....
        /*0618*/ 	.word	0x000015b0


	//   ....[18]....
        /*061c*/ 	.word	0x000015c0


	//   ....[19]....
        /*0620*/ 	.word	0x000015d0


	//   ....[20]....
        /*0624*/ 	.word	0x000015e0


	//   ....[21]....
        /*0628*/ 	.word	0x000015f0


	//   ....[22]....
        /*062c*/ 	.word	0x00001600


	//   ....[23]....
        /*0630*/ 	.word	0x00001610


	//   ....[24]....
        /*0634*/ 	.word	0x00001630


	//   ....[25]....
        /*0638*/ 	.word	0x00001650


	//   ....[26]....
        /*063c*/ 	.word	0x00001690


	//   ....[27]....
        /*0640*/ 	.word	0x000016a0


	//   ....[28]....
        /*0644*/ 	.word	0x00001b30


	//   ....[29]....
        /*0648*/ 	.word	0x00001b60


	//   ....[30]....
        /*064c*/ 	.word	0x00001ba0


	//   ....[31]....
        /*0650*/ 	.word	0x00001bc0


	//   ....[32]....
        /*0654*/ 	.word	0x00001bf0


	//   ....[33]....
        /*0658*/ 	.word	0x00001c20


	//   ....[34]....
        /*065c*/ 	.word	0x00001c60


	//   ....[35]....
        /*0660*/ 	.word	0x00001c90


	//   ....[36]....
        /*0664*/ 	.word	0x00001cc0


	//   ....[37]....
        /*0668*/ 	.word	0x00001ce0


	//   ....[38]....
        /*066c*/ 	.word	0x00001d00


	//   ....[39]....
        /*0670*/ 	.word	0x00001d10


	//   ....[40]....
        /*0674*/ 	.word	0x00002890


	//   ....[41]....
        /*0678*/ 	.word	0x000028a0


	//   ....[42]....
        /*067c*/ 	.word	0x000028b0


	//   ....[43]....
        /*0680*/ 	.word	0x000028c0


	//   ....[44]....
        /*0684*/ 	.word	0x000028d0


	//   ....[45]....
        /*0688*/ 	.word	0x000028e0


	//   ....[46]....
        /*068c*/ 	.word	0x000028f0


	//   ....[47]....
        /*0690*/ 	.word	0x00002900


	//   ....[48]....
        /*0694*/ 	.word	0x00002920


	//   ....[49]....
        /*0698*/ 	.word	0x00002950


	//   ....[50]....
        /*069c*/ 	.word	0x00002970


	//   ....[51]....
        /*06a0*/ 	.word	0x00002990


	//   ....[52]....
        /*06a4*/ 	.word	0x00002fa0


	//   ....[53]....
        /*06a8*/ 	.word	0x00003b10


	//   ....[54]....
        /*06ac*/ 	.word	0x00004a40


	//   ....[55]....
        /*06b0*/ 	.word	0x00005560


	//   ....[56]....
        /*06b4*/ 	.word	0x00005d50


	//   ....[57]....
        /*06b8*/ 	.word	0x00005d90


	//   ....[58]....
        /*06bc*/ 	.word	0x00005ea0


	//   ....[59]....
        /*06c0*/ 	.word	0x00005ee0


	//   ....[60]....
        /*06c4*/ 	.word	0x00006bf0


	//   ....[61]....
        /*06c8*/ 	.word	0x00006cc0


	//   ....[62]....
        /*06cc*/ 	.word	0x00006ed0


	//   ....[63]....
        /*06d0*/ 	.word	0x00006f50


	//   ....[64]....
        /*06d4*/ 	.word	0x000093b0


	//   ....[65]....
        /*06d8*/ 	.word	0x000093c0


	//   ....[66]....
        /*06dc*/ 	.word	0x000093d0


	//   ....[67]....
        /*06e0*/ 	.word	0x000093e0


	//   ....[68]....
        /*06e4*/ 	.word	0x000093f0


	//   ....[69]....
        /*06e8*/ 	.word	0x00009400


	//   ....[70]....
        /*06ec*/ 	.word	0x00009410


	//   ....[71]....
        /*06f0*/ 	.word	0x00009420


	//   ....[72]....
        /*06f4*/ 	.word	0x00009430


	//   ....[73]....
        /*06f8*/ 	.word	0x00009440


	//   ....[74]....
        /*06fc*/ 	.word	0x00009450


	//   ....[75]....
        /*0700*/ 	.word	0x00009460


	//   ....[76]....
        /*0704*/ 	.word	0x0000aaf0


	//   ....[77]....
        /*0708*/ 	.word	0x0000ab00


	//   ....[78]....
        /*070c*/ 	.word	0x0000ab10


	//   ....[79]....
        /*0710*/ 	.word	0x0000ab20


	//   ....[80]....
        /*0714*/ 	.word	0x0000ab30


	//   ....[81]....
        /*0718*/ 	.word	0x0000ab40


	//   ....[82]....
        /*071c*/ 	.word	0x0000ab50


	//   ....[83]....
        /*0720*/ 	.word	0x0000ab70


	//   ....[84]....
        /*0724*/ 	.word	0x0000ab90


	//   ....[85]....
        /*0728*/ 	.word	0x0000abd0


	//   ....[86]....
        /*072c*/ 	.word	0x0000abf0


	//   ....[87]....
        /*0730*/ 	.word	0x0000ac10


	//   ....[88]....
        /*0734*/ 	.word	0x0000ad80


	//   ....[89]....
        /*0738*/ 	.word	0x0000afc0


	//   ....[90]....
        /*073c*/ 	.word	0x0000b900


	//   ....[91]....
        /*0740*/ 	.word	0x0000c0c0


	//   ....[92]....
        /*0744*/ 	.word	0x0000cae0


	//   ....[93]....
        /*0748*/ 	.word	0x0000cb00


	//   ....[94]....
        /*074c*/ 	.word	0x0000d130


	//   ....[95]....
        /*0750*/ 	.word	0x0000d330


	//   ....[96]....
        /*0754*/ 	.word	0x0000d380


	//   ....[97]....
        /*0758*/ 	.word	0x0000d4b0


	//   ....[98]....
        /*075c*/ 	.word	0x0000d7d0


	//   ....[99]....
        /*0760*/ 	.word	0x0000d860


	//   ....[100]....
        /*0764*/ 	.word	0x00010140


	//   ....[101]....
        /*0768*/ 	.word	0x00010150


	//   ....[102]....
        /*076c*/ 	.word	0x00010160


	//   ....[103]....
        /*0770*/ 	.word	0x00010170


	//   ....[104]....
        /*0774*/ 	.word	0x00010180


	//   ....[105]....
        /*0778*/ 	.word	0x00010190


	//   ....[106]....
        /*077c*/ 	.word	0x000101a0


	//   ....[107]....
        /*0780*/ 	.word	0x000101b0


	//   ....[108]....
        /*0784*/ 	.word	0x000101c0


	//   ....[109]....
        /*0788*/ 	.word	0x000101d0


	//   ....[110]....
        /*078c*/ 	.word	0x000101e0


	//   ....[111]....
        /*0790*/ 	.word	0x000101f0


	//   ....[112]....
        /*0794*/ 	.word	0x00011860


	//   ....[113]....
        /*0798*/ 	.word	0x00011870


	//   ....[114]....
        /*079c*/ 	.word	0x00011880


	//   ....[115]....
        /*07a0*/ 	.word	0x00011890


	//   ....[116]....
        /*07a4*/ 	.word	0x000118a0


	//   ....[117]....
        /*07a8*/ 	.word	0x000118b0


	//   ....[118]....
        /*07ac*/ 	.word	0x000118c0


	//   ....[119]....
        /*07b0*/ 	.word	0x000118d0


	//   ....[120]....
        /*07b4*/ 	.word	0x000118f0


	//   ....[121]....
        /*07b8*/ 	.word	0x00011920


	//   ....[122]....
        /*07bc*/ 	.word	0x00011960


	//   ....[123]....
        /*07c0*/ 	.word	0x00011980


	//   ....[124]....
        /*07c4*/ 	.word	0x00011ea0


	//   ....[125]....
        /*07c8*/ 	.word	0x00011f50


	//   ....[126]....
        /*07cc*/ 	.word	0x00012050


	//   ....[127]....
        /*07d0*/ 	.word	0x000120a0


	//   ....[128]....
        /*07d4*/ 	.word	0x000120f0


	//   ....[129]....
        /*07d8*/ 	.word	0x00012200


	//   ....[130]....
        /*07dc*/ 	.word	0x000122a0


	//   ....[131]....
        /*07e0*/ 	.word	0x00012500


	//   ....[132]....
        /*07e4*/ 	.word	0x00014e30


	//   ....[133]....
        /*07e8*/ 	.word	0x00014e60


	//   ....[134]....
        /*07ec*/ 	.word	0x00014e80


	//   ....[135]....
        /*07f0*/ 	.word	0x00014ec0


	//   ....[136]....
        /*07f4*/ 	.word	0x00014ee0


	//   ....[137]....
        /*07f8*/ 	.word	0x00014f00


	//   ....[138]....
        /*07fc*/ 	.word	0x00014f20


	//   ....[139]....
        /*0800*/ 	.word	0x00014f40


	//   ....[140]....
        /*0804*/ 	.word	0x00014f60


	//   ....[141]....
        /*0808*/ 	.word	0x00014f80


	//   ....[142]....
        /*080c*/ 	.word	0x00014fa0


	//   ....[143]....
        /*0810*/ 	.word	0x00014fc0


	//   ....[144]....
        /*0814*/ 	.word	0x000163c0


	//   ....[145]....
        /*0818*/ 	.word	0x000163d0


	//   ....[146]....
        /*081c*/ 	.word	0x000163e0


	//   ....[147]....
        /*0820*/ 	.word	0x000163f0


	//   ....[148]....
        /*0824*/ 	.word	0x00016400


	//   ....[149]....
        /*0828*/ 	.word	0x00016410


	//   ....[150]....
        /*082c*/ 	.word	0x00016420


	//   ....[151]....
        /*0830*/ 	.word	0x00016440


	//   ....[152]....
        /*0834*/ 	.word	0x00016460


	//   ....[153]....
        /*0838*/ 	.word	0x000164a0


	//   ....[154]....
        /*083c*/ 	.word	0x000164c0


	//   ....[155]....
        /*0840*/ 	.word	0x000164e0


	//   ....[156]....
        /*0844*/ 	.word	0x00016650


	//   ....[157]....
        /*0848*/ 	.word	0x00016fa0


	//   ....[158]....
        /*084c*/ 	.word	0x000171a0


	//   ....[159]....
        /*0850*/ 	.word	0x00017950


	//   ....[160]....
        /*0854*/ 	.word	0x00018380


	//   ....[161]....
        /*0858*/ 	.word	0x00018760


	//   ....[162]....
        /*085c*/ 	.word	0x000187b0


	//   ....[163]....
        /*0860*/ 	.word	0x000188b0


	//   ....[164]....
        /*0864*/ 	.word	0x00018e90


	//   ....[165]....
        /*0868*/ 	.word	0x00018f10


	//   ....[166]....
        /*086c*/ 	.word	0x00018f40


	//   ....[167]....
        /*0870*/ 	.word	0x000190c0


	//   ....[168]....
        /*0874*/ 	.word	0x0001b540


	//   ....[169]....
        /*0878*/ 	.word	0x0001b550


	//   ....[170]....
        /*087c*/ 	.word	0x0001b560


	//   ....[171]....
        /*0880*/ 	.word	0x0001b570


	//   ....[172]....
        /*0884*/ 	.word	0x0001b5a0


	//   ....[173]....
        /*0888*/ 	.word	0x0001b5c0


	//   ....[174]....
        /*088c*/ 	.word	0x0001b5e0


	//   ....[175]....
        /*0890*/ 	.word	0x0001b5f0


	//   ....[176]....
        /*0894*/ 	.word	0x0001c550


	//   ....[177]....
        /*0898*/ 	.word	0x0001c710


	//   ....[178]....
        /*089c*/ 	.word	0x0001c740


	//   ....[179]....
        /*08a0*/ 	.word	0x0001c770


	//   ....[180]....
        /*08a4*/ 	.word	0x0001c7a0


	//   ....[181]....
        /*08a8*/ 	.word	0x0001c7d0


	//   ....[182]....
        /*08ac*/ 	.word	0x0001c8a0


	//   ....[183]....
        /*08b0*/ 	.word	0x0001c8b0


	//   ....[184]....
        /*08b4*/ 	.word	0x0001c8e0


	//   ....[185]....
        /*08b8*/ 	.word	0x0001c910


	//   ....[186]....
        /*08bc*/ 	.word	0x0001c940


	//   ....[187]....
        /*08c0*/ 	.word	0x0001c950


	//   ....[188]....
        /*08c4*/ 	.word	0x0001c960


	//   ....[189]....
        /*08c8*/ 	.word	0x0001c970


	//   ....[190]....
        /*08cc*/ 	.word	0x0001ca90


	//   ....[191]....
        /*08d0*/ 	.word	0x0001caa0


	//   ....[192]....
        /*08d4*/ 	.word	0x0001cb30


	//   ....[193]....
        /*08d8*/ 	.word	0x0001cb50


	//   ....[194]....
        /*08dc*/ 	.word	0x0001cba0


	//   ....[195]....
        /*08e0*/ 	.word	0x0001cbb0


	//   ....[196]....
        /*08e4*/ 	.word	0x0001cbc0


	//   ....[197]....
        /*08e8*/ 	.word	0x0001ccb0


	//   ....[198]....
        /*08ec*/ 	.word	0x0001cde0


	//   ....[199]....
        /*08f0*/ 	.word	0x0001ce00


	//   ....[200]....
        /*08f4*/ 	.word	0x0001d380


	//   ....[201]....
        /*08f8*/ 	.word	0x0001d3c0


	//   ....[202]....
        /*08fc*/ 	.word	0x0001d3f0


	//   ....[203]....
        /*0900*/ 	.word	0x0001d420


	//   ....[204]....
        /*0904*/ 	.word	0x0001d450


	//   ....[205]....
        /*0908*/ 	.word	0x0001d480


	//   ....[206]....
        /*090c*/ 	.word	0x0001d4b0


	//   ....[207]....
        /*0910*/ 	.word	0x0001d4d0


	//   ....[208]....
        /*0914*/ 	.word	0x0001d4f0


	//   ....[209]....
        /*0918*/ 	.word	0x0001d520


	//   ....[210]....
        /*091c*/ 	.word	0x0001d530


	//   ....[211]....
        /*0920*/ 	.word	0x0001d540


	//   ....[212]....
        /*0924*/ 	.word	0x0001d550


	//   ....[213]....
        /*0928*/ 	.word	0x0001d560


	//   ....[214]....
        /*092c*/ 	.word	0x0001d590


	//   ....[215]....
        /*0930*/ 	.word	0x0001d5b0


	//----- nvinfo : EIATTR_EXIT_INSTR_OFFSETS
	.align		4
.L_132:
        /*0934*/ 	.byte	0x04, 0x1c
        /*0936*/ 	.short	(.L_134 - .L_133)


	//   ....[0]....
.L_133:
        /*0938*/ 	.word	0x00000040


	//   ....[1]....
        /*093c*/ 	.word	0x0001ce20


	//   ....[2]....
        /*0940*/ 	.word	0x0001ce60


	//   ....[3]....
        /*0944*/ 	.word	0x0001d710


	//   ....[4]....
        /*0948*/ 	.word	0x0001d750


	//----- nvinfo : EIATTR_CTAIDZ_USED
	.align		4
.L_134:
        /*094c*/ 	.byte	0x01, 0x04
	.zero		2


	//----- nvinfo : EIATTR_MAX_THREADS
	.align		4
        /*0950*/ 	.byte	0x04, 0x05
        /*0952*/ 	.short	(.L_136 - .L_135)
.L_135:
        /*0954*/ 	.word	0x00000080
        /*0958*/ 	.word	0x00000001
        /*095c*/ 	.word	0x00000001


	//----- nvinfo : EIATTR_CRS_STACK_SIZE
	.align		4
.L_136:
        /*0960*/ 	.byte	0x04, 0x1e
        /*0962*/ 	.short	(.L_138 - .L_137)
.L_137:
        /*0964*/ 	.word	0x00000000
.L_138:


//--------------------- .nv.info._ZN7cutlass13device_kernelIN5flash19enable_sm80_to_sm89INS1_16FlashAttnFwdSm80INS1_25CollectiveMainloopFwdSm80ILi4ELi1ELb0EN4cute5tupleIJNS5_1CILi128EEENS7_ILi96EEENS7_ILi64EEEEEELi64ENS_6half_tEfNS_4arch4Sm80ELb0ELb1ELb1ELb1ELb1ELb0ELb1ELb0EEENS1_21CollectiveEpilogueFwdINS6_IJS8_SA_S9_EEENS6_IJNS7_ILi1EEESI_SI_EEESC_SE_Li128ELb1ELb1ELb0ELb0EEENS1_19SingleTileSchedulerILb1ELb0ELb1ELi128EEEEEEEEEvNT_6ParamsE --------------------------
	.section	.nv.info._ZN7cutlass13device_kernelIN5flash19enable_sm80_to_sm89INS1_16FlashAttnFwdSm80INS1_25CollectiveMainloopFwdSm80ILi4ELi1ELb0EN4cute5tupleIJNS5_1CILi128EEENS7_ILi96EEENS7_ILi64EEEEEELi64ENS_6half_tEfNS_4arch4Sm80ELb0ELb1ELb1ELb1ELb1ELb0ELb1ELb0EEENS1_21CollectiveEpilogueFwdINS6_IJS8_SA_S9_EEENS6_IJNS7_ILi1EEESI_SI_EEESC_SE_Li128ELb1ELb1ELb0ELb0EEENS1_19SingleTileSchedulerILb1ELb0ELb1ELi128EEEEEEEEEvNT_6ParamsE,"",@"SHT_CUDA_INFO"
	.sectionflags	@""
	.align	4


	//----- nvinfo : EIATTR_CUDA_API_VERSION
	.align		4
        /*0000*/ 	.byte	0x04, 0x37
        /*0002*/ 	.short	(.L_140 - .L_139)
.L_139:
        /*0004*/ 	.word	0x00000082


	//----- nvinfo : EIATTR_SW2861232_WAR
	.align		4
.L_140:
        /*0008*/ 	.byte	0x01, 0x35
	.zero		2


	//----- nvinfo : EIATTR_PARAM_CBANK
	.align		4
        /*000c*/ 	.byte	0x04, 0x0a
        /*000e*/ 	.short	(.L_142 - .L_141)
	.align		4
.L_141:
        /*0010*/ 	.word	index@(.nv.constant0._ZN7cutlass13device_kernelIN5flash19enable_sm80_to_sm89INS1_16FlashAttnFwdSm80INS1_25CollectiveMainloopFwdSm80ILi4ELi1ELb0EN4cute5tupleIJNS5_1CILi128EEENS7_ILi96EEENS7_ILi64EEEEEELi64ENS_6half_tEfNS_4arch4Sm80ELb0ELb1ELb1ELb1ELb1ELb0ELb1ELb0EEENS1_21CollectiveEpilogueFwdINS6_IJS8_SA_S9_EEENS6_IJNS7_ILi1EEESI_SI_EEESC_SE_Li128ELb1ELb1ELb0ELb0EEENS1_19SingleTileSchedulerILb1ELb0ELb1ELi128EEEEEEEEEvNT_6ParamsE)
        /*0014*/ 	.short	0x0160
        /*0016*/ 	.short	0x0418


	//----- nvinfo : EIATTR_CBANK_PARAM_SIZE
	.align		4
.L_142:
        /*0018*/ 	.byte	0x03, 0x19
        /*001a*/ 	.short	0x0418


	//----- nvinfo : EIATTR_KPARAM_INFO
	.align		4
        /*001c*/ 	.byte	0x04, 0x17
        /*001e*/ 	.short	(.L_144 - .L_143)
.L_143:
        /*0020*/ 	.word	0x00000000
        /*0024*/ 	.short	0x0000
        /*0026*/ 	.short	0x0000
        /*0028*/ 	.byte	0x00, 0xf0, 0x61, 0x10


	//----- nvinfo : EIATTR_MAXREG_COUNT
	.align		4
.L_144:
        /*002c*/ 	.byte	0x03, 0x1b
        /*002e*/ 	.short	0x00ff


	//----- nvinfo : EIATTR_NUM_BARRIERS
	.align		4
        /*0030*/ 	.byte	0x02, 0x4c
        /*0032*/ 	.byte	0x02
	.zero		1


	//----- nvinfo : EIATTR_ANNOTATIONS
	.align		4
        /*0034*/ 	.byte	0x04, 0x55
        /*0036*/ 	.short	(.L_146 - .L_145)


	//   ....[0]....
.L_145:
        /* <DEDUP_REMOVED lines=34> */


	//----- nvinfo : EIATTR_MERCURY_ISA_VERSION
	.align		4
.L_146:
        /*0248*/ 	.byte	0x03, 0x5f
        /*024a*/ 	.short	0x0000


	//----- nvinfo : EIATTR_COOP_GROUP_MASK_REGIDS
	.align		4
        /*024c*/ 	.byte	0x04, 0x29
        /*024e*/ 	.short	(.L_148 - .L_147)


	//   ....[0]....
.L_147:
        /*0250*/ 	.word	0xffffffff


	//   ....[1]....
        /*0254*/ 	.word	0xffffffff


	//   ....[2]....
        /*0258*/ 	.word	0xffffffff


	//   ....[3]....
        /*025c*/ 	.word	0xffffffff


	//   ....[4]....
        /*0260*/ 	.word	0xffffffff


	//   ....[5]....
        /*0264*/ 	.word	0xffffffff


	//   ....[6]....
        /*0268*/ 	.word	0xffffffff


	//   ....[7]....
        /*026c*/ 	.word	0xffffffff


	//   ....[8]....
        /*0270*/ 	.word	0xffffffff


	//   ....[9]....
        /*0274*/ 	.word	0xffffffff


	//   ....[10]....
        /*0278*/ 	.word	0xffffffff


	//   ....[11]....
        /*027c*/ 	.word	0xffffffff


	//   ....[12]....
        /*0280*/ 	.word	0xffffffff


	//   ....[13]....
        /*0284*/ 	.word	0xffffffff


	//   ....[14]....
        /*0288*/ 	.word	0xffffffff


	//   ....[15]....
        /*028c*/ 	.word	0xffffffff


	//   ....[16]....
        /*0290*/ 	.word	0xffffffff


	//   ....[17]....
        /*0294*/ 	.word	0xffffffff


	//   ....[18]....
        /*0298*/ 	.word	0xffffffff


	//   ....[19]....
        /*029c*/ 	.word	0xffffffff


	//   ....[20]....
        /*02a0*/ 	.word	0xffffffff


	//   ....[21]....
        /*02a4*/ 	.word	0xffffffff


	//   ....[22]....
        /*02a8*/ 	.word	0xffffffff


	//   ....[23]....
        /*02ac*/ 	.word	0xffffffff


	//   ....[24]....
        /*02b0*/ 	.word	0xffffffff


	//   ....[25]....
        /*02b4*/ 	.word	0xffffffff


	//   ....[26]....
        /*02b8*/ 	.word	0xffffffff


	//   ....[27]....
        /*02bc*/ 	.word	0xffffffff


	//   ....[28]....
        /*02c0*/ 	.word	0xffffffff


	//   ....[29]....
        /*02c4*/ 	.word	0xffffffff


	//   ....[30]....
        /*02c8*/ 	.word	0xffffffff


	//   ....[31]....
        /*02cc*/ 	.word	0xffffffff


	//   ....[32]....
        /*02d0*/ 	.word	0xffffffff


	//   ....[33]....
        /*02d4*/ 	.word	0xffffffff


	//   ....[34]....
        /*02d8*/ 	.word	0xffffffff


	//   ....[35]....
        /*02dc*/ 	.word	0xffffffff


	//   ....[36]....
        /*02e0*/ 	.word	0xffffffff


	//   ....[37]....
        /*02e4*/ 	.word	0xffffffff


	//   ....[38]....
        /*02e8*/ 	.word	0xffffffff


	//   ....[39]....
        /*02ec*/ 	.word	0xffffffff


	//   ....[40]....
        /*02f0*/ 	.word	0xffffffff


	//   ....[41]....
        /*02f4*/ 	.word	0xffffffff


	//   ....[42]....
        /*02f8*/ 	.word	0xffffffff


	//   ....[43]....
        /*02fc*/ 	.word	0xffffffff


	//   ....[44]....
        /*0300*/ 	.word	0xffffffff


	//   ....[45]....
        /*0304*/ 	.word	0xffffffff


	//   ....[46]....
        /*0308*/ 	.word	0xffffffff


	//   ....[47]....
        /*030c*/ 	.word	0xffffffff


	//   ....[48]....
        /*0310*/ 	.word	0xffffffff


	//   ....[49]....
        /*0314*/ 	.word	0xffffffff


	//   ....[50]....
        /*0318*/ 	.word	0xffffffff


	//   ....[51]....
        /*031c*/ 	.word	0xffffffff


	//   ....[52]....
        /*0320*/ 	.word	0xffffffff


	//   ....[53]....
        /*0324*/ 	.word	0xffffffff


	//   ....[54]....
        /*0328*/ 	.word	0xffffffff


	//   ....[55]....
        /*032c*/ 	.word	0xffffffff


	//   ....[56]....
        /*0330*/ 	.word	0xffffffff


	//   ....[57]....
        /*0334*/ 	.word	0xffffffff


	//   ....[58]....
        /*0338*/ 	.word	0xffffffff


	//   ....[59]....
        /*033c*/ 	.word	0xffffffff


	//   ....[60]....
        /*0340*/ 	.word	0xffffffff


	//   ....[61]....
        /*0344*/ 	.word	0xffffffff


	//   ....[62]....
        /*0348*/ 	.word	0xffffffff


	//   ....[63]....
        /*034c*/ 	.word	0xffffffff


	//   ....[64]....
        /*0350*/ 	.word	0xffffffff


	//   ....[65]....
        /*0354*/ 	.word	0xffffffff


	//   ....[66]....
        /*0358*/ 	.word	0xffffffff


	//   ....[67]....
        /*035c*/ 	.word	0xffffffff


	//   ....[68]....
        /*0360*/ 	.word	0xffffffff


	//   ....[69]....
        /*0364*/ 	.word	0xffffffff


	//   ....[70]....
        /*0368*/ 	.word	0xffffffff


	//   ....[71]....
        /*036c*/ 	.word	0xffffffff


	//   ....[72]....
        /*0370*/ 	.word	0xffffffff


	//   ....[73]....
        /*0374*/ 	.word	0xffffffff


	//   ....[74]....
        /*0378*/ 	.word	0xffffffff


	//   ....[75]....
        /*037c*/ 	.word	0xffffffff


	//   ....[76]....
        /*0380*/ 	.word	0xffffffff


	//   ....[77]....
        /*0384*/ 	.word	0xffffffff


	//   ....[78]....
        /*0388*/ 	.word	0xffffffff


	//   ....[79]....
        /*038c*/ 	.word	0xffffffff


	//   ....[80]....
        /*0390*/ 	.word	0xffffffff


	//   ....[81]....
        /*0394*/ 	.word	0xffffffff


	//   ....[82]....
        /*0398*/ 	.word	0xffffffff


	//   ....[83]....
        /*039c*/ 	.word	0xffffffff


	//   ....[84]....
        /*03a0*/ 	.word	0xffffffff


	//   ....[85]....
        /*03a4*/ 	.word	0xffffffff


	//   ....[86]....
        /*03a8*/ 	.word	0xffffffff


	//   ....[87]....
        /*03ac*/ 	.word	0xffffffff


	//   ....[88]....
        /*03b0*/ 	.word	0xffffffff


	//   ....[89]....
        /*03b4*/ 	.word	0xffffffff


	//   ....[90]....
        /*03b8*/ 	.word	0xffffffff


	//   ....[91]....
        /*03bc*/ 	.word	0xffffffff


	//   ....[92]....
        /*03c0*/ 	.word	0xffffffff


	//   ....[93]....
        /*03c4*/ 	.word	0xffffffff


	//   ....[94]....
        /*03c8*/ 	.word	0xffffffff


	//   ....[95]....
        /*03cc*/ 	.word	0xffffffff


	//   ....[96]....
        /*03d0*/ 	.word	0xffffffff


	//   ....[97]....
        /*03d4*/ 	.word	0xffffffff


	//   ....[98]....
        /*03d8*/ 	.word	0xffffffff


	//   ....[99]....
        /*03dc*/ 	.word	0xffffffff


	//   ....[100]....
        /*03e0*/ 	.word	0xffffffff


	//   ....[101]....
        /*03e4*/ 	.word	0xffffffff


	//   ....[102]....
        /*03e8*/ 	.word	0xffffffff


	//   ....[103]....
        /*03ec*/ 	.word	0xffffffff


	//   ....[104]....
        /*03f0*/ 	.word	0xffffffff


	//   ....[105]....
        /*03f4*/ 	.word	0xffffffff


	//   ....[106]....
        /*03f8*/ 	.word	0xffffffff


	//   ....[107]....
        /*03fc*/ 	.word	0xffffffff


	//   ....[108]....
        /*0400*/ 	.word	0xffffffff


	//   ....[109]....
        /*0404*/ 	.word	0xffffffff


	//   ....[110]....
        /*0408*/ 	.word	0xffffffff


	//   ....[111]....
        /*040c*/ 	.word	0xffffffff


	//   ....[112]....
        /*0410*/ 	.word	0xffffffff


	//   ....[113]....
        /*0414*/ 	.word	0xffffffff


	//   ....[114]....
        /*0418*/ 	.word	0xffffffff


	//   ....[115]....
        /*041c*/ 	.word	0xffffffff


	//   ....[116]....
        /*0420*/ 	.word	0xffffffff


	//   ....[117]....
        /*0424*/ 	.word	0xffffffff


	//   ....[118]....
        /*0428*/ 	.word	0xffffffff


	//   ....[119]....
        /*042c*/ 	.word	0xffffffff


	//   ....[120]....
        /*0430*/ 	.word	0xffffffff


	//   ....[121]....
        /*0434*/ 	.word	0xffffffff


	//   ....[122]....
        /*0438*/ 	.word	0xffffffff


	//   ....[123]....
        /*043c*/ 	.word	0xffffffff


	//   ....[124]....
        /*0440*/ 	.word	0xffffffff


	//   ....[125]....
        /*0444*/ 	.word	0xffffffff


	//   ....[126]....
        /*0448*/ 	.word	0xffffffff


	//   ....[127]....
        /*044c*/ 	.word	0xffffffff


	//   ....[128]....
        /*0450*/ 	.word	0xffffffff


	//   ....[129]....
        /*0454*/ 	.word	0xffffffff


	//   ....[130]....
        /*0458*/ 	.word	0xffffffff


	//   ....[131]....
        /*045c*/ 	.word	0xffffffff


	//   ....[132]....
        /*0460*/ 	.word	0xffffffff


	//   ....[133]....
        /*0464*/ 	.word	0xffffffff


	//   ....[134]....
        /*0468*/ 	.word	0xffffffff


	//   ....[135]....
        /*046c*/ 	.word	0xffffffff


	//   ....[136]....
        /*0470*/ 	.word	0xffffffff


	//   ....[137]....
        /*0474*/ 	.word	0xffffffff


	//   ....[138]....
        /*0478*/ 	.word	0xffffffff


	//   ....[139]....
        /*047c*/ 	.word	0xffffffff


	//   ....[140]....
        /*0480*/ 	.word	0xffffffff


	//   ....[141]....
        /*0484*/ 	.word	0xffffffff


	//   ....[142]....
        /*0488*/ 	.word	0xffffffff


	//   ....[143]....
        /*048c*/ 	.word	0xffffffff


	//   ....[144]....
        /*0490*/ 	.word	0xffffffff


	//   ....[145]....
        /*0494*/ 	.word	0xffffffff


	//   ....[146]....
        /*0498*/ 	.word	0xffffffff


	//   ....[147]....
        /*049c*/ 	.word	0xffffffff


	//   ....[148]....
        /*04a0*/ 	.word	0xffffffff


	//   ....[149]....
        /*04a4*/ 	.word	0xffffffff


	//   ....[150]....
        /*04a8*/ 	.word	0xffffffff


	//   ....[151]....
        /*04ac*/ 	.word	0xffffffff


	//   ....[152]....
        /*04b0*/ 	.word	0xffffffff


	//   ....[153]....
        /*04b4*/ 	.word	0xffffffff


	//   ....[154]....
        /*04b8*/ 	.word	0xffffffff


	//   ....[155]....
        /*04bc*/ 	.word	0xffffffff


	//   ....[156]....
        /*04c0*/ 	.word	0xffffffff


	//   ....[157]....
        /*04c4*/ 	.word	0xffffffff


	//   ....[158]....
        /*04c8*/ 	.word	0xffffffff


	//   ....[159]....
        /*04cc*/ 	.word	0xffffffff


	//   ....[160]....
        /*04d0*/ 	.word	0xffffffff


	//   ....[161]....
        /*04d4*/ 	.word	0xffffffff


	//   ....[162]....
        /*04d8*/ 	.word	0xffffffff


	//   ....[163]....
        /*04dc*/ 	.word	0xffffffff


	//   ....[164]....
        /*04e0*/ 	.word	0xffffffff


	//   ....[165]....
        /*04e4*/ 	.word	0xffffffff


	//   ....[166]....
        /*04e8*/ 	.word	0xffffffff


	//   ....[167]....
        /*04ec*/ 	.word	0xffffffff


	//   ....[168]....
        /*04f0*/ 	.word	0xffffffff


	//   ....[169]....
        /*04f4*/ 	.word	0xffffffff


	//   ....[170]....
        /*04f8*/ 	.word	0xffffffff


	//   ....[171]....
        /*04fc*/ 	.word	0xffffffff


	//   ....[172]....
        /*0500*/ 	.word	0xffffffff


	//   ....[173]....
        /*0504*/ 	.word	0xffffffff


	//   ....[174]....
        /*0508*/ 	.word	0xffffffff


	//   ....[175]....
        /*050c*/ 	.word	0xffffffff


	//   ....[176]....
        /*0510*/ 	.word	0xffffffff


	//   ....[177]....
        /*0514*/ 	.word	0xffffffff


	//   ....[178]....
        /*0518*/ 	.word	0xffffffff


	//   ....[179]....
        /*051c*/ 	.word	0xffffffff


	//   ....[180]....
        /*0520*/ 	.word	0xffffffff


	//   ....[181]....
        /*0524*/ 	.word	0xffffffff


	//   ....[182]....
        /*0528*/ 	.word	0xffffffff


	//   ....[183]....
        /*052c*/ 	.word	0xffffffff


	//   ....[184]....
        /*0530*/ 	.word	0xffffffff


	//   ....[185]....
        /*0534*/ 	.word	0xffffffff


	//   ....[186]....
        /*0538*/ 	.word	0xffffffff


	//   ....[187]....
        /*053c*/ 	.word	0xffffffff


	//   ....[188]....
        /*0540*/ 	.word	0xffffffff


	//   ....[189]....
        /*0544*/ 	.word	0xffffffff


	//   ....[190]....
        /*0548*/ 	.word	0xffffffff


	//   ....[191]....
        /*054c*/ 	.word	0xffffffff


	//   ....[192]....
        /*0550*/ 	.word	0xffffffff


	//   ....[193]....
        /*0554*/ 	.word	0xffffffff


	//   ....[194]....
        /*0558*/ 	.word	0xffffffff


	//   ....[195]....
        /*055c*/ 	.word	0xffffffff


	//   ....[196]....
        /*0560*/ 	.word	0xffffffff


	//   ....[197]....
        /*0564*/ 	.word	0xffffffff


	//   ....[198]....
        /*0568*/ 	.word	0xffffffff


	//   ....[199]....
        /*056c*/ 	.word	0xffffffff


	//   ....[200]....
        /*0570*/ 	.word	0xffffffff


	//   ....[201]....
        /*0574*/ 	.word	0xffffffff


	//   ....[202]....
        /*0578*/ 	.word	0xffffffff


	//   ....[203]....
        /*057c*/ 	.word	0xffffffff


	//   ....[204]....
        /*0580*/ 	.word	0xffffffff


	//   ....[205]....
        /*0584*/ 	.word	0xffffffff


	//   ....[206]....
        /*0588*/ 	.word	0xffffffff


	//   ....[207]....
        /*058c*/ 	.word	0xffffffff


	//   ....[208]....
        /*0590*/ 	.word	0xffffffff


	//   ....[209]....
        /*0594*/ 	.word	0xffffffff


	//   ....[210]....
        /*0598*/ 	.word	0xffffffff


	//   ....[211]....
        /*059c*/ 	.word	0xffffffff


	//   ....[212]....
        /*05a0*/ 	.word	0xffffffff


	//   ....[213]....
        /*05a4*/ 	.word	0xffffffff


	//   ....[214]....
        /*05a8*/ 	.word	0xffffffff


	//   ....[215]....
        /*05ac*/ 	.word	0xffffffff


	//   ....[216]....
        /*05b0*/ 	.word	0xffffffff


	//----- nvinfo : EIATTR_COOP_GROUP_INSTR_OFFSETS
	.align		4
.L_148:
        /*05b4*/ 	.byte	0x04, 0x28
        /*05b6*/ 	.short	(.L_150 - .L_149)


	//   ....[0]....
.L_149:
        /*05b8*/ 	.word	0x000000a0


	//   ....[1]....
        /*05bc*/ 	.word	0x00001570


	//   ....[2]....
        /*05c0*/ 	.word	0x000015b0


	//   ....[3]....
        /*05c4*/ 	.word	0x00001780


	//   ....[4]....
        /*05c8*/ 	.word	0x000017b0


	//   ....[5]....
        /*05cc*/ 	.word	0x00001840


	//   ....[6]....
        /*05d0*/ 	.word	0x00001870


	//   ....[7]....
        /*05d4*/ 	.word	0x00001900


	//   ....[8]....
        /*05d8*/ 	.word	0x00001930


	//   ....[9]....
        /*05dc*/ 	.word	0x000019c0


	//   ....[10]....
        /*05e0*/ 	.word	0x000019f0


	//   ....[11]....
        /*05e4*/ 	.word	0x00001a80


	//   ....[12]....
        /*05e8*/ 	.word	0x00001ab0


	//   ....[13]....
        /*05ec*/ 	.word	0x00001b40


	//   ....[14]....
        /*05f0*/ 	.word	0x00001b70


	//   ....[15]....
        /*05f4*/ 	.word	0x00001bf0


	//   ....[16]....
        /*05f8*/ 	.word	0x00001c30


	//   ....[17]....
        /*05fc*/ 	.word	0x000020c0


	//   ....[18]....
        /*0600*/ 	.word	0x000020e0


	//   ....[19]....
        /*0604*/ 	.word	0x000020f0


	//   ....[20]....
        /*0608*/ 	.word	0x00002100


	//   ....[21]....
        /*060c*/ 	.word	0x00002110


	//   ....[22]....
        /*0610*/ 	.word	0x00002120


	//   ....[23]....
        /*0614*/ 	.word	0x00002130


	//   ....[24]....
        /*0618*/ 	.word	0x00002150


	//   ....[25]....
        /*061c*/ 	.word	0x00002170


	//   ....[26]....
        /*0620*/ 	.word	0x00002190


	//   ....[27]....
        /*0624*/ 	.word	0x000021a0


	//   ....[28]....
        /*0628*/ 	.word	0x000021b0


	//   ....[29]....
        /*062c*/ 	.word	0x00002690


	//   ....[30]....
        /*0630*/ 	.word	0x000026a0


	//   ....[31]....
        /*0634*/ 	.word	0x000026b0


	//   ....[32]....
        /*0638*/ 	.word	0x000026c0


	//   ....[33]....
        /*063c*/ 	.word	0x000026f0


	//   ....[34]....
        /*0640*/ 	.word	0x00002780


	//   ....[35]....
        /*0644*/ 	.word	0x00002790


	//   ....[36]....
        /*0648*/ 	.word	0x00002830


	//   ....[37]....
        /*064c*/ 	.word	0x00002870


	//   ....[38]....
        /*0650*/ 	.word	0x00002890


	//   ....[39]....
        /*0654*/ 	.word	0x000028e0


	//   ....[40]....
        /*0658*/ 	.word	0x000028f0


	//   ....[41]....
        /*065c*/ 	.word	0x00003320


	//   ....[42]....
        /*0660*/ 	.word	0x00003330


	//   ....[43]....
        /*0664*/ 	.word	0x00003340


	//   ....[44]....
        /*0668*/ 	.word	0x00003350


	//   ....[45]....
        /*066c*/ 	.word	0x00003360


	//   ....[46]....
        /*0670*/ 	.word	0x00003370


	//   ....[47]....
        /*0674*/ 	.word	0x00003380


	//   ....[48]....
        /*0678*/ 	.word	0x00003390


	//   ....[49]....
        /*067c*/ 	.word	0x000033b0


	//   ....[50]....
        /*0680*/ 	.word	0x000033e0


	//   ....[51]....
        /*0684*/ 	.word	0x00003400


	//   ....[52]....
        /*0688*/ 	.word	0x00003420


	//   ....[53]....
        /*068c*/ 	.word	0x00003a40


	//   ....[54]....
        /*0690*/ 	.word	0x00004780


	//   ....[55]....
        /*0694*/ 	.word	0x000054e0


	//   ....[56]....
        /*0698*/ 	.word	0x00006190


	//   ....[57]....
        /*069c*/ 	.word	0x00006820


	//   ....[58]....
        /*06a0*/ 	.word	0x00006870


	//   ....[59]....
        /*06a4*/ 	.word	0x00006990


	//   ....[60]....
        /*06a8*/ 	.word	0x000069e0


	//   ....[61]....
        /*06ac*/ 	.word	0x000076f0


	//   ....[62]....
        /*06b0*/ 	.word	0x00007770


	//   ....[63]....
        /*06b4*/ 	.word	0x00007960


	//   ....[64]....
        /*06b8*/ 	.word	0x000079e0


	//   ....[65]....
        /*06bc*/ 	.word	0x00009c60


	//   ....[66]....
        /*06c0*/ 	.word	0x00009c70


	//   ....[67]....
        /*06c4*/ 	.word	0x00009c80


	//   ....[68]....
        /*06c8*/ 	.word	0x00009c90


	//   ....[69]....
        /*06cc*/ 	.word	0x00009ca0


	//   ....[70]....
        /*06d0*/ 	.word	0x00009cb0


	//   ....[71]....
        /*06d4*/ 	.word	0x00009cc0


	//   ....[72]....
        /*06d8*/ 	.word	0x00009cd0


	//   ....[73]....
        /*06dc*/ 	.word	0x00009ce0


	//   ....[74]....
        /*06e0*/ 	.word	0x00009cf0


	//   ....[75]....
        /*06e4*/ 	.word	0x00009d00


	//   ....[76]....
        /*06e8*/ 	.word	0x00009d10


	//   ....[77]....
        /*06ec*/ 	.word	0x0000b3b0


	//   ....[78]....
        /*06f0*/ 	.word	0x0000b3c0


	//   ....[79]....
        /*06f4*/ 	.word	0x0000b3d0


	//   ....[80]....
        /*06f8*/ 	.word	0x0000b3e0


	//   ....[81]....
        /*06fc*/ 	.word	0x0000b3f0


	//   ....[82]....
        /*0700*/ 	.word	0x0000b400


	//   ....[83]....
        /*0704*/ 	.word	0x0000b410


	//   ....[84]....
        /*0708*/ 	.word	0x0000b430


	//   ....[85]....
        /*070c*/ 	.word	0x0000b450


	//   ....[86]....
        /*0710*/ 	.word	0x0000b490


	//   ....[87]....
        /*0714*/ 	.word	0x0000b4b0


	//   ....[88]....
        /*0718*/ 	.word	0x0000b4d0


	//   ....[89]....
        /*071c*/ 	.word	0x0000b670


	//   ....[90]....
        /*0720*/ 	.word	0x0000b890


	//   ....[91]....
        /*0724*/ 	.word	0x0000c390


	//   ....[92]....
        /*0728*/ 	.word	0x0000cde0


	//   ....[93]....
        /*072c*/ 	.word	0x0000dca0


	//   ....[94]....
        /*0730*/ 	.word	0x0000e030


	//   ....[95]....
        /*0734*/ 	.word	0x0000e190


	//   ....[96]....
        /*0738*/ 	.word	0x0000e4a0


	//   ....[97]....
        /*073c*/ 	.word	0x0000e4d0


	//   ....[98]....
        /*0740*/ 	.word	0x0000e590


	//   ....[99]....
        /*0744*/ 	.word	0x0000e980


	//   ....[100]....
        /*0748*/ 	.word	0x0000ea70


	//   ....[101]....
        /*074c*/ 	.word	0x00011350


	//   ....[102]....
        /*0750*/ 	.word	0x00011360


	//   ....[103]....
        /*0754*/ 	.word	0x00011370


	//   ....[104]....
        /*0758*/ 	.word	0x00011380


	//   ....[105]....
        /*075c*/ 	.word	0x00011390


	//   ....[106]....
        /*0760*/ 	.word	0x000113a0


	//   ....[107]....
        /*0764*/ 	.word	0x000113b0


	//   ....[108]....
        /*0768*/ 	.word	0x000113c0


	//   ....[109]....
        /*076c*/ 	.word	0x000113d0


	//   ....[110]....
        /*0770*/ 	.word	0x000113e0


	//   ....[111]....
        /*0774*/ 	.word	0x000113f0


	//   ....[112]....
        /*0778*/ 	.word	0x00011400


	//   ....[113]....
        /*077c*/ 	.word	0x00012a90


	//   ....[114]....
        /*0780*/ 	.word	0x00012aa0


	//   ....[115]....
        /*0784*/ 	.word	0x00012ab0


	//   ....[116]....
        /*0788*/ 	.word	0x00012ac0


	//   ....[117]....
        /*078c*/ 	.word	0x00012ad0


	//   ....[118]....
        /*0790*/ 	.word	0x00012ae0


	//   ....[119]....
        /*0794*/ 	.word	0x00012af0


	//   ....[120]....
        /*0798*/ 	.word	0x00012b00


	//   ....[121]....
        /*079c*/ 	.word	0x00012b20


	//   ....[122]....
        /*07a0*/ 	.word	0x00012b50


	//   ....[123]....
        /*07a4*/ 	.word	0x00012b90


	//   ....[124]....
        /*07a8*/ 	.word	0x00012bb0


	//   ....[125]....
        /*07ac*/ 	.word	0x000130d0


	//   ....[126]....
        /*07b0*/ 	.word	0x00013250


	//   ....[127]....
        /*07b4*/ 	.word	0x000132a0


	//   ....[128]....
        /*07b8*/ 	.word	0x00013370


	//   ....[129]....
        /*07bc*/ 	.word	0x000133b0


	//   ....[130]....
        /*07c0*/ 	.word	0x000133d0


	//   ....[131]....
        /*07c4*/ 	.word	0x000134d0


	//   ....[132]....
        /*07c8*/ 	.word	0x00013700


	//   ....[133]....
        /*07cc*/ 	.word	0x00016090


	//   ....[134]....
        /*07d0*/ 	.word	0x000160c0


	//   ....[135]....
        /*07d4*/ 	.word	0x000160e0


	//   ....[136]....
        /*07d8*/ 	.word	0x00016120


	//   ....[137]....
        /*07dc*/ 	.word	0x00016140


	//   ....[138]....
        /*07e0*/ 	.word	0x00016160


	//   ....[139]....
        /*07e4*/ 	.word	0x00016180


	//   ....[140]....
        /*07e8*/ 	.word	0x000161a0


	//   ....[141]....
        /*07ec*/ 	.word	0x000161c0


	//   ....[142]....
        /*07f0*/ 	.word	0x000161e0


	//   ....[143]....
        /*07f4*/ 	.word	0x00016200


	//   ....[144]....
        /*07f8*/ 	.word	0x00016220


	//   ....[145]....
        /*07fc*/ 	.word	0x00017610


	//   ....[146]....
        /*0800*/ 	.word	0x00017620


	//   ....[147]....
        /*0804*/ 	.word	0x00017630


	//   ....[148]....
        /*0808*/ 	.word	0x00017640


	//   ....[149]....
        /*080c*/ 	.word	0x00017650


	//   ....[150]....
        /*0810*/ 	.word	0x00017660


	//   ....[151]....
        /*0814*/ 	.word	0x00017670


	//   ....[152]....
        /*0818*/ 	.word	0x00017690


	//   ....[153]....
        /*081c*/ 	.word	0x000176b0


	//   ....[154]....
        /*0820*/ 	.word	0x000176f0


	//   ....[155]....
        /*0824*/ 	.word	0x00017710


	//   ....[156]....
        /*0828*/ 	.word	0x00017730


	//   ....[157]....
        /*082c*/ 	.word	0x000178e0


	//   ....[158]....
        /*0830*/ 	.word	0x00017af0


	//   ....[159]....
        /*0834*/ 	.word	0x00018580


	//   ....[160]....
        /*0838*/ 	.word	0x00018f50


	//   ....[161]....
        /*083c*/ 	.word	0x00019d20


	//   ....[162]....
        /*0840*/ 	.word	0x00019e70


	//   ....[163]....
        /*0844*/ 	.word	0x00019ec0


	//   ....[164]....
        /*0848*/ 	.word	0x0001a160


	//   ....[165]....
        /*084c*/ 	.word	0x0001a650


	//   ....[166]....
        /*0850*/ 	.word	0x0001a8b0


	//   ....[167]....
        /*0854*/ 	.word	0x0001a9e0


	//   ....[168]....
        /*0858*/ 	.word	0x0001ab10


	//   ....[169]....
        /*085c*/ 	.word	0x0001cf60


	//   ....[170]....
        /*0860*/ 	.word	0x0001cf70


	//   ....[171]....
        /*0864*/ 	.word	0x0001cf80


	//   ....[172]....
        /*0868*/ 	.word	0x0001cf90


	//   ....[173]....
        /*086c*/ 	.word	0x0001cfc0


	//   ....[174]....
        /*0870*/ 	.word	0x0001cfe0


	//   ....[175]....
        /*0874*/ 	.word	0x0001d000


	//   ....[176]....
        /*0878*/ 	.word	0x0001d010


	//   ....[177]....
        /*087c*/ 	.word	0x0001e480


	//   ....[178]....
        /*0880*/ 	.word	0x0001e4c0


	//   ....[179]....
        /*0884*/ 	.word	0x0001e4e0


	//   ....[180]....
        /*0888*/ 	.word	0x0001e510


	//   ....[181]....
        /*088c*/ 	.word	0x0001e540


	//   ....[182]....
        /*0890*/ 	.word	0x0001e580


	//   ....[183]....
        /*0894*/ 	.word	0x0001e5c0


	//   ....[184]....
        /*0898*/ 	.word	0x0001e5e0


	//   ....[185]....
        /*089c*/ 	.word	0x0001e670


	//   ....[186]....
        /*08a0*/ 	.word	0x0001e680


	//   ....[187]....
        /*08a4*/ 	.word	0x0001e6b0


	//   ....[188]....
        /*08a8*/ 	.word	0x0001e6f0


	//   ....[189]....
        /*08ac*/ 	.word	0x0001e710


	//   ....[190]....
        /*08b0*/ 	.word	0x0001e740


	//   ....[191]....
        /*08b4*/ 	.word	0x0001e790


	//   ....[192]....
        /*08b8*/ 	.word	0x0001e7c0


	//   ....[193]....
        /*08bc*/ 	.word	0x0001e7d0


	//   ....[194]....
        /*08c0*/ 	.word	0x0001e8d0


	//   ....[195]....
        /*08c4*/ 	.word	0x0001e8f0


	//   ....[196]....
        /*08c8*/ 	.word	0x0001e910


	//   ....[197]....
        /*08cc*/ 	.word	0x0001e940


	//   ....[198]....
        /*08d0*/ 	.word	0x0001e960


	//   ....[199]....
        /*08d4*/ 	.word	0x0001e9f0


	//   ....[200]....
        /*08d8*/ 	.word	0x0001ea10


	//   ....[201]....
        /*08dc*/ 	.word	0x0001f290


	//   ....[202]....
        /*08e0*/ 	.word	0x0001f2c0


	//   ....[203]....
        /*08e4*/ 	.word	0x0001f2f0


	//   ....[204]....
        /*08e8*/ 	.word	0x0001f320


	//   ....[205]....
        /*08ec*/ 	.word	0x0001f350


	//   ....[206]....
        /*08f0*/ 	.word	0x0001f380


	//   ....[207]....
        /*08f4*/ 	.word	0x0001f3b0


	//   ....[208]....
        /*08f8*/ 	.word	0x0001f3d0


	//   ....[209]....
        /*08fc*/ 	.word	0x0001f400


	//   ....[210]....
        /*0900*/ 	.word	0x0001f410


	//   ....[211]....
        /*0904*/ 	.word	0x0001f420


	//   ....[212]....
        /*0908*/ 	.word	0x0001f430


	//   ....[213]....
        /*090c*/ 	.word	0x0001f440


	//   ....[214]....
        /*0910*/ 	.word	0x0001f450


	//   ....[215]....
        /*0914*/ 	.word	0x0001f480


	//   ....[216]....
        /*0918*/ 	.word	0x0001f4a0


	//----- nvinfo : EIATTR_EXIT_INSTR_OFFSETS
	.align		4
.L_150:
        /*091c*/ 	.byte	0x04, 0x1c
        /*091e*/ 	.short	(.L_152 - .L_151)


	//   ....[0]....
.L_151:
        /*0920*/ 	.word	0x00000450


	//   ....[1]....
        /*0924*/ 	.word	0x0001eaa0


	//   ....[2]....
        /*0928*/ 	.word	0x0001eae0


	//   ....[3]....
        /*092c*/ 	.word	0x0001f600


	//   ....[4]....
        /*0930*/ 	.word	0x0001f640


	//----- nvinfo : EIATTR_CTAIDZ_USED
	.align		4
.L_152:
        /*0934*/ 	.byte	0x01, 0x04
	.zero		2


	//----- nvinfo : EIATTR_MAX_THREADS
	.align		4
        /*0938*/ 	.byte	0x04, 0x05
        /*093a*/ 	.short	(.L_154 - .L_153)
.L_153:
        /*093c*/ 	.word	0x00000080
        /*0940*/ 	.word	0x00000001
        /*0944*/ 	.word	0x00000001


	//----- nvinfo : EIATTR_CRS_STACK_SIZE
	.align		4
.L_154:
        /*0948*/ 	.byte	0x04, 0x1e
        /*094a*/ 	.short	(.L_156 - .L_155)
.L_155:
        /*094c*/ 	.word	0x00000000
.L_156:


//--------------------- .nv.info._ZN7cutlass13device_kernelIN5flash19enable_sm80_to_sm89INS1_16FlashAttnFwdSm80INS1_25CollectiveMainloopFwdSm80ILi4ELi1ELb0EN4cute5tupleIJNS5_1CILi128EEENS7_ILi96EEENS7_ILi64EEEEEELi64ENS_6half_tEfNS_4arch4Sm80ELb0ELb1ELb1ELb1ELb1ELb1ELb1ELb0EEENS1_21CollectiveEpilogueFwdINS6_IJS8_SA_S9_EEENS6_IJNS7_ILi1EEESI_SI_EEESC_SE_Li128ELb1ELb1ELb0ELb0EEENS1_19SingleTileSchedulerILb1ELb0ELb1ELi128EEEEEEEEEvNT_6ParamsE --------------------------
	.section	.nv.info._ZN7cutlass13device_kernelIN5flash19enable_sm80_to_sm89INS1_16FlashAttnFwdSm80INS1_25CollectiveMainloopFwdSm80ILi4ELi1ELb0EN4cute5tupleIJNS5_1CILi128EEENS7_ILi96EEENS7_ILi64EEEEEELi64ENS_6half_tEfNS_4arch4Sm80ELb0ELb1ELb1ELb1ELb1ELb1ELb1ELb0EEENS1_21CollectiveEpilogueFwdINS6_IJS8_SA_S9_EEENS6_IJNS7_ILi1EEESI_SI_EEESC_SE_Li128ELb1ELb1ELb0ELb0EEENS1_19SingleTileSchedulerILb1ELb0ELb1ELi128EEEEEEEEEvNT_6ParamsE,"",@"SHT_CUDA_INFO"
	.sectionflags	@""
	.align	4


	//----- nvinfo : EIATTR_CUDA_API_VERSION
	.align		4
        /*0000*/ 	.byte	0x04, 0x37
        /*0002*/ 	.short	(.L_158 - .L_157)
.L_157:
        /*0004*/ 	.word	0x00000082


	//----- nvinfo : EIATTR_SW2861232_WAR
	.align		4
.L_158:
        /*0008*/ 	.byte	0x01, 0x35
	.zero		2


	//----- nvinfo : EIATTR_PARAM_CBANK
	.align		4
        /*000c*/ 	.byte	0x04, 0x0a
        /*000e*/ 	.short	(.L_160 - .L_159)
	.align		4
.L_159:
        /*0010*/ 	.word	index@(.nv.constant0._ZN7cutlass13device_kernelIN5flash19enable_sm80_to_sm89INS1_16FlashAttnFwdSm80INS1_25CollectiveMainloopFwdSm80ILi4ELi1ELb0EN4cute5tupleIJNS5_1CILi128EEENS7_ILi96EEENS7_ILi64EEEEEELi64ENS_6half_tEfNS_4arch4Sm80ELb0ELb1ELb1ELb1ELb1ELb1ELb1ELb0EEENS1_21CollectiveEpilogueFwdINS6_IJS8_SA_S9_EEENS6_IJNS7_ILi1EEESI_SI_EEESC_SE_Li128ELb1ELb1ELb0ELb0EEENS1_19SingleTileSchedulerILb1ELb0ELb1ELi128EEEEEEEEEvNT_6ParamsE)
        /*0014*/ 	.short	0x0160
        /*0016*/ 	.short	0x0418


	//----- nvinfo : EIATTR_CBANK_PARAM_SIZE
	.align		4
.L_160:
        /*0018*/ 	.byte	0x03, 0x19
        /*001a*/ 	.short	0x0418


	//----- nvinfo : EIATTR_KPARAM_INFO
	.align		4
        /*001c*/ 	.byte	0x04, 0x17
        /*001e*/ 	.short	(.L_162 - .L_161)
.L_161:
        /*0020*/ 	.word	0x00000000
        /*0024*/ 	.short	0x0000
        /*0026*/ 	.short	0x0000
        /*0028*/ 	.byte	0x00, 0xf0, 0x61, 0x10


	//----- nvinfo : EIATTR_MAXREG_COUNT
	.align		4
.L_162:
        /*002c*/ 	.byte	0x03, 0x1b
        /*002e*/ 	.short	0x00ff


	//----- nvinfo : EIATTR_NUM_BARRIERS
	.align		4
        /*0030*/ 	.byte	0x02, 0x4c
        /*0032*/ 	.byte	0x02
	.zero		1


	//----- nvinfo : EIATTR_ANNOTATIONS
	.align		4
        /*0034*/ 	.byte	0x04, 0x55
        /*0036*/ 	.short	(.L_164 - .L_163)


	//   ....[0]....
.L_163:
        /* <DEDUP_REMOVED lines=44> */


	//----- nvinfo : EIATTR_MERCURY_ISA_VERSION
	.align		4
.L_164:
        /*02e0*/ 	.byte	0x03, 0x5f
        /*02e2*/ 	.short	0x0000


	//----- nvinfo : EIATTR_COOP_GROUP_MASK_REGIDS
	.align		4
        /*02e4*/ 	.byte	0x04, 0x29
        /*02e6*/ 	.short	(.L_166 - .L_165)


	//   ....[0]....
.L_165:
        /*02e8*/ 	.word	0xffffffff


	//   ....[1]....
        /*02ec*/ 	.word	0xffffffff


	//   ....[2]....
        /*02f0*/ 	.word	0xffffffff


	//   ....[3]....
        /*02f4*/ 	.word	0xffffffff


	//   ....[4]....
        /*02f8*/ 	.word	0xffffffff


	//   ....[5]....
        /*02fc*/ 	.word	0xffffffff


	//   ....[6]....
        /*0300*/ 	.word	0xffffffff


	//   ....[7]....
        /*0304*/ 	.word	0xffffffff


	//   ....[8]....
        /*0308*/ 	.word	0xffffffff


	//   ....[9]....
        /*030c*/ 	.word	0xffffffff


	//   ....[10]....
        /*0310*/ 	.word	0xffffffff


	//   ....[11]....
        /*0314*/ 	.word	0xffffffff


	//   ....[12]....
        /*0318*/ 	.word	0xffffffff


	//   ....[13]....
        /*031c*/ 	.word	0xffffffff


	//   ....[14]....
        /*0320*/ 	.word	0xffffffff


	//   ....[15]....
        /*0324*/ 	.word	0xffffffff


	//   ....[16]....
        /*0328*/ 	.word	0xffffffff


	//   ....[17]....
        /*032c*/ 	.word	0xffffffff


	//   ....[18]....
        /*0330*/ 	.word	0xffffffff


	//   ....[19]....
        /*0334*/ 	.word	0xffffffff


	//   ....[20]....
        /*0338*/ 	.word	0xffffffff


	//   ....[21]....
        /*033c*/ 	.word	0xffffffff


	//   ....[22]....
        /*0340*/ 	.word	0xffffffff


	//   ....[23]....
        /*0344*/ 	.word	0xffffffff


	//   ....[24]....
        /*0348*/ 	.word	0xffffffff


	//   ....[25]....
        /*034c*/ 	.word	0xffffffff


	//   ....[26]....
        /*0350*/ 	.word	0xffffffff


	//   ....[27]....
        /*0354*/ 	.word	0xffffffff


	//   ....[28]....
        /*0358*/ 	.word	0xffffffff


	//   ....[29]....
        /*035c*/ 	.word	0xffffffff


	//   ....[30]....
        /*0360*/ 	.word	0xffffffff


	//   ....[31]....
        /*0364*/ 	.word	0xffffffff


	//   ....[32]....
        /*0368*/ 	.word	0xffffffff


	//   ....[33]....
        /*036c*/ 	.word	0xffffffff


	//   ....[34]....
        /*0370*/ 	.word	0xffffffff


	//   ....[35]....
        /*0374*/ 	.word	0xffffffff


	//   ....[36]....
        /*0378*/ 	.word	0xffffffff


	//   ....[37]....
        /*037c*/ 	.word	0xffffffff


	//   ....[38]....
        /*0380*/ 	.word	0xffffffff


	//   ....[39]....
        /*0384*/ 	.word	0xffffffff


	//   ....[40]....
        /*0388*/ 	.word	0xffffffff


	//   ....[41]....
        /*038c*/ 	.word	0xffffffff


	//   ....[42]....
        /*0390*/ 	.word	0xffffffff


	//   ....[43]....
        /*0394*/ 	.word	0xffffffff


	//   ....[44]....
        /*0398*/ 	.word	0xffffffff


	//   ....[45]....
        /*039c*/ 	.word	0xffffffff


	//   ....[46]....
        /*03a0*/ 	.word	0xffffffff


	//   ....[47]....
        /*03a4*/ 	.word	0xffffffff


	//   ....[48]....
        /*03a8*/ 	.word	0xffffffff


	//   ....[49]....
        /*03ac*/ 	.word	0xffffffff


	//   ....[50]....
        /*03b0*/ 	.word	0xffffffff


	//   ....[51]....
        /*03b4*/ 	.word	0xffffffff


	//   ....[52]....
        /*03b8*/ 	.word	0xffffffff


	//   ....[53]....
        /*03bc*/ 	.word	0xffffffff


	//   ....[54]....
        /*03c0*/ 	.word	0xffffffff


	//   ....[55]....
        /*03c4*/ 	.word	0xffffffff


	//   ....[56]....
        /*03c8*/ 	.word	0xffffffff


	//   ....[57]....
        /*03cc*/ 	.word	0xffffffff


	//   ....[58]....
        /*03d0*/ 	.word	0xffffffff


	//   ....[59]....
        /*03d4*/ 	.word	0xffffffff


	//   ....[60]....
        /*03d8*/ 	.word	0xffffffff


	//   ....[61]....
        /*03dc*/ 	.word	0xffffffff


	//   ....[62]....
        /*03e0*/ 	.word	0xffffffff


	//   ....[63]....
        /*03e4*/ 	.word	0xffffffff


	//   ....[64]....
        /*03e8*/ 	.word	0xffffffff


	//   ....[65]....
        /*03ec*/ 	.word	0xffffffff


	//   ....[66]....
        /*03f0*/ 	.word	0xffffffff


	//   ....[67]....
        /*03f4*/ 	.word	0xffffffff


	//   ....[68]....
        /*03f8*/ 	.word	0xffffffff


	//   ....[69]....
        /*03fc*/ 	.word	0xffffffff


	//   ....[70]....
        /*0400*/ 	.word	0xffffffff


	//   ....[71]....
        /*0404*/ 	.word	0xffffffff


	//   ....[72]....
        /*0408*/ 	.word	0xffffffff


	//   ....[73]....
        /*040c*/ 	.word	0xffffffff


	//   ....[74]....
        /*0410*/ 	.word	0xffffffff


	//   ....[75]....
        /*0414*/ 	.word	0xffffffff


	//   ....[76]....
        /*0418*/ 	.word	0xffffffff


	//   ....[77]....
        /*041c*/ 	.word	0xffffffff


	//   ....[78]....
        /*0420*/ 	.word	0xffffffff


	//   ....[79]....
        /*0424*/ 	.word	0xffffffff


	//   ....[80]....
        /*0428*/ 	.word	0xffffffff


	//   ....[81]....
        /*042c*/ 	.word	0xffffffff


	//   ....[82]....
        /*0430*/ 	.word	0xffffffff


	//   ....[83]....
        /*0434*/ 	.word	0xffffffff


	//   ....[84]....
        /*0438*/ 	.word	0xffffffff


	//   ....[85]....
        /*043c*/ 	.word	0xffffffff


	//   ....[86]....
        /*0440*/ 	.word	0xffffffff


	//   ....[87]....
        /*0444*/ 	.word	0xffffffff


	//   ....[88]....
        /*0448*/ 	.word	0xffffffff


	//   ....[89]....
        /*044c*/ 	.word	0xffffffff


	//   ....[90]....
        /*0450*/ 	.word	0xffffffff


	//   ....[91]....
        /*0454*/ 	.word	0xffffffff


	//   ....[92]....
        /*0458*/ 	.word	0xffffffff


	//   ....[93]....
        /*045c*/ 	.word	0xffffffff


	//   ....[94]....
        /*0460*/ 	.word	0xffffffff


	//   ....[95]....
        /*0464*/ 	.word	0xffffffff


	//   ....[96]....
        /*0468*/ 	.word	0xffffffff


	//   ....[97]....
        /*046c*/ 	.word	0xffffffff


	//   ....[98]....
        /*0470*/ 	.word	0xffffffff


	//   ....[99]....
        /*0474*/ 	.word	0xffffffff


	//   ....[100]....
        /*0478*/ 	.word	0xffffffff


	//   ....[101]....
        /*047c*/ 	.word	0xffffffff


	//   ....[102]....
        /*0480*/ 	.word	0xffffffff


	//   ....[103]....
        /*0484*/ 	.word	0xffffffff


	//   ....[104]....
        /*0488*/ 	.word	0xffffffff


	//   ....[105]....
        /*048c*/ 	.word	0xffffffff


	//   ....[106]....
        /*0490*/ 	.word	0xffffffff


	//   ....[107]....
        /*0494*/ 	.word	0xffffffff


	//   ....[108]....
        /*0498*/ 	.word	0xffffffff


	//   ....[109]....
        /*049c*/ 	.word	0xffffffff


	//   ....[110]....
        /*04a0*/ 	.word	0xffffffff


	//   ....[111]....
        /*04a4*/ 	.word	0xffffffff


	//   ....[112]....
        /*04a8*/ 	.word	0xffffffff


	//   ....[113]....
        /*04ac*/ 	.word	0xffffffff


	//   ....[114]....
        /*04b0*/ 	.word	0xffffffff


	//   ....[115]....
        /*04b4*/ 	.word	0xffffffff


	//   ....[116]....
        /*04b8*/ 	.word	0xffffffff


	//   ....[117]....
        /*04bc*/ 	.word	0xffffffff


	//   ....[118]....
        /*04c0*/ 	.word	0xffffffff


	//   ....[119]....
        /*04c4*/ 	.word	0xffffffff


	//   ....[120]....
        /*04c8*/ 	.word	0xffffffff


	//   ....[121]....
        /*04cc*/ 	.word	0xffffffff


	//   ....[122]....
        /*04d0*/ 	.word	0xffffffff


	//   ....[123]....
        /*04d4*/ 	.word	0xffffffff


	//   ....[124]....
        /*04d8*/ 	.word	0xffffffff


	//   ....[125]....
        /*04dc*/ 	.word	0xffffffff


	//   ....[126]....
        /*04e0*/ 	.word	0xffffffff


	//   ....[127]....
        /*04e4*/ 	.word	0xffffffff


	//   ....[128]....
        /*04e8*/ 	.word	0xffffffff


	//   ....[129]....
        /*04ec*/ 	.word	0xffffffff


	//   ....[130]....
        /*04f0*/ 	.word	0xffffffff


	//   ....[131]....
        /*04f4*/ 	.word	0xffffffff


	//   ....[132]....
        /*04f8*/ 	.word	0xffffffff


	//   ....[133]....
        /*04fc*/ 	.word	0xffffffff


	//   ....[134]....
        /*0500*/ 	.word	0xffffffff


	//   ....[135]....
        /*0504*/ 	.word	0xffffffff


	//   ....[136]....
        /*0508*/ 	.word	0xffffffff


	//   ....[137]....
        /*050c*/ 	.word	0xffffffff


	//   ....[138]....
        /*0510*/ 	.word	0xffffffff


	//   ....[139]....
        /*0514*/ 	.word	0xffffffff


	//   ....[140]....
        /*0518*/ 	.word	0xffffffff


	//   ....[141]....
        /*051c*/ 	.word	0xffffffff


	//   ....[142]....
        /*0520*/ 	.word	0xffffffff


	//   ....[143]....
        /*0524*/ 	.word	0xffffffff


	//   ....[144]....
        /*0528*/ 	.word	0xffffffff


	//   ....[145]....
        /*052c*/ 	.word	0xffffffff


	//   ....[146]....
        /*0530*/ 	.word	0xffffffff


	//   ....[147]....
        /*0534*/ 	.word	0xffffffff


	//   ....[148]....
        /*0538*/ 	.word	0xffffffff


	//   ....[149]....
        /*053c*/ 	.word	0xffffffff


	//   ....[150]....
        /*0540*/ 	.word	0xffffffff


	//   ....[151]....
        /*0544*/ 	.word	0xffffffff


	//   ....[152]....
        /*0548*/ 	.word	0xffffffff


	//   ....[153]....
        /*054c*/ 	.word	0xffffffff


	//   ....[154]....
        /*0550*/ 	.word	0xffffffff


	//   ....[155]....
        /*0554*/ 	.word	0xffffffff


	//   ....[156]....
        /*0558*/ 	.word	0xffffffff


	//   ....[157]....
        /*055c*/ 	.word	0xffffffff


	//   ....[158]....
        /*0560*/ 	.word	0xffffffff


	//   ....[159]....
        /*0564*/ 	.word	0xffffffff


	//   ....[160]....
        /*0568*/ 	.word	0xffffffff


	//   ....[161]....
        /*056c*/ 	.word	0xffffffff


	//   ....[162]....
        /*0570*/ 	.word	0xffffffff


	//   ....[163]....
        /*0574*/ 	.word	0xffffffff


	//   ....[164]....
        /*0578*/ 	.word	0xffffffff


	//   ....[165]....
        /*057c*/ 	.word	0xffffffff


	//   ....[166]....
        /*0580*/ 	.word	0xffffffff


	//   ....[167]....
        /*0584*/ 	.word	0xffffffff


	//   ....[168]....
        /*0588*/ 	.word	0xffffffff


	//   ....[169]....
        /*058c*/ 	.word	0xffffffff


	//   ....[170]....
        /*0590*/ 	.word	0xffffffff


	//   ....[171]....
        /*0594*/ 	.word	0xffffffff


	//   ....[172]....
        /*0598*/ 	.word	0xffffffff


	//   ....[173]....
        /*059c*/ 	.word	0xffffffff


	//   ....[174]....
        /*05a0*/ 	.word	0xffffffff


	//   ....[175]....
        /*05a4*/ 	.word	0xffffffff


	//   ....[176]....
        /*05a8*/ 	.word	0xffffffff


	//   ....[177]....
        /*05ac*/ 	.word	0xffffffff


	//   ....[178]....
        /*05b0*/ 	.word	0xffffffff


	//   ....[179]....
        /*05b4*/ 	.word	0xffffffff


	//   ....[180]....
        /*05b8*/ 	.word	0xffffffff


	//   ....[181]....
        /*05bc*/ 	.word	0xffffffff


	//   ....[182]....
        /*05c0*/ 	.word	0xffffffff


	//   ....[183]....
        /*05c4*/ 	.word	0xffffffff


	//   ....[184]....
        /*05c8*/ 	.word	0xffffffff


	//   ....[185]....
        /*05cc*/ 	.word	0xffffffff


	//   ....[186]....
        /*05d0*/ 	.word	0xffffffff


	//   ....[187]....
        /*05d4*/ 	.word	0xffffffff


	//   ....[188]....
        /*05d8*/ 	.word	0xffffffff


	//   ....[189]....
        /*05dc*/ 	.word	0xffffffff


	//   ....[190]....
        /*05e0*/ 	.word	0xffffffff


	//   ....[191]....
        /*05e4*/ 	.word	0xffffffff


	//   ....[192]....
        /*05e8*/ 	.word	0xffffffff


	//   ....[193]....
        /*05ec*/ 	.word	0xffffffff


	//   ....[194]....
        /*05f0*/ 	.word	0xffffffff


	//   ....[195]....
        /*05f4*/ 	.word	0xffffffff


	//   ....[196]....
        /*05f8*/ 	.word	0xffffffff


	//   ....[197]....
        /*05fc*/ 	.word	0xffffffff


	//   ....[198]....
        /*0600*/ 	.word	0xffffffff


	//   ....[199]....
        /*0604*/ 	.word	0xffffffff


	//   ....[200]....
        /*0608*/ 	.word	0xffffffff


	//   ....[201]....
        /*060c*/ 	.word	0xffffffff


	//   ....[202]....
        /*0610*/ 	.word	0xffffffff


	//   ....[203]....
        /*0614*/ 	.word	0xffffffff


	//   ....[204]....
        /*0618*/ 	.word	0xffffffff


	//   ....[205]....
        /*061c*/ 	.word	0xffffffff


	//   ....[206]....
        /*0620*/ 	.word	0xffffffff


	//   ....[207]....
        /*0624*/ 	.word	0xffffffff


	//   ....[208]....
        /*0628*/ 	.word	0xffffffff


	//   ....[209]....
        /*062c*/ 	.word	0xffffffff


	//   ....[210]....
        /*0630*/ 	.word	0xffffffff


	//   ....[211]....
        /*0634*/ 	.word	0xffffffff


	//   ....[212]....
        /*0638*/ 	.word	0xffffffff


	//   ....[213]....
        /*063c*/ 	.word	0xffffffff


	//   ....[214]....
        /*0640*/ 	.word	0xffffffff


	//   ....[215]....
        /*0644*/ 	.word	0xffffffff


	//   ....[216]....
        /*0648*/ 	.word	0xffffffff


	//   ....[217]....
        /*064c*/ 	.word	0xffffffff


	//   ....[218]....
        /*0650*/ 	.word	0xffffffff


	//   ....[219]....
        /*0654*/ 	.word	0xffffffff


	//   ....[220]....
        /*0658*/ 	.word	0xffffffff


	//   ....[221]....
        /*065c*/ 	.word	0xffffffff


	//   ....[222]....
        /*0660*/ 	.word	0xffffffff


	//   ....[223]....
        /*0664*/ 	.word	0xffffffff


	//   ....[224]....
        /*0668*/ 	.word	0xffffffff


	//   ....[225]....
        /*066c*/ 	.word	0xffffffff


	//   ....[226]....
        /*0670*/ 	.word	0xffffffff


	//   ....[227]....
        /*0674*/ 	.word	0xffffffff


	//   ....[228]....
        /*0678*/ 	.word	0xffffffff


	//   ....[229]....
        /*067c*/ 	.word	0xffffffff


	//   ....[230]....
        /*0680*/ 	.word	0xffffffff


	//   ....[231]....
        /*0684*/ 	.word	0xffffffff


	//   ....[232]....
        /*0688*/ 	.word	0xffffffff


	//   ....[233]....
        /*068c*/ 	.word	0xffffffff


	//   ....[234]....
        /*0690*/ 	.word	0xffffffff


	//   ....[235]....
        /*0694*/ 	.word	0xffffffff


	//   ....[236]....
        /*0698*/ 	.word	0xffffffff


	//   ....[237]....
        /*069c*/ 	.word	0xffffffff


	//   ....[238]....
        /*06a0*/ 	.word	0xffffffff


	//   ....[239]....
        /*06a4*/ 	.word	0xffffffff


	//   ....[240]....
        /*06a8*/ 	.word	0xffffffff


	//   ....[241]....
        /*06ac*/ 	.word	0xffffffff


	//   ....[242]....
        /*06b0*/ 	.word	0xffffffff


	//   ....[243]....
        /*06b4*/ 	.word	0xffffffff


	//   ....[244]....
        /*06b8*/ 	.word	0xffffffff


	//   ....[245]....
        /*06bc*/ 	.word	0xffffffff


	//   ....[246]....
        /*06c0*/ 	.word	0xffffffff


	//   ....[247]....
        /*06c4*/ 	.word	0xffffffff


	//   ....[248]....
        /*06c8*/ 	.word	0xffffffff


	//   ....[249]....
        /*06cc*/ 	.word	0xffffffff


	//   ....[250]....
        /*06d0*/ 	.word	0xffffffff


	//   ....[251]....
        /*06d4*/ 	.word	0xffffffff


	//   ....[252]....
        /*06d8*/ 	.word	0xffffffff


	//   ....[253]....
        /*06dc*/ 	.word	0xffffffff


	//   ....[254]....
        /*06e0*/ 	.word	0xffffffff


	//   ....[255]....
        /*06e4*/ 	.word	0xffffffff


	//   ....[0]....
        /*06e8*/ 	.word	0xffffffff


	//   ....[1]....
        /*06ec*/ 	.word	0xffffffff


	//   ....[2]....
        /*06f0*/ 	.word	0xffffffff


	//   ....[3]....
        /*06f4*/ 	.word	0xffffffff


	//   ....[4]....
        /*06f8*/ 	.word	0xffffffff


	//   ....[5]....
        /*06fc*/ 	.word	0xffffffff


	//   ....[6]....
        /*0700*/ 	.word	0xffffffff


	//   ....[7]....
        /*0704*/ 	.word	0xffffffff


	//   ....[8]....
        /*0708*/ 	.word	0xffffffff


	//   ....[9]....
        /*070c*/ 	.word	0xffffffff


	//   ....[10]....
        /*0710*/ 	.word	0xffffffff


	//   ....[11]....
        /*0714*/ 	.word	0xffffffff


	//   ....[12]....
        /*0718*/ 	.word	0xffffffff


	//   ....[13]....
        /*071c*/ 	.word	0xffffffff


	//   ....[14]....
        /*0720*/ 	.word	0xffffffff


	//   ....[15]....
        /*0724*/ 	.word	0xffffffff


	//   ....[16]....
        /*0728*/ 	.word	0xffffffff


	//----- nvinfo : EIATTR_COOP_GROUP_INSTR_OFFSETS
	.align		4
.L_166:
        /*072c*/ 	.byte	0x04, 0x28
        /*072e*/ 	.short	(.L_168 - .L_167)


	//   ....[0]....
.L_167:
        /*0730*/ 	.word	0x000000a0


	//   ....[1]....
        /*0734*/ 	.word	0x000029e0


	//   ....[2]....
        /*0738*/ 	.word	0x00002a30


	//   ....[3]....
        /*073c*/ 	.word	0x00003220


	//   ....[4]....
        /*0740*/ 	.word	0x00003240


	//   ....[5]....
        /*0744*/ 	.word	0x000039b0


	//   ....[6]....
        /*0748*/ 	.word	0x000039c0


	//   ....[7]....
        /*074c*/ 	.word	0x00004260


	//   ....[8]....
        /*0750*/ 	.word	0x000042d0


	//   ....[9]....
        /*0754*/ 	.word	0x00004e40


	//   ....[10]....
        /*0758*/ 	.word	0x00004e70


	//   ....[11]....
        /*075c*/ 	.word	0x000055b0


	//   ....[12]....
        /*0760*/ 	.word	0x000055d0


	//   ....[13]....
        /*0764*/ 	.word	0x00005d30


	//   ....[14]....
        /*0768*/ 	.word	0x00005d60


	//   ....[15]....
        /*076c*/ 	.word	0x00005ea0


	//   ....[16]....
        /*0770*/ 	.word	0x00005ed0


	//   ....[17]....
        /*0774*/ 	.word	0x00005fc0


	//   ....[18]....
        /*0778*/ 	.word	0x00005fe0


	//   ....[19]....
        /*077c*/ 	.word	0x00006710


	//   ....[20]....
        /*0780*/ 	.word	0x00006730


	//   ....[21]....
        /*0784*/ 	.word	0x00006820


	//   ....[22]....
        /*0788*/ 	.word	0x00006850


	//   ....[23]....
        /*078c*/ 	.word	0x00006940


	//   ....[24]....
        /*0790*/ 	.word	0x00006970


	//   ....[25]....
        /*0794*/ 	.word	0x00007c50


	//   ....[26]....
        /*0798*/ 	.word	0x00007c90


	//   ....[27]....
        /*079c*/ 	.word	0x00007e60


	//   ....[28]....
        /*07a0*/ 	.word	0x00007e90


	//   ....[29]....
        /*07a4*/ 	.word	0x00007f20


	//   ....[30]....
        /*07a8*/ 	.word	0x00007f50


	//   ....[31]....
        /*07ac*/ 	.word	0x00007fe0


	//   ....[32]....
        /*07b0*/ 	.word	0x00008010


	//   ....[33]....
        /*07b4*/ 	.word	0x000080a0


	//   ....[34]....
        /*07b8*/ 	.word	0x000080d0


	//   ....[35]....
        /*07bc*/ 	.word	0x00008160


	//   ....[36]....
        /*07c0*/ 	.word	0x00008190


	//   ....[37]....
        /*07c4*/ 	.word	0x00008220


	//   ....[38]....
        /*07c8*/ 	.word	0x00008250


	//   ....[39]....
        /*07cc*/ 	.word	0x000082d0


	//   ....[40]....
        /*07d0*/ 	.word	0x00008310


	//   ....[41]....
        /*07d4*/ 	.word	0x00008740


	//   ....[42]....
        /*07d8*/ 	.word	0x00008760


	//   ....[43]....
        /*07dc*/ 	.word	0x00008770


	//   ....[44]....
        /*07e0*/ 	.word	0x00008780


	//   ....[45]....
        /*07e4*/ 	.word	0x000087a0


	//   ....[46]....
        /*07e8*/ 	.word	0x000087b0


	//   ....[47]....
        /*07ec*/ 	.word	0x000087c0


	//   ....[48]....
        /*07f0*/ 	.word	0x000087e0


	//   ....[49]....
        /*07f4*/ 	.word	0x00008800


	//   ....[50]....
        /*07f8*/ 	.word	0x00008820


	//   ....[51]....
        /*07fc*/ 	.word	0x00008850


	//   ....[52]....
        /*0800*/ 	.word	0x00008860


	//   ....[53]....
        /*0804*/ 	.word	0x00008d00


	//   ....[54]....
        /*0808*/ 	.word	0x00008d20


	//   ....[55]....
        /*080c*/ 	.word	0x00008d30


	//   ....[56]....
        /*0810*/ 	.word	0x00008d40


	//   ....[57]....
        /*0814*/ 	.word	0x00008eb0


	//   ....[58]....
        /*0818*/ 	.word	0x00008f70


	//   ....[59]....
        /*081c*/ 	.word	0x00008fb0


	//   ....[60]....
        /*0820*/ 	.word	0x00008ff0


	//   ....[61]....
        /*0824*/ 	.word	0x00009190


	//   ....[62]....
        /*0828*/ 	.word	0x00009250


	//   ....[63]....
        /*082c*/ 	.word	0x00009290


	//   ....[64]....
        /*0830*/ 	.word	0x000092d0


	//   ....[65]....
        /*0834*/ 	.word	0x00009490


	//   ....[66]....
        /*0838*/ 	.word	0x00009550


	//   ....[67]....
        /*083c*/ 	.word	0x00009590


	//   ....[68]....
        /*0840*/ 	.word	0x000095d0


	//   ....[69]....
        /*0844*/ 	.word	0x0000b2b0


	//   ....[70]....
        /*0848*/ 	.word	0x0000b2d0


	//   ....[71]....
        /*084c*/ 	.word	0x0000b300


	//   ....[72]....
        /*0850*/ 	.word	0x0000b310


	//   ....[73]....
        /*0854*/ 	.word	0x0000b3f0


	//   ....[74]....
        /*0858*/ 	.word	0x0000b430


	//   ....[75]....
        /*085c*/ 	.word	0x0000b450


	//   ....[76]....
        /*0860*/ 	.word	0x0000b460


	//   ....[77]....
        /*0864*/ 	.word	0x0000b650


	//   ....[78]....
        /*0868*/ 	.word	0x0000b690


	//   ....[79]....
        /*086c*/ 	.word	0x0000b6b0


	//   ....[80]....
        /*0870*/ 	.word	0x0000b6c0


	//   ....[81]....
        /*0874*/ 	.word	0x0000b840


	//   ....[82]....
        /*0878*/ 	.word	0x0000b880


	//   ....[83]....
        /*087c*/ 	.word	0x0000b8c0


	//   ....[84]....
        /*0880*/ 	.word	0x0000b8e0


	//   ....[85]....
        /*0884*/ 	.word	0x0000d9c0


	//   ....[86]....
        /*0888*/ 	.word	0x0000d9d0


	//   ....[87]....
        /*088c*/ 	.word	0x0000d9e0


	//   ....[88]....
        /*0890*/ 	.word	0x0000db00


	//   ....[89]....
        /*0894*/ 	.word	0x0000db10


	//   ....[90]....
        /*0898*/ 	.word	0x0000db30


	//   ....[91]....
        /*089c*/ 	.word	0x0000db40


	//   ....[92]....
        /*08a0*/ 	.word	0x0000db60


	//   ....[93]....
        /*08a4*/ 	.word	0x0000db70


	//   ....[94]....
        /*08a8*/ 	.word	0x0000db90


	//   ....[95]....
        /*08ac*/ 	.word	0x0000dc70


	//   ....[96]....
        /*08b0*/ 	.word	0x0000dcb0


	//   ....[97]....
        /*08b4*/ 	.word	0x0000e630


	//   ....[98]....
        /*08b8*/ 	.word	0x0000e640


	//   ....[99]....
        /*08bc*/ 	.word	0x0000e650


	//   ....[100]....
        /*08c0*/ 	.word	0x0000e660


	//   ....[101]....
        /*08c4*/ 	.word	0x0000e670


	//   ....[102]....
        /*08c8*/ 	.word	0x0000e680


	//   ....[103]....
        /*08cc*/ 	.word	0x0000e690


	//   ....[104]....
        /*08d0*/ 	.word	0x0000e6a0


	//   ....[105]....
        /*08d4*/ 	.word	0x0000e6c0


	//   ....[106]....
        /*08d8*/ 	.word	0x0000e6f0


	//   ....[107]....
        /*08dc*/ 	.word	0x0000e710


	//   ....[108]....
        /*08e0*/ 	.word	0x0000e730


	//   ....[109]....
        /*08e4*/ 	.word	0x0000ed10


	//   ....[110]....
        /*08e8*/ 	.word	0x0000fb40


	//   ....[111]....
        /*08ec*/ 	.word	0x000107d0


	//   ....[112]....
        /*08f0*/ 	.word	0x00011460


	//   ....[113]....
        /*08f4*/ 	.word	0x00011a60


	//   ....[114]....
        /*08f8*/ 	.word	0x00011aa0


	//   ....[115]....
        /*08fc*/ 	.word	0x00011b70


	//   ....[116]....
        /*0900*/ 	.word	0x00011b80


	//   ....[117]....
        /*0904*/ 	.word	0x00012730


	//   ....[118]....
        /*0908*/ 	.word	0x000127a0


	//   ....[119]....
        /*090c*/ 	.word	0x00012820


	//   ....[120]....
        /*0910*/ 	.word	0x00012870


	//   ....[121]....
        /*0914*/ 	.word	0x00015100


	//   ....[122]....
        /*0918*/ 	.word	0x00015110


	//   ....[123]....
        /*091c*/ 	.word	0x00015120


	//   ....[124]....
        /*0920*/ 	.word	0x00015130


	//   ....[125]....
        /*0924*/ 	.word	0x00015140


	//   ....[126]....
        /*0928*/ 	.word	0x00015150


	//   ....[127]....
        /*092c*/ 	.word	0x00015160


	//   ....[128]....
        /*0930*/ 	.word	0x00015180


	//   ....[129]....
        /*0934*/ 	.word	0x000151a0


	//   ....[130]....
        /*0938*/ 	.word	0x000151e0


	//   ....[131]....
        /*093c*/ 	.word	0x00015200


	//   ....[132]....
        /*0940*/ 	.word	0x00015220


	//   ....[133]....
        /*0944*/ 	.word	0x00016870


	//   ....[134]....
        /*0948*/ 	.word	0x00016880


	//   ....[135]....
        /*094c*/ 	.word	0x00016890


	//   ....[136]....
        /*0950*/ 	.word	0x000168a0


	//   ....[137]....
        /*0954*/ 	.word	0x000168b0


	//   ....[138]....
        /*0958*/ 	.word	0x000168c0


	//   ....[139]....
        /*095c*/ 	.word	0x000168d0


	//   ....[140]....
        /*0960*/ 	.word	0x000168f0


	//   ....[141]....
        /*0964*/ 	.word	0x00016910


	//   ....[142]....
        /*0968*/ 	.word	0x00016950


	//   ....[143]....
        /*096c*/ 	.word	0x00016970


	//   ....[144]....
        /*0970*/ 	.word	0x00016990


	//   ....[145]....
        /*0974*/ 	.word	0x00016b30


	//   ....[146]....
        /*0978*/ 	.word	0x00016d50


	//   ....[147]....
        /*097c*/ 	.word	0x00017850


	//   ....[148]....
        /*0980*/ 	.word	0x00018280


	//   ....[149]....
        /*0984*/ 	.word	0x00019210


	//   ....[150]....
        /*0988*/ 	.word	0x000192e0


	//   ....[151]....
        /*098c*/ 	.word	0x00019410


	//   ....[152]....
        /*0990*/ 	.word	0x000194a0


	//   ....[153]....
        /*0994*/ 	.word	0x000198f0


	//   ....[154]....
        /*0998*/ 	.word	0x00019a60


	//   ....[155]....
        /*099c*/ 	.word	0x00019d90


	//   ....[156]....
        /*09a0*/ 	.word	0x00019e90


	//   ....[157]....
        /*09a4*/ 	.word	0x0001c790


	//   ....[158]....
        /*09a8*/ 	.word	0x0001c7a0


	//   ....[159]....
        /*09ac*/ 	.word	0x0001c7b0


	//   ....[160]....
        /*09b0*/ 	.word	0x0001c7c0


	//   ....[161]....
        /*09b4*/ 	.word	0x0001c7d0


	//   ....[162]....
        /*09b8*/ 	.word	0x0001c7e0


	//   ....[163]....
        /*09bc*/ 	.word	0x0001c7f0


	//   ....[164]....
        /*09c0*/ 	.word	0x0001c800


	//   ....[165]....
        /*09c4*/ 	.word	0x0001c820


	//   ....[166]....
        /*09c8*/ 	.word	0x0001c850


	//   ....[167]....
        /*09cc*/ 	.word	0x0001c890


	//   ....[168]....
        /*09d0*/ 	.word	0x0001c8b0


	//   ....[169]....
        /*09d4*/ 	.word	0x0001df20


	//   ....[170]....
        /*09d8*/ 	.word	0x0001df30


	//   ....[171]....
        /*09dc*/ 	.word	0x0001df40


	//   ....[172]....
        /*09e0*/ 	.word	0x0001df50


	//   ....[173]....
        /*09e4*/ 	.word	0x0001df60


	//   ....[174]....
        /*09e8*/ 	.word	0x0001df70


	//   ....[175]....
        /*09ec*/ 	.word	0x0001df80


	//   ....[176]....
        /*09f0*/ 	.word	0x0001df90


	//   ....[177]....
        /*09f4*/ 	.word	0x0001dfb0


	//   ....[178]....
        /*09f8*/ 	.word	0x0001dfe0


	//   ....[179]....
        /*09fc*/ 	.word	0x0001e020


	//   ....[180]....
        /*0a00*/ 	.word	0x0001e040


	//   ....[181]....
        /*0a04*/ 	.word	0x0001e580


	//   ....[182]....
        /*0a08*/ 	.word	0x0001e6d0


	//   ....[183]....
        /*0a0c*/ 	.word	0x0001e720


	//   ....[184]....
        /*0a10*/ 	.word	0x0001e7d0


	//   ....[185]....
        /*0a14*/ 	.word	0x0001e800


	//   ....[186]....
        /*0a18*/ 	.word	0x0001e830


	//   ....[187]....
        /*0a1c*/ 	.word	0x0001e930


	//   ....[188]....
        /*0a20*/ 	.word	0x0001eb80


	//   ....[189]....
        /*0a24*/ 	.word	0x00021550


	//   ....[190]....
        /*0a28*/ 	.word	0x00021580


	//   ....[191]....
        /*0a2c*/ 	.word	0x000215a0


	//   ....[192]....
        /*0a30*/ 	.word	0x000215e0


	//   ....[193]....
        /*0a34*/ 	.word	0x00021600


	//   ....[194]....
        /*0a38*/ 	.word	0x00021620


	//   ....[195]....
        /*0a3c*/ 	.word	0x00021640


	//   ....[196]....
        /*0a40*/ 	.word	0x00021660


	//   ....[197]....
        /*0a44*/ 	.word	0x00021680


	//   ....[198]....
        /*0a48*/ 	.word	0x000216a0


	//   ....[199]....
        /*0a4c*/ 	.word	0x000216c0


	//   ....[200]....
        /*0a50*/ 	.word	0x000216e0


	//   ....[201]....
        /*0a54*/ 	.word	0x00022b00


	//   ....[202]....
        /*0a58*/ 	.word	0x00022b10


	//   ....[203]....
        /*0a5c*/ 	.word	0x00022b20


	//   ....[204]....
        /*0a60*/ 	.word	0x00022b30


	//   ....[205]....
        /*0a64*/ 	.word	0x00022b40


	//   ....[206]....
        /*0a68*/ 	.word	0x00022b50


	//   ....[207]....
        /*0a6c*/ 	.word	0x00022b60


	//   ....[208]....
        /*0a70*/ 	.word	0x00022b80


	//   ....[209]....
        /*0a74*/ 	.word	0x00022ba0


	//   ....[210]....
        /*0a78*/ 	.word	0x00022be0


	//   ....[211]....
        /*0a7c*/ 	.word	0x00022c00


	//   ....[212]....
        /*0a80*/ 	.word	0x00022c20


	//   ....[213]....
        /*0a84*/ 	.word	0x00022dd0


	//   ....[214]....
        /*0a88*/ 	.word	0x00022fe0


	//   ....[215]....
        /*0a8c*/ 	.word	0x00023a70


	//   ....[216]....
        /*0a90*/ 	.word	0x00024420


	//   ....[217]....
        /*0a94*/ 	.word	0x00025340


	//   ....[218]....
        /*0a98*/ 	.word	0x00025410


	//   ....[219]....
        /*0a9c*/ 	.word	0x00025540


	//   ....[220]....
        /*0aa0*/ 	.word	0x000255d0


	//   ....[221]....
        /*0aa4*/ 	.word	0x00025a20


	//   ....[222]....
        /*0aa8*/ 	.word	0x00025b80


	//   ....[223]....
        /*0aac*/ 	.word	0x00025ee0


	//   ....[224]....
        /*0ab0*/ 	.word	0x00025fd0


	//   ....[225]....
        /*0ab4*/ 	.word	0x000283a0


	//   ....[226]....
        /*0ab8*/ 	.word	0x000283b0


	//   ....[227]....
        /*0abc*/ 	.word	0x000283c0


	//   ....[228]....
        /*0ac0*/ 	.word	0x000283d0


	//   ....[229]....
        /*0ac4*/ 	.word	0x00028400


	//   ....[230]....
        /*0ac8*/ 	.word	0x00028420


	//   ....[231]....
        /*0acc*/ 	.word	0x00028440


	//   ....[232]....
        /*0ad0*/ 	.word	0x00028450


	//   ....[233]....
        /*0ad4*/ 	.word	0x00029920


	//   ....[234]....
        /*0ad8*/ 	.word	0x00029950


	//   ....[235]....
        /*0adc*/ 	.word	0x00029980


	//   ....[236]....
        /*0ae0*/ 	.word	0x000299b0


	//   ....[237]....
        /*0ae4*/ 	.word	0x000299f0


	//   ....[238]....
        /*0ae8*/ 	.word	0x00029a20


	//   ....[239]....
        /*0aec*/ 	.word	0x00029a60


	//   ....[240]....
        /*0af0*/ 	.word	0x00029a80


	//   ....[241]....
        /*0af4*/ 	.word	0x00029b30


	//   ....[242]....
        /*0af8*/ 	.word	0x00029b50


	//   ....[243]....
        /*0afc*/ 	.word	0x00029b80


	//   ....[244]....
        /*0b00*/ 	.word	0x00029bb0


	//   ....[245]....
        /*0b04*/ 	.word	0x00029be0


	//   ....[246]....
        /*0b08*/ 	.word	0x00029c30


	//   ....[247]....
        /*0b0c*/ 	.word	0x00029c60


	//   ....[248]....
        /*0b10*/ 	.word	0x00029cd0


	//   ....[249]....
        /*0b14*/ 	.word	0x00029d90


	//   ....[250]....
        /*0b18*/ 	.word	0x00029db0


	//   ....[251]....
        /*0b1c*/ 	.word	0x00029de0


	//   ....[252]....
        /*0b20*/ 	.word	0x00029df0


	//   ....[253]....
        /*0b24*/ 	.word	0x00029e00


	//   ....[254]....
        /*0b28*/ 	.word	0x00029e10


	//   ....[255]....
        /*0b2c*/ 	.word	0x00029f00


	//   ....[0]....
        /*0b30*/ 	.word	0x00029f20


	//   ....[1]....
        /*0b34*/ 	.word	0x0002a790


	//   ....[2]....
        /*0b38*/ 	.word	0x0002a7c0


	//   ....[3]....
        /*0b3c*/ 	.word	0x0002a7f0


	//   ....[4]....
        /*0b40*/ 	.word	0x0002a820


	//   ....[5]....
        /*0b44*/ 	.word	0x0002a850


	//   ....[6]....
        /*0b48*/ 	.word	0x0002a880


	//   ....[7]....
        /*0b4c*/ 	.word	0x0002a8b0


	//   ....[8]....
        /*0b50*/ 	.word	0x0002a8d0


	//   ....[9]....
        /*0b54*/ 	.word	0x0002a8f0


	//   ....[10]....
        /*0b58*/ 	.word	0x0002a910


	//   ....[11]....
        /*0b5c*/ 	.word	0x0002a920


	//   ....[12]....
        /*0b60*/ 	.word	0x0002a930


	//   ....[13]....
        /*0b64*/ 	.word	0x0002a940


	//   ....[14]....
        /*0b68*/ 	.word	0x0002a950


	//   ....[15]....
        /*0b6c*/ 	.word	0x0002a960


	//   ....[16]....
        /*0b70*/ 	.word	0x0002a990


	//----- nvinfo : EIATTR_EXIT_INSTR_OFFSETS
	.align		4
.L_168:
        /*0b74*/ 	.byte	0x04, 0x1c
        /*0b76*/ 	.short	(.L_170 - .L_169)


	//   ....[0]....
.L_169:
        /*0b78*/ 	.word	0x000003b0


	//   ....[1]....
        /*0b7c*/ 	.word	0x00029f40


	//   ....[2]....
        /*0b80*/ 	.word	0x00029f80


	//   ....[3]....
        /*0b84*/ 	.word	0x0002ab20


	//   ....[4]....
        /*0b88*/ 	.word	0x0002ab60


	//----- nvinfo : EIATTR_CTAIDZ_USED
	.align		4
.L_170:
        /*0b8c*/ 	.byte	0x01, 0x04
	.zero		2


	//----- nvinfo : EIATTR_MAX_THREADS
	.align		4
        /*0b90*/ 	.byte	0x04, 0x05
        /*0b92*/ 	.short	(.L_172 - .L_171)
.L_171:
        /*0b94*/ 	.word	0x00000080
        /*0b98*/ 	.word	0x00000001
        /*0b9c*/ 	.word	0x00000001


	//----- nvinfo : EIATTR_CRS_STACK_SIZE
	.align		4
.L_172:
        /*0ba0*/ 	.byte	0x04, 0x1e
        /*0ba2*/ 	.short	(.L_174 - .L_173)
.L_173:
        /*0ba4*/ 	.word	0x00000000
.L_174:


//--------------------- .nv.info._ZN7cutlass13device_kernelIN5flash19enable_sm80_to_sm89INS1_16FlashAttnFwdSm80INS1_25CollectiveMainloopFwdSm80ILi4ELi1ELb0EN4cute5tupleIJNS5_1CILi128EEENS7_ILi112EEENS7_ILi64EEEEEELi64ENS_6half_tEfNS_4arch4Sm80ELb1ELb0ELb1ELb0ELb1ELb0ELb1ELb0EEENS1_21CollectiveEpilogueFwdINS6_IJS8_SA_S9_EEENS6_IJNS7_ILi1EEESI_SI_EEESC_SE_Li128ELb0ELb1ELb0ELb0EEENS1_30DynamicPersistentTileSchedulerILi128ELi128ELb0ELb1ELb0EEEEEEEEEvNT_6ParamsE --------------------------
	.section	.nv.info._ZN7cutlass13device_kernelIN5flash19enable_sm80_to_sm89INS1_16FlashAttnFwdSm80INS1_25CollectiveMainloopFwdSm80ILi4ELi1ELb0EN4cute5tupleIJNS5_1CILi128EEENS7_ILi112EEENS7_ILi64EEEEEELi64ENS_6half_tEfNS_4arch4Sm80ELb1ELb0ELb1ELb0ELb1ELb0ELb1ELb0EEENS1_21CollectiveEpilogueFwdINS6_IJS8_SA_S9_EEENS6_IJNS7_ILi1EEESI_SI_EEESC_SE_Li128ELb0ELb1ELb0ELb0EEENS1_30DynamicPersistentTileSchedulerILi128ELi128ELb0ELb1ELb0EEEEEEEEEvNT_6ParamsE,"",@"SHT_CUDA_INFO"
	.sectionflags	@""
	.align	4


	//----- nvinfo : EIATTR_CUDA_API_VERSION
	.align		4
        /*0000*/ 	.byte	0x04, 0x37
        /*0002*/ 	.short	(.L_176 - .L_175)
.L_175:
        /*0004*/ 	.word	0x00000082


	//----- nvinfo : EIATTR_SW2861232_WAR
	.align		4
.L_176:
        /*0008*/ 	.byte	0x01, 0x35
	.zero		2


	//----- nvinfo : EIATTR_PARAM_CBANK
	.align		4
        /*000c*/ 	.byte	0x04, 0x0a
        /*000e*/ 	.short	(.L_178 - .L_177)
	.align		4
.L_177:
        /*0010*/ 	.word	index@(.nv.constant0._ZN7cutlass13device_kernelIN5flash19enable_sm80_to_sm89INS1_16FlashAttnFwdSm80INS1_25CollectiveMainloopFwdSm80ILi4ELi1ELb0EN4cute5tupleIJNS5_1CILi128EEENS7_ILi112EEENS7_ILi64EEEEEELi64ENS_6half_tEfNS_4arch4Sm80ELb1ELb0ELb1ELb0ELb1ELb0ELb1ELb0EEENS1_21CollectiveEpilogueFwdINS6_IJS8_SA_S9_EEENS6_IJNS7_ILi1EEESI_SI_EEESC_SE_Li128ELb0ELb1ELb0ELb0EEENS1_30DynamicPersistentTileSchedulerILi128ELi128ELb0ELb1ELb0EEEEEEEEEvNT_6ParamsE)
        /*0014*/ 	.short	0x0160
        /*0016*/ 	.short	0x0428


	//----- nvinfo : EIATTR_CBANK_PARAM_SIZE
	.align		4
.L_178:
        /*0018*/ 	.byte	0x03, 0x19
        /*001a*/ 	.short	0x0428


	//----- nvinfo : EIATTR_KPARAM_INFO
	.align		4
        /*001c*/ 	.byte	0x04, 0x17
        /*001e*/ 	.short	(.L_180 - .L_179)
.L_179:
        /*0020*/ 	.word	0x00000000
        /*0024*/ 	.short	0x0000
        /*0026*/ 	.short	0x0000
        /*0028*/ 	.byte	0x00, 0xf0, 0xa1, 0x10


	//----- nvinfo : EIATTR_MAXREG_COUNT
	.align		4
.L_180:
        /*002c*/ 	.byte	0x03, 0x1b
        /*002e*/ 	.short	0x00ff


	//----- nvinfo : EIATTR_NUM_BARRIERS
	.align		4
        /*0030*/ 	.byte	0x02, 0x4c
        /*0032*/ 	.byte	0x06
	.zero		1


	//----- nvinfo : EIATTR_ANNOTATIONS
	.align		4
        /*0034*/ 	.byte	0x04, 0x55
        /*0036*/ 	.short	(.L_182 - .L_181)


	//   ....[0]....
.L_181:
        /* <DEDUP_REMOVED lines=71> */


	//----- nvinfo : EIATTR_MERCURY_ISA_VERSION
	.align		4
.L_182:
        /*0490*/ 	.byte	0x03, 0x5f
        /*0492*/ 	.short	0x0000


	//----- nvinfo : EIATTR_INT_WARP_WIDE_INSTR_OFFSETS
	.align		4
        /*0494*/ 	.byte	0x04, 0x31
        /*0496*/ 	.short	(.L_184 - .L_183)


	//   ....[0]....
.L_183:
        /*0498*/ 	.word	0x000140c0


	//   ....[1]....
        /*049c*/ 	.word	0x00014140


	//----- nvinfo : EIATTR_COOP_GROUP_MASK_REGIDS
	.align		4
.L_184:
        /*04a0*/ 	.byte	0x04, 0x29
        /*04a2*/ 	.short	(.L_186 - .L_185)


	//   ....[0]....
.L_185:
        /*04a4*/ 	.word	0xffffffff


	//   ....[1]....
        /*04a8*/ 	.word	0xffffffff


	//   ....[2]....
        /*04ac*/ 	.word	0xffffffff


	//   ....[3]....
        /*04b0*/ 	.word	0xffffffff


	//   ....[4]....
        /*04b4*/ 	.word	0xffffffff


	//   ....[5]....
        /*04b8*/ 	.word	0xffffffff


	//   ....[6]....
        /*04bc*/ 	.word	0xffffffff


	//   ....[7]....
        /*04c0*/ 	.word	0xffffffff


	//   ....[8]....
        /*04c4*/ 	.word	0xffffffff


	//   ....[9]....
        /*04c8*/ 	.word	0xffffffff


	//   ....[10]....
        /*04cc*/ 	.word	0xffffffff


	//   ....[11]....
        /*04d0*/ 	.word	0xffffffff


	//   ....[12]....
        /*04d4*/ 	.word	0xffffffff


	//   ....[13]....
        /*04d8*/ 	.word	0xffffffff


	//   ....[14]....
        /*04dc*/ 	.word	0xffffffff


	//   ....[15]....
        /*04e0*/ 	.word	0xffffffff


	//   ....[16]....
        /*04e4*/ 	.word	0xffffffff


	//   ....[17]....
        /*04e8*/ 	.word	0xffffffff


	//   ....[18]....
        /*04ec*/ 	.word	0xffffffff


	//   ....[19]....
        /*04f0*/ 	.word	0xffffffff


	//   ....[20]....
        /*04f4*/ 	.word	0xffffffff


	//   ....[21]....
        /*04f8*/ 	.word	0xffffffff


	//   ....[22]....
        /*04fc*/ 	.word	0xffffffff


	//   ....[23]....
        /*0500*/ 	.word	0xffffffff


	//   ....[24]....
        /*0504*/ 	.word	0xffffffff


	//   ....[25]....
        /*0508*/ 	.word	0xffffffff


	//   ....[26]....
        /*050c*/ 	.word	0xffffffff


	//   ....[27]....
        /*0510*/ 	.word	0xffffffff


	//   ....[28]....
        /*0514*/ 	.word	0xffffffff


	//   ....[29]....
        /*0518*/ 	.word	0xffffffff


	//   ....[30]....
        /*051c*/ 	.word	0xffffffff


	//   ....[31]....
        /*0520*/ 	.word	0xffffffff


	//   ....[32]....
        /*0524*/ 	.word	0xffffffff


	//   ....[33]....
        /*0528*/ 	.word	0xffffffff


	//   ....[34]....
        /*052c*/ 	.word	0xffffffff


	//   ....[35]....
        /*0530*/ 	.word	0xffffffff


	//   ....[36]....
        /*0534*/ 	.word	0xffffffff


	//   ....[37]....
        /*0538*/ 	.word	0xffffffff


	//   ....[38]....
        /*053c*/ 	.word	0xffffffff


	//   ....[39]....
        /*0540*/ 	.word	0xffffffff


	//   ....[40]....
        /*0544*/ 	.word	0xffffffff


	//   ....[41]....
        /*0548*/ 	.word	0xffffffff


	//   ....[42]....
        /*054c*/ 	.word	0xffffffff


	//   ....[43]....
        /*0550*/ 	.word	0xffffffff


	//   ....[44]....
        /*0554*/ 	.word	0xffffffff


	//   ....[45]....
        /*0558*/ 	.word	0xffffffff


	//   ....[46]....
        /*055c*/ 	.word	0xffffffff


	//   ....[47]....
        /*0560*/ 	.word	0xffffffff


	//   ....[48]....
        /*0564*/ 	.word	0xffffffff


	//   ....[49]....
        /*0568*/ 	.word	0xffffffff


	//   ....[50]....
        /*056c*/ 	.word	0xffffffff


	//   ....[51]....
        /*0570*/ 	.word	0xffffffff


	//   ....[52]....
        /*0574*/ 	.word	0xffffffff


	//   ....[53]....
        /*0578*/ 	.word	0xffffffff


	//   ....[54]....
        /*057c*/ 	.word	0xffffffff


	//   ....[55]....
        /*0580*/ 	.word	0xffffffff


	//   ....[56]....
        /*0584*/ 	.word	0xffffffff


	//   ....[57]....
        /*0588*/ 	.word	0xffffffff


	//   ....[58]....
        /*058c*/ 	.word	0xffffffff


	//   ....[59]....
        /*0590*/ 	.word	0xffffffff


	//   ....[60]....
        /*0594*/ 	.word	0xffffffff


	//   ....[61]....
        /*0598*/ 	.word	0xffffffff


	//   ....[62]....
        /*059c*/ 	.word	0xffffffff


	//   ....[63]....
        /*05a0*/ 	.word	0xffffffff


	//   ....[64]....
        /*05a4*/ 	.word	0xffffffff


	//   ....[65]....
        /*05a8*/ 	.word	0xffffffff


	//   ....[66]....
        /*05ac*/ 	.word	0xffffffff


	//   ....[67]....
        /*05b0*/ 	.word	0xffffffff


	//   ....[68]....
        /*05b4*/ 	.word	0xffffffff


	//   ....[69]....
        /*05b8*/ 	.word	0xffffffff


	//   ....[70]....
        /*05bc*/ 	.word	0xffffffff


	//   ....[71]....
        /*05c0*/ 	.word	0xffffffff


	//   ....[72]....
        /*05c4*/ 	.word	0xffffffff


	//   ....[73]....
        /*05c8*/ 	.word	0xffffffff


	//   ....[74]....
        /*05cc*/ 	.word	0xffffffff


	//   ....[75]....
        /*05d0*/ 	.word	0xffffffff


	//   ....[76]....
        /*05d4*/ 	.word	0xffffffff


	//   ....[77]....
        /*05d8*/ 	.word	0xffffffff


	//   ....[78]....
        /*05dc*/ 	.word	0xffffffff


	//   ....[79]....
        /*05e0*/ 	.word	0xffffffff


	//   ....[80]....
        /*05e4*/ 	.word	0xffffffff


	//   ....[81]....
        /*05e8*/ 	.word	0xffffffff


	//   ....[82]....
        /*05ec*/ 	.word	0xffffffff


	//   ....[83]....
        /*05f0*/ 	.word	0xffffffff


	//   ....[84]....
        /*05f4*/ 	.word	0xffffffff


	//   ....[85]....
        /*05f8*/ 	.word	0xffffffff


	//   ....[86]....
        /*05fc*/ 	.word	0xffffffff


	//   ....[87]....
        /*0600*/ 	.word	0xffffffff


	//   ....[88]....
        /*0604*/ 	.word	0xffffffff


	//   ....[89]....
        /*0608*/ 	.word	0xffffffff


	//   ....[90]....
        /*060c*/ 	.word	0xffffffff


	//   ....[91]....
        /*0610*/ 	.word	0xffffffff


	//   ....[92]....
        /*0614*/ 	.word	0xffffffff


	//   ....[93]....
        /*0618*/ 	.word	0xffffffff


	//   ....[94]....
        /*061c*/ 	.word	0xffffffff


	//   ....[95]....
        /*0620*/ 	.word	0xffffffff


	//   ....[96]....
        /*0624*/ 	.word	0xffffffff


	//   ....[97]....
        /*0628*/ 	.word	0xffffffff


	//   ....[98]....
        /*062c*/ 	.word	0xffffffff


	//   ....[99]....
        /*0630*/ 	.word	0xffffffff


	//   ....[100]....
        /*0634*/ 	.word	0xffffffff


	//   ....[101]....
        /*0638*/ 	.word	0xffffffff


	//   ....[102]....
        /*063c*/ 	.word	0xffffffff


	//   ....[103]....
        /*0640*/ 	.word	0xffffffff


	//   ....[104]....
        /*0644*/ 	.word	0xffffffff


	//   ....[105]....
        /*0648*/ 	.word	0xffffffff


	//   ....[106]....
        /*064c*/ 	.word	0xffffffff


	//   ....[107]....
        /*0650*/ 	.word	0xffffffff


	//   ....[108]....
        /*0654*/ 	.word	0xffffffff


	//   ....[109]....
        /*0658*/ 	.word	0xffffffff


	//   ....[110]....
        /*065c*/ 	.word	0xffffffff


	//   ....[111]....
        /*0660*/ 	.word	0xffffffff


	//   ....[112]....
        /*0664*/ 	.word	0xffffffff


	//   ....[113]....
        /*0668*/ 	.word	0xffffffff


	//   ....[114]....
        /*066c*/ 	.word	0xffffffff


	//   ....[115]....
        /*0670*/ 	.word	0xffffffff


	//   ....[116]....
        /*0674*/ 	.word	0xffffffff


	//   ....[117]....
        /*0678*/ 	.word	0xffffffff


	//   ....[118]....
        /*067c*/ 	.word	0xffffffff


	//   ....[119]....
        /*0680*/ 	.word	0xffffffff


	//   ....[120]....
        /*0684*/ 	.word	0xffffffff


	//   ....[121]....
        /*0688*/ 	.word	0xffffffff


	//   ....[122]....
        /*068c*/ 	.word	0xffffffff


	//   ....[123]....
        /*0690*/ 	.word	0xffffffff


	//   ....[124]....
        /*0694*/ 	.word	0xffffffff


	//   ....[125]....
        /*0698*/ 	.word	0xffffffff


	//   ....[126]....
        /*069c*/ 	.word	0xffffffff


	//   ....[127]....
        /*06a0*/ 	.word	0xffffffff


	//   ....[128]....
        /*06a4*/ 	.word	0xffffffff


	//   ....[129]....
        /*06a8*/ 	.word	0xffffffff


	//   ....[130]....
        /*06ac*/ 	.word	0xffffffff


	//   ....[131]....
        /*06b0*/ 	.word	0xffffffff


	//   ....[132]....
        /*06b4*/ 	.word	0xffffffff


	//   ....[133]....
        /*06b8*/ 	.word	0xffffffff


	//   ....[134]....
        /*06bc*/ 	.word	0xffffffff


	//   ....[135]....
        /*06c0*/ 	.word	0xffffffff


	//   ....[136]....
        /*06c4*/ 	.word	0xffffffff


	//   ....[137]....
        /*06c8*/ 	.word	0xffffffff


	//   ....[138]....
        /*06cc*/ 	.word	0xffffffff


	//   ....[139]....
        /*06d0*/ 	.word	0xffffffff


	//   ....[140]....
        /*06d4*/ 	.word	0xffffffff


	//   ....[141]....
        /*06d8*/ 	.word	0xffffffff


	//   ....[142]....
        /*06dc*/ 	.word	0xffffffff


	//   ....[143]....
        /*06e0*/ 	.word	0xffffffff


	//   ....[144]....
        /*06e4*/ 	.word	0xffffffff


	//   ....[145]....
        /*06e8*/ 	.word	0xffffffff


	//   ....[146]....
        /*06ec*/ 	.word	0xffffffff


	//   ....[147]....
        /*06f0*/ 	.word	0xffffffff


	//   ....[148]....
        /*06f4*/ 	.word	0xffffffff


	//   ....[149]....
        /*06f8*/ 	.word	0xffffffff


	//   ....[150]....
        /*06fc*/ 	.word	0xffffffff


	//   ....[151]....
        /*0700*/ 	.word	0xffffffff


	//   ....[152]....
        /*0704*/ 	.word	0xffffffff


	//   ....[153]....
        /*0708*/ 	.word	0xffffffff


	//   ....[154]....
        /*070c*/ 	.word	0xffffffff


	//   ....[155]....
        /*0710*/ 	.word	0xffffffff


	//   ....[156]....
        /*0714*/ 	.word	0xffffffff


	//   ....[157]....
        /*0718*/ 	.word	0xffffffff


	//   ....[158]....
        /*071c*/ 	.word	0xffffffff


	//   ....[159]....
        /*0720*/ 	.word	0xffffffff


	//   ....[160]....
        /*0724*/ 	.word	0xffffffff


	//   ....[161]....
        /*0728*/ 	.word	0xffffffff


	//   ....[162]....
        /*072c*/ 	.word	0xffffffff


	//   ....[163]....
        /*0730*/ 	.word	0xffffffff


	//   ....[164]....
        /*0734*/ 	.word	0xffffffff


	//   ....[165]....
        /*0738*/ 	.word	0xffffffff


	//   ....[166]....
        /*073c*/ 	.word	0xffffffff


	//   ....[167]....
        /*0740*/ 	.word	0xffffffff


	//   ....[168]....
        /*0744*/ 	.word	0xffffffff


	//   ....[169]....
        /*0748*/ 	.word	0xffffffff


	//   ....[170]....
        /*074c*/ 	.word	0xffffffff


	//   ....[171]....
        /*0750*/ 	.word	0xffffffff


	//   ....[172]....
        /*0754*/ 	.word	0xffffffff


	//   ....[173]....
        /*0758*/ 	.word	0xffffffff


	//   ....[174]....
        /*075c*/ 	.word	0xffffffff


	//   ....[175]....
        /*0760*/ 	.word	0xffffffff


	//   ....[176]....
        /*0764*/ 	.word	0xffffffff


	//   ....[177]....
        /*0768*/ 	.word	0xffffffff


	//   ....[178]....
        /*076c*/ 	.word	0xffffffff


	//   ....[179]....
        /*0770*/ 	.word	0xffffffff


	//   ....[180]....
        /*0774*/ 	.word	0xffffffff


	//   ....[181]....
        /*0778*/ 	.word	0xffffffff


	//   ....[182]....
        /*077c*/ 	.word	0xffffffff


	//   ....[183]....
        /*0780*/ 	.word	0xffffffff


	//   ....[184]....
        /*0784*/ 	.word	0xffffffff


	//   ....[185]....
        /*0788*/ 	.word	0xffffffff


	//   ....[186]....
        /*078c*/ 	.word	0xffffffff


	//   ....[187]....
        /*0790*/ 	.word	0xffffffff


	//   ....[188]....
        /*0794*/ 	.word	0xffffffff


	//   ....[189]....
        /*0798*/ 	.word	0xffffffff


	//   ....[190]....
        /*079c*/ 	.word	0xffffffff


	//   ....[191]....
        /*07a0*/ 	.word	0xffffffff


	//   ....[192]....
        /*07a4*/ 	.word	0xffffffff


	//   ....[193]....
        /*07a8*/ 	.word	0xffffffff


	//   ....[194]....
        /*07ac*/ 	.word	0xffffffff


	//   ....[195]....
        /*07b0*/ 	.word	0xffffffff


	//   ....[196]....
        /*07b4*/ 	.word	0xffffffff


	//   ....[197]....
        /*07b8*/ 	.word	0xffffffff


	//   ....[198]....
        /*07bc*/ 	.word	0xffffffff


	//   ....[199]....
        /*07c0*/ 	.word	0xffffffff


	//   ....[200]....
        /*07c4*/ 	.word	0xffffffff


	//   ....[201]....
        /*07c8*/ 	.word	0xffffffff


	//   ....[202]....
        /*07cc*/ 	.word	0xffffffff


	//   ....[203]....
        /*07d0*/ 	.word	0xffffffff


	//   ....[204]....
        /*07d4*/ 	.word	0xffffffff


	//   ....[205]....
        /*07d8*/ 	.word	0xffffffff


	//   ....[206]....
        /*07dc*/ 	.word	0xffffffff


	//   ....[207]....
        /*07e0*/ 	.word	0xffffffff


	//   ....[208]....
        /*07e4*/ 	.word	0xffffffff


	//   ....[209]....
        /*07e8*/ 	.word	0xffffffff


	//   ....[210]....
        /*07ec*/ 	.word	0xffffffff


	//   ....[211]....
        /*07f0*/ 	.word	0xffffffff


	//   ....[212]....
        /*07f4*/ 	.word	0xffffffff


	//   ....[213]....
        /*07f8*/ 	.word	0xffffffff


	//   ....[214]....
        /*07fc*/ 	.word	0xffffffff


	//   ....[215]....
        /*0800*/ 	.word	0xffffffff


	//   ....[216]....
        /*0804*/ 	.word	0xffffffff


	//   ....[217]....
        /*0808*/ 	.word	0xffffffff


	//   ....[218]....
        /*080c*/ 	.word	0xffffffff


	//   ....[219]....
        /*0810*/ 	.word	0xffffffff


	//   ....[220]....
        /*0814*/ 	.word	0xffffffff


	//   ....[221]....
        /*0818*/ 	.word	0xffffffff


	//   ....[222]....
        /*081c*/ 	.word	0xffffffff


	//   ....[223]....
        /*0820*/ 	.word	0xffffffff


	//   ....[224]....
        /*0824*/ 	.word	0xffffffff


	//   ....[225]....
        /*0828*/ 	.word	0xffffffff


	//   ....[226]....
        /*082c*/ 	.word	0xffffffff


	//   ....[227]....
        /*0830*/ 	.word	0xffffffff


	//   ....[228]....
        /*0834*/ 	.word	0xffffffff


	//   ....[229]....
        /*0838*/ 	.word	0xffffffff


	//   ....[230]....
        /*083c*/ 	.word	0xffffffff


	//   ....[231]....
        /*0840*/ 	.word	0xffffffff


	//   ....[232]....
        /*0844*/ 	.word	0xffffffff


	//   ....[233]....
        /*0848*/ 	.word	0xffffffff


	//   ....[234]....
        /*084c*/ 	.word	0xffffffff


	//   ....[235]....
        /*0850*/ 	.word	0xffffffff


	//   ....[236]....
        /*0854*/ 	.word	0xffffffff


	//   ....[237]....
        /*0858*/ 	.word	0xffffffff


	//   ....[238]....
        /*085c*/ 	.word	0xffffffff


	//   ....[239]....
        /*0860*/ 	.word	0xffffffff


	//   ....[240]....
        /*0864*/ 	.word	0xffffffff


	//   ....[241]....
        /*0868*/ 	.word	0xffffffff


	//   ....[242]....
        /*086c*/ 	.word	0xffffffff


	//   ....[243]....
        /*0870*/ 	.word	0xffffffff


	//   ....[244]....
        /*0874*/ 	.word	0xffffffff


	//   ....[245]....
        /*0878*/ 	.word	0xffffffff


	//   ....[246]....
        /*087c*/ 	.word	0xffffffff


	//   ....[247]....
        /*0880*/ 	.word	0xffffffff


	//   ....[248]....
        /*0884*/ 	.word	0xffffffff


	//   ....[249]....
        /*0888*/ 	.word	0xffffffff


	//   ....[250]....
        /*088c*/ 	.word	0xffffffff


	//   ....[251]....
        /*0890*/ 	.word	0xffffffff


	//   ....[252]....
        /*0894*/ 	.word	0xffffffff


	//   ....[253]....
        /*0898*/ 	.word	0xffffffff


	//   ....[254]....
        /*089c*/ 	.word	0xffffffff


	//   ....[255]....
        /*08a0*/ 	.word	0xffffffff


	//   ....[0]....
        /*08a4*/ 	.word	0xffffffff


	//   ....[1]....
        /*08a8*/ 	.word	0xffffffff


	//   ....[2]....
        /*08ac*/ 	.word	0xffffffff


	//   ....[3]....
        /*08b0*/ 	.word	0xffffffff


	//   ....[4]....
        /*08b4*/ 	.word	0xffffffff


	//   ....[5]....
        /*08b8*/ 	.word	0xffffffff


	//   ....[6]....
        /*08bc*/ 	.word	0xffffffff


	//   ....[7]....
        /*08c0*/ 	.word	0xffffffff


	//   ....[8]....
        /*08c4*/ 	.word	0xffffffff


	//   ....[9]....
        /*08c8*/ 	.word	0xffffffff


	//   ....[10]....
        /*08cc*/ 	.word	0xffffffff


	//   ....[11]....
        /*08d0*/ 	.word	0xffffffff


	//   ....[12]....
        /*08d4*/ 	.word	0xffffffff


	//   ....[13]....
        /*08d8*/ 	.word	0xffffffff


	//   ....[14]....
        /*08dc*/ 	.word	0xffffffff


	//   ....[15]....
        /*08e0*/ 	.word	0xffffffff


	//   ....[16]....
        /*08e4*/ 	.word	0xffffffff


	//   ....[17]....
        /*08e8*/ 	.word	0xffffffff


	//   ....[18]....
        /*08ec*/ 	.word	0xffffffff


	//   ....[19]....
        /*08f0*/ 	.word	0xffffffff


	//   ....[20]....
        /*08f4*/ 	.word	0xffffffff


	//   ....[21]....
        /*08f8*/ 	.word	0xffffffff


	//   ....[22]....
        /*08fc*/ 	.word	0xffffffff


	//   ....[23]....
        /*0900*/ 	.word	0xffffffff


	//   ....[24]....
        /*0904*/ 	.word	0xffffffff


	//   ....[25]....
        /*0908*/ 	.word	0xffffffff


	//   ....[26]....
        /*090c*/ 	.word	0xffffffff


	//   ....[27]....
        /*0910*/ 	.word	0xffffffff


	//   ....[28]....
        /*0914*/ 	.word	0xffffffff


	//   ....[29]....
        /*0918*/ 	.word	0xffffffff


	//   ....[30]....
        /*091c*/ 	.word	0xffffffff


	//   ....[31]....
        /*0920*/ 	.word	0xffffffff


	//   ....[32]....
        /*0924*/ 	.word	0xffffffff


	//   ....[33]....
        /*0928*/ 	.word	0xffffffff


	//   ....[34]....
        /*092c*/ 	.word	0xffffffff


	//   ....[35]....
        /*0930*/ 	.word	0xffffffff


	//   ....[36]....
        /*0934*/ 	.word	0xffffffff


	//   ....[37]....
        /*0938*/ 	.word	0xffffffff


	//   ....[38]....
        /*093c*/ 	.word	0xffffffff


	//   ....[39]....
        /*0940*/ 	.word	0xffffffff


	//   ....[40]....
        /*0944*/ 	.word	0xffffffff


	//   ....[41]....
        /*0948*/ 	.word	0xffffffff


	//   ....[42]....
        /*094c*/ 	.word	0xffffffff


	//   ....[43]....
        /*0950*/ 	.word	0xffffffff


	//   ....[44]....
        /*0954*/ 	.word	0xffffffff


	//   ....[45]....
        /*0958*/ 	.word	0xffffffff


	//   ....[46]....
        /*095c*/ 	.word	0xffffffff


	//   ....[47]....
        /*0960*/ 	.word	0xffffffff


	//   ....[48]....
        /*0964*/ 	.word	0xffffffff


	//   ....[49]....
        /*0968*/ 	.word	0xffffffff


	//   ....[50]....
        /*096c*/ 	.word	0xffffffff


	//   ....[51]....
        /*0970*/ 	.word	0xffffffff


	//   ....[52]....
        /*0974*/ 	.word	0xffffffff


	//   ....[53]....
        /*0978*/ 	.word	0xffffffff


	//   ....[54]....
        /*097c*/ 	.word	0xffffffff


	//   ....[55]....
        /*0980*/ 	.word	0xffffffff


	//   ....[56]....
        /*0984*/ 	.word	0xffffffff


	//   ....[57]....
        /*0988*/ 	.word	0xffffffff


	//   ....[58]....
        /*098c*/ 	.word	0xffffffff


	//   ....[59]....
        /*0990*/ 	.word	0xffffffff


	//   ....[60]....
        /*0994*/ 	.word	0xffffffff


	//   ....[61]....
        /*0998*/ 	.word	0xffffffff


	//   ....[62]....
        /*099c*/ 	.word	0xffffffff


	//   ....[63]....
        /*09a0*/ 	.word	0xffffffff


	//   ....[64]....
        /*09a4*/ 	.word	0xffffffff


	//   ....[65]....
        /*09a8*/ 	.word	0xffffffff


	//   ....[66]....
        /*09ac*/ 	.word	0xffffffff


	//   ....[67]....
        /*09b0*/ 	.word	0xffffffff


	//   ....[68]....
        /*09b4*/ 	.word	0xffffffff


	//   ....[69]....
        /*09b8*/ 	.word	0xffffffff


	//   ....[70]....
        /*09bc*/ 	.word	0xffffffff


	//----- nvinfo : EIATTR_COOP_GROUP_INSTR_OFFSETS
	.align		4
.L_186:
        /*09c0*/ 	.byte	0x04, 0x28
        /*09c2*/ 	.short	(.L_188 - .L_187)


	//   ....[0]....
.L_187:
        /*09c4*/ 	.word	0x00000050


	//   ....[1]....
        /*09c8*/ 	.word	0x00001360


	//   ....[2]....
        /*09cc*/ 	.word	0x00001380


	//   ....[3]....
        /*09d0*/ 	.word	0x000014d0


	//   ....[4]....
        /*09d4*/ 	.word	0x000014e0


	//   ....[5]....
        /*09d8*/ 	.word	0x000015c0


	//   ....[6]....
        /*09dc*/ 	.word	0x000015e0


	//   ....[7]....
        /*09e0*/ 	.word	0x000016c0


	//   ....[8]....
        /*09e4*/ 	.word	0x000016d0


	//   ....[9]....
        /*09e8*/ 	.word	0x000017b0


	//   ....[10]....
        /*09ec*/ 	.word	0x000017d0


	//   ....[11]....
        /*09f0*/ 	.word	0x000018b0


	//   ....[12]....
        /*09f4*/ 	.word	0x000018c0


	//   ....[13]....
        /*09f8*/ 	.word	0x000019a0


	//   ....[14]....
        /*09fc*/ 	.word	0x000019c0


	//   ....[15]....
        /*0a00*/ 	.word	0x00001aa0


	//   ....[16]....
        /*0a04*/ 	.word	0x00001ab0


	//   ....[17]....
        /*0a08*/ 	.word	0x00001f70


	//   ....[18]....
        /*0a0c*/ 	.word	0x00001f90


	//   ....[19]....
        /*0a10*/ 	.word	0x00001fb0


	//   ....[20]....
        /*0a14*/ 	.word	0x00001fd0


	//   ....[21]....
        /*0a18*/ 	.word	0x00001ff0


	//   ....[22]....
        /*0a1c*/ 	.word	0x00002000


	//   ....[23]....
        /*0a20*/ 	.word	0x00002020


	//   ....[24]....
        /*0a24*/ 	.word	0x00002040


	//   ....[25]....
        /*0a28*/ 	.word	0x000020b0


	//   ....[26]....
        /*0a2c*/ 	.word	0x000020f0


	//   ....[27]....
        /*0a30*/ 	.word	0x00002140


	//   ....[28]....
        /*0a34*/ 	.word	0x00002180


	//   ....[29]....
        /*0a38*/ 	.word	0x00002190


	//   ....[30]....
        /*0a3c*/ 	.word	0x000021b0


	//   ....[31]....
        /*0a40*/ 	.word	0x00002300


	//   ....[32]....
        /*0a44*/ 	.word	0x00002310


	//   ....[33]....
        /*0a48*/ 	.word	0x00002320


	//   ....[34]....
        /*0a4c*/ 	.word	0x00002370


	//   ....[35]....
        /*0a50*/ 	.word	0x00002380


	//   ....[36]....
        /*0a54*/ 	.word	0x00002390


	//   ....[37]....
        /*0a58*/ 	.word	0x000023a0


	//   ....[38]....
        /*0a5c*/ 	.word	0x000023b0


	//   ....[39]....
        /*0a60*/ 	.word	0x000023c0


	//   ....[40]....
        /*0a64*/ 	.word	0x000023e0


	//   ....[41]....
        /*0a68*/ 	.word	0x000023f0


	//   ....[42]....
        /*0a6c*/ 	.word	0x00002410


	//   ....[43]....
        /*0a70*/ 	.word	0x00002490


	//   ....[44]....
        /*0a74*/ 	.word	0x000024b0


	//   ....[45]....
        /*0a78*/ 	.word	0x00003f90


	//   ....[46]....
        /*0a7c*/ 	.word	0x00003fb0


	//   ....[47]....
        /*0a80*/ 	.word	0x00003fc0


	//   ....[48]....
        /*0a84*/ 	.word	0x00003fd0


	//   ....[49]....
        /*0a88*/ 	.word	0x00003fe0


	//   ....[50]....
        /*0a8c*/ 	.word	0x00003ff0


	//   ....[51]....
        /*0a90*/ 	.word	0x00004000


	//   ....[52]....
        /*0a94*/ 	.word	0x00004010


	//   ....[53]....
        /*0a98*/ 	.word	0x00004030


	//   ....[54]....
        /*0a9c*/ 	.word	0x00004060


	//   ....[55]....
        /*0aa0*/ 	.word	0x00004080


	//   ....[56]....
        /*0aa4*/ 	.word	0x000040a0


	//   ....[57]....
        /*0aa8*/ 	.word	0x00004100


	//   ....[58]....
        /*0aac*/ 	.word	0x00004110


	//   ....[59]....
        /*0ab0*/ 	.word	0x000042c0


	//   ....[60]....
        /*0ab4*/ 	.word	0x00004680


	//   ....[61]....
        /*0ab8*/ 	.word	0x00004690


	//   ....[62]....
        /*0abc*/ 	.word	0x000046a0


	//   ....[63]....
        /*0ac0*/ 	.word	0x00005820


	//   ....[64]....
        /*0ac4*/ 	.word	0x00005850


	//   ....[65]....
        /*0ac8*/ 	.word	0x00005870


	//   ....[66]....
        /*0acc*/ 	.word	0x00005880


	//   ....[67]....
        /*0ad0*/ 	.word	0x000058b0


	//   ....[68]....
        /*0ad4*/ 	.word	0x000058d0


	//   ....[69]....
        /*0ad8*/ 	.word	0x000058f0


	//   ....[70]....
        /*0adc*/ 	.word	0x00005900


	//   ....[71]....
        /*0ae0*/ 	.word	0x000084e0


	//   ....[72]....
        /*0ae4*/ 	.word	0x00008500


	//   ....[73]....
        /*0ae8*/ 	.word	0x00008510


	//   ....[74]....
        /*0aec*/ 	.word	0x00008520


	//   ....[75]....
        /*0af0*/ 	.word	0x00008530


	//   ....[76]....
        /*0af4*/ 	.word	0x00008540


	//   ....[77]....
        /*0af8*/ 	.word	0x00008550


	//   ....[78]....
        /*0afc*/ 	.word	0x00008560


	//   ....[79]....
        /*0b00*/ 	.word	0x00008570


	//   ....[80]....
        /*0b04*/ 	.word	0x00008580


	//   ....[81]....
        /*0b08*/ 	.word	0x00008590


	//   ....[82]....
        /*0b0c*/ 	.word	0x000085a0


	//   ....[83]....
        /*0b10*/ 	.word	0x000085b0


	//   ....[84]....
        /*0b14*/ 	.word	0x000085c0


	//   ....[85]....
        /*0b18*/ 	.word	0x0000a0a0


	//   ....[86]....
        /*0b1c*/ 	.word	0x0000a0c0


	//   ....[87]....
        /*0b20*/ 	.word	0x0000a120


	//   ....[88]....
        /*0b24*/ 	.word	0x0000a130


	//   ....[89]....
        /*0b28*/ 	.word	0x0000a170


	//   ....[90]....
        /*0b2c*/ 	.word	0x0000a180


	//   ....[91]....
        /*0b30*/ 	.word	0x0000a1c0


	//   ....[92]....
        /*0b34*/ 	.word	0x0000a1d0


	//   ....[93]....
        /*0b38*/ 	.word	0x0000a210


	//   ....[94]....
        /*0b3c*/ 	.word	0x0000a220


	//   ....[95]....
        /*0b40*/ 	.word	0x0000a260


	//   ....[96]....
        /*0b44*/ 	.word	0x0000a270


	//   ....[97]....
        /*0b48*/ 	.word	0x0000a280


	//   ....[98]....
        /*0b4c*/ 	.word	0x0000a290


	//   ....[99]....
        /*0b50*/ 	.word	0x0000a420


	//   ....[100]....
        /*0b54*/ 	.word	0x0000a7d0


	//   ....[101]....
        /*0b58*/ 	.word	0x0000a7e0


	//   ....[102]....
        /*0b5c*/ 	.word	0x0000a7f0


	//   ....[103]....
        /*0b60*/ 	.word	0x0000b1d0


	//   ....[104]....
        /*0b64*/ 	.word	0x0000b370


	//   ....[105]....
        /*0b68*/ 	.word	0x0000b890


	//   ....[106]....
        /*0b6c*/ 	.word	0x0000b970


	//   ....[107]....
        /*0b70*/ 	.word	0x0000b9f0


	//   ....[108]....
        /*0b74*/ 	.word	0x0000ba20


	//   ....[109]....
        /*0b78*/ 	.word	0x0000bae0


	//   ....[110]....
        /*0b7c*/ 	.word	0x0000bb00


	//   ....[111]....
        /*0b80*/ 	.word	0x0000e900


	//   ....[112]....
        /*0b84*/ 	.word	0x0000e920


	//   ....[113]....
        /*0b88*/ 	.word	0x0000e950


	//   ....[114]....
        /*0b8c*/ 	.word	0x0000e970


	//   ....[115]....
        /*0b90*/ 	.word	0x0000e990


	//   ....[116]....
        /*0b94*/ 	.word	0x0000e9b0


	//   ....[117]....
        /*0b98*/ 	.word	0x0000e9d0


	//   ....[118]....
        /*0b9c*/ 	.word	0x0000e9f0


	//   ....[119]....
        /*0ba0*/ 	.word	0x0000ea10


	//   ....[120]....
        /*0ba4*/ 	.word	0x0000ea30


	//   ....[121]....
        /*0ba8*/ 	.word	0x0000ea50


	//   ....[122]....
        /*0bac*/ 	.word	0x0000ea70


	//   ....[123]....
        /*0bb0*/ 	.word	0x0000ea90


	//   ....[124]....
        /*0bb4*/ 	.word	0x0000ec60


	//   ....[125]....
        /*0bb8*/ 	.word	0x000103f0


	//   ....[126]....
        /*0bbc*/ 	.word	0x00010410


	//   ....[127]....
        /*0bc0*/ 	.word	0x00010470


	//   ....[128]....
        /*0bc4*/ 	.word	0x00010480


	//   ....[129]....
        /*0bc8*/ 	.word	0x000104c0


	//   ....[130]....
        /*0bcc*/ 	.word	0x000104d0


	//   ....[131]....
        /*0bd0*/ 	.word	0x00010510


	//   ....[132]....
        /*0bd4*/ 	.word	0x00010520


	//   ....[133]....
        /*0bd8*/ 	.word	0x00010560


	//   ....[134]....
        /*0bdc*/ 	.word	0x00010570


	//   ....[135]....
        /*0be0*/ 	.word	0x000105b0


	//   ....[136]....
        /*0be4*/ 	.word	0x000105c0


	//   ....[137]....
        /*0be8*/ 	.word	0x000105d0


	//   ....[138]....
        /*0bec*/ 	.word	0x000105e0


	//   ....[139]....
        /*0bf0*/ 	.word	0x00010db0


	//   ....[140]....
        /*0bf4*/ 	.word	0x00010dc0


	//   ....[141]....
        /*0bf8*/ 	.word	0x00010df0


	//   ....[142]....
        /*0bfc*/ 	.word	0x00010e00


	//   ....[143]....
        /*0c00*/ 	.word	0x00010e10


	//   ....[144]....
        /*0c04*/ 	.word	0x00010e40


	//   ....[145]....
        /*0c08*/ 	.word	0x00010e60


	//   ....[146]....
        /*0c0c*/ 	.word	0x00010e90


	//   ....[147]....
        /*0c10*/ 	.word	0x000138c0


	//   ....[148]....
        /*0c14*/ 	.word	0x00013930


	//   ....[149]....
        /*0c18*/ 	.word	0x00013940


	//   ....[150]....
        /*0c1c*/ 	.word	0x00013950


	//   ....[151]....
        /*0c20*/ 	.word	0x00013980


	//   ....[152]....
        /*0c24*/ 	.word	0x000139a0


	//   ....[153]....
        /*0c28*/ 	.word	0x000139b0


	//   ....[154]....
        /*0c2c*/ 	.word	0x000139c0


	//   ....[155]....
        /*0c30*/ 	.word	0x00014730


	//   ....[156]....
        /*0c34*/ 	.word	0x00014b60


	//   ....[157]....
        /*0c38*/ 	.word	0x00014b80


	//   ....[158]....
        /*0c3c*/ 	.word	0x00014b90


	//   ....[159]....
        /*0c40*/ 	.word	0x00014ba0


	//   ....[160]....
        /*0c44*/ 	.word	0x00014bb0


	//   ....[161]....
        /*0c48*/ 	.word	0x00014bc0


	//   ....[162]....
        /*0c4c*/ 	.word	0x00014bd0


	//   ....[163]....
        /*0c50*/ 	.word	0x00014be0


	//   ....[164]....
        /*0c54*/ 	.word	0x00014d50


	//   ....[165]....
        /*0c58*/ 	.word	0x00014d80


	//   ....[166]....
        /*0c5c*/ 	.word	0x00014d90


	//   ....[167]....
        /*0c60*/ 	.word	0x00014da0


	//   ....[168]....
        /*0c64*/ 	.word	0x00014dc0


	//   ....[169]....
        /*0c68*/ 	.word	0x00014de0


	//   ....[170]....
        /*0c6c*/ 	.word	0x00014e70


	//   ....[171]....
        /*0c70*/ 	.word	0x00014ea0


	//   ....[172]....
        /*0c74*/ 	.word	0x00014f30


	//   ....[173]....
        /*0c78*/ 	.word	0x00014f60


	//   ....[174]....
        /*0c7c*/ 	.word	0x00014f70


	//   ....[175]....
        /*0c80*/ 	.word	0x00014f80


	//   ....[176]....
        /*0c84*/ 	.word	0x00014f90


	//   ....[177]....
        /*0c88*/ 	.word	0x00014fa0


	//   ....[178]....
        /*0c8c*/ 	.word	0x000150f0


	//   ....[179]....
        /*0c90*/ 	.word	0x00015100


	//   ....[180]....
        /*0c94*/ 	.word	0x00015600


	//   ....[181]....
        /*0c98*/ 	.word	0x00015620


	//   ....[182]....
        /*0c9c*/ 	.word	0x00015710


	//   ....[183]....
        /*0ca0*/ 	.word	0x00015720


	//   ....[184]....
        /*0ca4*/ 	.word	0x000157a0


	//   ....[185]....
        /*0ca8*/ 	.word	0x000157c0


	//   ....[186]....
        /*0cac*/ 	.word	0x00015840


	//   ....[187]....
        /*0cb0*/ 	.word	0x00015850


	//   ....[188]....
        /*0cb4*/ 	.word	0x000158d0


	//   ....[189]....
        /*0cb8*/ 	.word	0x000158f0


	//   ....[190]....
        /*0cbc*/ 	.word	0x00015970


	//   ....[191]....
        /*0cc0*/ 	.word	0x00015980


	//   ....[192]....
        /*0cc4*/ 	.word	0x00015a00


	//   ....[193]....
        /*0cc8*/ 	.word	0x00015a20


	//   ....[194]....
        /*0ccc*/ 	.word	0x00015aa0


	//   ....[195]....
        /*0cd0*/ 	.word	0x00015ab0


	//   ....[196]....
        /*0cd4*/ 	.word	0x00015bc0


	//   ....[197]....
        /*0cd8*/ 	.word	0x00015cb0


	//   ....[198]....
        /*0cdc*/ 	.word	0x00015d20


	//   ....[199]....
        /*0ce0*/ 	.word	0x00015d90


	//   ....[200]....
        /*0ce4*/ 	.word	0x00015df0


	//   ....[201]....
        /*0ce8*/ 	.word	0x00015e60


	//   ....[202]....
        /*0cec*/ 	.word	0x00015ed0


	//   ....[203]....
        /*0cf0*/ 	.word	0x00015f40


	//   ....[204]....
        /*0cf4*/ 	.word	0x00015fa0


	//   ....[205]....
        /*0cf8*/ 	.word	0x00016010


	//   ....[206]....
        /*0cfc*/ 	.word	0x00016080


	//   ....[207]....
        /*0d00*/ 	.word	0x000160f0


	//   ....[208]....
        /*0d04*/ 	.word	0x00016150


	//   ....[209]....
        /*0d08*/ 	.word	0x000161c0


	//   ....[210]....
        /*0d0c*/ 	.word	0x00016230


	//   ....[211]....
        /*0d10*/ 	.word	0x000162a0


	//   ....[212]....
        /*0d14*/ 	.word	0x00016300


	//   ....[213]....
        /*0d18*/ 	.word	0x00016370


	//   ....[214]....
        /*0d1c*/ 	.word	0x000163e0


	//   ....[215]....
        /*0d20*/ 	.word	0x00016490


	//   ....[216]....
        /*0d24*/ 	.word	0x000164f0


	//   ....[217]....
        /*0d28*/ 	.word	0x000165a0


	//   ....[218]....
        /*0d2c*/ 	.word	0x00016600


	//   ....[219]....
        /*0d30*/ 	.word	0x000166b0


	//   ....[220]....
        /*0d34*/ 	.word	0x00016710


	//   ....[221]....
        /*0d38*/ 	.word	0x000167c0


	//   ....[222]....
        /*0d3c*/ 	.word	0x00016820


	//   ....[223]....
        /*0d40*/ 	.word	0x000168d0


	//   ....[224]....
        /*0d44*/ 	.word	0x00016930


	//   ....[225]....
        /*0d48*/ 	.word	0x000169e0


	//   ....[226]....
        /*0d4c*/ 	.word	0x00016a40


	//   ....[227]....
        /*0d50*/ 	.word	0x00016aa0


	//   ....[228]....
        /*0d54*/ 	.word	0x00016b00


	//   ....[229]....
        /*0d58*/ 	.word	0x00016ee0


	//   ....[230]....
        /*0d5c*/ 	.word	0x000172c0


	//   ....[231]....
        /*0d60*/ 	.word	0x00017d60


	//   ....[232]....
        /*0d64*/ 	.word	0x00017db0


	//   ....[233]....
        /*0d68*/ 	.word	0x00017e00


	//   ....[234]....
        /*0d6c*/ 	.word	0x00017e50


	//   ....[235]....
        /*0d70*/ 	.word	0x00017ea0


	//   ....[236]....
        /*0d74*/ 	.word	0x00017ef0


	//   ....[237]....
        /*0d78*/ 	.word	0x00017f40


	//   ....[238]....
        /*0d7c*/ 	.word	0x00017f90


	//   ....[239]....
        /*0d80*/ 	.word	0x00018000


	//   ....[240]....
        /*0d84*/ 	.word	0x00018070


	//   ....[241]....
        /*0d88*/ 	.word	0x00018120


	//   ....[242]....
        /*0d8c*/ 	.word	0x00018180


	//   ....[243]....
        /*0d90*/ 	.word	0x00018230


	//   ....[244]....
        /*0d94*/ 	.word	0x00018290


	//   ....[245]....
        /*0d98*/ 	.word	0x00018340


	//   ....[246]....
        /*0d9c*/ 	.word	0x000183a0


	//   ....[247]....
        /*0da0*/ 	.word	0x00018450


	//   ....[248]....
        /*0da4*/ 	.word	0x000184b0


	//   ....[249]....
        /*0da8*/ 	.word	0x00018560


	//   ....[250]....
        /*0dac*/ 	.word	0x000185c0


	//   ....[251]....
        /*0db0*/ 	.word	0x00018670


	//   ....[252]....
        /*0db4*/ 	.word	0x000186d0


	//   ....[253]....
        /*0db8*/ 	.word	0x00018740


	//   ....[254]....
        /*0dbc*/ 	.word	0x000187b0


	//   ....[255]....
        /*0dc0*/ 	.word	0x00018860


	//   ....[0]....
        /*0dc4*/ 	.word	0x000188c0


	//   ....[1]....
        /*0dc8*/ 	.word	0x00018970


	//   ....[2]....
        /*0dcc*/ 	.word	0x000189d0


	//   ....[3]....
        /*0dd0*/ 	.word	0x00018a80


	//   ....[4]....
        /*0dd4*/ 	.word	0x00018ae0


	//   ....[5]....
        /*0dd8*/ 	.word	0x00018b90


	//   ....[6]....
        /*0ddc*/ 	.word	0x00018bf0


	//   ....[7]....
        /*0de0*/ 	.word	0x00018ca0


	//   ....[8]....
        /*0de4*/ 	.word	0x00018d00


	//   ....[9]....
        /*0de8*/ 	.word	0x00018db0


	//   ....[10]....
        /*0dec*/ 	.word	0x00018e10


	//   ....[11]....
        /*0df0*/ 	.word	0x00018e80


	//   ....[12]....
        /*0df4*/ 	.word	0x00018ef0


	//   ....[13]....
        /*0df8*/ 	.word	0x000192d0


	//   ....[14]....
        /*0dfc*/ 	.word	0x000196c0


	//   ....[15]....
        /*0e00*/ 	.word	0x0001a1e0


	//   ....[16]....
        /*0e04*/ 	.word	0x0001a220


	//   ....[17]....
        /*0e08*/ 	.word	0x0001a270


	//   ....[18]....
        /*0e0c*/ 	.word	0x0001a2b0


	//   ....[19]....
        /*0e10*/ 	.word	0x0001a300


	//   ....[20]....
        /*0e14*/ 	.word	0x0001a340


	//   ....[21]....
        /*0e18*/ 	.word	0x0001a390


	//   ....[22]....
        /*0e1c*/ 	.word	0x0001a3d0


	//   ....[23]....
        /*0e20*/ 	.word	0x0001a420


	//   ....[24]....
        /*0e24*/ 	.word	0x0001a490


	//   ....[25]....
        /*0e28*/ 	.word	0x0001a500


	//   ....[26]....
        /*0e2c*/ 	.word	0x0001a5b0


	//   ....[27]....
        /*0e30*/ 	.word	0x0001a610


	//   ....[28]....
        /*0e34*/ 	.word	0x0001a6c0


	//   ....[29]....
        /*0e38*/ 	.word	0x0001a720


	//   ....[30]....
        /*0e3c*/ 	.word	0x0001a7d0


	//   ....[31]....
        /*0e40*/ 	.word	0x0001a830


	//   ....[32]....
        /*0e44*/ 	.word	0x0001a8e0


	//   ....[33]....
        /*0e48*/ 	.word	0x0001a940


	//   ....[34]....
        /*0e4c*/ 	.word	0x0001a9f0


	//   ....[35]....
        /*0e50*/ 	.word	0x0001aa50


	//   ....[36]....
        /*0e54*/ 	.word	0x0001ab00


	//   ....[37]....
        /*0e58*/ 	.word	0x0001ab60


	//   ....[38]....
        /*0e5c*/ 	.word	0x0001abb0


	//   ....[39]....
        /*0e60*/ 	.word	0x0001abf0


	//   ....[40]....
        /*0e64*/ 	.word	0x0001ac40


	//   ....[41]....
        /*0e68*/ 	.word	0x0001ac80


	//   ....[42]....
        /*0e6c*/ 	.word	0x0001acd0


	//   ....[43]....
        /*0e70*/ 	.word	0x0001ad10


	//   ....[44]....
        /*0e74*/ 	.word	0x0001ad60


	//   ....[45]....
        /*0e78*/ 	.word	0x0001ada0


	//   ....[46]....
        /*0e7c*/ 	.word	0x0001adf0


	//   ....[47]....
        /*0e80*/ 	.word	0x0001ae50


	//   ....[48]....
        /*0e84*/ 	.word	0x0001aea0


	//   ....[49]....
        /*0e88*/ 	.word	0x0001af00


	//   ....[50]....
        /*0e8c*/ 	.word	0x0001af50


	//   ....[51]....
        /*0e90*/ 	.word	0x0001afb0


	//   ....[52]....
        /*0e94*/ 	.word	0x0001b000


	//   ....[53]....
        /*0e98*/ 	.word	0x0001b050


	//   ....[54]....
        /*0e9c*/ 	.word	0x0001b0c0


	//   ....[55]....
        /*0ea0*/ 	.word	0x0001b130


	//   ....[56]....
        /*0ea4*/ 	.word	0x0001b1a0


	//   ....[57]....
        /*0ea8*/ 	.word	0x0001b200


	//   ....[58]....
        /*0eac*/ 	.word	0x0001b270


	//   ....[59]....
        /*0eb0*/ 	.word	0x0001b2e0


	//   ....[60]....
        /*0eb4*/ 	.word	0x0001b350


	//   ....[61]....
        /*0eb8*/ 	.word	0x0001b3b0


	//   ....[62]....
        /*0ebc*/ 	.word	0x0001b420


	//   ....[63]....
        /*0ec0*/ 	.word	0x0001b490


	//   ....[64]....
        /*0ec4*/ 	.word	0x0001b500


	//   ....[65]....
        /*0ec8*/ 	.word	0x0001b560


	//   ....[66]....
        /*0ecc*/ 	.word	0x0001b5d0


	//   ....[67]....
        /*0ed0*/ 	.word	0x0001b640


	//   ....[68]....
        /*0ed4*/ 	.word	0x0001b6b0


	//   ....[69]....
        /*0ed8*/ 	.word	0x0001b710


	//   ....[70]....
        /*0edc*/ 	.word	0x0001b780


	//----- nvinfo : EIATTR_EXIT_INSTR_OFFSETS
	.align		4
.L_188:
        /*0ee0*/ 	.byte	0x04, 0x1c
        /*0ee2*/ 	.short	(.L_190 - .L_189)


	//   ....[0]....
.L_189:
        /*0ee4*/ 	.word	0x000000a0


	//   ....[1]....
        /*0ee8*/ 	.word	0x00015c60


	//----- nvinfo : EIATTR_MAX_THREADS
	.align		4
.L_190:
        /*0eec*/ 	.byte	0x04, 0x05
        /*0eee*/ 	.short	(.L_192 - .L_191)
.L_191:
        /*0ef0*/ 	.word	0x00000080
        /*0ef4*/ 	.word	0x00000001
        /*0ef8*/ 	.word	0x00000001


	//----- nvinfo : EIATTR_CRS_STACK_SIZE
	.align		4
.L_192:
        /*0efc*/ 	.byte	0x04, 0x1e
        /*0efe*/ 	.short	(.L_194 - .L_193)
.L_193:
        /*0f00*/ 	.word	0x00000000
.L_194:


//--------------------- .nv.info._ZN7cutlass13device_kernelIN5flash19enable_sm80_to_sm89INS1_16FlashAttnFwdSm80INS1_25CollectiveMainloopFwdSm80ILi4ELi1ELb0EN4cute5tupleIJNS5_1CILi128EEENS7_ILi112EEENS7_ILi64EEEEEELi64ENS_6half_tEfNS_4arch4Sm80ELb1ELb0ELb1ELb1ELb1ELb0ELb1ELb0EEENS1_21CollectiveEpilogueFwdINS6_IJS8_SA_S9_EEENS6_IJNS7_ILi1EEESI_SI_EEESC_SE_Li128ELb1ELb1ELb0ELb0EEENS1_19SingleTileSchedulerILb1ELb0ELb1ELi128EEEEEEEEEvNT_6ParamsE --------------------------
	.section	.nv.info._ZN7cutlass13device_kernelIN5flash19enable_sm80_to_sm89INS1_16FlashAttnFwdSm80INS1_25CollectiveMainloopFwdSm80ILi4ELi1ELb0EN4cute5tupleIJNS5_1CILi128EEENS7_ILi112EEENS7_ILi64EEEEEELi64ENS_6half_tEfNS_4arch4Sm80ELb1ELb0ELb1ELb1ELb1ELb0ELb1ELb0EEENS1_21CollectiveEpilogueFwdINS6_IJS8_SA_S9_EEENS6_IJNS7_ILi1EEESI_SI_EEESC_SE_Li128ELb1ELb1ELb0ELb0EEENS1_19SingleTileSchedulerILb1ELb0ELb1ELi128EEEEEEEEEvNT_6ParamsE,"",@"SHT_CUDA_INFO"
	.sectionflags	@""
	.align	4


	//----- nvinfo : EIATTR_CUDA_API_VERSION
	.align		4
        /*0000*/ 	.byte	0x04, 0x37
        /*0002*/ 	.short	(.L_196 - .L_195)
.L_195:
        /*0004*/ 	.word	0x00000082


	//----- nvinfo : EIATTR_SW2861232_WAR
	.align		4
.L_196:
        /*0008*/ 	.byte	0x01, 0x35
	.zero		2


	//----- nvinfo : EIATTR_PARAM_CBANK
	.align		4
        /*000c*/ 	.byte	0x04, 0x0a
        /*000e*/ 	.short	(.L_198 - .L_197)
	.align		4
.L_197:
        /*0010*/ 	.word	index@(.nv.constant0._ZN7cutlass13device_kernelIN5flash19enable_sm80_to_sm89INS1_16FlashAttnFwdSm80INS1_25CollectiveMainloopFwdSm80ILi4ELi1ELb0EN4cute5tupleIJNS5_1CILi128EEENS7_ILi112EEENS7_ILi64EEEEEELi64ENS_6half_tEfNS_4arch4Sm80ELb1ELb0ELb1ELb1ELb1ELb0ELb1ELb0EEENS1_21CollectiveEpilogueFwdINS6_IJS8_SA_S9_EEENS6_IJNS7_ILi1EEESI_SI_EEESC_SE_Li128ELb1ELb1ELb0ELb0EEENS1_19SingleTileSchedulerILb1ELb0ELb1ELi128EEEEEEEEEvNT_6ParamsE)
        /*0014*/ 	.short	0x0160
        /*0016*/ 	.short	0x0418


	//----- nvinfo : EIATTR_CBANK_PARAM_SIZE
	.align		4
.L_198:
        /*0018*/ 	.byte	0x03, 0x19
        /*001a*/ 	.short	0x0418


	//----- nvinfo : EIATTR_KPARAM_INFO
	.align		4
        /*001c*/ 	.byte	0x04, 0x17
        /*001e*/ 	.short	(.L_200 - .L_199)
.L_199:
        /*0020*/ 	.word	0x00000000
        /*0024*/ 	.short	0x0000
        /*0026*/ 	.short	0x0000
        /*0028*/ 	.byte	0x00, 0xf0, 0x61, 0x10


	//----- nvinfo : EIATTR_MAXREG_COUNT
	.align		4
.L_200:
        /*002c*/ 	.byte	0x03, 0x1b
        /*002e*/ 	.short	0x00ff


	//----- nvinfo : EIATTR_NUM_BARRIERS
	.align		4
        /*0030*/ 	.byte	0x02, 0x4c
        /*0032*/ 	.byte	0x02
	.zero		1


	//----- nvinfo : EIATTR_ANNOTATIONS
	.align		4
        /*0034*/ 	.byte	0x04, 0x55
        /*0036*/ 	.short	(.L_202 - .L_201)


	//   ....[0]....
.L_201:
        /* <DEDUP_REMOVED lines=52> */


	//----- nvinfo : EIATTR_MERCURY_ISA_VERSION
	.align		4
.L_202:
        /*0368*/ 	.byte	0x03, 0x5f
        /*036a*/ 	.short	0x0000


	//----- nvinfo : EIATTR_COOP_GROUP_MASK_REGIDS
	.align		4
        /*036c*/ 	.byte	0x04, 0x29
        /*036e*/ 	.short	(.L_204 - .L_203)


	//   ....[0]....
.L_203:
        /*0370*/ 	.word	0xffffffff


	//   ....[1]....
        /*0374*/ 	.word	0xffffffff


	//   ....[2]....
        /*0378*/ 	.word	0xffffffff


	//   ....[3]....
        /*037c*/ 	.word	0xffffffff


	//   ....[4]....
        /*0380*/ 	.word	0xffffffff


	//   ....[5]....
        /*0384*/ 	.word	0xffffffff


	//   ....[6]....
        /*0388*/ 	.word	0xffffffff


	//   ....[7]....
        /*038c*/ 	.word	0xffffffff


	//   ....[8]....
        /*0390*/ 	.word	0xffffffff


	//   ....[9]....
        /*0394*/ 	.word	0xffffffff


	//   ....[10]....
        /*0398*/ 	.word	0xffffffff


	//   ....[11]....
        /*039c*/ 	.word	0xffffffff


	//   ....[12]....
        /*03a0*/ 	.word	0xffffffff


	//   ....[13]....
        /*03a4*/ 	.word	0xffffffff


	//   ....[14]....
        /*03a8*/ 	.word	0xffffffff


	//   ....[15]....
        /*03ac*/ 	.word	0xffffffff


	//   ....[16]....
        /*03b0*/ 	.word	0xffffffff


	//   ....[17]....
        /*03b4*/ 	.word	0xffffffff


	//   ....[18]....
        /*03b8*/ 	.word	0xffffffff


	//   ....[19]....
        /*03bc*/ 	.word	0xffffffff


	//   ....[20]....
        /*03c0*/ 	.word	0xffffffff


	//   ....[21]....
        /*03c4*/ 	.word	0xffffffff


	//   ....[22]....
        /*03c8*/ 	.word	0xffffffff


	//   ....[23]....
        /*03cc*/ 	.word	0xffffffff


	//   ....[24]....
        /*03d0*/ 	.word	0xffffffff


	//   ....[25]....
        /*03d4*/ 	.word	0xffffffff


	//   ....[26]....
        /*03d8*/ 	.word	0xffffffff


	//   ....[27]....
        /*03dc*/ 	.word	0xffffffff


	//   ....[28]....
        /*03e0*/ 	.word	0xffffffff


	//   ....[29]....
        /*03e4*/ 	.word	0xffffffff


	//   ....[30]....
        /*03e8*/ 	.word	0xffffffff


	//   ....[31]....
        /*03ec*/ 	.word	0xffffffff


	//   ....[32]....
        /*03f0*/ 	.word	0xffffffff


	//   ....[33]....
        /*03f4*/ 	.word	0xffffffff


	//   ....[34]....
        /*03f8*/ 	.word	0xffffffff


	//   ....[35]....
        /*03fc*/ 	.word	0xffffffff


	//   ....[36]....
        /*0400*/ 	.word	0xffffffff


	//   ....[37]....
        /*0404*/ 	.word	0xffffffff


	//   ....[38]....
        /*0408*/ 	.word	0xffffffff


	//   ....[39]....
        /*040c*/ 	.word	0xffffffff


	//   ....[40]....
        /*0410*/ 	.word	0xffffffff


	//   ....[41]....
        /*0414*/ 	.word	0xffffffff


	//   ....[42]....
        /*0418*/ 	.word	0xffffffff


	//   ....[43]....
        /*041c*/ 	.word	0xffffffff


	//   ....[44]....
        /*0420*/ 	.word	0xffffffff


	//   ....[45]....
        /*0424*/ 	.word	0xffffffff


	//   ....[46]....
        /*0428*/ 	.word	0xffffffff


	//   ....[47]....
        /*042c*/ 	.word	0xffffffff


	//   ....[48]....
        /*0430*/ 	.word	0xffffffff


	//   ....[49]....
        /*0434*/ 	.word	0xffffffff


	//   ....[50]....
        /*0438*/ 	.word	0xffffffff


	//   ....[51]....
        /*043c*/ 	.word	0xffffffff


	//   ....[52]....
        /*0440*/ 	.word	0xffffffff


	//   ....[53]....
        /*0444*/ 	.word	0xffffffff


	//   ....[54]....
        /*0448*/ 	.word	0xffffffff


	//   ....[55]....
        /*044c*/ 	.word	0xffffffff


	//   ....[56]....
        /*0450*/ 	.word	0xffffffff


	//   ....[57]....
        /*0454*/ 	.word	0xffffffff


	//   ....[58]....
        /*0458*/ 	.word	0xffffffff


	//   ....[59]....
        /*045c*/ 	.word	0xffffffff


	//   ....[60]....
        /*0460*/ 	.word	0xffffffff


	//   ....[61]....
        /*0464*/ 	.word	0xffffffff


	//   ....[62]....
        /*0468*/ 	.word	0xffffffff


	//   ....[63]....
        /*046c*/ 	.word	0xffffffff


	//   ....[64]....
        /*0470*/ 	.word	0xffffffff


	//   ....[65]....
        /*0474*/ 	.word	0xffffffff


	//   ....[66]....
        /*0478*/ 	.word	0xffffffff


	//   ....[67]....
        /*047c*/ 	.word	0xffffffff


	//   ....[68]....
        /*0480*/ 	.word	0xffffffff


	//   ....[69]....
        /*0484*/ 	.word	0xffffffff


	//   ....[70]....
        /*0488*/ 	.word	0xffffffff


	//   ....[71]....
        /*048c*/ 	.word	0xffffffff


	//   ....[72]....
        /*0490*/ 	.word	0xffffffff


	//   ....[73]....
        /*0494*/ 	.word	0xffffffff


	//   ....[74]....
        /*0498*/ 	.word	0xffffffff


	//   ....[75]....
        /*049c*/ 	.word	0xffffffff


	//   ....[76]....
        /*04a0*/ 	.word	0xffffffff


	//   ....[77]....
        /*04a4*/ 	.word	0xffffffff


	//   ....[78]....
        /*04a8*/ 	.word	0xffffffff


	//   ....[79]....
        /*04ac*/ 	.word	0xffffffff


	//   ....[80]....
        /*04b0*/ 	.word	0xffffffff


	//   ....[81]....
        /*04b4*/ 	.word	0xffffffff


	//   ....[82]....
        /*04b8*/ 	.word	0xffffffff


	//   ....[83]....
        /*04bc*/ 	.word	0xffffffff


	//   ....[84]....
        /*04c0*/ 	.word	0xffffffff


	//   ....[85]....
        /*04c4*/ 	.word	0xffffffff


	//   ....[86]....
        /*04c8*/ 	.word	0xffffffff


	//   ....[87]....
        /*04cc*/ 	.word	0xffffffff


	//   ....[88]....
        /*04d0*/ 	.word	0xffffffff


	//   ....[89]....
        /*04d4*/ 	.word	0xffffffff


	//   ....[90]....
        /*04d8*/ 	.word	0xffffffff


	//   ....[91]....
        /*04dc*/ 	.word	0xffffffff


	//   ....[92]....
        /*04e0*/ 	.word	0xffffffff


	//   ....[93]....
        /*04e4*/ 	.word	0xffffffff


	//   ....[94]....
        /*04e8*/ 	.word	0xffffffff


	//   ....[95]....
        /*04ec*/ 	.word	0xffffffff


	//   ....[96]....
        /*04f0*/ 	.word	0xffffffff


	//   ....[97]....
        /*04f4*/ 	.word	0xffffffff


	//   ....[98]....
        /*04f8*/ 	.word	0xffffffff


	//   ....[99]....
        /*04fc*/ 	.word	0xffffffff


	//   ....[100]....
        /*0500*/ 	.word	0xffffffff


	//   ....[101]....
        /*0504*/ 	.word	0xffffffff


	//   ....[102]....
        /*0508*/ 	.word	0xffffffff


	//   ....[103]....
        /*050c*/ 	.word	0xffffffff


	//   ....[104]....
        /*0510*/ 	.word	0xffffffff


	//   ....[105]....
        /*0514*/ 	.word	0xffffffff


	//   ....[106]....
        /*0518*/ 	.word	0xffffffff


	//   ....[107]....
        /*051c*/ 	.word	0xffffffff


	//   ....[108]....
        /*0520*/ 	.word	0xffffffff


	//   ....[109]....
        /*0524*/ 	.word	0xffffffff


	//   ....[110]....
        /*0528*/ 	.word	0xffffffff


	//   ....[111]....
        /*052c*/ 	.word	0xffffffff


	//   ....[112]....
        /*0530*/ 	.word	0xffffffff


	//   ....[113]....
        /*0534*/ 	.word	0xffffffff


	//   ....[114]....
        /*0538*/ 	.word	0xffffffff


	//   ....[115]....
        /*053c*/ 	.word	0xffffffff


	//   ....[116]....
        /*0540*/ 	.word	0xffffffff


	//   ....[117]....
        /*0544*/ 	.word	0xffffffff


	//   ....[118]....
        /*0548*/ 	.word	0xffffffff


	//   ....[119]....
        /*054c*/ 	.word	0xffffffff


	//   ....[120]....
        /*0550*/ 	.word	0xffffffff


	//   ....[121]....
        /*0554*/ 	.word	0xffffffff


	//   ....[122]....
        /*0558*/ 	.word	0xffffffff


	//   ....[123]....
        /*055c*/ 	.word	0xffffffff


	//   ....[124]....
        /*0560*/ 	.word	0xffffffff


	//   ....[125]....
        /*0564*/ 	.word	0xffffffff


	//   ....[126]....
        /*0568*/ 	.word	0xffffffff


	//   ....[127]....
        /*056c*/ 	.word	0xffffffff


	//   ....[128]....
        /*0570*/ 	.word	0xffffffff


	//   ....[129]....
        /*0574*/ 	.word	0xffffffff


	//   ....[130]....
        /*0578*/ 	.word	0xffffffff


	//   ....[131]....
        /*057c*/ 	.word	0xffffffff


	//   ....[132]....
        /*0580*/ 	.word	0xffffffff


	//   ....[133]....
        /*0584*/ 	.word	0xffffffff


	//   ....[134]....
        /*0588*/ 	.word	0xffffffff


	//   ....[135]....
        /*058c*/ 	.word	0xffffffff


	//   ....[136]....
        /*0590*/ 	.word	0xffffffff


	//   ....[137]....
        /*0594*/ 	.word	0xffffffff


	//   ....[138]....
        /*0598*/ 	.word	0xffffffff


	//   ....[139]....
        /*059c*/ 	.word	0xffffffff


	//   ....[140]....
        /*05a0*/ 	.word	0xffffffff


	//   ....[141]....
        /*05a4*/ 	.word	0xffffffff


	//   ....[142]....
        /*05a8*/ 	.word	0xffffffff


	//   ....[143]....
        /*05ac*/ 	.word	0xffffffff


	//   ....[144]....
        /*05b0*/ 	.word	0xffffffff


	//   ....[145]....
        /*05b4*/ 	.word	0xffffffff


	//   ....[146]....
        /*05b8*/ 	.word	0xffffffff


	//   ....[147]....
        /*05bc*/ 	.word	0xffffffff


	//   ....[148]....
        /*05c0*/ 	.word	0xffffffff


	//   ....[149]....
        /*05c4*/ 	.word	0xffffffff


	//   ....[150]....
        /*05c8*/ 	.word	0xffffffff


	//   ....[151]....
        /*05cc*/ 	.word	0xffffffff


	//   ....[152]....
        /*05d0*/ 	.word	0xffffffff


	//   ....[153]....
        /*05d4*/ 	.word	0xffffffff


	//   ....[154]....
        /*05d8*/ 	.word	0xffffffff


	//   ....[155]....
        /*05dc*/ 	.word	0xffffffff


	//   ....[156]....
        /*05e0*/ 	.word	0xffffffff


	//   ....[157]....
        /*05e4*/ 	.word	0xffffffff


	//   ....[158]....
        /*05e8*/ 	.word	0xffffffff


	//   ....[159]....
        /*05ec*/ 	.word	0xffffffff


	//   ....[160]....
        /*05f0*/ 	.word	0xffffffff


	//   ....[161]....
        /*05f4*/ 	.word	0xffffffff


	//   ....[162]....
        /*05f8*/ 	.word	0xffffffff


	//   ....[163]....
        /*05fc*/ 	.word	0xffffffff


	//   ....[164]....
        /*0600*/ 	.word	0xffffffff


	//   ....[165]....
        /*0604*/ 	.word	0xffffffff


	//   ....[166]....
        /*0608*/ 	.word	0xffffffff


	//   ....[167]....
        /*060c*/ 	.word	0xffffffff


	//   ....[168]....
        /*0610*/ 	.word	0xffffffff


	//   ....[169]....
        /*0614*/ 	.word	0xffffffff


	//   ....[170]....
        /*0618*/ 	.word	0xffffffff


	//   ....[171]....
        /*061c*/ 	.word	0xffffffff


	//   ....[172]....
        /*0620*/ 	.word	0xffffffff


	//   ....[173]....
        /*0624*/ 	.word	0xffffffff


	//   ....[174]....
        /*0628*/ 	.word	0xffffffff


	//   ....[175]....
        /*062c*/ 	.word	0xffffffff


	//   ....[176]....
        /*0630*/ 	.word	0xffffffff


	//   ....[177]....
        /*0634*/ 	.word	0xffffffff


	//   ....[178]....
        /*0638*/ 	.word	0xffffffff


	//   ....[179]....
        /*063c*/ 	.word	0xffffffff


	//   ....[180]....
        /*0640*/ 	.word	0xffffffff


	//   ....[181]....
        /*0644*/ 	.word	0xffffffff


	//   ....[182]....
        /*0648*/ 	.word	0xffffffff


	//   ....[183]....
        /*064c*/ 	.word	0xffffffff


	//   ....[184]....
        /*0650*/ 	.word	0xffffffff


	//   ....[185]....
        /*0654*/ 	.word	0xffffffff


	//   ....[186]....
        /*0658*/ 	.word	0xffffffff


	//   ....[187]....
        /*065c*/ 	.word	0xffffffff


	//   ....[188]....
        /*0660*/ 	.word	0xffffffff


	//   ....[189]....
        /*0664*/ 	.word	0xffffffff


	//   ....[190]....
        /*0668*/ 	.word	0xffffffff


	//   ....[191]....
        /*066c*/ 	.word	0xffffffff


	//   ....[192]....
        /*0670*/ 	.word	0xffffffff


	//   ....[193]....
        /*0674*/ 	.word	0xffffffff


	//   ....[194]....
        /*0678*/ 	.word	0xffffffff


	//----- nvinfo : EIATTR_COOP_GROUP_INSTR_OFFSETS
	.align		4
.L_204:
        /*067c*/ 	.byte	0x04, 0x28
        /*067e*/ 	.short	(.L_206 - .L_205)


	//   ....[0]....
.L_205:
        /*0680*/ 	.word	0x000000a0


	//   ....[1]....
        /*0684*/ 	.word	0x00001150


	//   ....[2]....
        /*0688*/ 	.word	0x00001190


	//   ....[3]....
        /*068c*/ 	.word	0x00001360


	//   ....[4]....
        /*0690*/ 	.word	0x00001390


	//   ....[5]....
        /*0694*/ 	.word	0x00001420


	//   ....[6]....
        /*0698*/ 	.word	0x00001450


	//   ....[7]....
        /*069c*/ 	.word	0x000014e0


	//   ....[8]....
        /*06a0*/ 	.word	0x00001510


	//   ....[9]....
        /*06a4*/ 	.word	0x000015a0


	//   ....[10]....
        /*06a8*/ 	.word	0x000015d0


	//   ....[11]....
        /*06ac*/ 	.word	0x00001660


	//   ....[12]....
        /*06b0*/ 	.word	0x00001690


	//   ....[13]....
        /*06b4*/ 	.word	0x00001720


	//   ....[14]....
        /*06b8*/ 	.word	0x00001750


	//   ....[15]....
        /*06bc*/ 	.word	0x000017d0


	//   ....[16]....
        /*06c0*/ 	.word	0x00001810


	//   ....[17]....
        /*06c4*/ 	.word	0x00001cf0


	//   ....[18]....
        /*06c8*/ 	.word	0x00001d00


	//   ....[19]....
        /*06cc*/ 	.word	0x00001d10


	//   ....[20]....
        /*06d0*/ 	.word	0x00001d20


	//   ....[21]....
        /*06d4*/ 	.word	0x00001d30


	//   ....[22]....
        /*06d8*/ 	.word	0x00001d40


	//   ....[23]....
        /*06dc*/ 	.word	0x00001d50


	//   ....[24]....
        /*06e0*/ 	.word	0x00001d70


	//   ....[25]....
        /*06e4*/ 	.word	0x00001d90


	//   ....[26]....
        /*06e8*/ 	.word	0x00001dc0


	//   ....[27]....
        /*06ec*/ 	.word	0x00001dd0


	//   ....[28]....
        /*06f0*/ 	.word	0x00001de0


	//   ....[29]....
        /*06f4*/ 	.word	0x00001df0


	//   ....[30]....
        /*06f8*/ 	.word	0x00001e00


	//   ....[31]....
        /*06fc*/ 	.word	0x00002340


	//   ....[32]....
        /*0700*/ 	.word	0x00002350


	//   ....[33]....
        /*0704*/ 	.word	0x00002360


	//   ....[34]....
        /*0708*/ 	.word	0x00002370


	//   ....[35]....
        /*070c*/ 	.word	0x00002400


	//   ....[36]....
        /*0710*/ 	.word	0x000024e0


	//   ....[37]....
        /*0714*/ 	.word	0x000024f0


	//   ....[38]....
        /*0718*/ 	.word	0x00002510


	//   ....[39]....
        /*071c*/ 	.word	0x00002520


	//   ....[40]....
        /*0720*/ 	.word	0x00002540


	//   ....[41]....
        /*0724*/ 	.word	0x00002550


	//   ....[42]....
        /*0728*/ 	.word	0x00002570


	//   ....[43]....
        /*072c*/ 	.word	0x000025d0


	//   ....[44]....
        /*0730*/ 	.word	0x00002770


	//   ....[45]....
        /*0734*/ 	.word	0x00003140


	//   ....[46]....
        /*0738*/ 	.word	0x00003160


	//   ....[47]....
        /*073c*/ 	.word	0x00003170


	//   ....[48]....
        /*0740*/ 	.word	0x00003180


	//   ....[49]....
        /*0744*/ 	.word	0x00003190


	//   ....[50]....
        /*0748*/ 	.word	0x000031a0


	//   ....[51]....
        /*074c*/ 	.word	0x000031b0


	//   ....[52]....
        /*0750*/ 	.word	0x000031c0


	//   ....[53]....
        /*0754*/ 	.word	0x000031e0


	//   ....[54]....
        /*0758*/ 	.word	0x00003200


	//   ....[55]....
        /*075c*/ 	.word	0x00003220


	//   ....[56]....
        /*0760*/ 	.word	0x00003250


	//   ....[57]....
        /*0764*/ 	.word	0x00003270


	//   ....[58]....
        /*0768*/ 	.word	0x00003290


	//   ....[59]....
        /*076c*/ 	.word	0x000042c0


	//   ....[60]....
        /*0770*/ 	.word	0x000042e0


	//   ....[61]....
        /*0774*/ 	.word	0x00004300


	//   ....[62]....
        /*0778*/ 	.word	0x00004310


	//   ....[63]....
        /*077c*/ 	.word	0x00005330


	//   ....[64]....
        /*0780*/ 	.word	0x00005360


	//   ....[65]....
        /*0784*/ 	.word	0x00005600


	//   ....[66]....
        /*0788*/ 	.word	0x00005650


	//   ....[67]....
        /*078c*/ 	.word	0x00005690


	//   ....[68]....
        /*0790*/ 	.word	0x000057d0


	//   ....[69]....
        /*0794*/ 	.word	0x00005c60


	//   ....[70]....
        /*0798*/ 	.word	0x00005da0


	//   ....[71]....
        /*079c*/ 	.word	0x000085c0


	//   ....[72]....
        /*07a0*/ 	.word	0x000085e0


	//   ....[73]....
        /*07a4*/ 	.word	0x000085f0


	//   ....[74]....
        /*07a8*/ 	.word	0x00008600


	//   ....[75]....
        /*07ac*/ 	.word	0x00008610


	//   ....[76]....
        /*07b0*/ 	.word	0x00008620


	//   ....[77]....
        /*07b4*/ 	.word	0x00008630


	//   ....[78]....
        /*07b8*/ 	.word	0x00008650


	//   ....[79]....
        /*07bc*/ 	.word	0x00008670


	//   ....[80]....
        /*07c0*/ 	.word	0x00008690


	//   ....[81]....
        /*07c4*/ 	.word	0x000086d0


	//   ....[82]....
        /*07c8*/ 	.word	0x00008710


	//   ....[83]....
        /*07cc*/ 	.word	0x00008730


	//   ....[84]....
        /*07d0*/ 	.word	0x00008740


	//   ....[85]....
        /*07d4*/ 	.word	0x0000a090


	//   ....[86]....
        /*07d8*/ 	.word	0x0000a0b0


	//   ....[87]....
        /*07dc*/ 	.word	0x0000a0c0


	//   ....[88]....
        /*07e0*/ 	.word	0x0000a0d0


	//   ....[89]....
        /*07e4*/ 	.word	0x0000a0e0


	//   ....[90]....
        /*07e8*/ 	.word	0x0000a0f0


	//   ....[91]....
        /*07ec*/ 	.word	0x0000a100


	//   ....[92]....
        /*07f0*/ 	.word	0x0000a120


	//   ....[93]....
        /*07f4*/ 	.word	0x0000a130


	//   ....[94]....
        /*07f8*/ 	.word	0x0000a150


	//   ....[95]....
        /*07fc*/ 	.word	0x0000a1a0


	//   ....[96]....
        /*0800*/ 	.word	0x0000a1e0


	//   ....[97]....
        /*0804*/ 	.word	0x0000a200


	//   ....[98]....
        /*0808*/ 	.word	0x0000a210


	//   ....[99]....
        /*080c*/ 	.word	0x0000a4d0


	//   ....[100]....
        /*0810*/ 	.word	0x0000a4e0


	//   ....[101]....
        /*0814*/ 	.word	0x0000a4f0


	//   ....[102]....
        /*0818*/ 	.word	0x0000a500


	//   ....[103]....
        /*081c*/ 	.word	0x0000b020


	//   ....[104]....
        /*0820*/ 	.word	0x0000b5e0


	//   ....[105]....
        /*0824*/ 	.word	0x0000b7d0


	//   ....[106]....
        /*0828*/ 	.word	0x0000b990


	//   ....[107]....
        /*082c*/ 	.word	0x0000bb50


	//   ....[108]....
        /*0830*/ 	.word	0x0000bbd0


	//   ....[109]....
        /*0834*/ 	.word	0x0000bc80


	//   ....[110]....
        /*0838*/ 	.word	0x0000bcc0


	//   ....[111]....
        /*083c*/ 	.word	0x0000eaf0


	//   ....[112]....
        /*0840*/ 	.word	0x0000eb10


	//   ....[113]....
        /*0844*/ 	.word	0x0000eb20


	//   ....[114]....
        /*0848*/ 	.word	0x0000eb30


	//   ....[115]....
        /*084c*/ 	.word	0x0000eb40


	//   ....[116]....
        /*0850*/ 	.word	0x0000eb50


	//   ....[117]....
        /*0854*/ 	.word	0x0000eb60


	//   ....[118]....
        /*0858*/ 	.word	0x0000eb70


	//   ....[119]....
        /*085c*/ 	.word	0x0000eb90


	//   ....[120]....
        /*0860*/ 	.word	0x0000eba0


	//   ....[121]....
        /*0864*/ 	.word	0x0000ebc0


	//   ....[122]....
        /*0868*/ 	.word	0x0000ebf0


	//   ....[123]....
        /*086c*/ 	.word	0x0000ec10


	//   ....[124]....
        /*0870*/ 	.word	0x0000ec20


	//   ....[125]....
        /*0874*/ 	.word	0x0000f0a0


	//   ....[126]....
        /*0878*/ 	.word	0x0000f0c0


	//   ....[127]....
        /*087c*/ 	.word	0x0000f0e0


	//   ....[128]....
        /*0880*/ 	.word	0x0000f110


	//   ....[129]....
        /*0884*/ 	.word	0x0000f140


	//   ....[130]....
        /*0888*/ 	.word	0x0000f190


	//   ....[131]....
        /*088c*/ 	.word	0x0000f1c0


	//   ....[132]....
        /*0890*/ 	.word	0x0000f1e0


	//   ....[133]....
        /*0894*/ 	.word	0x0000f220


	//   ....[134]....
        /*0898*/ 	.word	0x0000f250


	//   ....[135]....
        /*089c*/ 	.word	0x0000f280


	//   ....[136]....
        /*08a0*/ 	.word	0x0000f2a0


	//   ....[137]....
        /*08a4*/ 	.word	0x0000f2d0


	//   ....[138]....
        /*08a8*/ 	.word	0x0000f2f0


	//   ....[139]....
        /*08ac*/ 	.word	0x00010c80


	//   ....[140]....
        /*08b0*/ 	.word	0x00010df0


	//   ....[141]....
        /*08b4*/ 	.word	0x000110b0


	//   ....[142]....
        /*08b8*/ 	.word	0x000110e0


	//   ....[143]....
        /*08bc*/ 	.word	0x00011100


	//   ....[144]....
        /*08c0*/ 	.word	0x000111f0


	//   ....[145]....
        /*08c4*/ 	.word	0x000112a0


	//   ....[146]....
        /*08c8*/ 	.word	0x00011530


	//   ....[147]....
        /*08cc*/ 	.word	0x000141b0


	//   ....[148]....
        /*08d0*/ 	.word	0x000141c0


	//   ....[149]....
        /*08d4*/ 	.word	0x000141d0


	//   ....[150]....
        /*08d8*/ 	.word	0x000141e0


	//   ....[151]....
        /*08dc*/ 	.word	0x00014210


	//   ....[152]....
        /*08e0*/ 	.word	0x00014230


	//   ....[153]....
        /*08e4*/ 	.word	0x00014250


	//   ....[154]....
        /*08e8*/ 	.word	0x00014260


	//   ....[155]....
        /*08ec*/ 	.word	0x000156c0


	//   ....[156]....
        /*08f0*/ 	.word	0x00015700


	//   ....[157]....
        /*08f4*/ 	.word	0x00015720


	//   ....[158]....
        /*08f8*/ 	.word	0x00015750


	//   ....[159]....
        /*08fc*/ 	.word	0x00015780


	//   ....[160]....
        /*0900*/ 	.word	0x000157c0


	//   ....[161]....
        /*0904*/ 	.word	0x00015800


	//   ....[162]....
        /*0908*/ 	.word	0x00015820


	//   ....[163]....
        /*090c*/ 	.word	0x000158b0


	//   ....[164]....
        /*0910*/ 	.word	0x000158c0


	//   ....[165]....
        /*0914*/ 	.word	0x000158f0


	//   ....[166]....
        /*0918*/ 	.word	0x00015930


	//   ....[167]....
        /*091c*/ 	.word	0x00015950


	//   ....[168]....
        /*0920*/ 	.word	0x00015980


	//   ....[169]....
        /*0924*/ 	.word	0x000159d0


	//   ....[170]....
        /*0928*/ 	.word	0x00015a00


	//   ....[171]....
        /*092c*/ 	.word	0x00015a10


	//   ....[172]....
        /*0930*/ 	.word	0x00015b10


	//   ....[173]....
        /*0934*/ 	.word	0x00015b30


	//   ....[174]....
        /*0938*/ 	.word	0x00015b50


	//   ....[175]....
        /*093c*/ 	.word	0x00015b80


	//   ....[176]....
        /*0940*/ 	.word	0x00015ba0


	//   ....[177]....
        /*0944*/ 	.word	0x00015c30


	//   ....[178]....
        /*0948*/ 	.word	0x00015c50


	//   ....[179]....
        /*094c*/ 	.word	0x000164d0


	//   ....[180]....
        /*0950*/ 	.word	0x00016500


	//   ....[181]....
        /*0954*/ 	.word	0x00016530


	//   ....[182]....
        /*0958*/ 	.word	0x00016560


	//   ....[183]....
        /*095c*/ 	.word	0x00016590


	//   ....[184]....
        /*0960*/ 	.word	0x000165c0


	//   ....[185]....
        /*0964*/ 	.word	0x000165f0


	//   ....[186]....
        /*0968*/ 	.word	0x00016610


	//   ....[187]....
        /*096c*/ 	.word	0x00016640


	//   ....[188]....
        /*0970*/ 	.word	0x00016650


	//   ....[189]....
        /*0974*/ 	.word	0x00016660


	//   ....[190]....
        /*0978*/ 	.word	0x00016670


	//   ....[191]....
        /*097c*/ 	.word	0x00016680


	//   ....[192]....
        /*0980*/ 	.word	0x00016690


	//   ....[193]....
        /*0984*/ 	.word	0x000166c0


	//   ....[194]....
        /*0988*/ 	.word	0x000166e0


	//----- nvinfo : EIATTR_EXIT_INSTR_OFFSETS
	.align		4
.L_206:
        /*098c*/ 	.byte	0x04, 0x1c
        /*098e*/ 	.short	(.L_208 - .L_207)


	//   ....[0]....
.L_207:
        /*0990*/ 	.word	0x00000450


	//   ....[1]....
        /*0994*/ 	.word	0x00015ce0


	//   ....[2]....
        /*0998*/ 	.word	0x00015d20


	//   ....[3]....
        /*099c*/ 	.word	0x00016840


	//   ....[4]....
        /*09a0*/ 	.word	0x00016880


	//----- nvinfo : EIATTR_CTAIDZ_USED
	.align		4
.L_208:
        /*09a4*/ 	.byte	0x01, 0x04
	.zero		2


	//----- nvinfo : EIATTR_MAX_THREADS
	.align		4
        /*09a8*/ 	.byte	0x04, 0x05
        /*09aa*/ 	.short	(.L_210 - .L_209)
.L_209:
        /*09ac*/ 	.word	0x00000080
        /*09b0*/ 	.word	0x00000001
        /*09b4*/ 	.word	0x00000001


	//----- nvinfo : EIATTR_CRS_STACK_SIZE
	.align		4
.L_210:
        /*09b8*/ 	.byte	0x04, 0x1e
        /*09ba*/ 	.short	(.L_212 - .L_211)
.L_211:
        /*09bc*/ 	.word	0x00000000
.L_212:


//--------------------- .nv.info._ZN7cutlass13device_kernelIN5flash19enable_sm80_to_sm89INS1_16FlashAttnFwdSm80INS1_25CollectiveMainloopFwdSm80ILi4ELi1ELb0EN4cute5tupleIJNS5_1CILi128EEENS7_ILi112EEENS7_ILi64EEEEEELi64ENS_6half_tEfNS_4arch4Sm80ELb1ELb0ELb1ELb1ELb1ELb1ELb1ELb0EEENS1_21CollectiveEpilogueFwdINS6_IJS8_SA_S9_EEENS6_IJNS7_ILi1EEESI_SI_EEESC_SE_Li128ELb1ELb1ELb0ELb0EEENS1_19SingleTileSchedulerILb1ELb0ELb1ELi128EEEEEEEEEvNT_6ParamsE --------------------------
	.section	.nv.info._ZN7cutlass13device_kernelIN5flash19enable_sm80_to_sm89INS1_16FlashAttnFwdSm80INS1_25CollectiveMainloopFwdSm80ILi4ELi1ELb0EN4cute5tupleIJNS5_1CILi128EEENS7_ILi112EEENS7_ILi64EEEEEELi64ENS_6half_tEfNS_4arch4Sm80ELb1ELb0ELb1ELb1ELb1ELb1ELb1ELb0EEENS1_21CollectiveEpilogueFwdINS6_IJS8_SA_S9_EEENS6_IJNS7_ILi1EEESI_SI_EEESC_SE_Li128ELb1ELb1ELb0ELb0EEENS1_19SingleTileSchedulerILb1ELb0ELb1ELi128EEEEEEEEEvNT_6ParamsE,"",@"SHT_CUDA_INFO"
	.sectionflags	@""
	.align	4


	//----- nvinfo : EIATTR_CUDA_API_VERSION
	.align		4
        /*0000*/ 	.byte	0x04, 0x37
        /*0002*/ 	.short	(.L_214 - .L_213)
.L_213:
        /*0004*/ 	.word	0x00000082


	//----- nvinfo : EIATTR_SW2861232_WAR
	.align		4
.L_214:
        /*0008*/ 	.byte	0x01, 0x35
	.zero		2


	//----- nvinfo : EIATTR_PARAM_CBANK
	.align		4
        /*000c*/ 	.byte	0x04, 0x0a
        /*000e*/ 	.short	(.L_216 - .L_215)
	.align		4
.L_215:
        /*0010*/ 	.word	index@(.nv.constant0._ZN7cutlass13device_kernelIN5flash19enable_sm80_to_sm89INS1_16FlashAttnFwdSm80INS1_25CollectiveMainloopFwdSm80ILi4ELi1ELb0EN4cute5tupleIJNS5_1CILi128EEENS7_ILi112EEENS7_ILi64EEEEEELi64ENS_6half_tEfNS_4arch4Sm80ELb1ELb0ELb1ELb1ELb1ELb1ELb1ELb0EEENS1_21CollectiveEpilogueFwdINS6_IJS8_SA_S9_EEENS6_IJNS7_ILi1EEESI_SI_EEESC_SE_Li128ELb1ELb1ELb0ELb0EEENS1_19SingleTileSchedulerILb1ELb0ELb1ELi128EEEEEEEEEvNT_6ParamsE)
        /*0014*/ 	.short	0x0160
        /*0016*/ 	.short	0x0418


	//----- nvinfo : EIATTR_CBANK_PARAM_SIZE
	.align		4
.L_216:
        /*0018*/ 	.byte	0x03, 0x19
        /*001a*/ 	.short	0x0418


	//----- nvinfo : EIATTR_KPARAM_INFO
	.align		4
        /*001c*/ 	.byte	0x04, 0x17
        /*001e*/ 	.short	(.L_218 - .L_217)
.L_217:
        /*0020*/ 	.word	0x00000000
        /*0024*/ 	.short	0x0000
        /*0026*/ 	.short	0x0000
        /*0028*/ 	.byte	0x00, 0xf0, 0x61, 0x10


	//----- nvinfo : EIATTR_MAXREG_COUNT
	.align		4
.L_218:
        /*002c*/ 	.byte	0x03, 0x1b
        /*002e*/ 	.short	0x00ff


	//----- nvinfo : EIATTR_NUM_BARRIERS
	.align		4
        /*0030*/ 	.byte	0x02, 0x4c
        /*0032*/ 	.byte	0x02
	.zero		1


	//----- nvinfo : EIATTR_ANNOTATIONS
	.align		4
        /*0034*/ 	.byte	0x04, 0x55
        /*0036*/ 	.short	(.L_220 - .L_219)


	//   ....[0]....
.L_219:
        /* <DEDUP_REMOVED lines=51> */


	//----- nvinfo : EIATTR_MERCURY_ISA_VERSION
	.align		4
.L_220:
        /*0350*/ 	.byte	0x03, 0x5f
        /*0352*/ 	.short	0x0000


	//----- nvinfo : EIATTR_COOP_GROUP_MASK_REGIDS
	.align		4
        /*0354*/ 	.byte	0x04, 0x29
        /*0356*/ 	.short	(.L_222 - .L_221)


	//   ....[0]....
.L_221:
        /*0358*/ 	.word	0xffffffff


	//   ....[1]....
        /*035c*/ 	.word	0xffffffff


	//   ....[2]....
        /*0360*/ 	.word	0xffffffff


	//   ....[3]....
        /*0364*/ 	.word	0xffffffff


	//   ....[4]....
        /*0368*/ 	.word	0xffffffff


	//   ....[5]....
        /*036c*/ 	.word	0xffffffff


	//   ....[6]....
        /*0370*/ 	.word	0xffffffff


	//   ....[7]....
        /*0374*/ 	.word	0xffffffff


	//   ....[8]....
        /*0378*/ 	.word	0xffffffff


	//   ....[9]....
        /*037c*/ 	.word	0xffffffff


	//   ....[10]....
        /*0380*/ 	.word	0xffffffff


	//   ....[11]....
        /*0384*/ 	.word	0xffffffff


	//   ....[12]....
        /*0388*/ 	.word	0xffffffff


	//   ....[13]....
        /*038c*/ 	.word	0xffffffff


	//   ....[14]....
        /*0390*/ 	.word	0xffffffff


	//   ....[15]....
        /*0394*/ 	.word	0xffffffff


	//   ....[16]....
        /*0398*/ 	.word	0xffffffff


	//   ....[17]....
        /*039c*/ 	.word	0xffffffff


	//   ....[18]....
        /*03a0*/ 	.word	0xffffffff


	//   ....[19]....
        /*03a4*/ 	.word	0xffffffff


	//   ....[20]....
        /*03a8*/ 	.word	0xffffffff


	//   ....[21]....
        /*03ac*/ 	.word	0xffffffff


	//   ....[22]....
        /*03b0*/ 	.word	0xffffffff


	//   ....[23]....
        /*03b4*/ 	.word	0xffffffff


	//   ....[24]....
        /*03b8*/ 	.word	0xffffffff


	//   ....[25]....
        /*03bc*/ 	.word	0xffffffff


	//   ....[26]....
        /*03c0*/ 	.word	0xffffffff


	//   ....[27]....
        /*03c4*/ 	.word	0xffffffff


	//   ....[28]....
        /*03c8*/ 	.word	0xffffffff


	//   ....[29]....
        /*03cc*/ 	.word	0xffffffff


	//   ....[30]....
        /*03d0*/ 	.word	0xffffffff


	//   ....[31]....
        /*03d4*/ 	.word	0xffffffff


	//   ....[32]....
        /*03d8*/ 	.word	0xffffffff


	//   ....[33]....
        /*03dc*/ 	.word	0xffffffff


	//   ....[34]....
        /*03e0*/ 	.word	0xffffffff


	//   ....[35]....
        /*03e4*/ 	.word	0xffffffff


	//   ....[36]....
        /*03e8*/ 	.word	0xffffffff


	//   ....[37]....
        /*03ec*/ 	.word	0xffffffff


	//   ....[38]....
        /*03f0*/ 	.word	0xffffffff


	//   ....[39]....
        /*03f4*/ 	.word	0xffffffff


	//   ....[40]....
        /*03f8*/ 	.word	0xffffffff


	//   ....[41]....
        /*03fc*/ 	.word	0xffffffff


	//   ....[42]....
        /*0400*/ 	.word	0xffffffff


	//   ....[43]....
        /*0404*/ 	.word	0xffffffff


	//   ....[44]....
        /*0408*/ 	.word	0xffffffff


	//   ....[45]....
        /*040c*/ 	.word	0xffffffff


	//   ....[46]....
        /*0410*/ 	.word	0xffffffff


	//   ....[47]....
        /*0414*/ 	.word	0xffffffff


	//   ....[48]....
        /*0418*/ 	.word	0xffffffff


	//   ....[49]....
        /*041c*/ 	.word	0xffffffff


	//   ....[50]....
        /*0420*/ 	.word	0xffffffff


	//   ....[51]....
        /*0424*/ 	.word	0xffffffff


	//   ....[52]....
        /*0428*/ 	.word	0xffffffff


	//   ....[53]....
        /*042c*/ 	.word	0xffffffff


	//   ....[54]....
        /*0430*/ 	.word	0xffffffff


	//   ....[55]....
        /*0434*/ 	.word	0xffffffff


	//   ....[56]....
        /*0438*/ 	.word	0xffffffff


	//   ....[57]....
        /*043c*/ 	.word	0xffffffff


	//   ....[58]....
        /*0440*/ 	.word	0xffffffff


	//   ....[59]....
        /*0444*/ 	.word	0xffffffff


	//   ....[60]....
        /*0448*/ 	.word	0xffffffff


	//   ....[61]....
        /*044c*/ 	.word	0xffffffff


	//   ....[62]....
        /*0450*/ 	.word	0xffffffff


	//   ....[63]....
        /*0454*/ 	.word	0xffffffff


	//   ....[64]....
        /*0458*/ 	.word	0xffffffff


	//   ....[65]....
        /*045c*/ 	.word	0xffffffff


	//   ....[66]....
        /*0460*/ 	.word	0xffffffff


	//   ....[67]....
        /*0464*/ 	.word	0xffffffff


	//   ....[68]....
        /*0468*/ 	.word	0xffffffff


	//   ....[69]....
        /*046c*/ 	.word	0xffffffff


	//   ....[70]....
        /*0470*/ 	.word	0xffffffff


	//   ....[71]....
        /*0474*/ 	.word	0xffffffff


	//   ....[72]....
        /*0478*/ 	.word	0xffffffff


	//   ....[73]....
        /*047c*/ 	.word	0xffffffff


	//   ....[74]....
        /*0480*/ 	.word	0xffffffff


	//   ....[75]....
        /*0484*/ 	.word	0xffffffff


	//   ....[76]....
        /*0488*/ 	.word	0xffffffff


	//   ....[77]....
        /*048c*/ 	.word	0xffffffff


	//   ....[78]....
        /*0490*/ 	.word	0xffffffff


	//   ....[79]....
        /*0494*/ 	.word	0xffffffff


	//   ....[80]....
        /*0498*/ 	.word	0xffffffff


	//   ....[81]....
        /*049c*/ 	.word	0xffffffff


	//   ....[82]....
        /*04a0*/ 	.word	0xffffffff


	//   ....[83]....
        /*04a4*/ 	.word	0xffffffff


	//   ....[84]....
        /*04a8*/ 	.word	0xffffffff


	//   ....[85]....
        /*04ac*/ 	.word	0xffffffff


	//   ....[86]....
        /*04b0*/ 	.word	0xffffffff


	//   ....[87]....
        /*04b4*/ 	.word	0xffffffff


	//   ....[88]....
        /*04b8*/ 	.word	0xffffffff


	//   ....[89]....
        /*04bc*/ 	.word	0xffffffff


	//   ....[90]....
        /*04c0*/ 	.word	0xffffffff


	//   ....[91]....
        /*04c4*/ 	.word	0xffffffff


	//   ....[92]....
        /*04c8*/ 	.word	0xffffffff


	//   ....[93]....
        /*04cc*/ 	.word	0xffffffff


	//   ....[94]....
        /*04d0*/ 	.word	0xffffffff


	//   ....[95]....
        /*04d4*/ 	.word	0xffffffff


	//   ....[96]....
        /*04d8*/ 	.word	0xffffffff


	//   ....[97]....
        /*04dc*/ 	.word	0xffffffff


	//   ....[98]....
        /*04e0*/ 	.word	0xffffffff


	//   ....[99]....
        /*04e4*/ 	.word	0xffffffff


	//   ....[100]....
        /*04e8*/ 	.word	0xffffffff


	//   ....[101]....
        /*04ec*/ 	.word	0xffffffff


	//   ....[102]....
        /*04f0*/ 	.word	0xffffffff


	//   ....[103]....
        /*04f4*/ 	.word	0xffffffff


	//   ....[104]....
        /*04f8*/ 	.word	0xffffffff


	//   ....[105]....
        /*04fc*/ 	.word	0xffffffff


	//   ....[106]....
        /*0500*/ 	.word	0xffffffff


	//   ....[107]....
        /*0504*/ 	.word	0xffffffff


	//   ....[108]....
        /*0508*/ 	.word	0xffffffff


	//   ....[109]....
        /*050c*/ 	.word	0xffffffff


	//   ....[110]....
        /*0510*/ 	.word	0xffffffff


	//   ....[111]....
        /*0514*/ 	.word	0xffffffff


	//   ....[112]....
        /*0518*/ 	.word	0xffffffff


	//   ....[113]....
        /*051c*/ 	.word	0xffffffff


	//   ....[114]....
        /*0520*/ 	.word	0xffffffff


	//   ....[115]....
        /*0524*/ 	.word	0xffffffff


	//   ....[116]....
        /*0528*/ 	.word	0xffffffff


	//   ....[117]....
        /*052c*/ 	.word	0xffffffff


	//   ....[118]....
        /*0530*/ 	.word	0xffffffff


	//   ....[119]....
        /*0534*/ 	.word	0xffffffff


	//   ....[120]....
        /*0538*/ 	.word	0xffffffff


	//   ....[121]....
        /*053c*/ 	.word	0xffffffff


	//   ....[122]....
        /*0540*/ 	.word	0xffffffff


	//   ....[123]....
        /*0544*/ 	.word	0xffffffff


	//   ....[124]....
        /*0548*/ 	.word	0xffffffff


	//   ....[125]....
        /*054c*/ 	.word	0xffffffff


	//   ....[126]....
        /*0550*/ 	.word	0xffffffff


	//   ....[127]....
        /*0554*/ 	.word	0xffffffff


	//   ....[128]....
        /*0558*/ 	.word	0xffffffff


	//   ....[129]....
        /*055c*/ 	.word	0xffffffff


	//   ....[130]....
        /*0560*/ 	.word	0xffffffff


	//   ....[131]....
        /*0564*/ 	.word	0xffffffff


	//   ....[132]....
        /*0568*/ 	.word	0xffffffff


	//   ....[133]....
        /*056c*/ 	.word	0xffffffff


	//   ....[134]....
        /*0570*/ 	.word	0xffffffff


	//   ....[135]....
        /*0574*/ 	.word	0xffffffff


	//   ....[136]....
        /*0578*/ 	.word	0xffffffff


	//   ....[137]....
        /*057c*/ 	.word	0xffffffff


	//   ....[138]....
        /*0580*/ 	.word	0xffffffff


	//   ....[139]....
        /*0584*/ 	.word	0xffffffff


	//   ....[140]....
        /*0588*/ 	.word	0xffffffff


	//   ....[141]....
        /*058c*/ 	.word	0xffffffff


	//   ....[142]....
        /*0590*/ 	.word	0xffffffff


	//   ....[143]....
        /*0594*/ 	.word	0xffffffff


	//   ....[144]....
        /*0598*/ 	.word	0xffffffff


	//   ....[145]....
        /*059c*/ 	.word	0xffffffff


	//   ....[146]....
        /*05a0*/ 	.word	0xffffffff


	//   ....[147]....
        /*05a4*/ 	.word	0xffffffff


	//   ....[148]....
        /*05a8*/ 	.word	0xffffffff


	//   ....[149]....
        /*05ac*/ 	.word	0xffffffff


	//   ....[150]....
        /*05b0*/ 	.word	0xffffffff


	//   ....[151]....
        /*05b4*/ 	.word	0xffffffff


	//   ....[152]....
        /*05b8*/ 	.word	0xffffffff


	//   ....[153]....
        /*05bc*/ 	.word	0xffffffff


	//   ....[154]....
        /*05c0*/ 	.word	0xffffffff


	//   ....[155]....
        /*05c4*/ 	.word	0xffffffff


	//   ....[156]....
        /*05c8*/ 	.word	0xffffffff


	//   ....[157]....
        /*05cc*/ 	.word	0xffffffff


	//   ....[158]....
        /*05d0*/ 	.word	0xffffffff


	//   ....[159]....
        /*05d4*/ 	.word	0xffffffff


	//   ....[160]....
        /*05d8*/ 	.word	0xffffffff


	//   ....[161]....
        /*05dc*/ 	.word	0xffffffff


	//   ....[162]....
        /*05e0*/ 	.word	0xffffffff


	//   ....[163]....
        /*05e4*/ 	.word	0xffffffff


	//   ....[164]....
        /*05e8*/ 	.word	0xffffffff


	//   ....[165]....
        /*05ec*/ 	.word	0xffffffff


	//   ....[166]....
        /*05f0*/ 	.word	0xffffffff


	//   ....[167]....
        /*05f4*/ 	.word	0xffffffff


	//   ....[168]....
        /*05f8*/ 	.word	0xffffffff


	//   ....[169]....
        /*05fc*/ 	.word	0xffffffff


	//   ....[170]....
        /*0600*/ 	.word	0xffffffff


	//   ....[171]....
        /*0604*/ 	.word	0xffffffff


	//   ....[172]....
        /*0608*/ 	.word	0xffffffff


	//   ....[173]....
        /*060c*/ 	.word	0xffffffff


	//   ....[174]....
        /*0610*/ 	.word	0xffffffff


	//   ....[175]....
        /*0614*/ 	.word	0xffffffff


	//   ....[176]....
        /*0618*/ 	.word	0xffffffff


	//   ....[177]....
        /*061c*/ 	.word	0xffffffff


	//   ....[178]....
        /*0620*/ 	.word	0xffffffff


	//   ....[179]....
        /*0624*/ 	.word	0xffffffff


	//   ....[180]....
        /*0628*/ 	.word	0xffffffff


	//   ....[181]....
        /*062c*/ 	.word	0xffffffff


	//   ....[182]....
        /*0630*/ 	.word	0xffffffff


	//   ....[183]....
        /*0634*/ 	.word	0xffffffff


	//   ....[184]....
        /*0638*/ 	.word	0xffffffff


	//   ....[185]....
        /*063c*/ 	.word	0xffffffff


	//   ....[186]....
        /*0640*/ 	.word	0xffffffff


	//   ....[187]....
        /*0644*/ 	.word	0xffffffff


	//   ....[188]....
        /*0648*/ 	.word	0xffffffff


	//   ....[189]....
        /*064c*/ 	.word	0xffffffff


	//   ....[190]....
        /*0650*/ 	.word	0xffffffff


	//   ....[191]....
        /*0654*/ 	.word	0xffffffff


	//   ....[192]....
        /*0658*/ 	.word	0xffffffff


	//   ....[193]....
        /*065c*/ 	.word	0xffffffff


	//   ....[194]....
        /*0660*/ 	.word	0xffffffff


	//   ....[195]....
        /*0664*/ 	.word	0xffffffff


	//   ....[196]....
        /*0668*/ 	.word	0xffffffff


	//   ....[197]....
        /*066c*/ 	.word	0xffffffff


	//   ....[198]....
        /*0670*/ 	.word	0xffffffff


	//   ....[199]....
        /*0674*/ 	.word	0xffffffff


	//   ....[200]....
        /*0678*/ 	.word	0xffffffff


	//   ....[201]....
        /*067c*/ 	.word	0xffffffff


	//   ....[202]....
        /*0680*/ 	.word	0xffffffff


	//   ....[203]....
        /*0684*/ 	.word	0xffffffff


	//   ....[204]....
        /*0688*/ 	.word	0xffffffff


	//   ....[205]....
        /*068c*/ 	.word	0xffffffff


	//   ....[206]....
        /*0690*/ 	.word	0xffffffff


	//   ....[207]....
        /*0694*/ 	.word	0xffffffff


	//   ....[208]....
        /*0698*/ 	.word	0xffffffff


	//   ....[209]....
        /*069c*/ 	.word	0xffffffff


	//   ....[210]....
        /*06a0*/ 	.word	0xffffffff


	//   ....[211]....
        /*06a4*/ 	.word	0xffffffff


	//   ....[212]....
        /*06a8*/ 	.word	0xffffffff


	//   ....[213]....
        /*06ac*/ 	.word	0xffffffff


	//   ....[214]....
        /*06b0*/ 	.word	0xffffffff


	//   ....[215]....
        /*06b4*/ 	.word	0xffffffff


	//   ....[216]....
        /*06b8*/ 	.word	0xffffffff


	//   ....[217]....
        /*06bc*/ 	.word	0xffffffff


	//   ....[218]....
        /*06c0*/ 	.word	0xffffffff


	//   ....[219]....
        /*06c4*/ 	.word	0xffffffff


	//   ....[220]....
        /*06c8*/ 	.word	0xffffffff


	//   ....[221]....
        /*06cc*/ 	.word	0xffffffff


	//   ....[222]....
        /*06d0*/ 	.word	0xffffffff


	//   ....[223]....
        /*06d4*/ 	.word	0xffffffff


	//   ....[224]....
        /*06d8*/ 	.word	0xffffffff


	//   ....[225]....
        /*06dc*/ 	.word	0xffffffff


	//   ....[226]....
        /*06e0*/ 	.word	0xffffffff


	//   ....[227]....
        /*06e4*/ 	.word	0xffffffff


	//   ....[228]....
        /*06e8*/ 	.word	0xffffffff


	//   ....[229]....
        /*06ec*/ 	.word	0xffffffff


	//   ....[230]....
        /*06f0*/ 	.word	0xffffffff


	//   ....[231]....
        /*06f4*/ 	.word	0xffffffff


	//   ....[232]....
        /*06f8*/ 	.word	0xffffffff


	//   ....[233]....
        /*06fc*/ 	.word	0xffffffff


	//   ....[234]....
        /*0700*/ 	.word	0xffffffff


	//   ....[235]....
        /*0704*/ 	.word	0xffffffff


	//   ....[236]....
        /*0708*/ 	.word	0xffffffff


	//   ....[237]....
        /*070c*/ 	.word	0xffffffff


	//   ....[238]....
        /*0710*/ 	.word	0xffffffff


	//   ....[239]....
        /*0714*/ 	.word	0xffffffff


	//   ....[240]....
        /*0718*/ 	.word	0xffffffff


	//   ....[241]....
        /*071c*/ 	.word	0xffffffff


	//   ....[242]....
        /*0720*/ 	.word	0xffffffff


	//   ....[243]....
        /*0724*/ 	.word	0xffffffff


	//   ....[244]....
        /*0728*/ 	.word	0xffffffff


	//   ....[245]....
        /*072c*/ 	.word	0xffffffff


	//   ....[246]....
        /*0730*/ 	.word	0xffffffff


	//   ....[247]....
        /*0734*/ 	.word	0xffffffff


	//   ....[248]....
        /*0738*/ 	.word	0xffffffff


	//   ....[249]....
        /*073c*/ 	.word	0xffffffff


	//   ....[250]....
        /*0740*/ 	.word	0xffffffff


	//   ....[251]....
        /*0744*/ 	.word	0xffffffff


	//   ....[252]....
        /*0748*/ 	.word	0xffffffff


	//   ....[253]....
        /*074c*/ 	.word	0xffffffff


	//   ....[254]....
        /*0750*/ 	.word	0xffffffff


	//   ....[255]....
        /*0754*/ 	.word	0xffffffff


	//   ....[0]....
        /*0758*/ 	.word	0xffffffff


	//   ....[1]....
        /*075c*/ 	.word	0xffffffff


	//   ....[2]....
        /*0760*/ 	.word	0xffffffff


	//----- nvinfo : EIATTR_COOP_GROUP_INSTR_OFFSETS
	.align		4
.L_222:
        /*0764*/ 	.byte	0x04, 0x28
        /*0766*/ 	.short	(.L_224 - .L_223)


	//   ....[0]....
.L_223:
        /*0768*/ 	.word	0x000000a0


	//   ....[1]....
        /*076c*/ 	.word	0x00002c80


	//   ....[2]....
        /*0770*/ 	.word	0x00002cd0


	//   ....[3]....
        /*0774*/ 	.word	0x000034c0


	//   ....[4]....
        /*0778*/ 	.word	0x000034e0


	//   ....[5]....
        /*077c*/ 	.word	0x00003c50


	//   ....[6]....
        /*0780*/ 	.word	0x00003c70


	//   ....[7]....
        /*0784*/ 	.word	0x000043e0


	//   ....[8]....
        /*0788*/ 	.word	0x000043f0


	//   ....[9]....
        /*078c*/ 	.word	0x00004ca0


	//   ....[10]....
        /*0790*/ 	.word	0x00004cf0


	//   ....[11]....
        /*0794*/ 	.word	0x000059f0


	//   ....[12]....
        /*0798*/ 	.word	0x00005a20


	//   ....[13]....
        /*079c*/ 	.word	0x00006160


	//   ....[14]....
        /*07a0*/ 	.word	0x00006190


	//   ....[15]....
        /*07a4*/ 	.word	0x000068d0


	//   ....[16]....
        /*07a8*/ 	.word	0x000068f0


	//   ....[17]....
        /*07ac*/ 	.word	0x00007050


	//   ....[18]....
        /*07b0*/ 	.word	0x00007080


	//   ....[19]....
        /*07b4*/ 	.word	0x000071c0


	//   ....[20]....
        /*07b8*/ 	.word	0x000071f0


	//   ....[21]....
        /*07bc*/ 	.word	0x000072e0


	//   ....[22]....
        /*07c0*/ 	.word	0x00007310


	//   ....[23]....
        /*07c4*/ 	.word	0x00007400


	//   ....[24]....
        /*07c8*/ 	.word	0x00007420


	//   ....[25]....
        /*07cc*/ 	.word	0x00007c80


	//   ....[26]....
        /*07d0*/ 	.word	0x00007ca0


	//   ....[27]....
        /*07d4*/ 	.word	0x00007d90


	//   ....[28]....
        /*07d8*/ 	.word	0x00007dc0


	//   ....[29]....
        /*07dc*/ 	.word	0x00007eb0


	//   ....[30]....
        /*07e0*/ 	.word	0x00007ee0


	//   ....[31]....
        /*07e4*/ 	.word	0x00007fd0


	//   ....[32]....
        /*07e8*/ 	.word	0x00008000


	//   ....[33]....
        /*07ec*/ 	.word	0x00008ba0


	//   ....[34]....
        /*07f0*/ 	.word	0x00008be0


	//   ....[35]....
        /*07f4*/ 	.word	0x00008db0


	//   ....[36]....
        /*07f8*/ 	.word	0x00008de0


	//   ....[37]....
        /*07fc*/ 	.word	0x00008e70


	//   ....[38]....
        /*0800*/ 	.word	0x00008ea0


	//   ....[39]....
        /*0804*/ 	.word	0x00008f30


	//   ....[40]....
        /*0808*/ 	.word	0x00008f60


	//   ....[41]....
        /*080c*/ 	.word	0x00008ff0


	//   ....[42]....
        /*0810*/ 	.word	0x00009020


	//   ....[43]....
        /*0814*/ 	.word	0x000090b0


	//   ....[44]....
        /*0818*/ 	.word	0x000090e0


	//   ....[45]....
        /*081c*/ 	.word	0x00009170


	//   ....[46]....
        /*0820*/ 	.word	0x000091a0


	//   ....[47]....
        /*0824*/ 	.word	0x00009220


	//   ....[48]....
        /*0828*/ 	.word	0x00009260


	//   ....[49]....
        /*082c*/ 	.word	0x000096d0


	//   ....[50]....
        /*0830*/ 	.word	0x000096f0


	//   ....[51]....
        /*0834*/ 	.word	0x00009700


	//   ....[52]....
        /*0838*/ 	.word	0x00009710


	//   ....[53]....
        /*083c*/ 	.word	0x00009730


	//   ....[54]....
        /*0840*/ 	.word	0x00009740


	//   ....[55]....
        /*0844*/ 	.word	0x00009750


	//   ....[56]....
        /*0848*/ 	.word	0x00009770


	//   ....[57]....
        /*084c*/ 	.word	0x000097a0


	//   ....[58]....
        /*0850*/ 	.word	0x000097c0


	//   ....[59]....
        /*0854*/ 	.word	0x000097d0


	//   ....[60]....
        /*0858*/ 	.word	0x00009820


	//   ....[61]....
        /*085c*/ 	.word	0x00009850


	//   ....[62]....
        /*0860*/ 	.word	0x00009890


	//   ....[63]....
        /*0864*/ 	.word	0x00009cf0


	//   ....[64]....
        /*0868*/ 	.word	0x00009d10


	//   ....[65]....
        /*086c*/ 	.word	0x00009d20


	//   ....[66]....
        /*0870*/ 	.word	0x00009d30


	//   ....[67]....
        /*0874*/ 	.word	0x00009ea0


	//   ....[68]....
        /*0878*/ 	.word	0x00009f60


	//   ....[69]....
        /*087c*/ 	.word	0x00009fa0


	//   ....[70]....
        /*0880*/ 	.word	0x00009fe0


	//   ....[71]....
        /*0884*/ 	.word	0x0000a180


	//   ....[72]....
        /*0888*/ 	.word	0x0000a240


	//   ....[73]....
        /*088c*/ 	.word	0x0000a280


	//   ....[74]....
        /*0890*/ 	.word	0x0000a2c0


	//   ....[75]....
        /*0894*/ 	.word	0x0000a480


	//   ....[76]....
        /*0898*/ 	.word	0x0000a540


	//   ....[77]....
        /*089c*/ 	.word	0x0000a580


	//   ....[78]....
        /*08a0*/ 	.word	0x0000a5c0


	//   ....[79]....
        /*08a4*/ 	.word	0x0000c290


	//   ....[80]....
        /*08a8*/ 	.word	0x0000c2b0


	//   ....[81]....
        /*08ac*/ 	.word	0x0000c2e0


	//   ....[82]....
        /*08b0*/ 	.word	0x0000c2f0


	//   ....[83]....
        /*08b4*/ 	.word	0x0000c3d0


	//   ....[84]....
        /*08b8*/ 	.word	0x0000c410


	//   ....[85]....
        /*08bc*/ 	.word	0x0000c430


	//   ....[86]....
        /*08c0*/ 	.word	0x0000c440


	//   ....[87]....
        /*08c4*/ 	.word	0x0000c630


	//   ....[88]....
        /*08c8*/ 	.word	0x0000c670


	//   ....[89]....
        /*08cc*/ 	.word	0x0000c690


	//   ....[90]....
        /*08d0*/ 	.word	0x0000c6a0


	//   ....[91]....
        /*08d4*/ 	.word	0x0000c820


	//   ....[92]....
        /*08d8*/ 	.word	0x0000c860


	//   ....[93]....
        /*08dc*/ 	.word	0x0000c8a0


	//   ....[94]....
        /*08e0*/ 	.word	0x0000c8c0


	//   ....[95]....
        /*08e4*/ 	.word	0x0000e970


	//   ....[96]....
        /*08e8*/ 	.word	0x0000e980


	//   ....[97]....
        /*08ec*/ 	.word	0x0000e9a0


	//   ....[98]....
        /*08f0*/ 	.word	0x0000eae0


	//   ....[99]....
        /*08f4*/ 	.word	0x0000eaf0


	//   ....[100]....
        /*08f8*/ 	.word	0x0000eb10


	//   ....[101]....
        /*08fc*/ 	.word	0x0000eb70


	//   ....[102]....
        /*0900*/ 	.word	0x0000eb90


	//   ....[103]....
        /*0904*/ 	.word	0x0000ec40


	//   ....[104]....
        /*0908*/ 	.word	0x0000ec50


	//   ....[105]....
        /*090c*/ 	.word	0x0000ec90


	//   ....[106]....
        /*0910*/ 	.word	0x0000eca0


	//   ....[107]....
        /*0914*/ 	.word	0x0000ecd0


	//   ....[108]....
        /*0918*/ 	.word	0x0000ed70


	//   ....[109]....
        /*091c*/ 	.word	0x0000f790


	//   ....[110]....
        /*0920*/ 	.word	0x0000f7b0


	//   ....[111]....
        /*0924*/ 	.word	0x0000f7c0


	//   ....[112]....
        /*0928*/ 	.word	0x0000f7d0


	//   ....[113]....
        /*092c*/ 	.word	0x0000f7e0


	//   ....[114]....
        /*0930*/ 	.word	0x0000f7f0


	//   ....[115]....
        /*0934*/ 	.word	0x0000f800


	//   ....[116]....
        /*0938*/ 	.word	0x0000f810


	//   ....[117]....
        /*093c*/ 	.word	0x0000f830


	//   ....[118]....
        /*0940*/ 	.word	0x0000f850


	//   ....[119]....
        /*0944*/ 	.word	0x0000f870


	//   ....[120]....
        /*0948*/ 	.word	0x0000f8a0


	//   ....[121]....
        /*094c*/ 	.word	0x0000f8c0


	//   ....[122]....
        /*0950*/ 	.word	0x0000f8e0


	//   ....[123]....
        /*0954*/ 	.word	0x00010900


	//   ....[124]....
        /*0958*/ 	.word	0x00010920


	//   ....[125]....
        /*095c*/ 	.word	0x00010940


	//   ....[126]....
        /*0960*/ 	.word	0x00010950


	//   ....[127]....
        /*0964*/ 	.word	0x000118f0


	//   ....[128]....
        /*0968*/ 	.word	0x00011b70


	//   ....[129]....
        /*096c*/ 	.word	0x00011ba0


	//   ....[130]....
        /*0970*/ 	.word	0x00011d80


	//   ....[131]....
        /*0974*/ 	.word	0x00011de0


	//   ....[132]....
        /*0978*/ 	.word	0x00011f20


	//   ....[133]....
        /*097c*/ 	.word	0x00012180


	//   ....[134]....
        /*0980*/ 	.word	0x000122b0


	//   ....[135]....
        /*0984*/ 	.word	0x00014ef0


	//   ....[136]....
        /*0988*/ 	.word	0x00014f10


	//   ....[137]....
        /*098c*/ 	.word	0x00014f20


	//   ....[138]....
        /*0990*/ 	.word	0x00014f30


	//   ....[139]....
        /*0994*/ 	.word	0x00014f40


	//   ....[140]....
        /*0998*/ 	.word	0x00014f50


	//   ....[141]....
        /*099c*/ 	.word	0x00014f60


	//   ....[142]....
        /*09a0*/ 	.word	0x00014f80


	//   ....[143]....
        /*09a4*/ 	.word	0x00014fa0


	//   ....[144]....
        /*09a8*/ 	.word	0x00014fc0


	//   ....[145]....
        /*09ac*/ 	.word	0x00014fe0


	//   ....[146]....
        /*09b0*/ 	.word	0x00014ff0


	//   ....[147]....
        /*09b4*/ 	.word	0x00015000


	//   ....[148]....
        /*09b8*/ 	.word	0x00015010


	//   ....[149]....
        /*09bc*/ 	.word	0x00016a10


	//   ....[150]....
        /*09c0*/ 	.word	0x00016a30


	//   ....[151]....
        /*09c4*/ 	.word	0x00016a40


	//   ....[152]....
        /*09c8*/ 	.word	0x00016a50


	//   ....[153]....
        /*09cc*/ 	.word	0x00016a60


	//   ....[154]....
        /*09d0*/ 	.word	0x00016a70


	//   ....[155]....
        /*09d4*/ 	.word	0x00016a80


	//   ....[156]....
        /*09d8*/ 	.word	0x00016aa0


	//   ....[157]....
        /*09dc*/ 	.word	0x00016ab0


	//   ....[158]....
        /*09e0*/ 	.word	0x00016ad0


	//   ....[159]....
        /*09e4*/ 	.word	0x00016b20


	//   ....[160]....
        /*09e8*/ 	.word	0x00016b60


	//   ....[161]....
        /*09ec*/ 	.word	0x00016b80


	//   ....[162]....
        /*09f0*/ 	.word	0x00016b90


	//   ....[163]....
        /*09f4*/ 	.word	0x00016e00


	//   ....[164]....
        /*09f8*/ 	.word	0x00016e10


	//   ....[165]....
        /*09fc*/ 	.word	0x00016e20


	//   ....[166]....
        /*0a00*/ 	.word	0x00016e30


	//   ....[167]....
        /*0a04*/ 	.word	0x00017770


	//   ....[168]....
        /*0a08*/ 	.word	0x00017aa0


	//   ....[169]....
        /*0a0c*/ 	.word	0x000180d0


	//   ....[170]....
        /*0a10*/ 	.word	0x000182e0


	//   ....[171]....
        /*0a14*/ 	.word	0x00018470


	//   ....[172]....
        /*0a18*/ 	.word	0x000184e0


	//   ....[173]....
        /*0a1c*/ 	.word	0x000185a0


	//   ....[174]....
        /*0a20*/ 	.word	0x000185c0


	//   ....[175]....
        /*0a24*/ 	.word	0x0001b420


	//   ....[176]....
        /*0a28*/ 	.word	0x0001b440


	//   ....[177]....
        /*0a2c*/ 	.word	0x0001b450


	//   ....[178]....
        /*0a30*/ 	.word	0x0001b460


	//   ....[179]....
        /*0a34*/ 	.word	0x0001b470


	//   ....[180]....
        /*0a38*/ 	.word	0x0001b480


	//   ....[181]....
        /*0a3c*/ 	.word	0x0001b490


	//   ....[182]....
        /*0a40*/ 	.word	0x0001b4a0


	//   ....[183]....
        /*0a44*/ 	.word	0x0001b4c0


	//   ....[184]....
        /*0a48*/ 	.word	0x0001b4d0


	//   ....[185]....
        /*0a4c*/ 	.word	0x0001b4f0


	//   ....[186]....
        /*0a50*/ 	.word	0x0001b520


	//   ....[187]....
        /*0a54*/ 	.word	0x0001b540


	//   ....[188]....
        /*0a58*/ 	.word	0x0001b550


	//   ....[189]....
        /*0a5c*/ 	.word	0x0001b9d0


	//   ....[190]....
        /*0a60*/ 	.word	0x0001b9f0


	//   ....[191]....
        /*0a64*/ 	.word	0x0001ba10


	//   ....[192]....
        /*0a68*/ 	.word	0x0001ba40


	//   ....[193]....
        /*0a6c*/ 	.word	0x0001ba70


	//   ....[194]....
        /*0a70*/ 	.word	0x0001bac0


	//   ....[195]....
        /*0a74*/ 	.word	0x0001baf0


	//   ....[196]....
        /*0a78*/ 	.word	0x0001bb10


	//   ....[197]....
        /*0a7c*/ 	.word	0x0001bb50


	//   ....[198]....
        /*0a80*/ 	.word	0x0001bb80


	//   ....[199]....
        /*0a84*/ 	.word	0x0001bbb0


	//   ....[200]....
        /*0a88*/ 	.word	0x0001bbd0


	//   ....[201]....
        /*0a8c*/ 	.word	0x0001bc00


	//   ....[202]....
        /*0a90*/ 	.word	0x0001bc20


	//   ....[203]....
        /*0a94*/ 	.word	0x0001d5b0


	//   ....[204]....
        /*0a98*/ 	.word	0x0001d720


	//   ....[205]....
        /*0a9c*/ 	.word	0x0001d9e0


	//   ....[206]....
        /*0aa0*/ 	.word	0x0001da10


	//   ....[207]....
        /*0aa4*/ 	.word	0x0001da30


	//   ....[208]....
        /*0aa8*/ 	.word	0x0001db20


	//   ....[209]....
        /*0aac*/ 	.word	0x0001dbd0


	//   ....[210]....
        /*0ab0*/ 	.word	0x0001de60


	//   ....[211]....
        /*0ab4*/ 	.word	0x00020ae0


	//   ....[212]....
        /*0ab8*/ 	.word	0x00020af0


	//   ....[213]....
        /*0abc*/ 	.word	0x00020b00


	//   ....[214]....
        /*0ac0*/ 	.word	0x00020b10


	//   ....[215]....
        /*0ac4*/ 	.word	0x00020b40


	//   ....[216]....
        /*0ac8*/ 	.word	0x00020b60


	//   ....[217]....
        /*0acc*/ 	.word	0x00020b80


	//   ....[218]....
        /*0ad0*/ 	.word	0x00020b90


	//   ....[219]....
        /*0ad4*/ 	.word	0x00021fe0


	//   ....[220]....
        /*0ad8*/ 	.word	0x00022010


	//   ....[221]....
        /*0adc*/ 	.word	0x00022060


	//   ....[222]....
        /*0ae0*/ 	.word	0x00022090


	//   ....[223]....
        /*0ae4*/ 	.word	0x000220c0


	//   ....[224]....
        /*0ae8*/ 	.word	0x00022100


	//   ....[225]....
        /*0aec*/ 	.word	0x00022130


	//   ....[226]....
        /*0af0*/ 	.word	0x00022170


	//   ....[227]....
        /*0af4*/ 	.word	0x000221d0


	//   ....[228]....
        /*0af8*/ 	.word	0x000221e0


	//   ....[229]....
        /*0afc*/ 	.word	0x000221f0


	//   ....[230]....
        /*0b00*/ 	.word	0x00022220


	//   ....[231]....
        /*0b04*/ 	.word	0x00022260


	//   ....[232]....
        /*0b08*/ 	.word	0x00022280


	//   ....[233]....
        /*0b0c*/ 	.word	0x000222b0


	//   ....[234]....
        /*0b10*/ 	.word	0x000222f0


	//   ....[235]....
        /*0b14*/ 	.word	0x00022340


	//   ....[236]....
        /*0b18*/ 	.word	0x00022400


	//   ....[237]....
        /*0b1c*/ 	.word	0x00022420


	//   ....[238]....
        /*0b20*/ 	.word	0x00022470


	//   ....[239]....
        /*0b24*/ 	.word	0x00022490


	//   ....[240]....
        /*0b28*/ 	.word	0x000224c0


	//   ....[241]....
        /*0b2c*/ 	.word	0x000224f0


	//   ....[242]....
        /*0b30*/ 	.word	0x00022590


	//   ....[243]....
        /*0b34*/ 	.word	0x00022e20


	//   ....[244]....
        /*0b38*/ 	.word	0x00022e50


	//   ....[245]....
        /*0b3c*/ 	.word	0x00022e80


	//   ....[246]....
        /*0b40*/ 	.word	0x00022eb0


	//   ....[247]....
        /*0b44*/ 	.word	0x00022ee0


	//   ....[248]....
        /*0b48*/ 	.word	0x00022f10


	//   ....[249]....
        /*0b4c*/ 	.word	0x00022f40


	//   ....[250]....
        /*0b50*/ 	.word	0x00022f60


	//   ....[251]....
        /*0b54*/ 	.word	0x00022f80


	//   ....[252]....
        /*0b58*/ 	.word	0x00022fa0


	//   ....[253]....
        /*0b5c*/ 	.word	0x00022fb0


	//   ....[254]....
        /*0b60*/ 	.word	0x00022fc0


	//   ....[255]....
        /*0b64*/ 	.word	0x00022fd0


	//   ....[0]....
        /*0b68*/ 	.word	0x00022fe0


	//   ....[1]....
        /*0b6c*/ 	.word	0x00022ff0


	//   ....[2]....
        /*0b70*/ 	.word	0x00023020


	//----- nvinfo : EIATTR_EXIT_INSTR_OFFSETS
	.align		4
.L_224:
        /*0b74*/ 	.byte	0x04, 0x1c
        /*0b76*/ 	.short	(.L_226 - .L_225)


	//   ....[0]....
.L_225:
        /*0b78*/ 	.word	0x00000450


	//   ....[1]....
        /*0b7c*/ 	.word	0x00022630


	//   ....[2]....
        /*0b80*/ 	.word	0x00022670


	//   ....[3]....
        /*0b84*/ 	.word	0x000231b0


	//   ....[4]....
        /*0b88*/ 	.word	0x000231f0


	//----- nvinfo : EIATTR_CTAIDZ_USED
	.align		4
.L_226:
        /*0b8c*/ 	.byte	0x01, 0x04
	.zero		2


	//----- nvinfo : EIATTR_MAX_THREADS
	.align		4
        /*0b90*/ 	.byte	0x04, 0x05
        /*0b92*/ 	.short	(.L_228 - .L_227)
.L_227:
        /*0b94*/ 	.word	0x00000080
        /*0b98*/ 	.word	0x00000001
        /*0b9c*/ 	.word	0x00000001


	//----- nvinfo : EIATTR_CRS_STACK_SIZE
	.align		4
.L_228:
        /*0ba0*/ 	.byte	0x04, 0x1e
        /*0ba2*/ 	.short	(.L_230 - .L_229)
.L_229:
        /*0ba4*/ 	.word	0x00000000
.L_230:


//--------------------- .nv.callgraph             --------------------------
	.section	.nv.callgraph,"",@"SHT_CUDA_CALLGRAPH"
	.align	4
	.sectionentsize	8
	.align		4
        /*0000*/ 	.word	0x00000000
	.align		4
        /*0004*/ 	.word	0xffffffff
	.align		4
        /*0008*/ 	.word	0x00000000
	.align		4
        /*000c*/ 	.word	0xfffffffe
	.align		4
        /*0010*/ 	.word	0x00000000
	.align		4
        /*0014*/ 	.word	0xfffffffd
	.align		4
        /*0018*/ 	.word	0x00000000
	.align		4
        /*001c*/ 	.word	0xfffffffc


//--------------------- .nv.rel.action            --------------------------
	.section	.nv.rel.action,"",@"SHT_CUDA_RELOCINFO"
	.align	8
	.sectionentsize	8
        /*0000*/ 	.byte	0x73, 0x00, 0x00, 0x00, 0x00, 0x00, 0x00, 0x00, 0x00, 0x00, 0x00, 0x11, 0x25, 0x00, 0x05, 0x36


//--------------------- .nv.constant4             --------------------------
	.section	.nv.constant4,"a",@progbits
	.align	8
	.align		8
.nv.constant4:
        /*0000*/ 	.dword	_ZN79_INTERNAL_f786776b_43_flash_fwd_hdim64_fp16_paged_softcap_sm80_cu_a7f3af4d_46994cuda3std3__45__cpo5beginE
	.align		8
        /*0008*/ 	.dword	_ZN79_INTERNAL_f786776b_43_flash_fwd_hdim64_fp16_paged_softcap_sm80_cu_a7f3af4d_46994cuda3std3__45__cpo3endE
	.align		8
        /*0010*/ 	.dword	_ZN79_INTERNAL_f786776b_43_flash_fwd_hdim64_fp16_paged_softcap_sm80_cu_a7f3af4d_46994cuda3std3__45__cpo6cbeginE
	.align		8
        /*0018*/ 	.dword	_ZN79_INTERNAL_f786776b_43_flash_fwd_hdim64_fp16_paged_softcap_sm80_cu_a7f3af4d_46994cuda3std3__45__cpo4cendE
	.align		8
        /*0020*/ 	.dword	_ZN79_INTERNAL_f786776b_43_flash_fwd_hdim64_fp16_paged_softcap_sm80_cu_a7f3af4d_46994cuda3std3__481_GLOBAL__N__f786776b_43_flash_fwd_hdim64_fp16_paged_softcap_sm80_cu_a7f3af4d_46996ignoreE
	.align		8
        /*0028*/ 	.dword	_ZN79_INTERNAL_f786776b_43_flash_fwd_hdim64_fp16_paged_softcap_sm80_cu_a7f3af4d_46994cuda3std3__419piecewise_constructE
	.align		8
        /*0030*/ 	.dword	_ZN79_INTERNAL_f786776b_43_flash_fwd_hdim64_fp16_paged_softcap_sm80_cu_a7f3af4d_46994cuda3std3__48in_placeE
	.align		8
        /*0038*/ 	.dword	_ZN79_INTERNAL_f786776b_43_flash_fwd_hdim64_fp16_paged_softcap_sm80_cu_a7f3af4d_46994cuda3std6ranges3__45__cpo4swapE
	.align		8
        /*0040*/ 	.dword	_ZN79_INTERNAL_f786776b_43_flash_fwd_hdim64_fp16_paged_softcap_sm80_cu_a7f3af4d_46994cuda3std6ranges3__45__cpo9iter_moveE
	.align		8
        /*0048*/ 	.dword	_ZN79_INTERNAL_f786776b_43_flash_fwd_hdim64_fp16_paged_softcap_sm80_cu_a7f3af4d_46994cute7productE
	.align		8
        /*0050*/ 	.dword	_ZN79_INTERNAL_f786776b_43_flash_fwd_hdim64_fp16_paged_softcap_sm80_cu_a7f3af4d_46994cute1_E


//--------------------- .nv.constant0._ZN7cutlass13device_kernelIN5flash19enable_sm80_to_sm89INS1_16FlashAttnFwdSm80INS1_25CollectiveMainloopFwdSm80ILi4ELi1ELb0EN4cute5tupleIJNS5_1CILi128EEENS7_ILi112EEENS7_ILi64EEEEEELi64ENS_6half_tEfNS_4arch4Sm80ELb0ELb0ELb1ELb0ELb1ELb0ELb1ELb0EEENS1_21CollectiveEpilogueFwdINS6_IJS8_SA_S9_EEENS6_IJNS7_ILi1EEESI_SI_EEESC_SE_Li128ELb0ELb1ELb0ELb0EEENS1_19SingleTileSchedulerILb0ELb0ELb1ELi128EEEEEEEEEvNT_6ParamsE --------------------------
	.section	.nv.constant0._ZN7cutlass13device_kernelIN5flash19enable_sm80_to_sm89INS1_16FlashAttnFwdSm80INS1_25CollectiveMainloopFwdSm80ILi4ELi1ELb0EN4cute5tupleIJNS5_1CILi128EEENS7_ILi112EEENS7_ILi64EEEEEELi64ENS_6half_tEfNS_4arch4Sm80ELb0ELb0ELb1ELb0ELb1ELb0ELb1ELb0EEENS1_21CollectiveEpilogueFwdINS6_IJS8_SA_S9_EEENS6_IJNS7_ILi1EEESI_SI_EEESC_SE_Li128ELb0ELb1ELb0ELb0EEENS1_19SingleTileSchedulerILb0ELb0ELb1ELi128EEEEEEEEEvNT_6ParamsE,"a",@progbits
	.sectionflags	@""
	.align	4
.nv.constant0._ZN7cutlass13device_kernelIN5flash19enable_sm80_to_sm89INS1_16FlashAttnFwdSm80INS1_25CollectiveMainloopFwdSm80ILi4ELi1ELb0EN4cute5tupleIJNS5_1CILi128EEENS7_ILi112EEENS7_ILi64EEEEEELi64ENS_6half_tEfNS_4arch4Sm80ELb0ELb0ELb1ELb0ELb1ELb0ELb1ELb0EEENS1_21CollectiveEpilogueFwdINS6_IJS8_SA_S9_EEENS6_IJNS7_ILi1EEESI_SI_EEESC_SE_Li128ELb0ELb1ELb0ELb0EEENS1_19SingleTileSchedulerILb0ELb0ELb1ELi128EEEEEEEEEvNT_6ParamsE:
	.zero		1400


//--------------------- .nv.constant0._ZN7cutlass13device_kernelIN5flash19enable_sm80_to_sm89INS1_16FlashAttnFwdSm80INS1_25CollectiveMainloopFwdSm80ILi4ELi1ELb0EN4cute5tupleIJNS5_1CILi128EEENS7_ILi112EEENS7_ILi64EEEEEELi64ENS_6half_tEfNS_4arch4Sm80ELb0ELb0ELb1ELb1ELb1ELb0ELb1ELb0EEENS1_21CollectiveEpilogueFwdINS6_IJS8_SA_S9_EEENS6_IJNS7_ILi1EEESI_SI_EEESC_SE_Li128ELb1ELb1ELb0ELb0EEENS1_19SingleTileSchedulerILb1ELb0ELb1ELi128EEEEEEEEEvNT_6ParamsE --------------------------
	.section	.nv.constant0._ZN7cutlass13device_kernelIN5flash19enable_sm80_to_sm89INS1_16FlashAttnFwdSm80INS1_25CollectiveMainloopFwdSm80ILi4ELi1ELb0EN4cute5tupleIJNS5_1CILi128EEENS7_ILi112EEENS7_ILi64EEEEEELi64ENS_6half_tEfNS_4arch4Sm80ELb0ELb0ELb1ELb1ELb1ELb0ELb1ELb0EEENS1_21CollectiveEpilogueFwdINS6_IJS8_SA_S9_EEENS6_IJNS7_ILi1EEESI_SI_EEESC_SE_Li128ELb1ELb1ELb0ELb0EEENS1_19SingleTileSchedulerILb1ELb0ELb1ELi128EEEEEEEEEvNT_6ParamsE,"a",@progbits
	.sectionflags	@""
	.align	4
.nv.constant0._ZN7cutlass13device_kernelIN5flash19enable_sm80_to_sm89INS1_16FlashAttnFwdSm80INS1_25CollectiveMainloopFwdSm80ILi4ELi1ELb0EN4cute5tupleIJNS5_1CILi128EEENS7_ILi112EEENS7_ILi64EEEEEELi64ENS_6half_tEfNS_4arch4Sm80ELb0ELb0ELb1ELb1ELb1ELb0ELb1ELb0EEENS1_21CollectiveEpilogueFwdINS6_IJS8_SA_S9_EEENS6_IJNS7_ILi1EEESI_SI_EEESC_SE_Li128ELb1ELb1ELb0ELb0EEENS1_19SingleTileSchedulerILb1ELb0ELb1ELi128EEEEEEEEEvNT_6ParamsE:
	.zero		1400


//--------------------- .nv.constant0._ZN7cutlass13device_kernelIN5flash19enable_sm80_to_sm89INS1_16FlashAttnFwdSm80INS1_25CollectiveMainloopFwdSm80ILi4ELi1ELb0EN4cute5tupleIJNS5_1CILi128EEENS7_ILi112EEENS7_ILi64EEEEEELi64ENS_6half_tEfNS_4arch4Sm80ELb0ELb0ELb1ELb1ELb1ELb1ELb1ELb0EEENS1_21CollectiveEpilogueFwdINS6_IJS8_SA_S9_EEENS6_IJNS7_ILi1EEESI_SI_EEESC_SE_Li128ELb1ELb1ELb0ELb0EEENS1_19SingleTileSchedulerILb1ELb0ELb1ELi128EEEEEEEEEvNT_6ParamsE --------------------------
	.section	.nv.constant0._ZN7cutlass13device_kernelIN5flash19enable_sm80_to_sm89INS1_16FlashAttnFwdSm80INS1_25CollectiveMainloopFwdSm80ILi4ELi1ELb0EN4cute5tupleIJNS5_1CILi128EEENS7_ILi112EEENS7_ILi64EEEEEELi64ENS_6half_tEfNS_4arch4Sm80ELb0ELb0ELb1ELb1ELb1ELb1ELb1ELb0EEENS1_21CollectiveEpilogueFwdINS6_IJS8_SA_S9_EEENS6_IJNS7_ILi1EEESI_SI_EEESC_SE_Li128ELb1ELb1ELb0ELb0EEENS1_19SingleTileSchedulerILb1ELb0ELb1ELi128EEEEEEEEEvNT_6ParamsE,"a",@progbits
	.sectionflags	@""
	.align	4
.nv.constant0._ZN7cutlass13device_kernelIN5flash19enable_sm80_to_sm89INS1_16FlashAttnFwdSm80INS1_25CollectiveMainloopFwdSm80ILi4ELi1ELb0EN4cute5tupleIJNS5_1CILi128EEENS7_ILi112EEENS7_ILi64EEEEEELi64ENS_6half_tEfNS_4arch4Sm80ELb0ELb0ELb1ELb1ELb1ELb1ELb1ELb0EEENS1_21CollectiveEpilogueFwdINS6_IJS8_SA_S9_EEENS6_IJNS7_ILi1EEESI_SI_EEESC_SE_Li128ELb1ELb1ELb0ELb0EEENS1_19SingleTileSchedulerILb1ELb0ELb1ELi128EEEEEEEEEvNT_6ParamsE:
	.zero		1400


//--------------------- .nv.constant0._ZN7cutlass13device_kernelIN5flash19enable_sm80_to_sm89INS1_16FlashAttnFwdSm80INS1_25CollectiveMainloopFwdSm80ILi4ELi1ELb0EN4cute5tupleIJNS5_1CILi128EEENS7_ILi96EEENS7_ILi64EEEEEELi64ENS_6half_tEfNS_4arch4Sm80ELb0ELb1ELb1ELb0ELb1ELb0ELb1ELb0EEENS1_21CollectiveEpilogueFwdINS6_IJS8_SA_S9_EEENS6_IJNS7_ILi1EEESI_SI_EEESC_SE_Li128ELb0ELb1ELb0ELb0EEENS1_19SingleTileSchedulerILb0ELb0ELb1ELi128EEEEEEEEEvNT_6ParamsE --------------------------
	.section	.nv.constant0._ZN7cutlass13device_kernelIN5flash19enable_sm80_to_sm89INS1_16FlashAttnFwdSm80INS1_25CollectiveMainloopFwdSm80ILi4ELi1ELb0EN4cute5tupleIJNS5_1CILi128EEENS7_ILi96EEENS7_ILi64EEEEEELi64ENS_6half_tEfNS_4arch4Sm80ELb0ELb1ELb1ELb0ELb1ELb0ELb1ELb0EEENS1_21CollectiveEpilogueFwdINS6_IJS8_SA_S9_EEENS6_IJNS7_ILi1EEESI_SI_EEESC_SE_Li128ELb0ELb1ELb0ELb0EEENS1_19SingleTileSchedulerILb0ELb0ELb1ELi128EEEEEEEEEvNT_6ParamsE,"a",@progbits
	.sectionflags	@""
	.align	4
.nv.constant0._ZN7cutlass13device_kernelIN5flash19enable_sm80_to_sm89INS1_16FlashAttnFwdSm80INS1_25CollectiveMainloopFwdSm80ILi4ELi1ELb0EN4cute5tupleIJNS5_1CILi128EEENS7_ILi96EEENS7_ILi64EEEEEELi64ENS_6half_tEfNS_4arch4Sm80ELb0ELb1ELb1ELb0ELb1ELb0ELb1ELb0EEENS1_21CollectiveEpilogueFwdINS6_IJS8_SA_S9_EEENS6_IJNS7_ILi1EEESI_SI_EEESC_SE_Li128ELb0ELb1ELb0ELb0EEENS1_19SingleTileSchedulerILb0ELb0ELb1ELi128EEEEEEEEEvNT_6ParamsE:
	.zero		1400


//--------------------- .nv.constant0._ZN7cutlass13device_kernelIN5flash19enable_sm80_to_sm89INS1_16FlashAttnFwdSm80INS1_25CollectiveMainloopFwdSm80ILi4ELi1ELb0EN4cute5tupleIJNS5_1CILi128EEENS7_ILi96EEENS7_ILi64EEEEEELi64ENS_6half_tEfNS_4arch4Sm80ELb0ELb1ELb1ELb1ELb1ELb0ELb1ELb0EEENS1_21CollectiveEpilogueFwdINS6_IJS8_SA_S9_EEENS6_IJNS7_ILi1EEESI_SI_EEESC_SE_Li128ELb1ELb1ELb0ELb0EEENS1_19SingleTileSchedulerILb1ELb0ELb1ELi128EEEEEEEEEvNT_6ParamsE --------------------------
	.section	.nv.constant0._ZN7cutlass13device_kernelIN5flash19enable_sm80_to_sm89INS1_16FlashAttnFwdSm80INS1_25CollectiveMainloopFwdSm80ILi4ELi1ELb0EN4cute5tupleIJNS5_1CILi128EEENS7_ILi96EEENS7_ILi64EEEEEELi64ENS_6half_tEfNS_4arch4Sm80ELb0ELb1ELb1ELb1ELb1ELb0ELb1ELb0EEENS1_21CollectiveEpilogueFwdINS6_IJS8_SA_S9_EEENS6_IJNS7_ILi1EEESI_SI_EEESC_SE_Li128ELb1ELb1ELb0ELb0EEENS1_19SingleTileSchedulerILb1ELb0ELb1ELi128EEEEEEEEEvNT_6ParamsE,"a",@progbits
	.sectionflags	@""
	.align	4
.nv.constant0._ZN7cutlass13device_kernelIN5flash19enable_sm80_to_sm89INS1_16FlashAttnFwdSm80INS1_25CollectiveMainloopFwdSm80ILi4ELi1ELb0EN4cute5tupleIJNS5_1CILi128EEENS7_ILi96EEENS7_ILi64EEEEEELi64ENS_6half_tEfNS_4arch4Sm80ELb0ELb1ELb1ELb1ELb1ELb0ELb1ELb0EEENS1_21CollectiveEpilogueFwdINS6_IJS8_SA_S9_EEENS6_IJNS7_ILi1EEESI_SI_EEESC_SE_Li128ELb1ELb1ELb0ELb0EEENS1_19SingleTileSchedulerILb1ELb0ELb1ELi128EEEEEEEEEvNT_6ParamsE:
	.zero		1400


//--------------------- .nv.constant0._ZN7cutlass13device_kernelIN5flash19enable_sm80_to_sm89INS1_16FlashAttnFwdSm80INS1_25CollectiveMainloopFwdSm80ILi4ELi1ELb0EN4cute5tupleIJNS5_1CILi128EEENS7_ILi96EEENS7_ILi64EEEEEELi64ENS_6half_tEfNS_4arch4Sm80ELb0ELb1ELb1ELb1ELb1ELb1ELb1ELb0EEENS1_21CollectiveEpilogueFwdINS6_IJS8_SA_S9_EEENS6_IJNS7_ILi1EEESI_SI_EEESC_SE_Li128ELb1ELb1ELb0ELb0EEENS1_19SingleTileSchedulerILb1ELb0ELb1ELi128EEEEEEEEEvNT_6ParamsE --------------------------
	.section	.nv.constant0._ZN7cutlass13device_kernelIN5flash19enable_sm80_to_sm89INS1_16FlashAttnFwdSm80INS1_25CollectiveMainloopFwdSm80ILi4ELi1ELb0EN4cute5tupleIJNS5_1CILi128EEENS7_ILi96EEENS7_ILi64EEEEEELi64ENS_6half_tEfNS_4arch4Sm80ELb0ELb1ELb1ELb1ELb1ELb1ELb1ELb0EEENS1_21CollectiveEpilogueFwdINS6_IJS8_SA_S9_EEENS6_IJNS7_ILi1EEESI_SI_EEESC_SE_Li128ELb1ELb1ELb0ELb0EEENS1_19SingleTileSchedulerILb1ELb0ELb1ELi128EEEEEEEEEvNT_6ParamsE,"a",@progbits
	.sectionflags	@""
	.align	4
.nv.constant0._ZN7cutlass13device_kernelIN5flash19enable_sm80_to_sm89INS1_16FlashAttnFwdSm80INS1_25CollectiveMainloopFwdSm80ILi4ELi1ELb0EN4cute5tupleIJNS5_1CILi128EEENS7_ILi96EEENS7_ILi64EEEEEELi64ENS_6half_tEfNS_4arch4Sm80ELb0ELb1ELb1ELb1ELb1ELb1ELb1ELb0EEENS1_21CollectiveEpilogueFwdINS6_IJS8_SA_S9_EEENS6_IJNS7_ILi1EEESI_SI_EEESC_SE_Li128ELb1ELb1ELb0ELb0EEENS1_19SingleTileSchedulerILb1ELb0ELb1ELi128EEEEEEEEEvNT_6ParamsE:
	.zero		1400


//--------------------- .nv.constant0._ZN7cutlass13device_kernelIN5flash19enable_sm80_to_sm89INS1_16FlashAttnFwdSm80INS1_25CollectiveMainloopFwdSm80ILi4ELi1ELb0EN4cute5tupleIJNS5_1CILi128EEENS7_ILi112EEENS7_ILi64EEEEEELi64ENS_6half_tEfNS_4arch4Sm80ELb1ELb0ELb1ELb0ELb1ELb0ELb1ELb0EEENS1_21CollectiveEpilogueFwdINS6_IJS8_SA_S9_EEENS6_IJNS7_ILi1EEESI_SI_EEESC_SE_Li128ELb0ELb1ELb0ELb0EEENS1_30DynamicPersistentTileSchedulerILi128ELi128ELb0ELb1ELb0EEEEEEEEEvNT_6ParamsE --------------------------
	.section	.nv.constant0._ZN7cutlass13device_kernelIN5flash19enable_sm80_to_sm89INS1_16FlashAttnFwdSm80INS1_25CollectiveMainloopFwdSm80ILi4ELi1ELb0EN4cute5tupleIJNS5_1CILi128EEENS7_ILi112EEENS7_ILi64EEEEEELi64ENS_6half_tEfNS_4arch4Sm80ELb1ELb0ELb1ELb0ELb1ELb0ELb1ELb0EEENS1_21CollectiveEpilogueFwdINS6_IJS8_SA_S9_EEENS6_IJNS7_ILi1EEESI_SI_EEESC_SE_Li128ELb0ELb1ELb0ELb0EEENS1_30DynamicPersistentTileSchedulerILi128ELi128ELb0ELb1ELb0EEEEEEEEEvNT_6ParamsE,"a",@progbits
	.sectionflags	@""
	.align	4
.nv.constant0._ZN7cutlass13device_kernelIN5flash19enable_sm80_to_sm89INS1_16FlashAttnFwdSm80INS1_25CollectiveMainloopFwdSm80ILi4ELi1ELb0EN4cute5tupleIJNS5_1CILi128EEENS7_ILi112EEENS7_ILi64EEEEEELi64ENS_6half_tEfNS_4arch4Sm80ELb1ELb0ELb1ELb0ELb1ELb0ELb1ELb0EEENS1_21CollectiveEpilogueFwdINS6_IJS8_SA_S9_EEENS6_IJNS7_ILi1EEESI_SI_EEESC_SE_Li128ELb0ELb1ELb0ELb0EEENS1_30DynamicPersistentTileSchedulerILi128ELi128ELb0ELb1ELb0EEEEEEEEEvNT_6ParamsE:
	.zero		1416


//--------------------- .nv.constant0._ZN7cutlass13device_kernelIN5flash19enable_sm80_to_sm89INS1_16FlashAttnFwdSm80INS1_25CollectiveMainloopFwdSm80ILi4ELi1ELb0EN4cute5tupleIJNS5_1CILi128EEENS7_ILi112EEENS7_ILi64EEEEEELi64ENS_6half_tEfNS_4arch4Sm80ELb1ELb0ELb1ELb1ELb1ELb0ELb1ELb0EEENS1_21CollectiveEpilogueFwdINS6_IJS8_SA_S9_EEENS6_IJNS7_ILi1EEESI_SI_EEESC_SE_Li128ELb1ELb1ELb0ELb0EEENS1_19SingleTileSchedulerILb1ELb0ELb1ELi128EEEEEEEEEvNT_6ParamsE --------------------------
	.section	.nv.constant0._ZN7cutlass13device_kernelIN5flash19enable_sm80_to_sm89INS1_16FlashAttnFwdSm80INS1_25CollectiveMainloopFwdSm80ILi4ELi1ELb0EN4cute5tupleIJNS5_1CILi128EEENS7_ILi112EEENS7_ILi64EEEEEELi64ENS_6half_tEfNS_4arch4Sm80ELb1ELb0ELb1ELb1ELb1ELb0ELb1ELb0EEENS1_21CollectiveEpilogueFwdINS6_IJS8_SA_S9_EEENS6_IJNS7_ILi1EEESI_SI_EEESC_SE_Li128ELb1ELb1ELb0ELb0EEENS1_19SingleTileSchedulerILb1ELb0ELb1ELi128EEEEEEEEEvNT_6ParamsE,"a",@progbits
	.sectionflags	@""
	.align	4
.nv.constant0._ZN7cutlass13device_kernelIN5flash19enable_sm80_to_sm89INS1_16FlashAttnFwdSm80INS1_25CollectiveMainloopFwdSm80ILi4ELi1ELb0EN4cute5tupleIJNS5_1CILi128EEENS7_ILi112EEENS7_ILi64EEEEEELi64ENS_6half_tEfNS_4arch4Sm80ELb1ELb0ELb1ELb1ELb1ELb0ELb1ELb0EEENS1_21CollectiveEpilogueFwdINS6_IJS8_SA_S9_EEENS6_IJNS7_ILi1EEESI_SI_EEESC_SE_Li128ELb1ELb1ELb0ELb0EEENS1_19SingleTileSchedulerILb1ELb0ELb1ELi128EEEEEEEEEvNT_6ParamsE:
	.zero		1400


//--------------------- .nv.constant0._ZN7cutlass13device_kernelIN5flash19enable_sm80_to_sm89INS1_16FlashAttnFwdSm80INS1_25CollectiveMainloopFwdSm80ILi4ELi1ELb0EN4cute5tupleIJNS5_1CILi128EEENS7_ILi112EEENS7_ILi64EEEEEELi64ENS_6half_tEfNS_4arch4Sm80ELb1ELb0ELb1ELb1ELb1ELb1ELb1ELb0EEENS1_21CollectiveEpilogueFwdINS6_IJS8_SA_S9_EEENS6_IJNS7_ILi1EEESI_SI_EEESC_SE_Li128ELb1ELb1ELb0ELb0EEENS1_19SingleTileSchedulerILb1ELb0ELb1ELi128EEEEEEEEEvNT_6ParamsE --------------------------
	.section	.nv.constant0._ZN7cutlass13device_kernelIN5flash19enable_sm80_to_sm89INS1_16FlashAttnFwdSm80INS1_25CollectiveMainloopFwdSm80ILi4ELi1ELb0EN4cute5tupleIJNS5_1CILi128EEENS7_ILi112EEENS7_ILi64EEEEEELi64ENS_6half_tEfNS_4arch4Sm80ELb1ELb0ELb1ELb1ELb1ELb1ELb1ELb0EEENS1_21CollectiveEpilogueFwdINS6_IJS8_SA_S9_EEENS6_IJNS7_ILi1EEESI_SI_EEESC_SE_Li128ELb1ELb1ELb0ELb0EEENS1_19SingleTileSchedulerILb1ELb0ELb1ELi128EEEEEEEEEvNT_6ParamsE,"a",@progbits
	.sectionflags	@""
	.align	4
.nv.constant0._ZN7cutlass13device_kernelIN5flash19enable_sm80_to_sm89INS1_16FlashAttnFwdSm80INS1_25CollectiveMainloopFwdSm80ILi4ELi1ELb0EN4cute5tupleIJNS5_1CILi128EEENS7_ILi112EEENS7_ILi64EEEEEELi64ENS_6half_tEfNS_4arch4Sm80ELb1ELb0ELb1ELb1ELb1ELb1ELb1ELb0EEENS1_21CollectiveEpilogueFwdINS6_IJS8_SA_S9_EEENS6_IJNS7_ILi1EEESI_SI_EEESC_SE_Li128ELb1ELb1ELb0ELb0EEENS1_19SingleTileSchedulerILb1ELb0ELb1ELi128EEEEEEEEEvNT_6ParamsE:
	.zero		1400


//--------------------- .text._ZN7cutlass13device_kernelIN5flash19enable_sm80_to_sm89INS1_16FlashAttnFwdSm80INS1_25CollectiveMainloopFwdSm80ILi4ELi1ELb0EN4cute5tupleIJNS5_1CILi128EEENS7_ILi112EEENS7_ILi64EEEEEELi64ENS_6half_tEfNS_4arch4Sm80ELb0ELb0ELb1ELb0ELb1ELb0ELb1ELb0EEENS1_21CollectiveEpilogueFwdINS6_IJS8_SA_S9_EEENS6_IJNS7_ILi1EEESI_SI_EEESC_SE_Li128ELb0ELb1ELb0ELb0EEENS1_19SingleTileSchedulerILb0ELb0ELb1ELi128EEEEEEEEEvNT_6ParamsE --------------------------
	.section	.text._ZN7cutlass13device_kernelIN5flash19enable_sm80_to_sm89INS1_16FlashAttnFwdSm80INS1_25CollectiveMainloopFwdSm80ILi4ELi1ELb0EN4cute5tupleIJNS5_1CILi128EEENS7_ILi112EEENS7_ILi64EEEEEELi64ENS_6half_tEfNS_4arch4Sm80ELb0ELb0ELb1ELb0ELb1ELb0ELb1ELb0EEENS1_21CollectiveEpilogueFwdINS6_IJS8_SA_S9_EEENS6_IJNS7_ILi1EEESI_SI_EEESC_SE_Li128ELb0ELb1ELb0ELb0EEENS1_19SingleTileSchedulerILb0ELb0ELb1ELi128EEEEEEEEEvNT_6ParamsE,"ax",@progbits
	.sectioninfo	@"SHI_REGISTERS=255"
	.align	128
.text._ZN7cutlass13device_kernelIN5flash19enable_sm80_to_sm89INS1_16FlashAttnFwdSm80INS1_25CollectiveMainloopFwdSm80ILi4ELi1ELb0EN4cute5tupleIJNS5_1CILi128EEENS7_ILi112EEENS7_ILi64EEEEEELi64ENS_6half_tEfNS_4arch4Sm80ELb0ELb0ELb1ELb0ELb1ELb0ELb1ELb0EEENS1_21CollectiveEpilogueFwdINS6_IJS8_SA_S9_EEENS6_IJNS7_ILi1EEESI_SI_EEESC_SE_Li128ELb0ELb1ELb0ELb0EEENS1_19SingleTileSchedulerILb0ELb0ELb1ELi128EEEEEEEEEvNT_6ParamsE:
        .type           _ZN7cutlass13device_kernelIN5flash19enable_sm80_to_sm89INS1_16FlashAttnFwdSm80INS1_25CollectiveMainloopFwdSm80ILi4ELi1ELb0EN4cute5tupleIJNS5_1CILi128EEENS7_ILi112EEENS7_ILi64EEEEEELi64ENS_6half_tEfNS_4arch4Sm80ELb0ELb0ELb1ELb0ELb1ELb0ELb1ELb0EEENS1_21CollectiveEpilogueFwdINS6_IJS8_SA_S9_EEENS6_IJNS7_ILi1EEESI_SI_EEESC_SE_Li128ELb0ELb1ELb0ELb0EEENS1_19SingleTileSchedulerILb0ELb0ELb1ELi128EEEEEEEEEvNT_6ParamsE,@function
        .size           _ZN7cutlass13device_kernelIN5flash19enable_sm80_to_sm89INS1_16FlashAttnFwdSm80INS1_25CollectiveMainloopFwdSm80ILi4ELi1ELb0EN4cute5tupleIJNS5_1CILi128EEENS7_ILi112EEENS7_ILi64EEEEEELi64ENS_6half_tEfNS_4arch4Sm80ELb0ELb0ELb1ELb0ELb1ELb0ELb1ELb0EEENS1_21CollectiveEpilogueFwdINS6_IJS8_SA_S9_EEENS6_IJNS7_ILi1EEESI_SI_EEESC_SE_Li128ELb0ELb1ELb0ELb0EEENS1_19SingleTileSchedulerILb0ELb0ELb1ELi128EEEEEEEEEvNT_6ParamsE,(.L_x_798 - _ZN7cutlass13device_kernelIN5flash19enable_sm80_to_sm89INS1_16FlashAttnFwdSm80INS1_25CollectiveMainloopFwdSm80ILi4ELi1ELb0EN4cute5tupleIJNS5_1CILi128EEENS7_ILi112EEENS7_ILi64EEEEEELi64ENS_6half_tEfNS_4arch4Sm80ELb0ELb0ELb1ELb0ELb1ELb0ELb1ELb0EEENS1_21CollectiveEpilogueFwdINS6_IJS8_SA_S9_EEENS6_IJNS7_ILi1EEESI_SI_EEESC_SE_Li128ELb0ELb1ELb0ELb0EEENS1_19SingleTileSchedulerILb0ELb0ELb1ELi128EEEEEEEEEvNT_6ParamsE)
        .other          _ZN7cutlass13device_kernelIN5flash19enable_sm80_to_sm89INS1_16FlashAttnFwdSm80INS1_25CollectiveMainloopFwdSm80ILi4ELi1ELb0EN4cute5tupleIJNS5_1CILi128EEENS7_ILi112EEENS7_ILi64EEEEEELi64ENS_6half_tEfNS_4arch4Sm80ELb0ELb0ELb1ELb0ELb1ELb0ELb1ELb0EEENS1_21CollectiveEpilogueFwdINS6_IJS8_SA_S9_EEENS6_IJNS7_ILi1EEESI_SI_EEESC_SE_Li128ELb0ELb1ELb0ELb0EEENS1_19SingleTileSchedulerILb0ELb0ELb1ELi128EEEEEEEEEvNT_6ParamsE,@"STO_CUDA_ENTRY STV_DEFAULT"
_ZN7cutlass13device_kernelIN5flash19enable_sm80_to_sm89INS1_16FlashAttnFwdSm80INS1_25CollectiveMainloopFwdSm80ILi4ELi1ELb0EN4cute5tupleIJNS5_1CILi128EEENS7_ILi112EEENS7_ILi64EEEEEELi64ENS_6half_tEfNS_4arch4Sm80ELb0ELb0ELb1ELb0ELb1ELb0ELb1ELb0EEENS1_21CollectiveEpilogueFwdINS6_IJS8_SA_S9_EEENS6_IJNS7_ILi1EEESI_SI_EEESC_SE_Li128ELb0ELb1ELb0ELb0EEENS1_19SingleTileSchedulerILb0ELb0ELb1ELi128EEEEEEEEEvNT_6ParamsE:
[----:B------:R-:W-:-:S03]  /*0000*/  MOV R1, c[0x0][0x28] ;  /* 0x00000a0000017a02 */ /* 0x000fc60000000f00 */
[----:B------:R-:W1:Y:S01]  /*0010*/  S2UR UR14, SR_CTAID.Z ;  /* 0x00000000000e79c3 */ /* 0x000e620000002700 */
[----:B------:R-:W-:Y:S02]  /*0020*/  IADD3 R1, R1, -0x78, RZ ;  /* 0xffffff8801017810 */ /* 0x000fe40007ffe0ff */
[----:B-1----:R-:W-:-:S13]  /*0030*/  ISETP.LE.AND P0, PT, RZ, UR14, PT ;  /* 0x0000000eff007c0c */ /* 0x002fda000bf03270 */
[----:B------:R-:W-:Y:S05]  /*0040*/  @!P0 EXIT ;  /* 0x000000000000894d */ /* 0x000fea0003800000 */
[----:B------:R-:W-:Y:S02]  /*0050*/  ULDC.64 UR4, c[0x0][0x340] ;  /* 0x0000d00000047ab9 */ /* 0x000fe40000000a00 */
[----:B------:R-:W-:Y:S02]  /*0060*/  UISETP.NE.U32.AND UP1, UPT, URZ, UR4, UPT ;  /* 0x000000043f00728c */ /* 0x000fe4000bf25070 */
[----:B------:R-:W-:Y:S02]  /*0070*/  ULDC.64 UR8, c[0x0][0x340] ;  /* 0x0000d00000087ab9 */ /* 0x000fe40000000a00 */
[----:B------:R-:W-:Y:S02]  /*0080*/  UISETP.NE.AND.EX UP1, UPT, URZ, UR5, UPT, UP1 ;  /* 0x000000053f00728c */ /* 0x000fe4000bf25310 */
[----:B------:R-:W-:Y:S02]  /*0090*/  ULDC.64 UR12, c[0x0][0x118] ;  /* 0x00004600000c7ab9 */ /* 0x000fe40000000a00 */
[----:B------:R-:W-:-:S02]  /*00a0*/  ULDC.64 UR4, c[0x0][0x370] ;  /* 0x0000dc0000047ab9 */ /* 0x000fc40000000a00 */
[----:B------:R-:W-:Y:S01]  /*00b0*/  PLOP3.LUT P1, PT, PT, PT, UP1, 0x80, 0x0 ;  /* 0x000000000000781c */ /* 0x000fe20003f2f018 */
[----:B------:R-:W-:-:S04]  /*00c0*/  UISETP.NE.U32.AND UP0, UPT, URZ, UR4, UPT ;  /* 0x000000043f00728c */ /* 0x000fc8000bf05070 */
[----:B------:R-:W-:Y:S02]  /*00d0*/  @UP1 UMOV UR6, 0x4 ;  /* 0x0000000400061882 */ /* 0x000fe40000000000 */
[----:B------:R-:W-:Y:S02]  /*00e0*/  @UP1 UIMAD.WIDE UR6, UR14, UR6, UR8 ;  /* 0x000000060e0612a5 */ /* 0x000fe4000f8e0208 */
[----:B------:R-:W-:-:S04]  /*00f0*/  UISETP.NE.AND.EX UP0, UPT, URZ, UR5, UPT, UP0 ;  /* 0x000000053f00728c */ /* 0x000fc8000bf05300 */
[----:B------:R-:W-:Y:S02]  /*0100*/  IMAD.U32 R2, RZ, RZ, UR6 ;  /* 0x00000006ff027e24 */ /* 0x000fe4000f8e00ff */
[----:B------:R-:W-:Y:S01]  /*0110*/  IMAD.U32 R3, RZ, RZ, UR7 ;  /* 0x00000007ff037e24 */ /* 0x000fe2000f8e00ff */
[----:B------:R-:W-:Y:S01]  /*0120*/  ULDC.64 UR6, c[0x0][0x370] ;  /* 0x0000dc0000067ab9 */ /* 0x000fe20000000a00 */
[----:B------:R-:W-:-:S03]  /*0130*/  PLOP3.LUT P2, PT, PT, PT, UP0, 0x80, 0x0 ;  /* 0x000000000000781c */ /* 0x000fc60003f4f008 */
[----:B------:R1:W2:Y:S01]  /*0140*/  @P1 LDG.E R12, [R2.64] ;  /* 0x0000000c020c1981 */ /* 0x0002a2000c1e1900 */
[----:B------:R-:W-:Y:S02]  /*0150*/  @UP0 UMOV UR4, 0x4 ;  /* 0x0000000400040882 */ /* 0x000fe40000000000 */
[----:B------:R-:W-:-:S06]  /*0160*/  @UP0 UIMAD.WIDE UR4, UR14, UR4, UR6 ;  /* 0x000000040e0402a5 */ /* 0x000fcc000f8e0206 */
[----:B-1----:R-:W-:Y:S02]  /*0170*/  IMAD.U32 R2, RZ, RZ, UR4 ;  /* 0x00000004ff027e24 */ /* 0x002fe4000f8e00ff */
[----:B------:R-:W-:Y:S01]  /*0180*/  IMAD.U32 R3, RZ, RZ, UR5 ;  /* 0x00000005ff037e24 */ /* 0x000fe2000f8e00ff */
[----:B------:R-:W1:Y:S01]  /*0190*/  S2R R41, SR_TID.X ;  /* 0x0000000000297919 */ /* 0x000e620000002100 */
[----:B------:R-:W3:Y:S03]  /*01a0*/  S2UR UR7, SR_CTAID.Y ;  /* 0x00000000000779c3 */ /* 0x000ee60000002600 */
[----:B------:R-:W4:Y:S01]  /*01b0*/  S2R R13, SR_CTAID.X ;  /* 0x00000000000d7919 */ /* 0x000f220000002500 */
[----:B------:R-:W-:Y:S01]  /*01c0*/  IMAD.MOV.U32 R19, RZ, RZ, c[0x0][0x2c4] ;  /* 0x0000b100ff137624 */ /* 0x000fe200078e00ff */
[----:B------:R-:W-:Y:S02]  /*01d0*/  ULDC.64 UR4, c[0x0][0x1b8] ;  /* 0x00006e0000047ab9 */ /* 0x000fe40000000a00 */
[----:B------:R5:W2:Y:S01]  /*01e0*/  @P2 LDG.E R14, [R2.64] ;  /* 0x0000000c020e2981 */ /* 0x000aa2000c1e1900 */
[----:B------:R-:W-:Y:S01]  /*01f0*/  USHF.R.S32.HI UR9, URZ, 0x1f, UR14 ;  /* 0x0000001f3f097899 */ /* 0x000fe2000801140e */
[C---:B------:R-:W-:Y:S01]  /*0200*/  ISETP.NE.AND P0, PT, R19.reuse, 0x1, PT ;  /* 0x000000011300780c */ /* 0x040fe20003f05270 */
[----:B------:R-:W-:-:S02]  /*0210*/  IMAD R19, R19, c[0x0][0x168], RZ ;  /* 0x00005a0013137a24 */ /* 0x000fc400078e02ff */
[----:B------:R-:W-:Y:S01]  /*0220*/  IMAD.MOV.U32 R248, RZ, RZ, RZ ;  /* 0x000000fffff87224 */ /* 0x000fe200078e00ff */
[----:B-1----:R-:W-:Y:S01]  /*0230*/  SHF.R.S32.HI R24, RZ, 0x1f, R41 ;  /* 0x0000001fff187819 */ /* 0x002fe20000011429 */
[----:B---3--:R-:W-:Y:S02]  /*0240*/  USHF.R.S32.HI UR6, URZ, 0x1f, UR7 ;  /* 0x0000001f3f067899 */ /* 0x008fe40008011407 */
[----:B------:R-:W-:Y:S01]  /*0250*/  UIMAD.WIDE.U32 UR10, UR7, UR4, URZ ;  /* 0x00000004070a72a5 */ /* 0x000fe2000f8e003f */
[CC--:B------:R-:W-:Y:S01]  /*0260*/  LEA.HI R9, R24.reuse, R41.reuse, RZ, 0x6 ;  /* 0x0000002918097211 */ /* 0x0c0fe200078f30ff */
[----:B------:R-:W-:Y:S01]  /*0270*/  UIMAD UR8, UR6, UR4, URZ ;  /* 0x00000004060872a4 */ /* 0x000fe2000f8e023f */
[----:B-----5:R-:W-:-:S03]  /*0280*/  LEA.HI R2, R24, R41, RZ, 0x3 ;  /* 0x0000002918027211 */ /* 0x020fc600078f18ff */
[----:B------:R-:W-:Y:S01]  /*0290*/  UIMAD UR8, UR7, UR5, UR8 ;  /* 0x00000005070872a4 */ /* 0x000fe2000f8e0208 */
[----:B------:R-:W-:Y:S02]  /*02a0*/  LOP3.LUT R0, R2, 0xfffffff8, RZ, 0xc0, !PT ;  /* 0xfffffff802007812 */ /* 0x000fe400078ec0ff */
[----:B------:R-:W-:Y:S01]  /*02b0*/  ULDC.64 UR4, c[0x0][0x1c0] ;  /* 0x0000700000047ab9 */ /* 0x000fe20000000a00 */
[----:B------:R-:W-:Y:S01]  /*02c0*/  SHF.R.S32.HI R17, RZ, 0x3, R2 ;  /* 0x00000003ff117819 */ /* 0x000fe20000011402 */
[----:B------:R-:W-:Y:S01]  /*02d0*/  UIADD3 UR11, UR11, UR8, URZ ;  /* 0x000000080b0b7290 */ /* 0x000fe2000fffe03f */
[----:B------:R-:W-:Y:S01]  /*02e0*/  IMAD.IADD R16, R41, 0x1, -R0 ;  /* 0x0000000129107824 */ /* 0x000fe200078e0a00 */
[----:B------:R-:W-:Y:S02]  /*02f0*/  UIMAD UR9, UR9, UR4, URZ ;  /* 0x00000004090972a4 */ /* 0x000fe4000f8e023f */
[----:B------:R-:W-:Y:S01]  /*0300*/  UIMAD.WIDE.U32 UR10, UR14, UR4, UR10 ;  /* 0x000000040e0a72a5 */ /* 0x000fe2000f8e000a */
[C---:B------:R-:W-:Y:S01]  /*0310*/  IMAD R193, R16.reuse, 0x10, R17 ;  /* 0x0000001010c17824 */ /* 0x040fe200078e0211 */
[----:B------:R-:W-:Y:S01]  /*0320*/  UIMAD UR5, UR14, UR5, UR9 ;  /* 0x000000050e0572a4 */ /* 0x000fe2000f8e0209 */
[----:B------:R-:W-:Y:S01]  /*0330*/  IMAD.SHL.U32 R92, R16, 0x8, RZ ;  /* 0x00000008105c7824 */ /* 0x000fe200078e00ff */
[----:B------:R-:W-:Y:S01]  /*0340*/  ULDC UR4, c[0x0][0x2ac] ;  /* 0x0000ab0000047ab9 */ /* 0x000fe20000000800 */
[----:B----4-:R-:W-:Y:S01]  /*0350*/  IMAD R7, R13, 0x80, R193 ;  /* 0x000000800d077824 */ /* 0x010fe200078e02c1 */
[----:B------:R-:W-:Y:S01]  /*0360*/  UIADD3 UR5, UR11, UR5, URZ ;  /* 0x000000050b057290 */ /* 0x000fe2000fffe03f */
[----:B------:R-:W-:Y:S01]  /*0370*/  IMAD.U32 R3, RZ, RZ, UR11 ;  /* 0x0000000bff037e24 */ /* 0x000fe2000f8e00ff */
[----:B------:R-:W-:Y:S01]  /*0380*/  STL [R1+0x24], R193 ;  /* 0x000024c101007387 */ /* 0x000fe20000100800 */
[----:B------:R-:W-:Y:S01]  /*0390*/  @P0 IMAD.HI.U32 R0, R7, c[0x0][0x2c8], RZ ;  /* 0x0000b20007000a27 */ /* 0x000fe200078e00ff */
[----:B------:R-:W-:Y:S01]  /*03a0*/  ISETP.GE.AND P5, PT, R92, c[0x0][0x198], PT ;  /* 0x000066005c007a0c */ /* 0x000fe20003fa6270 */
[----:B------:R-:W-:Y:S01]  /*03b0*/  UMOV UR11, URZ ;  /* 0x0000003f000b7c82 */ /* 0x000fe20008000000 */
[----:B------:R1:W-:Y:S01]  /*03c0*/  STL [R1+0x30], R7 ;  /* 0x0000300701007387 */ /* 0x0003e20000100800 */
[----:B------:R-:W-:Y:S01]  /*03d0*/  IMAD.MOV.U32 R4, RZ, RZ, R7 ;  /* 0x000000ffff047224 */ /* 0x000fe200078e0007 */
[----:B------:R-:W-:Y:S01]  /*03e0*/  @P0 SHF.R.U32.HI R4, RZ, c[0x0][0x2cc], R0 ;  /* 0x0000b300ff040a19 */ /* 0x000fe20000011600 */
[----:B------:R-:W-:Y:S01]  /*03f0*/  IMAD.U32 R2, RZ, RZ, UR10 ;  /* 0x0000000aff027e24 */ /* 0x000fe2000f8e00ff */
[----:B------:R-:W-:Y:S01]  /*0400*/  SHF.R.S32.HI R192, RZ, 0x1f, R92 ;  /* 0x0000001fffc07819 */ /* 0x000fe2000001145c */
[----:B------:R-:W-:Y:S01]  /*0410*/  IMAD.U32 R3, RZ, RZ, UR5 ;  /* 0x00000005ff037e24 */ /* 0x000fe2000f8e00ff */
[--C-:B------:R-:W-:Y:S01]  /*0420*/  SHF.R.S32.HI R5, RZ, 0x1f, R4.reuse ;  /* 0x0000001fff057819 */ /* 0x100fe20000011404 */
[----:B------:R-:W-:Y:S01]  /*0430*/  IMAD.MOV R0, RZ, RZ, -R4 ;  /* 0x000000ffff007224 */ /* 0x000fe200078e0a04 */
[----:B------:R-:W-:Y:S01]  /*0440*/  ULDC UR10, c[0x0][0x1d0] ;  /* 0x00007400000a7ab9 */ /* 0x000fe20000000800 */
[----:B------:R-:W-:Y:S01]  /*0450*/  IMAD.WIDE.U32 R2, R4, c[0x0][0x1b0], R2 ;  /* 0x00006c0004027a25 */ /* 0x000fe200078e0002 */
[----:B------:R-:W-:-:S02]  /*0460*/  UIMAD UR10, UR4, UR10, URZ ;  /* 0x0000000a040a72a4 */ /* 0x000fc4000f8e023f */
[----:B------:R-:W-:Y:S01]  /*0470*/  UMOV UR8, 0x70 ;  /* 0x0000007000087882 */ /* 0x000fe20000000000 */
[----:B------:R-:W-:Y:S01]  /*0480*/  IMAD R6, R5, c[0x0][0x1b0], RZ ;  /* 0x00006c0005067a24 */ /* 0x000fe200078e02ff */
[----:B------:R-:W-:Y:S01]  /*0490*/  UIADD3 UR5, UR10, 0x6f, URZ ;  /* 0x0000006f0a057890 */ /* 0x000fe2000fffe03f */
[----:B------:R-:W-:Y:S01]  /*04a0*/  IMAD R5, R0, c[0x0][0x2c4], R7 ;  /* 0x0000b10000057a24 */ /* 0x000fe200078e0207 */
[----:B------:R-:W-:Y:S01]  /*04b0*/  UMOV UR4, URZ ;  /* 0x0000003f00047c82 */ /* 0x000fe20008000000 */
[----:B------:R-:W-:Y:S01]  /*04c0*/  IMAD R0, R4, c[0x0][0x1b4], R6 ;  /* 0x00006d0004007a24 */ /* 0x000fe200078e0206 */
[----:B------:R-:W-:Y:S01]  /*04d0*/  UIMAD.WIDE UR4, UR5, -0x6db6db6d, UR4 ;  /* 0x92492493050478a5 */ /* 0x000fe2000f8e0204 */
[----:B------:R-:W-:Y:S01]  /*04e0*/  IMAD R13, R13, 0x80, R17 ;  /* 0x000000800d0d7824 */ /* 0x000fe200078e0211 */
[----:B------:R-:W-:Y:S01]  /*04f0*/  SHF.R.S32.HI R4, RZ, 0x1f, R5 ;  /* 0x0000001fff047819 */ /* 0x000fe20000011405 */
[----:B------:R-:W-:Y:S01]  /*0500*/  IMAD.IADD R3, R3, 0x1, R0 ;  /* 0x0000000103037824 */ /* 0x000fe200078e0200 */
[----:B------:R-:W-:-:S02]  /*0510*/  USHF.R.U32.HI UR9, URZ, 0x1f, UR5 ;  /* 0x0000001f3f097899 */ /* 0x000fc40008011605 */
[CC--:B------:R-:W-:Y:S01]  /*0520*/  ISETP.GE.AND P6, PT, R13.reuse, R19.reuse, PT ;  /* 0x000000130d00720c */ /* 0x0c0fe20003fc6270 */
[----:B------:R-:W-:Y:S01]  /*0530*/  IMAD R0, R4, c[0x0][0x1a8], RZ ;  /* 0x00006a0004007a24 */ /* 0x000fe200078e02ff */
[----:B------:R-:W-:Y:S01]  /*0540*/  IADD3 R10, R13, 0x10, RZ ;  /* 0x000000100d0a7810 */ /* 0x000fe20007ffe0ff */
[----:B------:R-:W-:Y:S01]  /*0550*/  IMAD.WIDE.U32 R2, R5, c[0x0][0x1a8], R2 ;  /* 0x00006a0005027a25 */ /* 0x000fe200078e0002 */
[----:B------:R-:W-:Y:S01]  /*0560*/  IADD3 R11, R13, 0x20, RZ ;  /* 0x000000200d0b7810 */ /* 0x000fe20007ffe0ff */
[----:B------:R-:W-:Y:S01]  /*0570*/  ULEA.HI.SX32 UR9, UR5, UR9, 0x1a ;  /* 0x0000000905097291 */ /* 0x000fe2000f8fd23f */
[-C--:B------:R-:W-:Y:S01]  /*0580*/  ISETP.GE.AND P3, PT, R10, R19.reuse, PT ;  /* 0x000000130a00720c */ /* 0x080fe20003f66270 */
[----:B------:R-:W-:Y:S01]  /*0590*/  IMAD R0, R5, c[0x0][0x1ac], R0 ;  /* 0x00006b0005007a24 */ /* 0x000fe200078e0200 */
[----:B-1----:R-:W-:Y:S01]  /*05a0*/  LEA R7, P0, R2, c[0x0][0x160], 0x1 ;  /* 0x0000580002077a11 */ /* 0x002fe200078008ff */
[----:B------:R-:W-:Y:S01]  /*05b0*/  IMAD.MOV.U32 R10, RZ, RZ, c[0x0][0x2b8] ;  /* 0x0000ae00ff0a7624 */ /* 0x000fe200078e00ff */
[----:B------:R-:W-:Y:S01]  /*05c0*/  ISETP.GE.AND P4, PT, R11, R19, PT ;  /* 0x000000130b00720c */ /* 0x000fe20003f86270 */
[----:B------:R-:W-:Y:S01]  /*05d0*/  IMAD.IADD R0, R3, 0x1, R0 ;  /* 0x0000000103007824 */ /* 0x000fe200078e0200 */
[----:B------:R-:W-:Y:S01]  /*05e0*/  IADD3 R11, R13, 0x50, RZ ;  /* 0x000000500d0b7810 */ /* 0x000fe20007ffe0ff */
[----:B------:R-:W1:Y:S01]  /*05f0*/  SHFL.IDX PT, R3, R7, RZ, 0x181f ;  /* 0x00181fff07037589 */ /* 0x000e6200000e0000 */
[----:B------:R-:W-:-:S02]  /*0600*/  UIMAD UR8, UR9, UR8, -0x70 ;  /* 0xffffff90090874a4 */ /* 0x000fc4000f8e0208 */
[----:B------:R-:W-:Y:S01]  /*0610*/  LEA.HI.X R6, R2, c[0x0][0x164], R0, 0x1, P0 ;  /* 0x0000590002067a11 */ /* 0x000fe200000f0c00 */
[----:B------:R-:W-:Y:S01]  /*0620*/  IMAD.SHL.U32 R0, R17, 0x40, RZ ;  /* 0x0000004011007824 */ /* 0x000fe200078e00ff */
[----:B------:R-:W-:Y:S01]  /*0630*/  SHFL.IDX PT, R4, R7, 0x1, 0x181f ;  /* 0x00381f0007047f89 */ /* 0x000fe200000e0000 */
[----:B------:R-:W-:-:S03]  /*0640*/  ULDC.64 UR4, c[0x0][0x2b0] ;  /* 0x0000ac0000047ab9 */ /* 0x000fc60000000a00 */
[----:B------:R-:W3:Y:S01]  /*0650*/  SHFL.IDX PT, R5, R6, RZ, 0x181f ;  /* 0x00181fff06057589 */ /* 0x000ee200000e0000 */
[----:B------:R-:W-:-:S03]  /*0660*/  LOP3.LUT R0, R0, 0x1c0, RZ, 0xc0, !PT ;  /* 0x000001c000007812 */ /* 0x000fc600078ec0ff */
[----:B------:R-:W4:Y:S01]  /*0670*/  SHFL.IDX PT, R8, R6, 0x1, 0x181f ;  /* 0x00381f0006087f89 */ /* 0x000f2200000e0000 */
[----:B------:R-:W-:Y:S02]  /*0680*/  SHF.R.U32.HI R2, RZ, 0x3, R0 ;  /* 0x00000003ff027819 */ /* 0x000fe40000011600 */
[----:B------:R-:W-:Y:S01]  /*0690*/  LOP3.LUT R0, R0, 0x38, R92, 0xf8, !PT ;  /* 0x0000003800007812 */ /* 0x000fe200078ef85c */
[----:B------:R-:W-:Y:S03]  /*06a0*/  SHFL.IDX PT, R15, R6, 0x5, 0x181f ;  /* 0x00b81f00060f7f89 */ /* 0x000fe600000e0000 */
[----:B------:R-:W-:Y:S01]  /*06b0*/  LOP3.LUT R0, R0, R2, RZ, 0x3c, !PT ;  /* 0x0000000200007212 */ /* 0x000fe200078e3cff */
[----:B------:R-:W-:Y:S01]  /*06c0*/  IMAD.SHL.U32 R2, R9, 0x8, RZ ;  /* 0x0000000809027824 */ /* 0x000fe200078e00ff */
[----:B------:R-:W-:Y:S04]  /*06d0*/  SHFL.IDX PT, R18, R6, 0x7, 0x181f ;  /* 0x00f81f0006127f89 */ /* 0x000fe800000e0000 */
[----:B------:R-:W-:Y:S01]  /*06e0*/  LOP3.LUT R191, R0, 0xfffffe00, R2, 0xf8, !PT ;  /* 0xfffffe0000bf7812 */ /* 0x000fe200078ef802 */
[----:B------:R-:W-:Y:S01]  /*06f0*/  SHFL.IDX PT, R9, R7, 0x2, 0x181f ;  /* 0x00581f0007097f89 */ /* 0x000fe200000e0000 */
[----:B-1----:R-:W-:-:S03]  /*0700*/  @!P6 LEA R2, P0, R92, R3, 0x1 ;  /* 0x000000035c02e211 */ /* 0x002fc600078008ff */
[----:B------:R-:W-:Y:S01]  /*0710*/  @!P6 IMAD.SHL.U32 R0, R191, 0x2, RZ ;  /* 0x00000002bf00e824 */ /* 0x000fe200078e00ff */
[----:B--2---:R1:W2:Y:S01]  /*0720*/  @P1 R2UR UR15, R12 ;  /* 0x000000000c0f13c2 */ /* 0x0042a200000e0000 */
[----:B---3--:R-:W-:Y:S01]  /*0730*/  @!P6 LEA.HI.X R3, R92, R5, R192, 0x1, P0 ;  /* 0x000000055c03e211 */ /* 0x008fe200000f0cc0 */
[----:B--2---:R-:W-:Y:S01]  /*0740*/  @!UP1 UMOV UR15, UR14 ;  /* 0x0000000e000f9c82 */ /* 0x004fe20008000000 */
[----:B------:R-:W-:Y:S01]  /*0750*/  ISETP.NE.AND P0, PT, R10, 0x1, PT ;  /* 0x000000010a00780c */ /* 0x000fe20003f05270 */
[----:B------:R-:W-:Y:S01]  /*0760*/  SHFL.IDX PT, R5, R6, 0x3, 0x181f ;  /* 0x00781f0006057f89 */ /* 0x000fe200000e0000 */
[----:B------:R-:W-:Y:S02]  /*0770*/  USHF.R.S32.HI UR14, URZ, 0x1f, UR15 ;  /* 0x0000001f3f0e7899 */ /* 0x000fe4000801140f */
[----:B------:R-:W-:Y:S01]  /*0780*/  UIMAD.WIDE.U32 UR16, UR15, UR4, URZ ;  /* 0x000000040f1072a5 */ /* 0x000fe2000f8e003f */
[----:B------:R2:W-:Y:S01]  /*0790*/  @!P6 LDGSTS.E.BYPASS.LTC128B.128 [R0+0x7100], [R2.64], !P5 ;  /* 0x071000000200efae */ /* 0x0005e2000e901d4c */
[----:B------:R-:W-:-:S03]  /*07a0*/  UIMAD UR14, UR14, UR4, URZ ;  /* 0x000000040e0e72a4 */ /* 0x000fc6000f8e023f */
[----:B------:R-:W-:Y:S01]  /*07b0*/  SHFL.IDX PT, R10, R6, 0x2, 0x181f ;  /* 0x00581f00060a7f89 */ /* 0x000fe200000e0000 */
[----:B------:R-:W-:-:S03]  /*07c0*/  UIMAD UR14, UR15, UR5, UR14 ;  /* 0x000000050f0e72a4 */ /* 0x000fc6000f8e020e */
[----:B------:R-:W-:Y:S01]  /*07d0*/  ULDC.64 UR4, c[0x0][0x1e8] ;  /* 0x00007a0000047ab9 */ /* 0x000fe20000000a00 */
[----:B------:R-:W-:Y:S01]  /*07e0*/  STL [R1+0x28], R191 ;  /* 0x000028bf01007387 */ /* 0x000fe20000100800 */
[----:B------:R-:W-:Y:S01]  /*07f0*/  UIADD3 UR14, UR17, UR14, URZ ;  /* 0x0000000e110e7290 */ /* 0x000fe2000fffe03f */
[----:B-1----:R-:W-:Y:S02]  /*0800*/  IADD3 R12, R13, 0x40, RZ ;  /* 0x000000400d0c7810 */ /* 0x002fe40007ffe0ff */
[C---:B--2---:R-:W-:Y:S01]  /*0810*/  @!P3 LEA R2, P6, R92.reuse, R4, 0x1 ;  /* 0x000000045c02b211 */ /* 0x044fe200078c08ff */
[----:B------:R-:W-:Y:S01]  /*0820*/  @!P3 IMAD.SHL.U32 R0, R191, 0x2, RZ ;  /* 0x00000002bf00b824 */ /* 0x000fe200078e00ff */
[----:B------:R-:W-:Y:S01]  /*0830*/  IADD3 R4, R13, 0x30, RZ ;  /* 0x000000300d047810 */ /* 0x000fe20007ffe0ff */
[----:B------:R1:W2:Y:S01]  /*0840*/  @P2 R2UR UR11, R14 ;  /* 0x000000000e0b23c2 */ /* 0x0002a200000e0000 */
[----:B----4-:R-:W-:Y:S01]  /*0850*/  @!P3 LEA.HI.X R3, R92, R8, R192, 0x1, P6 ;  /* 0x000000085c03b211 */ /* 0x010fe200030f0cc0 */
[----:B------:R-:W-:Y:S01]  /*0860*/  UIMAD UR15, UR6, UR4, URZ ;  /* 0x00000004060f72a4 */ /* 0x000fe2000f8e023f */
[-C--:B------:R-:W-:Y:S01]  /*0870*/  ISETP.GE.AND P6, PT, R4, R19.reuse, PT ;  /* 0x000000130400720c */ /* 0x080fe20003fc6270 */
[----:B------:R-:W-:Y:S04]  /*0880*/  SHFL.IDX PT, R8, R7, 0x4, 0x181f ;  /* 0x00981f0007087f89 */ /* 0x000fe800000e0000 */
[----:B------:R-:W3:Y:S04]  /*0890*/  SHFL.IDX PT, R4, R7, 0x3, 0x181f ;  /* 0x00781f0007047f89 */ /* 0x000ee800000e0000 */
[----:B------:R4:W-:Y:S01]  /*08a0*/  @!P3 LDGSTS.E.BYPASS.LTC128B.128 [R0+0x7900], [R2.64], !P5 ;  /* 0x079000000200bfae */ /* 0x0009e2000e901d4c */
[----:B------:R-:W-:-:S03]  /*08b0*/  ISETP.GE.AND P3, PT, R12, R19, PT ;  /* 0x000000130c00720c */ /* 0x000fc60003f66270 */
[----:B------:R-:W-:Y:S01]  /*08c0*/  SHFL.IDX PT, R12, R6, 0x6, 0x181f ;  /* 0x00d81f00060c7f89 */ /* 0x000fe200000e0000 */
[----:B------:R-:W-:Y:S02]  /*08d0*/  UIMAD.WIDE.U32 UR20, UR7, UR4, URZ ;  /* 0x00000004071472a5 */ /* 0x000fe4000f8e003f */
[----:B------:R-:W-:Y:S01]  /*08e0*/  UIADD3 UR18, UR9, -0x1, URZ ;  /* 0xffffffff09127890 */ /* 0x000fe2000fffe03f */
[----:B------:R-:W-:Y:S04]  /*08f0*/  STL [R1+0x2c], R192 ;  /* 0x00002cc001007387 */ /* 0x000fe80000100800 */
[----:B-1----:R-:W-:Y:S01]  /*0900*/  SHFL.IDX PT, R14, R7, 0x7, 0x181f ;  /* 0x00f81f00070e7f89 */ /* 0x002fe200000e0000 */
[----:B---3--:R-:W-:-:S04]  /*0910*/  @!P6 LEA R4, P2, R92, R4, 0x1 ;  /* 0x000000045c04e211 */ /* 0x008fc800078408ff */
[C-C-:B------:R-:W-:Y:S02]  /*0920*/  @!P6 LEA.HI.X R5, R92.reuse, R5, R192.reuse, 0x1, P2 ;  /* 0x000000055c05e211 */ /* 0x140fe400010f0cc0 */
[C---:B----4-:R-:W-:Y:S01]  /*0930*/  @!P4 LEA R2, P1, R92.reuse, R9, 0x1 ;  /* 0x000000095c02c211 */ /* 0x050fe200078208ff */
[----:B------:R-:W-:Y:S01]  /*0940*/  @!P4 IMAD.SHL.U32 R0, R191, 0x2, RZ ;  /* 0x00000002bf00c824 */ /* 0x000fe200078e00ff */
[----:B------:R-:W1:Y:S02]  /*0950*/  SHFL.IDX PT, R9, R6, 0x4, 0x181f ;  /* 0x00981f0006097f89 */ /* 0x000e6400000e0000 */
[----:B------:R-:W-:Y:S02]  /*0960*/  @!P4 LEA.HI.X R3, R92, R10, R192, 0x1, P1 ;  /* 0x0000000a5c03c211 */ /* 0x000fe400008f0cc0 */
[----:B------:R-:W-:Y:S01]  /*0970*/  ISETP.GE.AND P1, PT, R11, R19, PT ;  /* 0x000000130b00720c */ /* 0x000fe20003f26270 */
[----:B------:R-:W-:Y:S04]  /*0980*/  SHFL.IDX PT, R10, R7, 0x6, 0x181f ;  /* 0x00d81f00070a7f89 */ /* 0x000fe800000e0000 */
[----:B------:R-:W3:Y:S04]  /*0990*/  SHFL.IDX PT, R11, R7, 0x5, 0x181f ;  /* 0x00b81f00070b7f89 */ /* 0x000ee800000e0000 */
[----:B------:R4:W-:Y:S02]  /*09a0*/  @!P4 LDGSTS.E.BYPASS.LTC128B.128 [R0+0x8100], [R2.64], !P5 ;  /* 0x081000000200cfae */ /* 0x0009e4000e901d4c */
[----:B----4-:R-:W-:-:S02]  /*09b0*/  IADD3 R0, R13, 0x60, RZ ;  /* 0x000000600d007810 */ /* 0x010fc40007ffe0ff */
[----:B------:R-:W-:Y:S01]  /*09c0*/  @!P3 LEA R2, P2, R92, R8, 0x1 ;  /* 0x000000085c02b211 */ /* 0x000fe200078408ff */
[C---:B------:R-:W-:Y:S01]  /*09d0*/  @!P6 IMAD.SHL.U32 R8, R191.reuse, 0x2, RZ ;  /* 0x00000002bf08e824 */ /* 0x040fe200078e00ff */
[----:B------:R-:W-:Y:S01]  /*09e0*/  ISETP.GE.AND P4, PT, R0, R19, PT ;  /* 0x000000130000720c */ /* 0x000fe20003f86270 */
[----:B------:R-:W-:Y:S01]  /*09f0*/  @!P3 IMAD.SHL.U32 R0, R191, 0x2, RZ ;  /* 0x00000002bf00b824 */ /* 0x000fe200078e00ff */
[----:B-1----:R-:W-:Y:S02]  /*0a00*/  @!P3 LEA.HI.X R3, R92, R9, R192, 0x1, P2 ;  /* 0x000000095c03b211 */ /* 0x002fe400010f0cc0 */
[----:B------:R1:W-:Y:S04]  /*0a10*/  @!P6 LDGSTS.E.BYPASS.LTC128B.128 [R8+0x8900], [R4.64], !P5 ;  /* 0x089000000408efae */ /* 0x0003e8000e901d4c */
[----:B------:R4:W-:Y:S01]  /*0a20*/  @!P3 LDGSTS.E.BYPASS.LTC128B.128 [R0+0x9100], [R2.64], !P5 ;  /* 0x091000000200bfae */ /* 0x0009e2000e901d4c */
[----:B-1----:R-:W-:-:S02]  /*0a30*/  IADD3 R5, R13, 0x70, RZ ;  /* 0x000000700d057810 */ /* 0x002fc40007ffe0ff */
[----:B----4-:R-:W-:Y:S02]  /*0a40*/  IADD3 R0, R193, UR8, RZ ;  /* 0x00000008c1007c10 */ /* 0x010fe4000fffe0ff */
[----:B---3--:R-:W-:Y:S02]  /*0a50*/  @!P1 LEA R2, P2, R92, R11, 0x1 ;  /* 0x0000000b5c029211 */ /* 0x008fe400078408ff */
[C---:B------:R-:W-:Y:S02]  /*0a60*/  ISETP.GE.AND P6, PT, R0.reuse, UR10, PT ;  /* 0x0000000a00007c0c */ /* 0x040fe4000bfc6270 */
[----:B--2---:R-:W-:Y:S01]  /*0a70*/  IADD3 R9, R0, UR11, RZ ;  /* 0x0000000b00097c10 */ /* 0x004fe2000fffe0ff */
[----:B------:R-:W-:Y:S01]  /*0a80*/  @!P1 IMAD.SHL.U32 R0, R191, 0x2, RZ ;  /* 0x00000002bf009824 */ /* 0x000fe200078e00ff */
[----:B------:R-:W-:Y:S02]  /*0a90*/  ISETP.GT.OR P6, PT, R193, 0x6f, P6 ;  /* 0x0000006fc100780c */ /* 0x000fe400037c4670 */
[----:B------:R-:W-:Y:S01]  /*0aa0*/  ISETP.GE.AND P3, PT, R5, R19, PT ;  /* 0x000000130500720c */ /* 0x000fe20003f66270 */
[----:B------:R-:W-:Y:S01]  /*0ab0*/  @P0 IMAD.HI.U32 R4, R9, c[0x0][0x2bc], RZ ;  /* 0x0000af0009040a27 */ /* 0x000fe200078e00ff */
[----:B------:R-:W-:-:S02]  /*0ac0*/  @!P1 LEA.HI.X R3, R92, R15, R192, 0x1, P2 ;  /* 0x0000000f5c039211 */ /* 0x000fc400010f0cc0 */
[C---:B------:R-:W-:Y:S01]  /*0ad0*/  @!P4 LEA R6, P2, R92.reuse, R10, 0x1 ;  /* 0x0000000a5c06c211 */ /* 0x040fe200078408ff */
[----:B------:R-:W-:Y:S01]  /*0ae0*/  IMAD.MOV.U32 R8, RZ, RZ, R9 ;  /* 0x000000ffff087224 */ /* 0x000fe200078e0009 */
[----:B------:R-:W-:Y:S01]  /*0af0*/  @P0 SHF.R.U32.HI R8, RZ, c[0x0][0x2c0], R4 ;  /* 0x0000b000ff080a19 */ /* 0x000fe20000011604 */
[----:B------:R1:W-:Y:S01]  /*0b00*/  @!P1 LDGSTS.E.BYPASS.LTC128B.128 [R0+0x9900], [R2.64], !P5 ;  /* 0x0990000002009fae */ /* 0x0003e2000e901d4c */
[----:B------:R-:W-:Y:S01]  /*0b10*/  @!P4 LEA.HI.X R7, R92, R12, R192, 0x1, P2 ;  /* 0x0000000c5c07c211 */ /* 0x000fe200010f0cc0 */
[----:B------:R-:W-:-:S04]  /*0b20*/  @!P4 IMAD.SHL.U32 R10, R191, 0x2, RZ ;  /* 0x00000002bf0ac824 */ /* 0x000fc800078e00ff */
[C---:B------:R-:W-:Y:S01]  /*0b30*/  @!P3 LEA R4, P2, R92.reuse, R14, 0x1 ;  /* 0x0000000e5c04b211 */ /* 0x040fe200078408ff */
[----:B------:R2:W-:Y:S03]  /*0b40*/  @!P4 LDGSTS.E.BYPASS.LTC128B.128 [R10+0xa100], [R6.64], !P5 ;  /* 0x0a100000060acfae */ /* 0x0005e6000e901d4c */
[----:B------:R-:W-:Y:S02]  /*0b50*/  @!P3 LEA.HI.X R5, R92, R18, R192, 0x1, P2 ;  /* 0x000000125c05b211 */ /* 0x000fe400010f0cc0 */
[----:B-1----:R-:W-:-:S04]  /*0b60*/  @!P6 IADD3 R0, P1, R8, UR16, RZ ;  /* 0x000000100800ec10 */ /* 0x002fc8000ff3e0ff */
[----:B------:R-:W-:Y:S02]  /*0b70*/  @!P6 LEA.HI.X.SX32 R3, R8, UR14, 0x1, P1 ;  /* 0x0000000e0803ec11 */ /* 0x000fe400088f0eff */
[----:B------:R-:W-:-:S04]  /*0b80*/  @!P6 LEA R2, P1, R0, c[0x0][0x2a0], 0x2 ;  /* 0x0000a8000002ea11 */ /* 0x000fc800078210ff */
[----:B------:R-:W-:Y:S01]  /*0b90*/  @!P6 LEA.HI.X R3, R0, c[0x0][0x2a4], R3, 0x2, P1 ;  /* 0x0000a9000003ea11 */ /* 0x000fe200008f1403 */
[----:B------:R-:W-:-:S05]  /*0ba0*/  @!P3 IMAD.SHL.U32 R0, R191, 0x2, RZ ;  /* 0x00000002bf00b824 */ /* 0x000fca00078e00ff */
[----:B------:R1:W-:Y:S04]  /*0bb0*/  @!P3 LDGSTS.E.BYPASS.LTC128B.128 [R0+0xa900], [R4.64], !P5 ;  /* 0x0a9000000400bfae */ /* 0x0003e8000e901d4c */
[----:B------:R-:W0:Y:S04]  /*0bc0*/  LDGDEPBAR ;  /* 0x00000000000079af */ /* 0x000e280000000000 */
[----:B------:R-:W-:Y:S06]  /*0bd0*/  BAR.SYNC.DEFER_BLOCKING 0x0 ;  /* 0x0000000000007b1d */ /* 0x000fec0000010000 */
[----:B------:R3:W4:Y:S01]  /*0be0*/  @!P6 LDG.E R248, [R2.64] ;  /* 0x0000000c02f8e981 */ /* 0x000722000c1e1900 */
[----:B-1----:R-:W-:Y:S01]  /*0bf0*/  IMAD.MOV R0, RZ, RZ, -R8 ;  /* 0x000000ffff007224 */ /* 0x002fe200078e0a08 */
[----:B------:R-:W-:Y:S01]  /*0c00*/  UIMAD UR15, UR7, UR5, UR15 ;  /* 0x00000005070f72a4 */ /* 0x000fe2000f8e020f */
[----:B------:R-:W-:Y:S01]  /*0c10*/  ISETP.GE.AND P3, PT, R92, c[0x0][0x1d4], PT ;  /* 0x000075005c007a0c */ /* 0x000fe20003f66270 */
[----:B------:R-:W-:Y:S01]  /*0c20*/  UIMAD UR18, UR18, -0x70, UR10 ;  /* 0xffffff90121278a4 */ /* 0x000fe2000f8e020a */
[----:B------:R-:W-:Y:S01]  /*0c30*/  IMAD R42, R0, c[0x0][0x2b8], R9 ;  /* 0x0000ae00002a7a24 */ /* 0x000fe200078e0209 */
[----:B------:R-:W-:Y:S01]  /*0c40*/  UIADD3 UR15, UR21, UR15, URZ ;  /* 0x0000000f150f7290 */ /* 0x000fe2000fffe03f */
[----:B--2---:R-:W-:Y:S01]  /*0c50*/  LEA.HI R10, R24, R41, RZ, 0x4 ;  /* 0x00000029180a7211 */ /* 0x004fe200078f20ff */
[----:B------:R-:W-:-:S02]  /*0c60*/  UISETP.GE.AND UP0, UPT, UR10, 0x1, UPT ;  /* 0x000000010a00788c */ /* 0x000fc4000bf06270 */
[----:B------:R-:W-:Y:S01]  /*0c70*/  SHF.R.S32.HI R23, RZ, 0x1f, R42 ;  /* 0x0000001fff177819 */ /* 0x000fe2000001142a */
[----:B------:R-:W-:Y:S01]  /*0c80*/  STL [R1+0x10], R42 ;  /* 0x0000102a01007387 */ /* 0x000fe20000100800 */
[----:B------:R-:W-:Y:S01]  /*0c90*/  IADD3 R18, -R17, UR18, RZ ;  /* 0x0000001211127c10 */ /* 0x000fe2000fffe1ff */
[----:B------:R-:W-:Y:S01]  /*0ca0*/  ULDC.64 UR4, c[0x0][0x210] ;  /* 0x0000840000047ab9 */ /* 0x000fe20000000a00 */
[----:B------:R-:W-:Y:S01]  /*0cb0*/  SHF.R.S32.HI R9, RZ, 0x4, R10 ;  /* 0x00000004ff097819 */ /* 0x000fe2000001140a */
[----:B------:R-:W-:Y:S01]  /*0cc0*/  IMAD R0, R23, c[0x0][0x1e0], RZ ;  /* 0x0000780017007a24 */ /* 0x000fe200078e02ff */
[C---:B------:R-:W-:Y:S01]  /*0cd0*/  ISETP.GE.AND P5, PT, R18.reuse, 0x1, PT ;  /* 0x000000011200780c */ /* 0x040fe20003fa6270 */
[----:B------:R-:W-:Y:S01]  /*0ce0*/  UIMAD UR6, UR6, UR4, URZ ;  /* 0x00000004060672a4 */ /* 0x000fe2000f8e023f */
[----:B------:R-:W-:Y:S01]  /*0cf0*/  ISETP.GE.AND P4, PT, R18, 0x11, PT ;  /* 0x000000111200780c */ /* 0x000fe20003f86270 */
[----:B------:R-:W-:Y:S01]  /*0d00*/  IMAD R0, R42, c[0x0][0x1e4], R0 ;  /* 0x000079002a007a24 */ /* 0x000fe200078e0200 */
[----:B------:R-:W-:Y:S01]  /*0d10*/  ISETP.GE.AND P6, PT, R18, 0x41, PT ;  /* 0x000000411200780c */ /* 0x000fe20003fc6270 */
[----:B------:R-:W-:-:S02]  /*0d20*/  UIMAD.WIDE.U32 UR22, UR7, UR4, URZ ;  /* 0x00000004071672a5 */ /* 0x000fc4000f8e003f */
[----:B------:R-:W-:Y:S01]  /*0d30*/  UIMAD UR5, UR7, UR5, UR6 ;  /* 0x00000005070572a4 */ /* 0x000fe2000f8e0206 */
[----:B---3--:R-:W-:-:S03]  /*0d40*/  IMAD.WIDE.U32 R2, R42, c[0x0][0x1e0], RZ ;  /* 0x000078002a027a25 */ /* 0x008fc600078e00ff */
[----:B------:R-:W-:Y:S01]  /*0d50*/  UIADD3 UR5, UR23, UR5, URZ ;  /* 0x0000000517057290 */ /* 0x000fe2000fffe03f */
[----:B------:R-:W-:Y:S01]  /*0d60*/  IMAD.IADD R3, R3, 0x1, R0 ;  /* 0x0000000103037824 */ /* 0x000fe200078e0200 */
[----:B----4-:R-:W-:-:S03]  /*0d70*/  SHF.R.S32.HI R40, RZ, 0x1f, R248 ;  /* 0x0000001fff287819 */ /* 0x010fc600000114f8 */
[----:B------:R-:W-:-:S04]  /*0d80*/  IMAD.WIDE.U32 R2, R248, c[0x0][0x1f0], R2 ;  /* 0x00007c00f8027a25 */ /* 0x000fc800078e0002 */
[----:B------:R-:W-:Y:S01]  /*0d90*/  IMAD R0, R40, c[0x0][0x1f0], RZ ;  /* 0x00007c0028007a24 */ /* 0x000fe200078e02ff */
[----:B------:R-:W-:-:S03]  /*0da0*/  IADD3 R6, P2, R2, UR20, RZ ;  /* 0x0000001402067c10 */ /* 0x000fc6000ff5e0ff */
[----:B------:R-:W-:Y:S01]  /*0db0*/  IMAD R0, R248, c[0x0][0x1f4], R0 ;  /* 0x00007d00f8007a24 */ /* 0x000fe200078e0200 */
[----:B------:R-:W-:-:S04]  /*0dc0*/  LEA R7, P1, R6, c[0x0][0x1c8], 0x1 ;  /* 0x0000720006077a11 */ /* 0x000fc800078208ff */
[----:B------:R-:W-:Y:S01]  /*0dd0*/  IADD3.X R2, R3, UR15, R0, P2, !PT ;  /* 0x0000000f03027c10 */ /* 0x000fe200097fe400 */
[----:B------:R-:W-:Y:S01]  /*0de0*/  SHFL.IDX PT, R11, R7, 0x2, 0x181f ;  /* 0x00581f00070b7f89 */ /* 0x000fe200000e0000 */
[----:B------:R-:W-:Y:S02]  /*0df0*/  LEA.HI R3, R10, R9, RZ, 0x1 ;  /* 0x000000090a037211 */ /* 0x000fe400078f08ff */
[----:B------:R-:W-:Y:S01]  /*0e00*/  LEA.HI.X R6, R6, c[0x0][0x1cc], R2, 0x1, P1 ;  /* 0x0000730006067a11 */ /* 0x000fe200008f0c02 */
[----:B------:R-:W1:Y:S01]  /*0e10*/  SHFL.IDX PT, R0, R7, RZ, 0x181f ;  /* 0x00181fff07007589 */ /* 0x000e6200000e0000 */
[----:B------:R-:W-:-:S03]  /*0e20*/  LOP3.LUT R3, R3, 0xfffffffe, RZ, 0xc0, !PT ;  /* 0xfffffffe03037812 */ /* 0x000fc600078ec0ff */
[----:B------:R-:W2:Y:S02]  /*0e30*/  SHFL.IDX PT, R5, R6, RZ, 0x181f ;  /* 0x00181fff06057589 */ /* 0x000ea400000e0000 */
[----:B------:R-:W-:Y:S02]  /*0e40*/  IMAD.IADD R21, R9, 0x1, -R3 ;  /* 0x0000000109157824 */ /* 0x000fe400078e0a03 */
[----:B------:R-:W3:Y:S01]  /*0e50*/  SHFL.IDX PT, R2, R7, 0x1, 0x181f ;  /* 0x00381f0007027f89 */ /* 0x000ee200000e0000 */
[----:B------:R-:W-:-:S03]  /*0e60*/  @P4 IMAD.SHL.U32 R9, R191, 0x2, RZ ;  /* 0x00000002bf094824 */ /* 0x000fc600078e00ff */
[----:B------:R-:W4:Y:S04]  /*0e70*/  SHFL.IDX PT, R8, R6, 0x1, 0x181f ;  /* 0x00381f0006087f89 */ /* 0x000f2800000e0000 */
[----:B------:R-:W5:Y:S04]  /*0e80*/  SHFL.IDX PT, R12, R6, 0x2, 0x181f ;  /* 0x00581f00060c7f89 */ /* 0x000f6800000e0000 */
[----:B------:R-:W-:Y:S01]  /*0e90*/  SHFL.IDX PT, R13, R7, 0x4, 0x181f ;  /* 0x00981f00070d7f89 */ /* 0x000fe200000e0000 */
[----:B-1----:R-:W-:Y:S01]  /*0ea0*/  @P5 LEA R4, P2, R92, R0, 0x1 ;  /* 0x000000005c045211 */ /* 0x002fe200078408ff */
[----:B------:R-:W-:-:S02]  /*0eb0*/  @P5 IMAD.SHL.U32 R0, R191, 0x2, RZ ;  /* 0x00000002bf005824 */ /* 0x000fc400078e00ff */
[----:B------:R-:W-:Y:S01]  /*0ec0*/  SHFL.IDX PT, R14, R7, 0x5, 0x181f ;  /* 0x00b81f00070e7f89 */ /* 0x000fe200000e0000 */
[----:B--2---:R-:W-:Y:S02]  /*0ed0*/  @P5 LEA.HI.X R5, R92, R5, R192, 0x1, P2 ;  /* 0x000000055c055211 */ /* 0x004fe400010f0cc0 */
[----:B------:R-:W-:Y:S01]  /*0ee0*/  ISETP.GE.AND P2, PT, R18, 0x31, PT ;  /* 0x000000311200780c */ /* 0x000fe20003f46270 */
[----:B------:R-:W-:Y:S01]  /*0ef0*/  SHFL.IDX PT, R20, R6, 0x5, 0x181f ;  /* 0x00b81f0006147f89 */ /* 0x000fe200000e0000 */
[----:B---3--:R-:W-:-:S03]  /*0f00*/  @P4 LEA R2, P1, R92, R2, 0x1 ;  /* 0x000000025c024211 */ /* 0x008fc600078208ff */
[----:B------:R1:W-:Y:S01]  /*0f10*/  @P5 LDGSTS.E.BYPASS.LTC128B.128 [R0+0x3900], [R4.64], !P3 ;  /* 0x0390000004005fae */ /* 0x0003e2000d901d4c */
[----:B----4-:R-:W-:Y:S02]  /*0f20*/  @P4 LEA.HI.X R3, R92, R8, R192, 0x1, P1 ;  /* 0x000000085c034211 */ /* 0x010fe400008f0cc0 */
[----:B------:R-:W-:Y:S01]  /*0f30*/  ISETP.GE.AND P1, PT, R18, 0x21, PT ;  /* 0x000000211200780c */ /* 0x000fe20003f26270 */
[----:B------:R-:W-:Y:S01]  /*0f40*/  SHFL.IDX PT, R19, R6, 0x6, 0x181f ;  /* 0x00d81f0006137f89 */ /* 0x000fe200000e0000 */
[----:B------:R-:W-:Y:S02]  /*0f50*/  LOP3.LUT R8, R10, 0xfffffff0, RZ, 0xc0, !PT ;  /* 0xfffffff00a087812 */ /* 0x000fe400078ec0ff */
[----:B------:R-:W-:Y:S01]  /*0f60*/  ISETP.GE.AND P5, PT, R18, 0x51, PT ;  /* 0x000000511200780c */ /* 0x000fe20003fa6270 */
[----:B------:R-:W-:Y:S02]  /*0f70*/  SHFL.IDX PT, R10, R6, 0x3, 0x181f ;  /* 0x00781f00060a7f89 */ /* 0x000fe400000e0000 */
[----:B------:R-:W-:-:S02]  /*0f80*/  IMAD.IADD R8, R41, 0x1, -R8 ;  /* 0x0000000129087824 */ /* 0x000fc400078e0a08 */
[----:B------:R2:W-:Y:S03]  /*0f90*/  @P4 LDGSTS.E.BYPASS.LTC128B.128 [R9+0x4100], [R2.64], !P3 ;  /* 0x0410000002094fae */ /* 0x0005e6000d901d4c */
[----:B------:R-:W-:Y:S01]  /*0fa0*/  SHF.R.S32.HI R22, RZ, 0x1f, R8 ;  /* 0x0000001fff167819 */ /* 0x000fe20000011408 */
[----:B-1----:R-:W-:Y:S01]  /*0fb0*/  IMAD R0, R42, c[0x0][0x1e0], RZ ;  /* 0x000078002a007a24 */ /* 0x002fe200078e02ff */
[----:B------:R1:W3:Y:S01]  /*0fc0*/  SHFL.IDX PT, R5, R7, 0x3, 0x181f ;  /* 0x00781f0007057f89 */ /* 0x0002e200000e0000 */
[----:B------:R-:W-:Y:S02]  /*0fd0*/  IMAD.SHL.U32 R4, R17, 0x8, RZ ;  /* 0x0000000811047824 */ /* 0x000fe400078e00ff */
[----:B------:R-:W-:Y:S01]  /*0fe0*/  IMAD R0, R248, c[0x0][0x1f0], R0 ;  /* 0x00007c00f8007a24 */ /* 0x000fe200078e0200 */
[----:B------:R-:W4:Y:S04]  /*0ff0*/  SHFL.IDX PT, R17, R6, 0x4, 0x181f ;  /* 0x00981f0006117f89 */ /* 0x000f2800000e0000 */
[----:B------:R-:W-:-:S02]  /*1000*/  IADD3 R0, R0, UR20, RZ ;  /* 0x0000001400007c10 */ /* 0x000fc4000fffe0ff */
[----:B--2---:R-:W-:Y:S01]  /*1010*/  @P1 LEA R2, P4, R92, R11, 0x1 ;  /* 0x0000000b5c021211 */ /* 0x004fe200078808ff */
[----:B------:R-:W-:Y:S01]  /*1020*/  IMAD.SHL.U32 R9, R16, 0x40, RZ ;  /* 0x0000004010097824 */ /* 0x000fe200078e00ff */
[----:B------:R-:W-:Y:S02]  /*1030*/  LEA R0, R0, c[0x0][0x1c8], 0x1 ;  /* 0x0000720000007a11 */ /* 0x000fe400078e08ff */
[----:B-----5:R-:W-:Y:S02]  /*1040*/  @P1 LEA.HI.X R3, R92, R12, R192, 0x1, P4 ;  /* 0x0000000c5c031211 */ /* 0x020fe400020f0cc0 */
[----:B------:R-:W-:Y:S01]  /*1050*/  ISETP.GE.AND P4, PT, R18, 0x61, PT ;  /* 0x000000611200780c */ /* 0x000fe20003f86270 */
[----:B------:R2:W5:Y:S01]  /*1060*/  SHFL.IDX PT, R15, R0, 0x6, 0x181f ;  /* 0x00d81f00000f7f89 */ /* 0x00056200000e0000 */
[----:B------:R-:W-:Y:S02]  /*1070*/  LOP3.LUT R9, R9, 0x1c0, RZ, 0xc0, !PT ;  /* 0x000001c009097812 */ /* 0x000fe400078ec0ff */
[----:B------:R-:W-:Y:S01]  /*1080*/  LEA.HI R12, R22, R8, RZ, 0x3 ;  /* 0x00000008160c7211 */ /* 0x000fe200078f18ff */
[----:B-1----:R-:W-:Y:S01]  /*1090*/  @P2 IMAD.SHL.U32 R7, R191, 0x2, RZ ;  /* 0x00000002bf072824 */ /* 0x002fe200078e00ff */
[----:B------:R-:W-:Y:S01]  /*10a0*/  LOP3.LUT R4, R9, 0x8, R4, 0xf8, !PT ;  /* 0x0000000809047812 */ /* 0x000fe200078ef804 */
[----:B--2---:R-:W-:-:S05]  /*10b0*/  @P1 IMAD.SHL.U32 R0, R191, 0x2, RZ ;  /* 0x00000002bf001824 */ /* 0x004fca00078e00ff */
[----:B------:R3:W-:Y:S02]  /*10c0*/  @P1 LDGSTS.E.BYPASS.LTC128B.128 [R0+0x4900], [R2.64], !P3 ;  /* 0x0490000002001fae */ /* 0x0007e4000d901d4c */
[C---:B---3--:R-:W-:Y:S02]  /*10d0*/  @P2 LEA R2, P1, R92.reuse, R5, 0x1 ;  /* 0x000000055c022211 */ /* 0x048fe400078208ff */
[----:B------:R-:W-:Y:S01]  /*10e0*/  SHF.R.U32.HI R0, RZ, 0x3, R9 ;  /* 0x00000003ff007819 */ /* 0x000fe20000011609 */
[C---:B------:R-:W-:Y:S01]  /*10f0*/  @P6 IMAD.SHL.U32 R9, R191.reuse, 0x2, RZ ;  /* 0x00000002bf096824 */ /* 0x040fe200078e00ff */
[C---:B------:R-:W-:Y:S02]  /*1100*/  @P2 LEA.HI.X R3, R92.reuse, R10, R192, 0x1, P1 ;  /* 0x0000000a5c032211 */ /* 0x040fe400008f0cc0 */
[----:B------:R-:W-:Y:S02]  /*1110*/  @P6 LEA R6, P1, R92, R13, 0x1 ;  /* 0x0000000d5c066211 */ /* 0x000fe400078208ff */
[----:B------:R-:W-:Y:S01]  /*1120*/  LOP3.LUT R5, R12, 0xfffffff8, RZ, 0xc0, !PT ;  /* 0xfffffff80c057812 */ /* 0x000fe200078ec0ff */
[----:B------:R4:W-:Y:S01]  /*1130*/  @P2 LDGSTS.E.BYPASS.LTC128B.128 [R7+0x5100], [R2.64], !P3 ;  /* 0x0510000002072fae */ /* 0x0009e2000d901d4c */
[----:B------:R-:W-:Y:S01]  /*1140*/  LOP3.LUT R10, R4, R0, RZ, 0x3c, !PT ;  /* 0x00000000040a7212 */ /* 0x000fe200078e3cff */
[----:B------:R-:W-:Y:S01]  /*1150*/  @P4 IMAD.SHL.U32 R0, R191, 0x2, RZ ;  /* 0x00000002bf004824 */ /* 0x000fe200078e00ff */
[----:B------:R-:W-:Y:S01]  /*1160*/  @P5 LEA R4, P2, R92, R14, 0x1 ;  /* 0x0000000e5c045211 */ /* 0x000fe200078408ff */
[----:B------:R-:W-:-:S02]  /*1170*/  IMAD.IADD R11, R8, 0x1, -R5 ;  /* 0x00000001080b7824 */ /* 0x000fc400078e0a05 */
[----:B------:R-:W-:Y:S01]  /*1180*/  @P5 IMAD.SHL.U32 R8, R191, 0x2, RZ ;  /* 0x00000002bf085824 */ /* 0x000fe200078e00ff */
[C-C-:B------:R-:W-:Y:S02]  /*1190*/  @P5 LEA.HI.X R5, R92.reuse, R20, R192.reuse, 0x1, P2 ;  /* 0x000000145c055211 */ /* 0x140fe400010f0cc0 */
[C---:B----4-:R-:W-:Y:S02]  /*11a0*/  @P6 LEA.HI.X R7, R92.reuse, R17, R192, 0x1, P1 ;  /* 0x000000115c076211 */ /* 0x050fe400008f0cc0 */
[----:B-----5:R-:W-:-:S03]  /*11b0*/  @P4 LEA R2, P1, R92, R15, 0x1 ;  /* 0x0000000f5c024211 */ /* 0x020fc600078208ff */
[----:B------:R1:W-:Y:S01]  /*11c0*/  @P6 LDGSTS.E.BYPASS.LTC128B.128 [R9+0x5900], [R6.64], !P3 ;  /* 0x0590000006096fae */ /* 0x0003e2000d901d4c */
[----:B------:R-:W-:-:S03]  /*11d0*/  @P4 LEA.HI.X R3, R92, R19, R192, 0x1, P1 ;  /* 0x000000135c034211 */ /* 0x000fc600008f0cc0 */
[----:B------:R2:W-:Y:S04]  /*11e0*/  @P5 LDGSTS.E.BYPASS.LTC128B.128 [R8+0x6100], [R4.64], !P3 ;  /* 0x0610000004085fae */ /* 0x0005e8000d901d4c */
[----:B------:R3:W-:Y:S02]  /*11f0*/  @P4 LDGSTS.E.BYPASS.LTC128B.128 [R0+0x6900], [R2.64], !P3 ;  /* 0x0690000002004fae */ /* 0x0007e4000d901d4c */
[----:B------:R-:W-:Y:S02]  /*1200*/  R2P PR, R11, 0x6 ;  /* 0x000000060b007804 */ /* 0x000fe40000000000 */
[----:B------:R-:W0:Y:S01]  /*1210*/  LDGDEPBAR ;  /* 0x00000000000079af */ /* 0x000e220000000000 */
[----:B------:R-:W-:Y:S02]  /*1220*/  LOP3.LUT P4, RZ, R16, 0x2, RZ, 0xc0, !PT ;  /* 0x0000000210ff7812 */ /* 0x000fe4000788c0ff */
[----:B-1----:R-:W-:Y:S01]  /*1230*/  LEA.HI R6, R24, R41, RZ, 0x5 ;  /* 0x0000002918067211 */ /* 0x002fe200078f28ff */
[----:B--2---:R-:W-:-:S03]  /*1240*/  IMAD.SHL.U32 R4, R12, 0x40, RZ ;  /* 0x000000400c047824 */ /* 0x004fc600078e00ff */
[----:B------:R-:W-:Y:S01]  /*1250*/  SHF.R.S32.HI R5, RZ, 0x5, R6 ;  /* 0x00000005ff057819 */ /* 0x000fe20000011406 */
[----:B---3--:R-:W-:Y:S01]  /*1260*/  IMAD.SHL.U32 R2, R11, 0x40, RZ ;  /* 0x000000400b027824 */ /* 0x008fe200078e00ff */
[----:B------:R-:W-:Y:S01]  /*1270*/  LOP3.LUT R95, R4, 0xfffffe00, RZ, 0xc0, !PT ;  /* 0xfffffe00045f7812 */ /* 0x000fe200078ec0ff */
[----:B------:R-:W-:Y:S01]  /*1280*/  IMAD.SHL.U32 R3, R21, 0x8, RZ ;  /* 0x0000000815037824 */ /* 0x000fe200078e00ff */
[----:B------:R-:W-:-:S04]  /*1290*/  DEPBAR.LE SB0, 0x1 ;  /* 0x000080400000791a */ /* 0x000fc80000000000 */
[----:B------:R-:W-:Y:S01]  /*12a0*/  LOP3.LUT R2, R2, 0x1c0, RZ, 0xc0, !PT ;  /* 0x000001c002027812 */ /* 0x000fe200078ec0ff */
[----:B------:R-:W-:Y:S01]  /*12b0*/  IMAD R0, R21, 0x200, R10 ;  /* 0x0000020015007824 */ /* 0x000fe200078e020a */
[----:B------:R-:W-:-:S04]  /*12c0*/  DEPBAR.LE SB0, 0x0 ;  /* 0x000080000000791a */ /* 0x000fc80000000000 */
[----:B------:R-:W-:Y:S01]  /*12d0*/  LOP3.LUT R3, R2, 0x8, R3, 0xf8, !PT ;  /* 0x0000000802037812 */ /* 0x000fe200078ef803 */
[----:B------:R-:W-:Y:S01]  /*12e0*/  IMAD.SHL.U32 R119, R0, 0x2, RZ ;  /* 0x0000000200777824 */ /* 0x000fe200078e00ff */
[----:B------:R-:W-:Y:S01]  /*12f0*/  SHF.R.U32.HI R2, RZ, 0x3, R2 ;  /* 0x00000003ff027819 */ /* 0x000fe20000011602 */
[----:B------:R-:W-:Y:S01]  /*1300*/  BAR.SYNC.DEFER_BLOCKING 0x0 ;  /* 0x0000000000007b1d */ /* 0x000fe20000010000 */
[----:B------:R-:W-:Y:S02]  /*1310*/  IMAD.MOV.U32 R4, RZ, RZ, 0x20 ;  /* 0x00000020ff047424 */ /* 0x000fe400078e00ff */
[----:B------:R-:W-:Y:S01]  /*1320*/  LOP3.LUT R94, R3, R2, RZ, 0x3c, !PT ;  /* 0x00000002035e7212 */ /* 0x000fe200078e3cff */
[----:B------:R-:W-:Y:S01]  /*1330*/  IMAD R2, R5, 0x400, R95 ;  /* 0x0000040005027824 */ /* 0x000fe200078e025f */
[C---:B------:R-:W-:Y:S01]  /*1340*/  IADD3 R234, R119.reuse, 0x3920, RZ ;  /* 0x0000392077ea7810 */ /* 0x040fe20007ffe0ff */
[----:B------:R-:W-:Y:S01]  /*1350*/  IMAD.MOV.U32 R3, RZ, RZ, 0x10 ;  /* 0x00000010ff037424 */ /* 0x000fe200078e00ff */
[----:B------:R-:W-:Y:S01]  /*1360*/  SEL R4, R4, 0xffffffe0, !P2 ;  /* 0xffffffe004047807 */ /* 0x000fe20005000000 */
[----:B------:R-:W-:Y:S01]  /*1370*/  IMAD.IADD R0, R94, 0x1, R2 ;  /* 0x000000015e007824 */ /* 0x000fe200078e0202 */
[----:B------:R-:W-:-:S02]  /*1380*/  IADD3 R2, R119, 0x3900, RZ ;  /* 0x0000390077027810 */ /* 0x000fc40007ffe0ff */
[----:B------:R-:W-:Y:S01]  /*1390*/  SEL R3, R3, 0xfffffff0, !P1 ;  /* 0xfffffff003037807 */ /* 0x000fe20004800000 */
[----:B------:R-:W-:Y:S01]  /*13a0*/  IMAD.SHL.U32 R230, R0, 0x2, RZ ;  /* 0x0000000200e67824 */ /* 0x000fe200078e00ff */
[----:B------:R-:W-:Y:S02]  /*13b0*/  @P4 IADD3 R234, R2, -0x20, RZ ;  /* 0xffffffe002ea4810 */ /* 0x000fe40007ffe0ff */
[----:B------:R-:W-:Y:S01]  /*13c0*/  PLOP3.LUT P4, PT, PT, PT, UP0, 0x80, 0x0 ;  /* 0x000000000000781c */ /* 0x000fe20003f8f008 */
[----:B------:R-:W-:Y:S01]  /*13d0*/  IMAD R233, R3, 0x2, R230 ;  /* 0x0000000203e97824 */ /* 0x000fe200078e02e6 */
[----:B------:R-:W-:Y:S02]  /*13e0*/  LOP3.LUT R0, R6, 0xffffffe0, RZ, 0xc0, !PT ;  /* 0xffffffe006007812 */ /* 0x000fe400078ec0ff */
[----:B------:R-:W-:Y:S02]  /*13f0*/  ISETP.GT.AND P1, PT, R193, 0x6f, PT ;  /* 0x0000006fc100780c */ /* 0x000fe40003f24270 */
[C---:B------:R-:W-:Y:S01]  /*1400*/  IADD3 R240, R234.reuse, 0x800, RZ ;  /* 0x00000800eaf07810 */ /* 0x040fe20007ffe0ff */
[----:B------:R-:W-:Y:S01]  /*1410*/  IMAD.IADD R93, R41, 0x1, -R0 ;  /* 0x00000001295d7824 */ /* 0x000fe200078e0a00 */
[C---:B------:R-:W-:Y:S01]  /*1420*/  IADD3 R239, R234.reuse, 0x1000, RZ ;  /* 0x00001000eaef7810 */ /* 0x040fe20007ffe0ff */
[----:B------:R1:W2:Y:S01]  /*1430*/  LDSM.16.M88.4 R36, [R230+0x7100] ;  /* 0x00710000e624783b */ /* 0x0002a20000000200 */
[----:B------:R-:W-:-:S02]  /*1440*/  IADD3 R238, R234, 0x1800, RZ ;  /* 0x00001800eaee7810 */ /* 0x000fc40007ffe0ff */
[C---:B------:R-:W-:Y:S01]  /*1450*/  IADD3 R237, R234.reuse, 0x2000, RZ ;  /* 0x00002000eaed7810 */ /* 0x040fe20007ffe0ff */
[----:B------:R1:W3:Y:S01]  /*1460*/  LDSM.16.M88.4 R32, [R230+0x9100] ;  /* 0x00910000e620783b */ /* 0x0002e20000000200 */
[C---:B------:R-:W-:Y:S02]  /*1470*/  IADD3 R236, R234.reuse, 0x2800, RZ ;  /* 0x00002800eaec7810 */ /* 0x040fe40007ffe0ff */
[----:B------:R-:W-:Y:S01]  /*1480*/  IADD3 R235, R234, 0x3000, RZ ;  /* 0x00003000eaeb7810 */ /* 0x000fe20007ffe0ff */
[----:B------:R1:W4:Y:S04]  /*1490*/  LDSM.16.M88.4 R56, [R119+0x3900] ;  /* 0x003900007738783b */ /* 0x0003280000000200 */
[----:B------:R1:W1:Y:S04]  /*14a0*/  LDSM.16.M88.4 R80, [R119+0x4100] ;  /* 0x004100007750783b */ /* 0x0002680000000200 */
[----:B------:R1:W1:Y:S04]  /*14b0*/  LDSM.16.M88.4 R88, [R119+0x4900] ;  /* 0x004900007758783b */ /* 0x0002680000000200 */
[----:B------:R1:W1:Y:S04]  /*14c0*/  LDSM.16.M88.4 R100, [R119+0x5100] ;  /* 0x005100007764783b */ /* 0x0002680000000200 */
[----:B------:R1:W1:Y:S04]  /*14d0*/  LDSM.16.M88.4 R108, [R119+0x5900] ;  /* 0x00590000776c783b */ /* 0x0002680000000200 */
[----:B------:R1:W1:Y:S04]  /*14e0*/  LDSM.16.M88.4 R120, [R119+0x6100] ;  /* 0x006100007778783b */ /* 0x0002680000000200 */
[----:B------:R1:W1:Y:S04]  /*14f0*/  LDSM.16.M88.4 R128, [R119+0x6900] ;  /* 0x006900007780783b */ /* 0x0002680000000200 */
[----:B------:R1:W1:Y:S04]  /*1500*/  LDSM.16.M88.4 R28, [R233+0x7100] ;  /* 0x00710000e91c783b */ /* 0x0002680000000200 */
[----:B------:R1:W1:Y:S04]  /*1510*/  LDSM.16.M88.4 R24, [R233+0x9100] ;  /* 0x00910000e918783b */ /* 0x0002680000000200 */
[----:B------:R1:W1:Y:S04]  /*1520*/  LDSM.16.M88.4 R68, [R234] ;  /* 0x00000000ea44783b */ /* 0x0002680000000200 */
[----:B------:R1:W1:Y:S04]  /*1530*/  LDSM.16.M88.4 R84, [R234+0x800] ;  /* 0x00080000ea54783b */ /* 0x0002680000000200 */
[----:B------:R1:W1:Y:S04]  /*1540*/  LDSM.16.M88.4 R96, [R234+0x1000] ;  /* 0x00100000ea60783b */ /* 0x0002680000000200 */
[----:B------:R1:W1:Y:S04]  /*1550*/  LDSM.16.M88.4 R104, [R234+0x1800] ;  /* 0x00180000ea68783b */ /* 0x0002680000000200 */
[----:B------:R1:W1:Y:S04]  /*1560*/  LDSM.16.M88.4 R112, [R234+0x2000] ;  /* 0x00200000ea70783b */ /* 0x0002680000000200 */
[----:B------:R1:W1:Y:S04]  /*1570*/  LDSM.16.M88.4 R124, [R234+0x2800] ;  /* 0x00280000ea7c783b */ /* 0x0002680000000200 */
[----:B------:R1:W1:Y:S01]  /*1580*/  LDSM.16.M88.4 R132, [R234+0x3000] ;  /* 0x00300000ea84783b */ /* 0x0002620000000200 */
[----:B------:R-:W-:Y:S05]  /*1590*/  @!P4 BRA `(.L_x_0) ;  /* 0x000003900000c947 */ /* 0x000fea0003800000 */
[----:B--234-:R-:W-:Y:S01]  /*15a0*/  IMAD R0, R23, c[0x0][0x208], RZ ;  /* 0x0000820017007a24 */ /* 0x01cfe200078e02ff */
[----:B------:R-:W-:Y:S01]  /*15b0*/  ISETP.GE.AND P4, PT, R92, c[0x0][0x1d4], PT ;  /* 0x000075005c007a0c */ /* 0x000fe20003f86270 */
[----:B------:R-:W-:-:S03]  /*15c0*/  IMAD.WIDE.U32 R6, R42, c[0x0][0x208], RZ ;  /* 0x000082002a067a25 */ /* 0x000fc600078e00ff */
[----:B------:R-:W-:Y:S01]  /*15d0*/  ISETP.LT.OR P6, PT, R18, 0x1, P4 ;  /* 0x000000011200780c */ /* 0x000fe200027c1670 */
[----:B------:R-:W-:Y:S01]  /*15e0*/  IMAD R0, R42, c[0x0][0x20c], R0 ;  /* 0x000083002a007a24 */ /* 0x000fe200078e0200 */
[----:B------:R-:W-:Y:S01]  /*15f0*/  ISETP.LT.OR P5, PT, R18, 0x11, P4 ;  /* 0x000000111200780c */ /* 0x000fe200027a1670 */
[----:B------:R-:W-:Y:S02]  /*1600*/  IMAD.SHL.U32 R21, R92, 0x2, RZ ;  /* 0x000000025c157824 */ /* 0x000fe400078e00ff */
[----:B------:R-:W-:Y:S02]  /*1610*/  IMAD.IADD R7, R7, 0x1, R0 ;  /* 0x0000000107077824 */ /* 0x000fe400078e0200 */
[----:B------:R-:W-:Y:S02]  /*1620*/  IMAD R0, R40, c[0x0][0x218], RZ ;  /* 0x0000860028007a24 */ /* 0x000fe400078e02ff */
[----:B------:R-:W-:-:S04]  /*1630*/  IMAD.WIDE.U32 R6, R248, c[0x0][0x218], R6 ;  /* 0x00008600f8067a25 */ /* 0x000fc800078e0006 */
[----:B------:R-:W-:Y:S01]  /*1640*/  IMAD R0, R248, c[0x0][0x21c], R0 ;  /* 0x00008700f8007a24 */ /* 0x000fe200078e0200 */
[----:B------:R-:W-:Y:S02]  /*1650*/  IADD3 R2, P2, R6, UR22, RZ ;  /* 0x0000001606027c10 */ /* 0x000fe4000ff5e0ff */
[----:B------:R-:W-:Y:S02]  /*1660*/  SHF.L.U64.HI R6, R92, 0x1, R192 ;  /* 0x000000015c067819 */ /* 0x000fe400000102c0 */
[----:B------:R-:W-:Y:S02]  /*1670*/  IADD3.X R0, R7, UR5, R0, P2, !PT ;  /* 0x0000000507007c10 */ /* 0x000fe400097fe400 */
[----:B------:R-:W-:-:S04]  /*1680*/  LEA R5, P2, R2, c[0x0][0x1f8], 0x1 ;  /* 0x00007e0002057a11 */ /* 0x000fc800078408ff */
[----:B------:R-:W-:Y:S01]  /*1690*/  LEA.HI.X R2, R2, c[0x0][0x1fc], R0, 0x1, P2 ;  /* 0x00007f0002027a11 */ /* 0x000fe200010f0c00 */
[----:B------:R-:W-:Y:S04]  /*16a0*/  SHFL.IDX PT, R7, R5, 0x1, 0x181f ;  /* 0x00381f0005077f89 */ /* 0x000fe800000e0000 */
[----:B------:R-:W2:Y:S04]  /*16b0*/  SHFL.IDX PT, R0, R5, RZ, 0x181f ;  /* 0x00181fff05007589 */ /* 0x000ea800000e0000 */
[----:B------:R-:W3:Y:S04]  /*16c0*/  SHFL.IDX PT, R8, R2, RZ, 0x181f ;  /* 0x00181fff02087589 */ /* 0x000ee800000e0000 */
[----:B------:R-:W4:Y:S04]  /*16d0*/  SHFL.IDX PT, R9, R2, 0x1, 0x181f ;  /* 0x00381f0002097f89 */ /* 0x000f2800000e0000 */
[----:B------:R-:W5:Y:S04]  /*16e0*/  SHFL.IDX PT, R12, R5, 0x2, 0x181f ;  /* 0x00581f00050c7f89 */ /* 0x000f6800000e0000 */
[----:B------:R-:W1:Y:S04]  /*16f0*/  SHFL.IDX PT, R19, R2, 0x2, 0x181f ;  /* 0x00581f0002137f89 */ /* 0x000e6800000e0000 */
[----:B------:R-:W1:Y:S01]  /*1700*/  SHFL.IDX PT, R17, R5, 0x3, 0x181f ;  /* 0x00781f0005117f89 */ /* 0x000e6200000e0000 */
[----:B--2---:R-:W-:-:S03]  /*1710*/  IADD3 R10, P2, R0, R21, RZ ;  /* 0x00000015000a7210 */ /* 0x004fc60007f5e0ff */
[----:B------:R-:W2:Y:S01]  /*1720*/  SHFL.IDX PT, R20, R2, 0x3, 0x181f ;  /* 0x00781f0002147f89 */ /* 0x000ea200000e0000 */
[----:B------:R-:W-:Y:S02]  /*1730*/  IMAD.SHL.U32 R0, R191, 0x2, RZ ;  /* 0x00000002bf007824 */ /* 0x000fe400078e00ff */
[--C-:B---3--:R-:W-:Y:S01]  /*1740*/  IMAD.X R11, R8, 0x1, R6.reuse, P2 ;  /* 0x00000001080b7824 */ /* 0x108fe200010e0606 */
[----:B------:R-:W-:Y:S01]  /*1750*/  IADD3 R8, P2, R7, R21, RZ ;  /* 0x0000001507087210 */ /* 0x000fe20007f5e0ff */
[----:B------:R-:W3:Y:S04]  /*1760*/  SHFL.IDX PT, R13, R5, 0x4, 0x181f ;  /* 0x00981f00050d7f89 */ /* 0x000ee800000e0000 */
[----:B------:R-:W-:Y:S01]  /*1770*/  SHFL.IDX PT, R7, R5, 0x5, 0x181f ;  /* 0x00b81f0005077f89 */ /* 0x000fe200000e0000 */
[----:B----4-:R-:W-:Y:S01]  /*1780*/  IMAD.X R9, R9, 0x1, R6, P2 ;  /* 0x0000000109097824 */ /* 0x010fe200010e0606 */
[----:B------:R-:W-:-:S02]  /*1790*/  ISETP.LT.OR P2, PT, R18, 0x31, P4 ;  /* 0x000000311200780c */ /* 0x000fc40002741670 */
[----:B------:R-:W4:Y:S04]  /*17a0*/  SHFL.IDX PT, R15, R2, 0x4, 0x181f ;  /* 0x00981f00020f7f89 */ /* 0x000f2800000e0000 */
[----:B------:R5:W-:Y:S01]  /*17b0*/  LDGSTS.E.BYPASS.LTC128B.128 [R0+0x100], [R10.64], !P6 ;  /* 0x001000000a007fae */ /* 0x000be2000f101d4c */
[----:B------:R-:W-:-:S03]  /*17c0*/  ISETP.LT.OR P6, PT, R18, 0x21, P4 ;  /* 0x000000211200780c */ /* 0x000fc600027c1670 */
[----:B------:R-:W1:Y:S04]  /*17d0*/  SHFL.IDX PT, R14, R2, 0x5, 0x181f ;  /* 0x00b81f00020e7f89 */ /* 0x000e6800000e0000 */
[----:B------:R2:W-:Y:S04]  /*17e0*/  LDGSTS.E.BYPASS.LTC128B.128 [R0+0x900], [R8.64], !P5 ;  /* 0x0090000008007fae */ /* 0x0005e8000e901d4c */
[----:B------:R-:W3:Y:S04]  /*17f0*/  SHFL.IDX PT, R5, R5, 0x6, 0x181f ;  /* 0x00d81f0005057f89 */ /* 0x000ee800000e0000 */
[----:B------:R-:W3:Y:S01]  /*1800*/  SHFL.IDX PT, R2, R2, 0x6, 0x181f ;  /* 0x00d81f0002027f89 */ /* 0x000ee200000e0000 */
[----:B-----5:R-:W-:-:S05]  /*1810*/  IADD3 R10, P5, R12, R21, RZ ;  /* 0x000000150c0a7210 */ /* 0x020fca0007fbe0ff */
[----:B-1----:R-:W-:Y:S01]  /*1820*/  IMAD.X R11, R19, 0x1, R6, P5 ;  /* 0x00000001130b7824 */ /* 0x002fe200028e0606 */
[----:B--2---:R-:W-:-:S04]  /*1830*/  IADD3 R8, P5, R17, R21, RZ ;  /* 0x0000001511087210 */ /* 0x004fc80007fbe0ff */
[----:B------:R1:W-:Y:S01]  /*1840*/  LDGSTS.E.BYPASS.LTC128B.128 [R0+0x1100], [R10.64], !P6 ;  /* 0x011000000a007fae */ /* 0x0003e2000f101d4c */
[----:B------:R-:W-:Y:S01]  /*1850*/  ISETP.LT.OR P6, PT, R18, 0x41, P4 ;  /* 0x000000411200780c */ /* 0x000fe200027c1670 */
[----:B------:R-:W-:Y:S01]  /*1860*/  IMAD.X R9, R20, 0x1, R6, P5 ;  /* 0x0000000114097824 */ /* 0x000fe200028e0606 */
[----:B---3--:R-:W-:-:S04]  /*1870*/  IADD3 R12, P5, R13, R21, RZ ;  /* 0x000000150d0c7210 */ /* 0x008fc80007fbe0ff */
[----:B------:R2:W-:Y:S01]  /*1880*/  LDGSTS.E.BYPASS.LTC128B.128 [R0+0x1900], [R8.64], !P2 ;  /* 0x0190000008007fae */ /* 0x0005e2000d101d4c */
[----:B----4-:R-:W-:Y:S01]  /*1890*/  IMAD.X R13, R15, 0x1, R6, P5 ;  /* 0x000000010f0d7824 */ /* 0x010fe200028e0606 */
[C---:B------:R-:W-:Y:S02]  /*18a0*/  ISETP.LT.OR P5, PT, R18.reuse, 0x51, P4 ;  /* 0x000000511200780c */ /* 0x040fe400027a1670 */
[----:B------:R-:W-:-:S03]  /*18b0*/  ISETP.LT.OR P4, PT, R18, 0x61, P4 ;  /* 0x000000611200780c */ /* 0x000fc60002781670 */
[----:B------:R3:W-:Y:S01]  /*18c0*/  LDGSTS.E.BYPASS.LTC128B.128 [R0+0x2100], [R12.64], !P6 ;  /* 0x021000000c007fae */ /* 0x0007e2000f101d4c */
[----:B-1----:R-:W-:-:S05]  /*18d0*/  IADD3 R10, P2, R7, R21, RZ ;  /* 0x00000015070a7210 */ /* 0x002fca0007f5e0ff */
[----:B------:R-:W-:Y:S01]  /*18e0*/  IMAD.X R11, R14, 0x1, R6, P2 ;  /* 0x000000010e0b7824 */ /* 0x000fe200010e0606 */
[----:B--2---:R-:W-:-:S04]  /*18f0*/  IADD3 R8, P2, R5, R21, RZ ;  /* 0x0000001505087210 */ /* 0x004fc80007f5e0ff */
[----:B------:R3:W-:Y:S01]  /*1900*/  LDGSTS.E.BYPASS.LTC128B.128 [R0+0x2900], [R10.64], !P5 ;  /* 0x029000000a007fae */ /* 0x0007e2000e901d4c */
[----:B------:R-:W-:-:S05]  /*1910*/  IMAD.X R9, R2, 0x1, R6, P2 ;  /* 0x0000000102097824 */ /* 0x000fca00010e0606 */
[----:B------:R3:W-:Y:S03]  /*1920*/  LDGSTS.E.BYPASS.LTC128B.128 [R0+0x3100], [R8.64], !P4 ;  /* 0x0310000008007fae */ /* 0x0007e6000e101d4c */
.L_x_0:
[----:B--234-:R-:W-:Y:S01]  /*1930*/  LOP3.LUT P2, RZ, R16, 0x4, RZ, 0xc0, !PT ;  /* 0x0000000410ff7812 */ /* 0x01cfe2000784c0ff */
[-C--:B------:R-:W-:Y:S01]  /*1940*/  HMMA.16816.F32 R8, R36, R56.reuse, RZ ;  /* 0x000000382408723c */ /* 0x080fe200000018ff */
[----:B------:R-:W-:Y:S01]  /*1950*/  MOV R0, 0x40 ;  /* 0x0000004000007802 */ /* 0x000fe20000000f00 */
[----:B------:R-:W0:Y:S01]  /*1960*/  LDGDEPBAR ;  /* 0x00000000000079af */ /* 0x000e220000000000 */
[----:B------:R-:W-:Y:S01]  /*1970*/  LEA R231, R4, R230, 0x1 ;  /* 0x000000e604e77211 */ /* 0x000fe200078e08ff */
[----:B------:R-:W-:Y:S01]  /*1980*/  UISETP.GE.AND UP0, UPT, UR10, 0x71, UPT ;  /* 0x000000710a00788c */ /* 0x000fe2000bf06270 */
[----:B------:R-:W-:Y:S02]  /*1990*/  SEL R0, R0, 0xffffffc0, !P2 ;  /* 0xffffffc000007807 */ /* 0x000fe40005000000 */
[----:B------:R-:W-:Y:S01]  /*19a0*/  LEA R232, R3, R231, 0x1 ;  /* 0x000000e703e87211 */ /* 0x000fe200078e08ff */
[----:B------:R-:W-:Y:S01]  /*19b0*/  LDSM.16.M88.4 R20, [R231+0x7100] ;  /* 0x00710000e714783b */ /* 0x000fe20000000200 */
[-C--:B------:R-:W-:Y:S01]  /*19c0*/  IADD3 R229, R119, R0.reuse, RZ ;  /* 0x0000000077e57210 */ /* 0x080fe20007ffe0ff */
[----:B------:R-:W-:Y:S01]  /*19d0*/  HMMA.16816.F32 R48, R32, R56, RZ ;  /* 0x000000382030723c */ /* 0x000fe200000018ff */
[----:B------:R-:W-:Y:S01]  /*19e0*/  IADD3 R228, R234, R0, RZ ;  /* 0x00000000eae47210 */ /* 0x000fe20007ffe0ff */
[----:B------:R-:W-:Y:S01]  /*19f0*/  LDSM.16.M88.4 R16, [R231+0x9100] ;  /* 0x00910000e710783b */ /* 0x000fe20000000200 */
[----:B------:R-:W-:-:S03]  /*1a00*/  PLOP3.LUT P2, PT, PT, PT, UP0, 0x80, 0x0 ;  /* 0x000000000000781c */ /* 0x000fc60003f4f008 */
[----:B------:R-:W2:Y:S02]  /*1a10*/  LDSM.16.M88.4 R40, [R229+0x3900] ;  /* 0x00390000e528783b */ /* 0x000ea40000000200 */
[----:B------:R-:W-:Y:S02]  /*1a20*/  HMMA.16816.F32 R64, R36, R58, RZ ;  /* 0x0000003a2440723c */ /* 0x000fe400000018ff */
[----:B------:R-:W-:Y:S04]  /*1a30*/  LDSM.16.M88.4 R12, [R232+0x7100] ;  /* 0x00710000e80c783b */ /* 0x000fe80000000200 */
[----:B------:R-:W3:Y:S02]  /*1a40*/  LDSM.16.M88.4 R44, [R228] ;  /* 0x00000000e42c783b */ /* 0x000ee40000000200 */
[-C--:B-1----:R-:W-:Y:S02]  /*1a50*/  HMMA.16816.F32 R52, R28, R68.reuse, R8 ;  /* 0x000000441c34723c */ /* 0x082fe40000001808 */
[----:B------:R-:W1:Y:S06]  /*1a60*/  LDSM.16.M88.4 R8, [R232+0x9100] ;  /* 0x00910000e808783b */ /* 0x000e6c0000000200 */
[----:B------:R-:W-:Y:S08]  /*1a70*/  HMMA.16816.F32 R48, R24, R68, R48 ;  /* 0x000000441830723c */ /* 0x000ff00000001830 */
[----:B------:R-:W-:Y:S08]  /*1a80*/  HMMA.16816.F32 R56, R32, R58, RZ ;  /* 0x0000003a2038723c */ /* 0x000ff000000018ff */
[-C--:B--2---:R-:W-:Y:S08]  /*1a90*/  HMMA.16816.F32 R60, R20, R40.reuse, R52 ;  /* 0x00000028143c723c */ /* 0x084ff00000001834 */
[----:B------:R-:W-:Y:S08]  /*1aa0*/  HMMA.16816.F32 R48, R16, R40, R48 ;  /* 0x000000281030723c */ /* 0x000ff00000001830 */
[----:B------:R-:W-:Y:S08]  /*1ab0*/  HMMA.16816.F32 R52, R28, R70, R64 ;  /* 0x000000461c34723c */ /* 0x000ff00000001840 */
[----:B---3--:R-:W-:Y:S08]  /*1ac0*/  HMMA.16816.F32 R72, R12, R44, R60 ;  /* 0x0000002c0c48723c */ /* 0x008ff0000000183c */
[----:B------:R-:W-:Y:S08]  /*1ad0*/  HMMA.16816.F32 R60, R36, R80, RZ ;  /* 0x00000050243c723c */ /* 0x000ff000000018ff */
[----:B------:R-:W-:Y:S08]  /*1ae0*/  HMMA.16816.F32 R64, R24, R70, R56 ;  /* 0x000000461840723c */ /* 0x000ff00000001838 */
[----:B-1----:R-:W-:Y:S01]  /*1af0*/  HMMA.16816.F32 R76, R8, R44, R48 ;  /* 0x0000002c084c723c */ /* 0x002fe20000001830 */
[----:B------:R-:W1:Y:S01]  /*1b00*/  LDSM.16.M88.4 R48, [R229+0x4100] ;  /* 0x00410000e530783b */ /* 0x000e620000000200 */
[----:B------:R-:W-:-:S04]  /*1b10*/  FMUL.FTZ R0, R72, c[0x0][0x320] ;  /* 0x0000c80048007a20 */ /* 0x000fc80000410000 */
[----:B------:R2:W3:Y:S02]  /*1b20*/  MUFU.TANH R190, R0 ;  /* 0x0000000000be7308 */ /* 0x0004e40000002400 */
[----:B------:R-:W-:Y:S08]  /*1b30*/  HMMA.16816.F32 R52, R20, R42, R52 ;  /* 0x0000002a1434723c */ /* 0x000ff00000001834 */
[----:B------:R-:W-:Y:S01]  /*1b40*/  HMMA.16816.F32 R56, R32, R80, RZ ;  /* 0x000000502038723c */ /* 0x000fe200000018ff */
[----:B--2---:R-:W-:-:S07]  /*1b50*/  FMUL.FTZ R0, R73, c[0x0][0x320] ;  /* 0x0000c80049007a20 */ /* 0x004fce0000410000 */
[----:B------:R-:W-:Y:S01]  /*1b60*/  HMMA.16816.F32 R60, R28, R84, R60 ;  /* 0x000000541c3c723c */ /* 0x000fe2000000183c */
[----:B------:R2:W4:Y:S07]  /*1b70*/  MUFU.TANH R189, R0 ;  /* 0x0000000000bd7308 */ /* 0x00052e0000002400 */
[----:B------:R-:W-:Y:S01]  /*1b80*/  HMMA.16816.F32 R64, R16, R42, R64 ;  /* 0x0000002a1040723c */ /* 0x000fe20000001840 */
[----:B------:R-:W5:Y:S07]  /*1b90*/  LDSM.16.M88.4 R40, [R228+0x800] ;  /* 0x00080000e428783b */ /* 0x000f6e0000000200 */
[----:B------:R-:W-:Y:S01]  /*1ba0*/  HMMA.16816.F32 R68, R12, R46, R52 ;  /* 0x0000002e0c44723c */ /* 0x000fe20000001834 */
[----:B--2---:R-:W-:-:S04]  /*1bb0*/  FMUL.FTZ R0, R74, c[0x0][0x320] ;  /* 0x0000c8004a007a20 */ /* 0x004fc80000410000 */
[----:B------:R2:W1:Y:S03]  /*1bc0*/  MUFU.TANH R188, R0 ;  /* 0x0000000000bc7308 */ /* 0x0004660000002400 */
[----:B------:R-:W-:Y:S08]  /*1bd0*/  HMMA.16816.F32 R52, R24, R84, R56 ;  /* 0x000000541834723c */ /* 0x000ff00000001838 */
[----:B------:R-:W-:Y:S01]  /*1be0*/  HMMA.16816.F32 R56, R36, R82, RZ ;  /* 0x000000522438723c */ /* 0x000fe200000018ff */
[----:B--2---:R-:W-:-:S07]  /*1bf0*/  FMUL.FTZ R0, R75, c[0x0][0x320] ;  /* 0x0000c8004b007a20 */ /* 0x004fce0000410000 */
[----:B-1----:R-:W-:Y:S01]  /*1c00*/  HMMA.16816.F32 R60, R20, R48, R60 ;  /* 0x00000030143c723c */ /* 0x002fe2000000183c */
[----:B------:R1:W2:Y:S07]  /*1c10*/  MUFU.TANH R187, R0 ;  /* 0x0000000000bb7308 */ /* 0x0002ae0000002400 */
[----:B------:R-:W-:Y:S08]  /*1c20*/  HMMA.16816.F32 R72, R8, R46, R64 ;  /* 0x0000002e0848723c */ /* 0x000ff00000001840 */
[----:B------:R-:W-:Y:S01]  /*1c30*/  HMMA.16816.F32 R64, R32, R82, RZ ;  /* 0x000000522040723c */ /* 0x000fe200000018ff */
[----:B-1----:R-:W-:-:S04]  /*1c40*/  FMUL.FTZ R0, R76, c[0x0][0x320] ;  /* 0x0000c8004c007a20 */ /* 0x002fc80000410000 */
[----:B------:R1:W1:Y:S03]  /*1c50*/  MUFU.TANH R186, R0 ;  /* 0x0000000000ba7308 */ /* 0x0002660000002400 */
[----:B------:R-:W-:Y:S08]  /*1c60*/  HMMA.16816.F32 R44, R16, R48, R52 ;  /* 0x00000030102c723c */ /* 0x000ff00000001834 */
[----:B------:R-:W-:Y:S01]  /*1c70*/  HMMA.16816.F32 R52, R28, R86, R56 ;  /* 0x000000561c34723c */ /* 0x000fe20000001838 */
[----:B-1----:R-:W-:-:S07]  /*1c80*/  FMUL.FTZ R0, R77, c[0x0][0x320] ;  /* 0x0000c8004d007a20 */ /* 0x002fce0000410000 */
[----:B------:R-:W-:Y:S01]  /*1c90*/  HMMA.16816.F32 R64, R24, R86, R64 ;  /* 0x000000561840723c */ /* 0x000fe20000001840 */
[----:B------:R1:W1:Y:S07]  /*1ca0*/  MUFU.TANH R185, R0 ;  /* 0x0000000000b97308 */ /* 0x00026e0000002400 */
[----:B------:R-:W-:Y:S08]  /*1cb0*/  HMMA.16816.F32 R56, R32, R88, RZ ;  /* 0x000000582038723c */ /* 0x000ff000000018ff */
[----:B------:R-:W-:Y:S01]  /*1cc0*/  HMMA.16816.F32 R52, R20, R50, R52 ;  /* 0x000000321434723c */ /* 0x000fe20000001834 */
[----:B-1----:R-:W-:-:S04]  /*1cd0*/  FMUL.FTZ R0, R78, c[0x0][0x320] ;  /* 0x0000c8004e007a20 */ /* 0x002fc80000410000 */
[----:B------:R1:W1:Y:S03]  /*1ce0*/  MUFU.TANH R181, R0 ;  /* 0x0000000000b57308 */ /* 0x0002660000002400 */
[----:B------:R-:W-:Y:S01]  /*1cf0*/  HMMA.16816.F32 R64, R16, R50, R64 ;  /* 0x000000321040723c */ /* 0x000fe20000001840 */
[----:B------:R-:W-:Y:S01]  /*1d00*/  LDSM.16.M88.4 R48, [R228+0x1000] ;  /* 0x00100000e430783b */ /* 0x000fe20000000200 */
[----:B-1----:R-:W-:-:S06]  /*1d10*/  FMUL.FTZ R0, R79, c[0x0][0x320] ;  /* 0x0000c8004f007a20 */ /* 0x002fcc0000410000 */
[----:B-----5:R-:W-:Y:S01]  /*1d20*/  HMMA.16816.F32 R76, R8, R40, R44 ;  /* 0x00000028084c723c */ /* 0x020fe2000000182c */
[----:B------:R-:W1:Y:S01]  /*1d30*/  LDSM.16.M88.4 R44, [R229+0x4900] ;  /* 0x00490000e52c783b */ /* 0x000e620000000200 */
[----:B------:R5:W1:Y:S02]  /*1d40*/  MUFU.TANH R182, R0 ;  /* 0x0000000000b67308 */ /* 0x000a640000002400 */
[----:B-----5:R-:W-:-:S06]  /*1d50*/  FMUL.FTZ R0, R68, c[0x0][0x320] ;  /* 0x0000c80044007a20 */ /* 0x020fcc0000410000 */
[----:B------:R5:W1:Y:S02]  /*1d60*/  MUFU.TANH R184, R0 ;  /* 0x0000000000b87308 */ /* 0x000a640000002400 */
[----:B-----5:R-:W-:-:S06]  /*1d70*/  FMUL.FTZ R0, R69, c[0x0][0x320] ;  /* 0x0000c80045007a20 */ /* 0x020fcc0000410000 */
[----:B------:R5:W1:Y:S02]  /*1d80*/  MUFU.TANH R183, R0 ;  /* 0x0000000000b77308 */ /* 0x000a640000002400 */
[----:B-----5:R-:W-:-:S06]  /*1d90*/  FMUL.FTZ R0, R70, c[0x0][0x320] ;  /* 0x0000c80046007a20 */ /* 0x020fcc0000410000 */
[----:B------:R5:W1:Y:S02]  /*1da0*/  MUFU.TANH R180, R0 ;  /* 0x0000000000b47308 */ /* 0x000a640000002400 */
[----:B-----5:R-:W-:Y:S02]  /*1db0*/  FMUL.FTZ R0, R71, c[0x0][0x320] ;  /* 0x0000c80047007a20 */ /* 0x020fe40000410000 */
[----:B------:R-:W-:Y:S04]  /*1dc0*/  HMMA.16816.F32 R68, R12, R40, R60 ;  /* 0x000000280c44723c */ /* 0x000fe8000000183c */
[----:B------:R5:W1:Y:S04]  /*1dd0*/  MUFU.TANH R179, R0 ;  /* 0x0000000000b37308 */ /* 0x000a680000002400 */
[----:B------:R-:W-:Y:S01]  /*1de0*/  HMMA.16816.F32 R60, R36, R88, RZ ;  /* 0x00000058243c723c */ /* 0x000fe200000018ff */
[----:B-----5:R-:W-:-:S04]  /*1df0*/  FMUL.FTZ R0, R72, c[0x0][0x320] ;  /* 0x0000c80048007a20 */ /* 0x020fc80000410000 */
[----:B------:R5:W1:Y:S11]  /*1e00*/  MUFU.TANH R178, R0 ;  /* 0x0000000000b27308 */ /* 0x000a760000002400 */
[----:B------:R-:W-:Y:S08]  /*1e10*/  @!UPT UIADD3 URZ, URZ, URZ, URZ ;  /* 0x0000003f3f3ff290 */ /* 0x000ff0000fffe03f */
[----:B------:R-:W-:Y:S01]  /*1e20*/  HMMA.16816.F32 R60, R28, R96, R60 ;  /* 0x000000601c3c723c */ /* 0x000fe2000000183c */
[----:B-----5:R-:W-:-:S04]  /*1e30*/  FMUL.FTZ R0, R73, c[0x0][0x320] ;  /* 0x0000c80049007a20 */ /* 0x020fc80000410000 */
[----:B------:R5:W2:Y:S11]  /*1e40*/  MUFU.TANH R177, R0 ;  /* 0x0000000000b17308 */ /* 0x000ab60000002400 */
[----:B------:R-:W-:Y:S08]  /*1e50*/  @!UPT UIADD3 URZ, URZ, URZ, URZ ;  /* 0x0000003f3f3ff290 */ /* 0x000ff0000fffe03f */
[----:B-1----:R-:W-:Y:S01]  /*1e60*/  HMMA.16816.F32 R60, R20, R44, R60 ;  /* 0x0000002c143c723c */ /* 0x002fe2000000183c */
[----:B-----5:R-:W-:-:S04]  /*1e70*/  FMUL.FTZ R0, R74, c[0x0][0x320] ;  /* 0x0000c8004a007a20 */ /* 0x020fc80000410000 */
[----:B------:R1:W1:Y:S02]  /*1e80*/  MUFU.TANH R173, R0 ;  /* 0x0000000000ad7308 */ /* 0x0002640000002400 */
[----:B-1----:R-:W-:Y:S02]  /*1e90*/  FMUL.FTZ R0, R75, c[0x0][0x320] ;  /* 0x0000c8004b007a20 */ /* 0x002fe40000410000 */
[----:B------:R-:W-:Y:S04]  /*1ea0*/  HMMA.16816.F32 R72, R8, R42, R64 ;  /* 0x0000002a0848723c */ /* 0x000fe80000001840 */
[----:B------:R1:W1:Y:S04]  /*1eb0*/  MUFU.TANH R174, R0 ;  /* 0x0000000000ae7308 */ /* 0x0002680000002400 */
[----:B------:R-:W-:Y:S01]  /*1ec0*/  HMMA.16816.F32 R64, R32, R90, RZ ;  /* 0x0000005a2040723c */ /* 0x000fe200000018ff */
[----:B-1----:R-:W-:-:S04]  /*1ed0*/  FMUL.FTZ R0, R68, c[0x0][0x320] ;  /* 0x0000c80044007a20 */ /* 0x002fc80000410000 */
[----:B------:R1:W1:Y:S11]  /*1ee0*/  MUFU.TANH R176, R0 ;  /* 0x0000000000b07308 */ /* 0x0002760000002400 */
[----:B------:R-:W-:Y:S08]  /*1ef0*/  @!UPT UIADD3 URZ, URZ, URZ, URZ ;  /* 0x0000003f3f3ff290 */ /* 0x000ff0000fffe03f */
[----:B------:R-:W-:Y:S01]  /*1f00*/  HMMA.16816.F32 R64, R24, R98, R64 ;  /* 0x000000621840723c */ /* 0x000fe20000001840 */
[----:B-1----:R-:W-:-:S04]  /*1f10*/  FMUL.FTZ R0, R69, c[0x0][0x320] ;  /* 0x0000c80045007a20 */ /* 0x002fc80000410000 */
[----:B------:R1:W1:Y:S11]  /*1f20*/  MUFU.TANH R175, R0 ;  /* 0x0000000000af7308 */ /* 0x0002760000002400 */
[----:B------:R-:W-:Y:S08]  /*1f30*/  @!UPT UIADD3 URZ, URZ, URZ, URZ ;  /* 0x0000003f3f3ff290 */ /* 0x000ff0000fffe03f */
[----:B------:R-:W-:Y:S01]  /*1f40*/  HMMA.16816.F32 R64, R16, R46, R64 ;  /* 0x0000002e1040723c */ /* 0x000fe20000001840 */
[----:B-1----:R-:W-:-:S04]  /*1f50*/  FMUL.FTZ R0, R70, c[0x0][0x320] ;  /* 0x0000c80046007a20 */ /* 0x002fc80000410000 */
[----:B------:R1:W1:Y:S02]  /*1f60*/  MUFU.TANH R172, R0 ;  /* 0x0000000000ac7308 */ /* 0x0002640000002400 */
[----:B-1----:R-:W-:Y:S02]  /*1f70*/  FMUL.FTZ R0, R71, c[0x0][0x320] ;  /* 0x0000c80047007a20 */ /* 0x002fe40000410000 */
[----:B------:R-:W-:Y:S04]  /*1f80*/  HMMA.16816.F32 R68, R12, R42, R52 ;  /* 0x0000002a0c44723c */ /* 0x000fe80000001834 */
[----:B------:R1:W1:Y:S04]  /*1f90*/  MUFU.TANH R171, R0 ;  /* 0x0000000000ab7308 */ /* 0x0002680000002400 */
[----:B------:R-:W-:Y:S08]  /*1fa0*/  HMMA.16816.F32 R52, R24, R96, R56 ;  /* 0x000000601834723c */ /* 0x000ff00000001838 */
[----:B------:R-:W-:Y:S01]  /*1fb0*/  HMMA.16816.F32 R56, R36, R90, RZ ;  /* 0x0000005a2438723c */ /* 0x000fe200000018ff */
[----:B-1----:R-:W-:-:S04]  /*1fc0*/  FMUL.FTZ R0, R76, c[0x0][0x320] ;  /* 0x0000c8004c007a20 */ /* 0x002fc80000410000 */
[----:B------:R1:W1:Y:S11]  /*1fd0*/  MUFU.TANH R168, R0 ;  /* 0x0000000000a87308 */ /* 0x0002760000002400 */
[----:B------:R-:W-:Y:S01]  /*1fe0*/  HMMA.16816.F32 R40, R16, R44, R52 ;  /* 0x0000002c1028723c */ /* 0x000fe20000001834 */
[----:B-1----:R-:W-:-:S07]  /*1ff0*/  FMUL.FTZ R0, R77, c[0x0][0x320] ;  /* 0x0000c8004d007a20 */ /* 0x002fce0000410000 */
[----:B------:R-:W-:Y:S01]  /*2000*/  HMMA.16816.F32 R52, R28, R98, R56 ;  /* 0x000000621c34723c */ /* 0x000fe20000001838 */
[----:B------:R1:W1:Y:S07]  /*2010*/  MUFU.TANH R165, R0 ;  /* 0x0000000000a57308 */ /* 0x00026e0000002400 */
[----:B------:R-:W-:Y:S01]  /*2020*/  HMMA.16816.F32 R56, R32, R100, RZ ;  /* 0x000000642038723c */ /* 0x000fe200000018ff */
[----:B-1----:R-:W-:-:S04]  /*2030*/  FMUL.FTZ R0, R78, c[0x0][0x320] ;  /* 0x0000c8004e007a20 */ /* 0x002fc80000410000 */
[----:B------:R1:W1:Y:S02]  /*2040*/  MUFU.TANH R160, R0 ;  /* 0x0000000000a07308 */ /* 0x0002640000002400 */
[----:B-1----:R-:W-:Y:S02]  /*2050*/  FMUL.FTZ R0, R79, c[0x0][0x320] ;  /* 0x0000c8004f007a20 */ /* 0x002fe40000410000 */
[----:B------:R-:W-:Y:S04]  /*2060*/  HMMA.16816.F32 R76, R8, R48, R40 ;  /* 0x00000030084c723c */ /* 0x000fe80000001828 */
[----:B------:R1:W1:Y:S04]  /*2070*/  MUFU.TANH R161, R0 ;  /* 0x0000000000a17308 */ /* 0x0002680000002400 */
[----:B------:R-:W-:Y:S01]  /*2080*/  HMMA.16816.F32 R40, R20, R46, R52 ;  /* 0x0000002e1428723c */ /* 0x000fe20000001834 */
[----:B------:R-:W5:Y:S07]  /*2090*/  LDSM.16.M88.4 R52, [R229+0x5100] ;  /* 0x00510000e534783b */ /* 0x000f6e0000000200 */
[----:B------:R-:W-:Y:S01]  /*20a0*/  HMMA.16816.F32 R44, R24, R104, R56 ;  /* 0x00000068182c723c */ /* 0x000fe20000001838 */
[----:B-1----:R-:W-:-:S04]  /*20b0*/  FMUL.FTZ R0, R68, c[0x0][0x320] ;  /* 0x0000c80044007a20 */ /* 0x002fc80000410000 */
[----:B------:R1:W1:Y:S02]  /*20c0*/  MUFU.TANH R164, R0 ;  /* 0x0000000000a47308 */ /* 0x0002640000002400 */
[----:B-1----:R-:W-:-:S06]  /*20d0*/  FMUL.FTZ R0, R69, c[0x0][0x320] ;  /* 0x0000c80045007a20 */ /* 0x002fcc0000410000 */
[----:B------:R1:W1:Y:S11]  /*20e0*/  MUFU.TANH R163, R0 ;  /* 0x0000000000a37308 */ /* 0x0002760000002400 */
[----:B-----5:R-:W-:Y:S01]  /*20f0*/  HMMA.16816.F32 R44, R16, R52, R44 ;  /* 0x00000034102c723c */ /* 0x020fe2000000182c */
[----:B-1----:R-:W-:-:S04]  /*2100*/  FMUL.FTZ R0, R70, c[0x0][0x320] ;  /* 0x0000c80046007a20 */ /* 0x002fc80000410000 */
        /* <DEDUP_REMOVED lines=14> */
[----:B------:R1:W1:Y:S03]  /*21f0*/  MUFU.TANH R96, R0 ;  /* 0x0000000000607308 */ /* 0x0002660000002400 */
[----:B------:R-:W-:Y:S01]  /*2200*/  HMMA.16816.F32 R60, R32, R102, RZ ;  /* 0x00000066203c723c */ /* 0x000fe200000018ff */
[----:B-1----:R-:W-:-:S07]  /*2210*/  FMUL.FTZ R0, R75, c[0x0][0x320] ;  /* 0x0000c8004b007a20 */ /* 0x002fce0000410000 */
[----:B------:R-:W-:Y:S01]  /*2220*/  HMMA.16816.F32 R72, R8, R50, R64 ;  /* 0x000000320848723c */ /* 0x000fe20000001840 */
[----:B------:R1:W1:Y:S11]  /*2230*/  MUFU.TANH R97, R0 ;  /* 0x0000000000617308 */ /* 0x0002760000002400 */
[----:B------:R-:W-:Y:S04]  /*2240*/  @!UPT UIADD3 URZ, URZ, URZ, URZ ;  /* 0x0000003f3f3ff290 */ /* 0x000fe8000fffe03f */
[----:B------:R-:W-:Y:S08]  /*2250*/  HMMA.16816.F32 R64, R24, R106, R60 ;  /* 0x0000006a1840723c */ /* 0x000ff0000000183c */
[----:B------:R-:W-:Y:S01]  /*2260*/  HMMA.16816.F32 R60, R36, R108, RZ ;  /* 0x0000006c243c723c */ /* 0x000fe200000018ff */
[----:B-1----:R-:W-:-:S04]  /*2270*/  FMUL.FTZ R0, R68, c[0x0][0x320] ;  /* 0x0000c80044007a20 */ /* 0x002fc80000410000 */
[----:B------:R1:W1:Y:S11]  /*2280*/  MUFU.TANH R118, R0 ;  /* 0x0000000000767308 */ /* 0x0002760000002400 */
[----:B------:R-:W-:Y:S01]  /*2290*/  HMMA.16816.F32 R64, R16, R54, R64 ;  /* 0x000000361040723c */ /* 0x000fe20000001840 */
[----:B-1----:R-:W-:-:S07]  /*22a0*/  FMUL.FTZ R0, R69, c[0x0][0x320] ;  /* 0x0000c80045007a20 */ /* 0x002fce0000410000 */
[----:B------:R-:W-:Y:S01]  /*22b0*/  HMMA.16816.F32 R60, R28, R112, R60 ;  /* 0x000000701c3c723c */ /* 0x000fe2000000183c */
[----:B------:R1:W1:Y:S02]  /*22c0*/  MUFU.TANH R144, R0 ;  /* 0x0000000000907308 */ /* 0x0002640000002400 */
[----:B-1----:R-:W-:-:S06]  /*22d0*/  FMUL.FTZ R0, R70, c[0x0][0x320] ;  /* 0x0000c80046007a20 */ /* 0x002fcc0000410000 */
[----:B------:R1:W1:Y:S02]  /*22e0*/  MUFU.TANH R148, R0 ;  /* 0x0000000000947308 */ /* 0x0002640000002400 */
[----:B-1----:R-:W-:Y:S02]  /*22f0*/  FMUL.FTZ R0, R71, c[0x0][0x320] ;  /* 0x0000c80047007a20 */ /* 0x002fe40000410000 */
[----:B------:R-:W-:Y:S01]  /*2300*/  HMMA.16816.F32 R68, R12, R50, R40 ;  /* 0x000000320c44723c */ /* 0x000fe20000001828 */
[----:B------:R-:W1:Y:S03]  /*2310*/  LDSM.16.M88.4 R40, [R228+0x1800] ;  /* 0x00180000e428783b */ /* 0x000e660000000200 */
[----:B------:R5:W1:Y:S04]  /*2320*/  MUFU.TANH R149, R0 ;  /* 0x0000000000957308 */ /* 0x000a680000002400 */
[----:B------:R-:W-:Y:S01]  /*2330*/  HMMA.16816.F32 R48, R36, R102, RZ ;  /* 0x000000662430723c */ /* 0x000fe200000018ff */
[----:B-----5:R-:W-:-:S04]  /*2340*/  FMUL.FTZ R0, R76, c[0x0][0x320] ;  /* 0x0000c8004c007a20 */ /* 0x020fc80000410000 */
[----:B------:R5:W1:Y:S11]  /*2350*/  MUFU.TANH R136, R0 ;  /* 0x0000000000887308 */ /* 0x000a760000002400 */
[----:B------:R-:W-:Y:S08]  /*2360*/  @!UPT UIADD3 URZ, URZ, URZ, URZ ;  /* 0x0000003f3f3ff290 */ /* 0x000ff0000fffe03f */
[----:B------:R-:W-:Y:S01]  /*2370*/  HMMA.16816.F32 R48, R28, R106, R48 ;  /* 0x0000006a1c30723c */ /* 0x000fe20000001830 */
[----:B-----5:R-:W-:-:S04]  /*2380*/  FMUL.FTZ R0, R77, c[0x0][0x320] ;  /* 0x0000c8004d007a20 */ /* 0x020fc80000410000 */
[----:B------:R5:W1:Y:S11]  /*2390*/  MUFU.TANH R137, R0 ;  /* 0x0000000000897308 */ /* 0x000a760000002400 */
[----:B------:R-:W-:Y:S08]  /*23a0*/  @!UPT UIADD3 URZ, URZ, URZ, URZ ;  /* 0x0000003f3f3ff290 */ /* 0x000ff0000fffe03f */
[----:B------:R-:W-:Y:S01]  /*23b0*/  HMMA.16816.F32 R48, R20, R54, R48 ;  /* 0x000000361430723c */ /* 0x000fe20000001830 */
[----:B-----5:R-:W-:-:S04]  /*23c0*/  FMUL.FTZ R0, R78, c[0x0][0x320] ;  /* 0x0000c8004e007a20 */ /* 0x020fc80000410000 */
[----:B------:R5:W1:Y:S02]  /*23d0*/  MUFU.TANH R140, R0 ;  /* 0x00000000008c7308 */ /* 0x000a640000002400 */
[----:B-----5:R-:W-:Y:S02]  /*23e0*/  FMUL.FTZ R0, R79, c[0x0][0x320] ;  /* 0x0000c8004f007a20 */ /* 0x020fe40000410000 */
[----:B-1----:R-:W-:Y:S01]  /*23f0*/  HMMA.16816.F32 R76, R8, R40, R44 ;  /* 0x00000028084c723c */ /* 0x002fe2000000182c */
[----:B------:R-:W1:Y:S03]  /*2400*/  LDSM.16.M88.4 R44, [R229+0x5900] ;  /* 0x00590000e52c783b */ /* 0x000e660000000200 */
[----:B------:R5:W1:Y:S02]  /*2410*/  MUFU.TANH R141, R0 ;  /* 0x00000000008d7308 */ /* 0x000a640000002400 */
[----:B-----5:R-:W-:-:S06]  /*2420*/  FMUL.FTZ R0, R68, c[0x0][0x320] ;  /* 0x0000c80044007a20 */ /* 0x020fcc0000410000 */
[----:B------:R5:W1:Y:S02]  /*2430*/  MUFU.TANH R145, R0 ;  /* 0x0000000000917308 */ /* 0x000a640000002400 */
[----:B-----5:R-:W-:Y:S01]  /*2440*/  FMUL.FTZ R0, R69, c[0x0][0x320] ;  /* 0x0000c80045007a20 */ /* 0x020fe20000410000 */
[----:B-1----:R-:W-:Y:S05]  /*2450*/  HMMA.16816.F32 R60, R20, R44, R60 ;  /* 0x0000002c143c723c */ /* 0x002fea000000183c */
[----:B------:R1:W1:Y:S02]  /*2460*/  MUFU.TANH R146, R0 ;  /* 0x0000000000927308 */ /* 0x0002640000002400 */
[----:B-1----:R-:W-:-:S06]  /*2470*/  FMUL.FTZ R0, R70, c[0x0][0x320] ;  /* 0x0000c80046007a20 */ /* 0x002fcc0000410000 */
        /* <DEDUP_REMOVED lines=9> */
[----:B-1----:R-:W-:-:S07]  /*2510*/  FMUL.FTZ R0, R73, c[0x0][0x320] ;  /* 0x0000c80049007a20 */ /* 0x002fce0000410000 */
[----:B------:R-:W-:Y:S01]  /*2520*/  HMMA.16816.F32 R56, R36, R110, RZ ;  /* 0x0000006e2438723c */ /* 0x000fe200000018ff */
        /* <DEDUP_REMOVED lines=18> */
[----:B------:R-:W-:Y:S01]  /*2650*/  HMMA.16816.F32 R68, R12, R42, R48 ;  /* 0x0000002a0c44723c */ /* 0x000fe20000001830 */
[----:B------:R-:W1:Y:S03]  /*2660*/  LDSM.16.M88.4 R48, [R228+0x2000] ;  /* 0x00200000e430783b */ /* 0x000e660000000200 */
[----:B------:R5:W1:Y:S04]  /*2670*/  MUFU.TANH R167, R0 ;  /* 0x0000000000a77308 */ /* 0x000a680000002400 */
[----:B------:R-:W-:Y:S08]  /*2680*/  HMMA.16816.F32 R40, R16, R44, R52 ;  /* 0x0000002c1028723c */ /* 0x000ff00000001834 */
[----:B------:R-:W-:Y:S01]  /*2690*/  HMMA.16816.F32 R52, R28, R114, R56 ;  /* 0x000000721c34723c */ /* 0x000fe20000001838 */
[----:B-----5:R-:W-:-:S04]  /*26a0*/  FMUL.FTZ R0, R76, c[0x0][0x320] ;  /* 0x0000c8004c007a20 */ /* 0x020fc80000410000 */
[----:B------:R5:W1:Y:S03]  /*26b0*/  MUFU.TANH R154, R0 ;  /* 0x00000000009a7308 */ /* 0x000a660000002400 */
[----:B------:R-:W-:Y:S01]  /*26c0*/  HMMA.16816.F32 R56, R32, R120, RZ ;  /* 0x000000782038723c */ /* 0x000fe200000018ff */
[----:B-----5:R-:W-:-:S04]  /*26d0*/  FMUL.FTZ R0, R77, c[0x0][0x320] ;  /* 0x0000c8004d007a20 */ /* 0x020fc80000410000 */
[----:B------:R5:W1:Y:S02]  /*26e0*/  MUFU.TANH R155, R0 ;  /* 0x00000000009b7308 */ /* 0x000a640000002400 */
[----:B-----5:R-:W-:-:S06]  /*26f0*/  FMUL.FTZ R0, R78, c[0x0][0x320] ;  /* 0x0000c8004e007a20 */ /* 0x020fcc0000410000 */
[----:B------:R5:W1:Y:S02]  /*2700*/  MUFU.TANH R158, R0 ;  /* 0x00000000009e7308 */ /* 0x000a640000002400 */
[----:B-----5:R-:W-:Y:S02]  /*2710*/  FMUL.FTZ R0, R79, c[0x0][0x320] ;  /* 0x0000c8004f007a20 */ /* 0x020fe40000410000 */
[----:B-1----:R-:W-:Y:S04]  /*2720*/  HMMA.16816.F32 R76, R8, R48, R40 ;  /* 0x00000030084c723c */ /* 0x002fe80000001828 */
        /* <DEDUP_REMOVED lines=33> */
[----:B------:R1:W1:Y:S02]  /*2940*/  MUFU.TANH R107, R0 ;  /* 0x00000000006b7308 */ /* 0x0002640000002400 */
[----:B-1----:R-:W-:Y:S11]  /*2950*/  FMUL.FTZ R0, R69, c[0x0][0x320] ;  /* 0x0000c80045007a20 */ /* 0x002ff60000410000 */
[----:B------:R-:W-:Y:S06]  /*2960*/  @!UPT UIADD3 URZ, URZ, URZ, URZ ;  /* 0x0000003f3f3ff290 */ /* 0x000fec000fffe03f */
        /* <DEDUP_REMOVED lines=8> */
[C---:B------:R-:W-:Y:S08]  /*29f0*/  HMMA.16816.F32 R48, R36.reuse, R122, RZ ;  /* 0x0000007a2430723c */ /* 0x040ff000000018ff */
[----:B------:R-:W-:Y:S01]  /*2a00*/  HMMA.16816.F32 R36, R36, R130, RZ ;  /* 0x000000822424723c */ /* 0x000fe200000018ff */
[----:B-----5:R-:W-:-:S04]  /*2a10*/  FMUL.FTZ R0, R76, c[0x0][0x320] ;  /* 0x0000c8004c007a20 */ /* 0x020fc80000410000 */
[----:B------:R5:W1:Y:S11]  /*2a20*/  MUFU.TANH R102, R0 ;  /* 0x0000000000667308 */ /* 0x000a760000002400 */
[----:B------:R-:W-:Y:S01]  /*2a30*/  HMMA.16816.F32 R48, R28, R126, R48 ;  /* 0x0000007e1c30723c */ /* 0x000fe20000001830 */
[----:B-----5:R-:W-:-:S07]  /*2a40*/  FMUL.FTZ R0, R77, c[0x0][0x320] ;  /* 0x0000c8004d007a20 */ /* 0x020fce0000410000 */
[----:B------:R-:W-:Y:S01]  /*2a50*/  HMMA.16816.F32 R28, R28, R134, R36 ;  /* 0x000000861c1c723c */ /* 0x000fe20000001824 */
[----:B------:R5:W1:Y:S11]  /*2a60*/  MUFU.TANH R101, R0 ;  /* 0x0000000000657308 */ /* 0x000a760000002400 */
[----:B------:R-:W-:Y:S04]  /*2a70*/  @!UPT UIADD3 URZ, URZ, URZ, URZ ;  /* 0x0000003f3f3ff290 */ /* 0x000fe8000fffe03f */
[----:B------:R-:W-:Y:S01]  /*2a80*/  HMMA.16816.F32 R48, R20, R54, R48 ;  /* 0x000000361430723c */ /* 0x000fe20000001830 */
[----:B-----5:R-:W-:-:S04]  /*2a90*/  FMUL.FTZ R0, R78, c[0x0][0x320] ;  /* 0x0000c8004e007a20 */ /* 0x020fc80000410000 */
[----:B------:R5:W1:Y:S03]  /*2aa0*/  MUFU.TANH R100, R0 ;  /* 0x0000000000647308 */ /* 0x000a660000002400 */
[----:B------:R-:W-:Y:S01]  /*2ab0*/  HMMA.16816.F32 R52, R16, R54, R64 ;  /* 0x000000361034723c */ /* 0x000fe20000001840 */
[----:B-----5:R-:W-:-:S07]  /*2ac0*/  FMUL.FTZ R0, R79, c[0x0][0x320] ;  /* 0x0000c8004f007a20 */ /* 0x020fce0000410000 */
[C---:B-1----:R-:W-:Y:S01]  /*2ad0*/  HMMA.16816.F32 R76, R8.reuse, R40, R44 ;  /* 0x00000028084c723c */ /* 0x042fe2000000182c */
[----:B------:R-:W1:Y:S01]  /*2ae0*/  LDSM.16.M88.4 R44, [R229+0x6900] ;  /* 0x00690000e52c783b */ /* 0x000e620000000200 */
[----:B------:R5:W1:Y:S11]  /*2af0*/  MUFU.TANH R91, R0 ;  /* 0x00000000005b7308 */ /* 0x000a760000002400 */
[----:B------:R-:W-:Y:S03]  /*2b00*/  @!UPT UIADD3 URZ, URZ, URZ, URZ ;  /* 0x0000003f3f3ff290 */ /* 0x000fe6000fffe03f */
[----:B------:R-:W-:Y:S08]  /*2b10*/  HMMA.16816.F32 R64, R8, R42, R52 ;  /* 0x0000002a0840723c */ /* 0x000ff00000001834 */
[----:B------:R-:W-:Y:S01]  /*2b20*/  HMMA.16816.F32 R52, R32, R130, RZ ;  /* 0x000000822034723c */ /* 0x000fe200000018ff */
[----:B-----5:R-:W-:-:S04]  /*2b30*/  FMUL.FTZ R0, R68, c[0x0][0x320] ;  /* 0x0000c80044007a20 */ /* 0x020fc80000410000 */
[----:B------:R5:W1:Y:S01]  /*2b40*/  MUFU.TANH R90, R0 ;  /* 0x00000000005a7308 */ /* 0x000a620000002400 */
[----:B------:R-:W-:Y:S02]  /*2b50*/  FMUL.FTZ R77, R77, c[0x0][0x320] ;  /* 0x0000c8004d4d7a20 */ /* 0x000fe40000410000 */
[----:B------:R-:W-:Y:S02]  /*2b60*/  FMUL.FTZ R78, R78, c[0x0][0x320] ;  /* 0x0000c8004e4e7a20 */ /* 0x000fe40000410000 */
[----:B------:R-:W-:-:S03]  /*2b70*/  FMUL.FTZ R79, R79, c[0x0][0x320] ;  /* 0x0000c8004f4f7a20 */ /* 0x000fc60000410000 */
[----:B------:R-:W1:Y:S03]  /*2b80*/  MUFU.TANH R77, R77 ;  /* 0x0000004d004d7308 */ /* 0x000e660000002400 */
[----:B------:R-:W-:Y:S02]  /*2b90*/  FMUL.FTZ R64, R64, c[0x0][0x320] ;  /* 0x0000c80040407a20 */ /* 0x000fe40000410000 */
[----:B------:R-:W-:Y:S02]  /*2ba0*/  FMUL.FTZ R65, R65, c[0x0][0x320] ;  /* 0x0000c80041417a20 */ /* 0x000fe40000410000 */
[----:B------:R-:W-:Y:S02]  /*2bb0*/  FMUL.FTZ R66, R66, c[0x0][0x320] ;  /* 0x0000c80042427a20 */ /* 0x000fe40000410000 */
[----:B-----5:R-:W-:Y:S01]  /*2bc0*/  FMUL.FTZ R0, R69, c[0x0][0x320] ;  /* 0x0000c80045007a20 */ /* 0x020fe20000410000 */
[----:B------:R-:W1:Y:S01]  /*2bd0*/  MUFU.TANH R78, R78 ;  /* 0x0000004e004e7308 */ /* 0x000e620000002400 */
[----:B------:R-:W-:Y:S01]  /*2be0*/  HMMA.16816.F32 R36, R24, R134, R52 ;  /* 0x000000861824723c */ /* 0x000fe20000001834 */
[----:B------:R-:W-:-:S06]  /*2bf0*/  FMUL.FTZ R67, R67, c[0x0][0x320] ;  /* 0x0000c80043437a20 */ /* 0x000fcc0000410000 */
[----:B------:R5:W1:Y:S08]  /*2c00*/  MUFU.TANH R89, R0 ;  /* 0x0000000000597308 */ /* 0x000a700000002400 */
[----:B------:R-:W1:Y:S01]  /*2c10*/  MUFU.TANH R79, R79 ;  /* 0x0000004f004f7308 */ /* 0x000e620000002400 */
[----:B-----5:R-:W-:-:S07]  /*2c20*/  FMUL.FTZ R0, R70, c[0x0][0x320] ;  /* 0x0000c80046007a20 */ /* 0x020fce0000410000 */
[----:B------:R-:W1:Y:S08]  /*2c30*/  MUFU.TANH R64, R64 ;  /* 0x0000004000407308 */ /* 0x000e700000002400 */
[----:B------:R5:W1:Y:S08]  /*2c40*/  MUFU.TANH R88, R0 ;  /* 0x0000000000587308 */ /* 0x000a700000002400 */
[----:B------:R-:W1:Y:S01]  /*2c50*/  MUFU.TANH R65, R65 ;  /* 0x0000004100417308 */ /* 0x000e620000002400 */
[----:B-----5:R-:W-:-:S07]  /*2c60*/  FMUL.FTZ R0, R71, c[0x0][0x320] ;  /* 0x0000c80047007a20 */ /* 0x020fce0000410000 */
[----:B------:R-:W1:Y:S01]  /*2c70*/  MUFU.TANH R66, R66 ;  /* 0x0000004200427308 */ /* 0x000e620000002400 */
[----:B------:R-:W-:Y:S07]  /*2c80*/  HMMA.16816.F32 R68, R12, R40, R56 ;  /* 0x000000280c44723c */ /* 0x000fee0000001838 */
[----:B------:R5:W1:Y:S01]  /*2c90*/  MUFU.TANH R87, R0 ;  /* 0x0000000000577308 */ /* 0x000a620000002400 */
[----:B------:R-:W-:Y:S07]  /*2ca0*/  HMMA.16816.F32 R56, R32, R128, RZ ;  /* 0x000000802038723c */ /* 0x000fee00000018ff */
[----:B------:R-:W1:Y:S01]  /*2cb0*/  MUFU.TANH R67, R67 ;  /* 0x0000004300437308 */ /* 0x000e620000002400 */
[----:B-----5:R-:W-:-:S07]  /*2cc0*/  FMUL.FTZ R0, R72, c[0x0][0x320] ;  /* 0x0000c80048007a20 */ /* 0x020fce0000410000 */
[----:B------:R5:W1:Y:S09]  /*2cd0*/  MUFU.TANH R86, R0 ;  /* 0x0000000000567308 */ /* 0x000a720000002400 */
[----:B------:R-:W-:Y:S01]  /*2ce0*/  HMMA.16816.F32 R56, R24, R132, R56 ;  /* 0x000000841838723c */ /* 0x000fe20000001838 */
[----:B-----5:R-:W-:-:S04]  /*2cf0*/  FMUL.FTZ R0, R73, c[0x0][0x320] ;  /* 0x0000c80049007a20 */ /* 0x020fc80000410000 */
[----:B------:R5:W2:Y:S11]  /*2d00*/  MUFU.TANH R85, R0 ;  /* 0x0000000000557308 */ /* 0x000ab60000002400 */
[----:B------:R-:W-:Y:S08]  /*2d10*/  @!UPT UIADD3 URZ, URZ, URZ, URZ ;  /* 0x0000003f3f3ff290 */ /* 0x000ff0000fffe03f */
[----:B-1----:R-:W-:Y:S01]  /*2d20*/  HMMA.16816.F32 R32, R16, R44, R56 ;  /* 0x0000002c1020723c */ /* 0x002fe20000001838 */
[----:B-----5:R-:W-:-:S07]  /*2d30*/  FMUL.FTZ R0, R74, c[0x0][0x320] ;  /* 0x0000c8004a007a20 */ /* 0x020fce0000410000 */
[----:B------:R-:W-:Y:S01]  /*2d40*/  HMMA.16816.F32 R16, R16, R46, R36 ;  /* 0x0000002e1010723c */ /* 0x000fe20000001824 */
[----:B------:R1:W1:Y:S02]  /*2d50*/  MUFU.TANH R84, R0 ;  /* 0x0000000000547308 */ /* 0x0002640000002400 */
[----:B-1----:R-:W-:-:S06]  /*2d60*/  FMUL.FTZ R0, R75, c[0x0][0x320] ;  /* 0x0000c8004b007a20 */ /* 0x002fcc0000410000 */
[----:B------:R1:W1:Y:S02]  /*2d70*/  MUFU.TANH R83, R0 ;  /* 0x0000000000537308 */ /* 0x0002640000002400 */
[----:B-1----:R-:W-:-:S06]  /*2d80*/  FMUL.FTZ R0, R68, c[0x0][0x320] ;  /* 0x0000c80044007a20 */ /* 0x002fcc0000410000 */
[----:B------:R1:W1:Y:S02]  /*2d90*/  MUFU.TANH R82, R0 ;  /* 0x0000000000527308 */ /* 0x0002640000002400 */
[----:B-1----:R-:W-:-:S06]  /*2da0*/  FMUL.FTZ R0, R69, c[0x0][0x320] ;  /* 0x0000c80045007a20 */ /* 0x002fcc0000410000 */
[----:B------:R1:W1:Y:S02]  /*2db0*/  MUFU.TANH R81, R0 ;  /* 0x0000000000517308 */ /* 0x0002640000002400 */
[----:B-1----:R-:W-:-:S06]  /*2dc0*/  FMUL.FTZ R0, R70, c[0x0][0x320] ;  /* 0x0000c80046007a20 */ /* 0x002fcc0000410000 */
[----:B------:R1:W1:Y:S02]  /*2dd0*/  MUFU.TANH R73, R0 ;  /* 0x0000000000497308 */ /* 0x0002640000002400 */
[----:B-1----:R-:W-:Y:S02]  /*2de0*/  FMUL.FTZ R0, R71, c[0x0][0x320] ;  /* 0x0000c80047007a20 */ /* 0x002fe40000410000 */
[----:B------:R-:W-:Y:S01]  /*2df0*/  HMMA.16816.F32 R68, R12, R42, R48 ;  /* 0x0000002a0c44723c */ /* 0x000fe20000001830 */
[----:B------:R-:W1:Y:S03]  /*2e00*/  LDSM.16.M88.4 R48, [R228+0x3000] ;  /* 0x00300000e430783b */ /* 0x000e660000000200 */
[----:B------:R5:W1:Y:S01]  /*2e10*/  MUFU.TANH R80, R0 ;  /* 0x0000000000507308 */ /* 0x000a620000002400 */
[----:B------:R-:W-:-:S04]  /*2e20*/  DEPBAR.LE SB0, 0x0 ;  /* 0x000080000000791a */ /* 0x000fc80000000000 */
[C---:B------:R-:W-:Y:S08]  /*2e30*/  HMMA.16816.F32 R40, R20.reuse, R44, R60 ;  /* 0x0000002c1428723c */ /* 0x040ff0000000183c */
[----:B------:R-:W-:Y:S01]  /*2e40*/  HMMA.16816.F32 R20, R20, R46, R28 ;  /* 0x0000002e1414723c */ /* 0x000fe2000000181c */
[----:B-----5:R-:W-:-:S04]  /*2e50*/  FMUL.FTZ R0, R76, c[0x0][0x320] ;  /* 0x0000c8004c007a20 */ /* 0x020fc80000410000 */
[----:B------:R5:W1:Y:S02]  /*2e60*/  MUFU.TANH R72, R0 ;  /* 0x0000000000487308 */ /* 0x000a640000002400 */
[----:B------:R-:W-:Y:S02]  /*2e70*/  FMUL.FTZ R68, R68, c[0x0][0x320] ;  /* 0x0000c80044447a20 */ /* 0x000fe40000410000 */
[----:B------:R-:W-:Y:S02]  /*2e80*/  FMUL.FTZ R69, R69, c[0x0][0x320] ;  /* 0x0000c80045457a20 */ /* 0x000fe40000410000 */
[----:B------:R-:W-:Y:S02]  /*2e90*/  FMUL.FTZ R70, R70, c[0x0][0x320] ;  /* 0x0000c80046467a20 */ /* 0x000fe40000410000 */
[----:B------:R-:W-:Y:S01]  /*2ea0*/  FMUL.FTZ R71, R71, c[0x0][0x320] ;  /* 0x0000c80047477a20 */ /* 0x000fe20000410000 */
[----:B------:R2:W2:Y:S01]  /*2eb0*/  MUFU.TANH R62, R68 ;  /* 0x00000044003e7308 */ /* 0x0004a20000002400 */
[----:B-----5:R-:W-:-:S07]  /*2ec0*/  IADD3 R0, R95, R94, RZ ;  /* 0x0000005e5f007210 */ /* 0x020fce0007ffe0ff */
[----:B------:R2:W2:Y:S01]  /*2ed0*/  MUFU.TANH R61, R69 ;  /* 0x00000045003d7308 */ /* 0x0004a20000002400 */
[-C--:B-1----:R-:W-:Y:S07]  /*2ee0*/  HMMA.16816.F32 R40, R12, R48.reuse, R40 ;  /* 0x000000300c28723c */ /* 0x082fee0000001828 */
[----:B------:R1:W1:Y:S01]  /*2ef0*/  MUFU.TANH R60, R70 ;  /* 0x00000046003c7308 */ /* 0x0002620000002400 */
[----:B------:R-:W-:Y:S07]  /*2f00*/  HMMA.16816.F32 R24, R8, R48, R32 ;  /* 0x000000300818723c */ /* 0x000fee0000001820 */
[----:B------:R1:W1:Y:S01]  /*2f10*/  MUFU.TANH R56, R71 ;  /* 0x0000004700387308 */ /* 0x0002620000002400 */
[-C--:B------:R-:W-:Y:S08]  /*2f20*/  HMMA.16816.F32 R12, R12, R50.reuse, R20 ;  /* 0x000000320c0c723c */ /* 0x080ff00000001814 */
[----:B------:R-:W-:Y:S01]  /*2f30*/  HMMA.16816.F32 R8, R8, R50, R16 ;  /* 0x000000320808723c */ /* 0x000fe20000001810 */
[----:B------:R-:W-:-:S02]  /*2f40*/  FMUL.FTZ R43, R43, c[0x0][0x320] ;  /* 0x0000c8002b2b7a20 */ /* 0x000fc40000410000 */
[----:B------:R-:W-:Y:S02]  /*2f50*/  FMUL.FTZ R42, R42, c[0x0][0x320] ;  /* 0x0000c8002a2a7a20 */ /* 0x000fe40000410000 */
[----:B------:R-:W-:Y:S01]  /*2f60*/  FMUL.FTZ R40, R40, c[0x0][0x320] ;  /* 0x0000c80028287a20 */ /* 0x000fe20000410000 */
[----:B------:R1:W1:Y:S01]  /*2f70*/  MUFU.TANH R48, R43 ;  /* 0x0000002b00307308 */ /* 0x0002620000002400 */
[----:B------:R-:W-:Y:S02]  /*2f80*/  FMUL.FTZ R41, R41, c[0x0][0x320] ;  /* 0x0000c80029297a20 */ /* 0x000fe40000410000 */
[----:B------:R-:W-:Y:S02]  /*2f90*/  FMUL.FTZ R24, R24, c[0x0][0x320] ;  /* 0x0000c80018187a20 */ /* 0x000fe40000410000 */
[----:B------:R-:W-:Y:S02]  /*2fa0*/  FMUL.FTZ R25, R25, c[0x0][0x320] ;  /* 0x0000c80019197a20 */ /* 0x000fe40000410000 */
[----:B------:R-:W-:Y:S01]  /*2fb0*/  FMUL.FTZ R26, R26, c[0x0][0x320] ;  /* 0x0000c8001a1a7a20 */ /* 0x000fe20000410000 */
[----:B------:R1:W1:Y:S01]  /*2fc0*/  MUFU.TANH R36, R24 ;  /* 0x0000001800247308 */ /* 0x0002620000002400 */
[----:B------:R-:W-:-:S02]  /*2fd0*/  FMUL.FTZ R27, R27, c[0x0][0x320] ;  /* 0x0000c8001b1b7a20 */ /* 0x000fc40000410000 */
[----:B------:R-:W-:Y:S02]  /*2fe0*/  FMUL.FTZ R12, R12, c[0x0][0x320] ;  /* 0x0000c8000c0c7a20 */ /* 0x000fe40000410000 */
[----:B------:R-:W-:Y:S02]  /*2ff0*/  FMUL.FTZ R13, R13, c[0x0][0x320] ;  /* 0x0000c8000d0d7a20 */ /* 0x000fe40000410000 */
[----:B------:R-:W-:Y:S01]  /*3000*/  FMUL.FTZ R14, R14, c[0x0][0x320] ;  /* 0x0000c8000e0e7a20 */ /* 0x000fe20000410000 */
[----:B------:R1:W1:Y:S01]  /*3010*/  MUFU.TANH R37, R25 ;  /* 0x0000001900257308 */ /* 0x0002620000002400 */
[----:B------:R-:W-:Y:S02]  /*3020*/  FMUL.FTZ R15, R15, c[0x0][0x320] ;  /* 0x0000c8000f0f7a20 */ /* 0x000fe40000410000 */
[----:B------:R-:W-:Y:S02]  /*3030*/  FMUL.FTZ R8, R8, c[0x0][0x320] ;  /* 0x0000c80008087a20 */ /* 0x000fe40000410000 */
[----:B------:R-:W-:-:S02]  /*3040*/  FMUL.FTZ R9, R9, c[0x0][0x320] ;  /* 0x0000c80009097a20 */ /* 0x000fc40000410000 */
[----:B------:R-:W-:Y:S01]  /*3050*/  FMUL.FTZ R10, R10, c[0x0][0x320] ;  /* 0x0000c8000a0a7a20 */ /* 0x000fe20000410000 */
[----:B------:R1:W1:Y:S01]  /*3060*/  MUFU.TANH R43, R27 ;  /* 0x0000001b002b7308 */ /* 0x0002620000002400 */
[----:B------:R-:W-:-:S07]  /*3070*/  FMUL.FTZ R11, R11, c[0x0][0x320] ;  /* 0x0000c8000b0b7a20 */ /* 0x000fce0000410000 */
[----:B------:R1:W1:Y:S08]  /*3080*/  MUFU.TANH R44, R40 ;  /* 0x00000028002c7308 */ /* 0x0002700000002400 */
[----:B------:R1:W1:Y:S08]  /*3090*/  MUFU.TANH R45, R41 ;  /* 0x00000029002d7308 */ /* 0x0002700000002400 */
[----:B------:R-:W1:Y:S08]  /*30a0*/  MUFU.TANH R42, R42 ;  /* 0x0000002a002a7308 */ /* 0x000e700000002400 */
[----:B------:R-:W1:Y:S08]  /*30b0*/  MUFU.TANH R26, R26 ;  /* 0x0000001a001a7308 */ /* 0x000e700000002400 */
[----:B------:R1:W1:Y:S08]  /*30c0*/  MUFU.TANH R25, R12 ;  /* 0x0000000c00197308 */ /* 0x0002700000002400 */
[----:B------:R1:W1:Y:S08]  /*30d0*/  MUFU.TANH R27, R13 ;  /* 0x0000000d001b7308 */ /* 0x0002700000002400 */
[----:B------:R1:W1:Y:S08]  /*30e0*/  MUFU.TANH R46, R14 ;  /* 0x0000000e002e7308 */ /* 0x0002700000002400 */
[----:B------:R1:W1:Y:S08]  /*30f0*/  MUFU.TANH R47, R15 ;  /* 0x0000000f002f7308 */ /* 0x0002700000002400 */
[----:B------:R1:W1:Y:S08]  /*3100*/  MUFU.TANH R23, R8 ;  /* 0x0000000800177308 */ /* 0x0002700000002400 */
[----:B------:R1:W1:Y:S08]  /*3110*/  MUFU.TANH R24, R9 ;  /* 0x0000000900187308 */ /* 0x0002700000002400 */
[----:B------:R1:W1:Y:S08]  /*3120*/  MUFU.TANH R39, R10 ;  /* 0x0000000a00277308 */ /* 0x0002700000002400 */
[----:B------:R1:W1:Y:S01]  /*3130*/  MUFU.TANH R38, R11 ;  /* 0x0000000b00267308 */ /* 0x0002620000002400 */
[----:B------:R-:W-:Y:S06]  /*3140*/  BAR.SYNC.DEFER_BLOCKING 0x0 ;  /* 0x0000000000007b1d */ /* 0x000fec0000010000 */
[----:B------:R-:W-:Y:S05]  /*3150*/  @!P2 BRA `(.L_x_1) ;  /* 0x000004200000a947 */ /* 0x000fea0003800000 */
[----:B--234-:R-:W-:Y:S02]  /*3160*/  IMAD.U32 R2, RZ, RZ, UR11 ;  /* 0x0000000bff027e24 */ /* 0x01cfe4000f8e00ff */
[----:B------:R-:W-:-:S03]  /*3170*/  IMAD.MOV.U32 R248, RZ, RZ, RZ ;  /* 0x000000fffff87224 */ /* 0x000fc600078e00ff */
[----:B------:R-:W-:-:S04]  /*3180*/  IADD3 R2, R193, UR8, R2 ;  /* 0x00000008c1027c10 */ /* 0x000fc8000fffe002 */
[----:B------:R-:W-:-:S05]  /*3190*/  IADD3 R5, R2, -0x70, RZ ;  /* 0xffffff9002057810 */ /* 0x000fca0007ffe0ff */
[----:B------:R-:W-:-:S04]  /*31a0*/  @P0 IMAD.HI.U32 R6, R5, c[0x0][0x2bc], RZ ;  /* 0x0000af0005060a27 */ /* 0x000fc800078e00ff */
[----:B------:R-:W-:Y:S01]  /*31b0*/  IMAD.MOV.U32 R2, RZ, RZ, R5 ;  /* 0x000000ffff027224 */ /* 0x000fe200078e0005 */
[----:B------:R-:W-:-:S04]  /*31c0*/  @P0 SHF.R.U32.HI R2, RZ, c[0x0][0x2c0], R6 ;  /* 0x0000b000ff020a19 */ /* 0x000fc80000011606 */
[----:B------:R-:W-:-:S04]  /*31d0*/  @!P1 IADD3 R7, P4, R2, UR16, RZ ;  /* 0x0000001002079c10 */ /* 0x000fc8000ff9e0ff */
[----:B-1----:R-:W-:Y:S02]  /*31e0*/  @!P1 LEA.HI.X.SX32 R8, R2, UR14, 0x1, P4 ;  /* 0x0000000e02089c11 */ /* 0x002fe4000a0f0eff */
[----:B------:R-:W-:-:S04]  /*31f0*/  @!P1 LEA R6, P4, R7, c[0x0][0x2a0], 0x2 ;  /* 0x0000a80007069a11 */ /* 0x000fc800078810ff */
[----:B------:R-:W-:-:S05]  /*3200*/  @!P1 LEA.HI.X R7, R7, c[0x0][0x2a4], R8, 0x2, P4 ;  /* 0x0000a90007079a11 */ /* 0x000fca00020f1408 */
[----:B------:R1:W2:Y:S01]  /*3210*/  @!P1 LDG.E R248, [R6.64] ;  /* 0x0000000c06f89981 */ /* 0x0002a2000c1e1900 */
[----:B------:R-:W-:-:S04]  /*3220*/  IMAD.MOV R2, RZ, RZ, -R2 ;  /* 0x000000ffff027224 */ /* 0x000fc800078e0a02 */
[----:B------:R-:W-:-:S05]  /*3230*/  IMAD R9, R2, c[0x0][0x2b8], R5 ;  /* 0x0000ae0002097a24 */ /* 0x000fca00078e0205 */
[----:B------:R-:W-:Y:S01]  /*3240*/  SHF.R.S32.HI R2, RZ, 0x1f, R9 ;  /* 0x0000001fff027819 */ /* 0x000fe20000011409 */
[----:B------:R-:W-:Y:S04]  /*3250*/  STL [R1+0x10], R9 ;  /* 0x0000100901007387 */ /* 0x000fe80000100800 */
[----:B------:R-:W-:-:S04]  /*3260*/  IMAD R2, R2, c[0x0][0x1e0], RZ ;  /* 0x0000780002027a24 */ /* 0x000fc800078e02ff */
[C---:B------:R-:W-:Y:S02]  /*3270*/  IMAD R2, R9.reuse, c[0x0][0x1e4], R2 ;  /* 0x0000790009027a24 */ /* 0x040fe400078e0202 */
[----:B-1----:R-:W-:-:S04]  /*3280*/  IMAD.WIDE.U32 R6, R9, c[0x0][0x1e0], RZ ;  /* 0x0000780009067a25 */ /* 0x002fc800078e00ff */
[----:B------:R-:W-:Y:S01]  /*3290*/  IMAD.IADD R7, R7, 0x1, R2 ;  /* 0x0000000107077824 */ /* 0x000fe200078e0202 */
[----:B--2---:R-:W-:-:S03]  /*32a0*/  SHF.R.S32.HI R2, RZ, 0x1f, R248 ;  /* 0x0000001fff027819 */ /* 0x004fc600000114f8 */
[----:B------:R-:W-:-:S04]  /*32b0*/  IMAD.WIDE.U32 R6, R248, c[0x0][0x1f0], R6 ;  /* 0x00007c00f8067a25 */ /* 0x000fc800078e0006 */
[----:B------:R-:W-:-:S04]  /*32c0*/  IMAD R2, R2, c[0x0][0x1f0], RZ ;  /* 0x00007c0002027a24 */ /* 0x000fc800078e02ff */
[----:B------:R-:W-:Y:S01]  /*32d0*/  IMAD R5, R248, c[0x0][0x1f4], R2 ;  /* 0x00007d00f8057a24 */ /* 0x000fe200078e0202 */
[----:B------:R-:W-:-:S04]  /*32e0*/  IADD3 R2, P4, R6, UR20, RZ ;  /* 0x0000001406027c10 */ /* 0x000fc8000ff9e0ff */
[----:B------:R-:W-:Y:S02]  /*32f0*/  IADD3.X R6, R7, UR15, R5, P4, !PT ;  /* 0x0000000f07067c10 */ /* 0x000fe4000a7fe405 */
[----:B------:R-:W-:-:S04]  /*3300*/  LEA R5, P4, R2, c[0x0][0x1c8], 0x1 ;  /* 0x0000720002057a11 */ /* 0x000fc800078808ff */
[----:B------:R-:W-:Y:S01]  /*3310*/  LEA.HI.X R2, R2, c[0x0][0x1cc], R6, 0x1, P4 ;  /* 0x0000730002027a11 */ /* 0x000fe200020f0c06 */
[----:B------:R-:W1:Y:S04]  /*3320*/  SHFL.IDX PT, R18, R5, RZ, 0x181f ;  /* 0x00181fff05127589 */ /* 0x000e6800000e0000 */
[----:B------:R-:W-:Y:S04]  /*3330*/  SHFL.IDX PT, R6, R2, RZ, 0x181f ;  /* 0x00181fff02067589 */ /* 0x000fe800000e0000 */
[----:B------:R-:W2:Y:S04]  /*3340*/  SHFL.IDX PT, R14, R5, 0x2, 0x181f ;  /* 0x00581f00050e7f89 */ /* 0x000ea800000e0000 */
[----:B------:R-:W-:Y:S04]  /*3350*/  SHFL.IDX PT, R12, R5, 0x3, 0x181f ;  /* 0x00781f00050c7f89 */ /* 0x000fe800000e0000 */
[----:B------:R-:W3:Y:S04]  /*3360*/  SHFL.IDX PT, R16, R5, 0x1, 0x181f ;  /* 0x00381f0005107f89 */ /* 0x000ee800000e0000 */
[----:B------:R-:W-:Y:S04]  /*3370*/  SHFL.IDX PT, R7, R2, 0x1, 0x181f ;  /* 0x00381f0002077f89 */ /* 0x000fe800000e0000 */
[----:B------:R-:W4:Y:S04]  /*3380*/  SHFL.IDX PT, R9, R2, 0x2, 0x181f ;  /* 0x00581f0002097f89 */ /* 0x000f2800000e0000 */
[----:B------:R-:W-:Y:S04]  /*3390*/  SHFL.IDX PT, R13, R2, 0x3, 0x181f ;  /* 0x00781f00020d7f89 */ /* 0x000fe800000e0000 */
[----:B------:R-:W5:Y:S04]  /*33a0*/  SHFL.IDX PT, R10, R5, 0x4, 0x181f ;  /* 0x00981f00050a7f89 */ /* 0x000f6800000e0000 */
[----:B------:R-:W1:Y:S04]  /*33b0*/  SHFL.IDX PT, R8, R5, 0x5, 0x181f ;  /* 0x00b81f0005087f89 */ /* 0x000e6800000e0000 */
[----:B------:R1:W2:Y:S04]  /*33c0*/  SHFL.IDX PT, R11, R5, 0x6, 0x181f ;  /* 0x00d81f00050b7f89 */ /* 0x0002a800000e0000 */
[----:B------:R-:W2:Y:S04]  /*33d0*/  SHFL.IDX PT, R22, R2, 0x4, 0x181f ;  /* 0x00981f0002167f89 */ /* 0x000ea800000e0000 */
[----:B------:R-:W2:Y:S04]  /*33e0*/  SHFL.IDX PT, R21, R2, 0x5, 0x181f ;  /* 0x00b81f0002157f89 */ /* 0x000ea800000e0000 */
[----:B------:R2:W3:Y:S01]  /*33f0*/  SHFL.IDX PT, R20, R2, 0x6, 0x181f ;  /* 0x00d81f0002147f89 */ /* 0x0004e200000e0000 */
[C---:B-1----:R-:W-:Y:S01]  /*3400*/  SHF.L.U64.HI R5, R92.reuse, 0x1, R192 ;  /* 0x000000015c057819 */ /* 0x042fe200000102c0 */
[----:B--2---:R-:W-:-:S05]  /*3410*/  IMAD.SHL.U32 R2, R92, 0x2, RZ ;  /* 0x000000025c027824 */ /* 0x004fca00078e00ff */
[-C--:B------:R-:W-:Y:S02]  /*3420*/  IADD3 R18, P4, R18, R2.reuse, RZ ;  /* 0x0000000212127210 */ /* 0x080fe40007f9e0ff */
[-C--:B------:R-:W-:Y:S02]  /*3430*/  IADD3 R14, P5, R14, R2.reuse, RZ ;  /* 0x000000020e0e7210 */ /* 0x080fe40007fbe0ff */
[-C--:B---3--:R-:W-:Y:S01]  /*3440*/  IADD3 R16, P6, R16, R2.reuse, RZ ;  /* 0x0000000210107210 */ /* 0x088fe20007fde0ff */
[--C-:B------:R-:W-:Y:S01]  /*3450*/  IMAD.X R19, R6, 0x1, R5.reuse, P4 ;  /* 0x0000000106137824 */ /* 0x100fe200020e0605 */
[-C--:B------:R-:W-:Y:S01]  /*3460*/  IADD3 R12, P4, R12, R2.reuse, RZ ;  /* 0x000000020c0c7210 */ /* 0x080fe20007f9e0ff */
[--C-:B----4-:R-:W-:Y:S01]  /*3470*/  IMAD.X R15, R9, 0x1, R5.reuse, P5 ;  /* 0x00000001090f7824 */ /* 0x110fe200028e0605 */
[----:B------:R-:W-:Y:S02]  /*3480*/  IADD3.X R17, R7, R5, RZ, P6, !PT ;  /* 0x0000000507117210 */ /* 0x000fe400037fe4ff */
[-C--:B-----5:R-:W-:Y:S01]  /*3490*/  IADD3 R10, P6, R10, R2.reuse, RZ ;  /* 0x000000020a0a7210 */ /* 0x0a0fe20007fde0ff */
[----:B------:R-:W-:Y:S01]  /*34a0*/  IMAD.X R13, R13, 0x1, R5, P4 ;  /* 0x000000010d0d7824 */ /* 0x000fe200020e0605 */
[----:B------:R-:W-:-:S02]  /*34b0*/  IADD3 R8, P5, R8, R2, RZ ;  /* 0x0000000208087210 */ /* 0x000fc40007fbe0ff */
[----:B------:R-:W-:Y:S01]  /*34c0*/  IADD3 R6, P4, R11, R2, RZ ;  /* 0x000000020b067210 */ /* 0x000fe20007f9e0ff */
[----:B------:R-:W-:Y:S01]  /*34d0*/  IMAD.SHL.U32 R2, R191, 0x2, RZ ;  /* 0x00000002bf027824 */ /* 0x000fe200078e00ff */
[----:B------:R-:W-:Y:S01]  /*34e0*/  IADD3.X R11, R22, R5, RZ, P6, !PT ;  /* 0x00000005160b7210 */ /* 0x000fe200037fe4ff */
[--C-:B------:R-:W-:Y:S02]  /*34f0*/  IMAD.X R9, R21, 0x1, R5.reuse, P5 ;  /* 0x0000000115097824 */ /* 0x100fe400028e0605 */
[----:B------:R-:W-:Y:S01]  /*3500*/  IMAD.X R7, R20, 0x1, R5, P4 ;  /* 0x0000000114077824 */ /* 0x000fe200020e0605 */
[----:B------:R1:W-:Y:S04]  /*3510*/  LDGSTS.E.BYPASS.LTC128B.128 [R2+0x3900], [R18.64], !P3 ;  /* 0x0390000012027fae */ /* 0x0003e8000d901d4c */
[----:B------:R1:W-:Y:S04]  /*3520*/  LDGSTS.E.BYPASS.LTC128B.128 [R2+0x4100], [R16.64], !P3 ;  /* 0x0410000010027fae */ /* 0x0003e8000d901d4c */
[----:B------:R1:W-:Y:S04]  /*3530*/  LDGSTS.E.BYPASS.LTC128B.128 [R2+0x4900], [R14.64], !P3 ;  /* 0x049000000e027fae */ /* 0x0003e8000d901d4c */
[----:B------:R1:W-:Y:S04]  /*3540*/  LDGSTS.E.BYPASS.LTC128B.128 [R2+0x5100], [R12.64], !P3 ;  /* 0x051000000c027fae */ /* 0x0003e8000d901d4c */
[----:B------:R1:W-:Y:S04]  /*3550*/  LDGSTS.E.BYPASS.LTC128B.128 [R2+0x5900], [R10.64], !P3 ;  /* 0x059000000a027fae */ /* 0x0003e8000d901d4c */
[----:B------:R1:W-:Y:S04]  /*3560*/  LDGSTS.E.BYPASS.LTC128B.128 [R2+0x6100], [R8.64], !P3 ;  /* 0x0610000008027fae */ /* 0x0003e8000d901d4c */
[----:B------:R1:W-:Y:S02]  /*3570*/  LDGSTS.E.BYPASS.LTC128B.128 [R2+0x6900], [R6.64], !P3 ;  /* 0x0690000006027fae */ /* 0x0003e4000d901d4c */
.L_x_1:
[----:B-1234-:R-:W-:Y:S01]  /*3580*/  SHF.R.S32.HI R2, RZ, 0x1f, R93 ;  /* 0x0000001fff027819 */ /* 0x01efe2000001145d */
[----:B------:R-:W-:Y:S01]  /*3590*/  STL [R1+0x58], R234 ;  /* 0x000058ea01007387 */ /* 0x000fe20000100800 */
[----:B------:R-:W-:-:S02]  /*35a0*/  IMAD.SHL.U32 R224, R0, 0x2, RZ ;  /* 0x0000000200e07824 */ /* 0x000fc400078e00ff */
[----:B------:R-:W-:Y:S01]  /*35b0*/  LEA.HI R5, R2, R93, RZ, 0x2 ;  /* 0x0000005d02057211 */ /* 0x000fe200078f10ff */
[----:B------:R-:W-:Y:S01]  /*35c0*/  STL [R1+0x54], R233 ;  /* 0x000054e901007387 */ /* 0x000fe20000100800 */
[----:B------:R-:W-:Y:S01]  /*35d0*/  IMAD R225, R4, 0x2, R224 ;  /* 0x0000000204e17824 */ /* 0x000fe200078e02e0 */
[----:B------:R-:W-:Y:S02]  /*35e0*/  LEA R227, R3, R224, 0x1 ;  /* 0x000000e003e37211 */ /* 0x000fe400078e08ff */
[----:B------:R-:W-:Y:S01]  /*35f0*/  STL [R1+0x50], R232 ;  /* 0x000050e801007387 */ /* 0x000fe20000100800 */
[----:B------:R-:W-:Y:S01]  /*3600*/  LOP3.LUT R2, R5, 0x7ffffffc, RZ, 0xc0, !PT ;  /* 0x7ffffffc05027812 */ /* 0x000fe200078ec0ff */
[----:B------:R-:W-:Y:S02]  /*3610*/  IMAD R226, R3, 0x2, R225 ;  /* 0x0000000203e27824 */ /* 0x000fe400078e02e1 */
[----:B------:R-:W-:Y:S02]  /*3620*/  STL [R1+0x4c], R231 ;  /* 0x00004ce701007387 */ /* 0x000fe40000100800 */
[----:B------:R-:W-:-:S02]  /*3630*/  IMAD.IADD R2, R93, 0x1, -R2 ;  /* 0x000000015d027824 */ /* 0x000fc400078e0a02 */
[----:B------:R-:W-:Y:S04]  /*3640*/  STL [R1+0x48], R230 ;  /* 0x000048e601007387 */ /* 0x000fe80000100800 */
[----:B------:R-:W-:Y:S04]  /*3650*/  STL [R1+0x44], R229 ;  /* 0x000044e501007387 */ /* 0x000fe80000100800 */
[----:B------:R-:W-:Y:S04]  /*3660*/  STL [R1+0x40], R228 ;  /* 0x000040e401007387 */ /* 0x000fe80000100800 */
[----:B------:R-:W-:Y:S04]  /*3670*/  STL [R1+0x3c], R119 ;  /* 0x00003c7701007387 */ /* 0x000fe80000100800 */
[----:B------:R-:W-:Y:S04]  /*3680*/  STL [R1+0x38], R92 ;  /* 0x0000385c01007387 */ /* 0x000fe80000100800 */
[----:B------:R1:W-:Y:S04]  /*3690*/  STL [R1+0x34], R5 ;  /* 0x0000340501007387 */ /* 0x0003e80000100800 */
[----:B------:R-:W0:Y:S01]  /*36a0*/  LDGDEPBAR ;  /* 0x00000000000079af */ /* 0x000e220000000000 */
[----:B-1----:R-:W-:-:S04]  /*36b0*/  IMAD.MOV.U32 R5, RZ, RZ, -0x2 ;  /* 0xfffffffeff057424 */ /* 0x002fc800078e00ff */
[----:B------:R-:W-:-:S05]  /*36c0*/  IMAD R2, R2, R5, UR18 ;  /* 0x0000001202027e24 */ /* 0x000fca000f8e0205 */
[C---:B------:R-:W-:Y:S02]  /*36d0*/  ISETP.GT.AND P6, PT, R2.reuse, 0x8, PT ;  /* 0x000000080200780c */ /* 0x040fe40003fc4270 */
[----:B------:R-:W-:Y:S02]  /*36e0*/  ISETP.GT.AND P4, PT, R2, 0x1, PT ;  /* 0x000000010200780c */ /* 0x000fe40003f84270 */
[----:B------:R-:W-:Y:S02]  /*36f0*/  FSEL R17, R173, -INF , P6 ;  /* 0xff800000ad117808 */ /* 0x000fe40003000000 */
[----:B------:R-:W-:Y:S02]  /*3700*/  FSEL R13, R178, -INF , P6 ;  /* 0xff800000b20d7808 */ /* 0x000fe40003000000 */
[----:B------:R-:W-:Y:S02]  /*3710*/  FSEL R34, R180, -INF , P6 ;  /* 0xff800000b4227808 */ /* 0x000fe40003000000 */
[----:B------:R-:W-:-:S02]  /*3720*/  FSEL R30, R184, -INF , P6 ;  /* 0xff800000b81e7808 */ /* 0x000fc40003000000 */
[----:B------:R-:W-:Y:S02]  /*3730*/  ISETP.GT.AND P6, PT, R2, 0x11, PT ;  /* 0x000000110200780c */ /* 0x000fe40003fc4270 */
[----:B------:R-:W-:Y:S02]  /*3740*/  FSEL R16, R182, -INF , P4 ;  /* 0xff800000b6107808 */ /* 0x000fe40002000000 */
[----:B------:R-:W-:Y:S02]  /*3750*/  FSEL R74, R161, -INF , P6 ;  /* 0xff800000a14a7808 */ /* 0x000fe40003000000 */
[----:B------:R-:W-:Y:S02]  /*3760*/  FSEL R41, R165, -INF , P6 ;  /* 0xff800000a5297808 */ /* 0x000fe40003000000 */
[----:B------:R-:W-:Y:S02]  /*3770*/  FSEL R99, R171, -INF , P6 ;  /* 0xff800000ab637808 */ /* 0x000fe40003000000 */
[----:B------:R-:W-:-:S02]  /*3780*/  FSEL R95, R175, -INF , P6 ;  /* 0xff800000af5f7808 */ /* 0x000fc40003000000 */
[C---:B------:R-:W-:Y:S02]  /*3790*/  ISETP.GT.AND P6, PT, R2.reuse, 0x20, PT ;  /* 0x000000200200780c */ /* 0x040fe40003fc4270 */
[----:B------:R-:W-:Y:S02]  /*37a0*/  FSEL R12, R185, -INF , P4 ;  /* 0xff800000b90c7808 */ /* 0x000fe40002000000 */
[----:B------:R-:W-:Y:S02]  /*37b0*/  FSEL R33, R187, -INF , P4 ;  /* 0xff800000bb217808 */ /* 0x000fe40002000000 */
[----:B------:R-:W-:Y:S02]  /*37c0*/  FSEL R29, R189, -INF , P4 ;  /* 0xff800000bd1d7808 */ /* 0x000fe40002000000 */
[C---:B------:R-:W-:Y:S02]  /*37d0*/  ISETP.GT.AND P5, PT, R2.reuse, RZ, PT ;  /* 0x000000ff0200720c */ /* 0x040fe40003fa4270 */
[----:B------:R-:W-:-:S02]  /*37e0*/  ISETP.GT.AND P4, PT, R2, 0x10, PT ;  /* 0x000000100200780c */ /* 0x000fc40003f84270 */
[----:B------:R-:W-:Y:S02]  /*37f0*/  FSEL R140, R140, -INF , P6 ;  /* 0xff8000008c8c7808 */ /* 0x000fe40003000000 */
[----:B------:R-:W-:Y:S02]  /*3800*/  FSEL R136, R136, -INF , P6 ;  /* 0xff80000088887808 */ /* 0x000fe40003000000 */
[----:B------:R-:W-:Y:S02]  /*3810*/  FSEL R148, R148, -INF , P6 ;  /* 0xff80000094947808 */ /* 0x000fe40003000000 */
[----:B------:R-:W-:Y:S02]  /*3820*/  FSEL R118, R118, -INF , P6 ;  /* 0xff80000076767808 */ /* 0x000fe40003000000 */
[----:B------:R-:W-:Y:S02]  /*3830*/  ISETP.GT.AND P6, PT, R2, 0x29, PT ;  /* 0x000000290200780c */ /* 0x000fe40003fc4270 */
[----:B------:R-:W-:-:S02]  /*3840*/  FSEL R15, R181, -INF , P5 ;  /* 0xff800000b50f7808 */ /* 0x000fc40002800000 */
[----:B------:R-:W-:Y:S02]  /*3850*/  FSEL R11, R186, -INF , P5 ;  /* 0xff800000ba0b7808 */ /* 0x000fe40002800000 */
[----:B------:R-:W-:Y:S02]  /*3860*/  FSEL R32, R188, -INF , P5 ;  /* 0xff800000bc207808 */ /* 0x000fe40002800000 */
[----:B------:R-:W-:Y:S02]  /*3870*/  FSEL R10, R190, -INF , P5 ;  /* 0xff800000be0a7808 */ /* 0x000fe40002800000 */
[----:B------:R-:W-:Y:S02]  /*3880*/  FSEL R70, R160, -INF , P4 ;  /* 0xff800000a0467808 */ /* 0x000fe40002000000 */
[----:B------:R-:W-:Y:S02]  /*3890*/  FSEL R40, R168, -INF , P4 ;  /* 0xff800000a8287808 */ /* 0x000fe40002000000 */
[----:B------:R-:W-:-:S02]  /*38a0*/  FSEL R98, R172, -INF , P4 ;  /* 0xff800000ac627808 */ /* 0x000fc40002000000 */
[----:B------:R-:W-:Y:S02]  /*38b0*/  FSEL R94, R176, -INF , P4 ;  /* 0xff800000b05e7808 */ /* 0x000fe40002000000 */
[C---:B------:R-:W-:Y:S02]  /*38c0*/  ISETP.GT.AND P5, PT, R2.reuse, 0x9, PT ;  /* 0x000000090200780c */ /* 0x040fe40003fa4270 */
[----:B------:R-:W-:Y:S02]  /*38d0*/  ISETP.GT.AND P4, PT, R2, 0x19, PT ;  /* 0x000000190200780c */ /* 0x000fe40003f84270 */
[----:B------:R-:W-:Y:S02]  /*38e0*/  FSEL R143, R143, -INF , P6 ;  /* 0xff8000008f8f7808 */ /* 0x000fe40003000000 */
[----:B------:R-:W-:Y:S02]  /*38f0*/  FSEL R139, R139, -INF , P6 ;  /* 0xff8000008b8b7808 */ /* 0x000fe40003000000 */
[----:B------:R-:W-:-:S02]  /*3900*/  FSEL R151, R151, -INF , P6 ;  /* 0xff80000097977808 */ /* 0x000fc40003000000 */
[----:B------:R-:W-:Y:S02]  /*3910*/  FSEL R146, R146, -INF , P6 ;  /* 0xff80000092927808 */ /* 0x000fe40003000000 */
[----:B------:R-:W-:Y:S02]  /*3920*/  ISETP.GT.AND P6, PT, R2, 0x38, PT ;  /* 0x000000380200780c */ /* 0x000fe40003fc4270 */
[----:B------:R-:W-:Y:S02]  /*3930*/  FSEL R28, R174, -INF , P5 ;  /* 0xff800000ae1c7808 */ /* 0x000fe40002800000 */
        /* <DEDUP_REMOVED lines=16> */
[----:B------:R-:W-:Y:S02]  /*3a40*/  FSEL R164, R105, -INF , P6 ;  /* 0xff80000069a47808 */ /* 0x000fe40003000000 */
[----:B------:R-:W-:Y:S02]  /*3a50*/  ISETP.GT.AND P6, PT, R2, 0x50, PT ;  /* 0x000000500200780c */ /* 0x000fe40003fc4270 */
[----:B------:R-:W-:Y:S02]  /*3a60*/  FMNMX.FTZ R71, R11, R12, !PT ;  /* 0x0000000c0b477209 */ /* 0x000fe40007810000 */
[----:B------:R-:W-:Y:S02]  /*3a70*/  FSEL R205, R73, -INF , P6 ;  /* 0xff80000049cd7808 */ /* 0x000fe40003000000 */
[----:B------:R-:W-:-:S02]  /*3a80*/  FMNMX.FTZ R73, R10, R29, !PT ;  /* 0x0000001d0a497209 */ /* 0x000fc40007810000 */
[----:B------:R-:W-:Y:S02]  /*3a90*/  FMNMX.FTZ R71, R13, R71, !PT ;  /* 0x000000470d477209 */ /* 0x000fe40007810000 */
[----:B------:R-:W-:Y:S02]  /*3aa0*/  FMNMX.FTZ R73, R30, R73, !PT ;  /* 0x000000491e497209 */ /* 0x000fe40007810000 */
[----:B------:R-:W-:Y:S02]  /*3ab0*/  FSEL R68, R116, -INF , P5 ;  /* 0xff80000074447808 */ /* 0x000fe40002800000 */
[----:B------:R-:W-:Y:S02]  /*3ac0*/  FMNMX.FTZ R73, R31, R73, !PT ;  /* 0x000000491f497209 */ /* 0x000fe40007810000 */
[----:B------:R-:W-:Y:S02]  /*3ad0*/  FMNMX.FTZ R71, R14, R71, !PT ;  /* 0x000000470e477209 */ /* 0x000fe40007810000 */
[----:B------:R-:W-:-:S02]  /*3ae0*/  FMNMX.FTZ R73, R94, R73, !PT ;  /* 0x000000495e497209 */ /* 0x000fc40007810000 */
[----:B------:R-:W-:Y:S02]  /*3af0*/  FSEL R116, R157, -INF , P5 ;  /* 0xff8000009d747808 */ /* 0x000fe40002800000 */
[----:B------:R-:W-:Y:S02]  /*3b00*/  ISETP.GT.AND P5, PT, R2, 0x21, PT ;  /* 0x000000210200780c */ /* 0x000fe40003fa4270 */
[----:B------:R-:W-:Y:S02]  /*3b10*/  FMNMX.FTZ R71, R40, R71, !PT ;  /* 0x0000004728477209 */ /* 0x000fe40007810000 */
[----:B------:R-:W-:Y:S02]  /*3b20*/  FMNMX.FTZ R73, R95, R73, !PT ;  /* 0x000000495f497209 */ /* 0x000fe40007810000 */
[----:B------:R-:W-:Y:S02]  /*3b30*/  FSEL R93, R97, -INF , P4 ;  /* 0xff800000615d7808 */ /* 0x000fe40002000000 */
[----:B------:R-:W-:-:S02]  /*3b40*/  FSEL R97, R163, -INF , P4 ;  /* 0xff800000a3617808 */ /* 0x000fc40002000000 */
[----:B------:R-:W-:Y:S02]  /*3b50*/  FSEL R141, R141, -INF , P5 ;  /* 0xff8000008d8d7808 */ /* 0x000fe40002800000 */
[----:B------:R-:W-:Y:S02]  /*3b60*/  FSEL R137, R137, -INF , P5 ;  /* 0xff80000089897808 */ /* 0x000fe40002800000 */
[----:B------:R-:W-:Y:S02]  /*3b70*/  FSEL R149, R149, -INF , P5 ;  /* 0xff80000095957808 */ /* 0x000fe40002800000 */
[----:B------:R-:W-:Y:S02]  /*3b80*/  FSEL R144, R144, -INF , P5 ;  /* 0xff80000090907808 */ /* 0x000fe40002800000 */
[C---:B------:R-:W-:Y:S02]  /*3b90*/  ISETP.GT.AND P4, PT, R2.reuse, 0x28, PT ;  /* 0x000000280200780c */ /* 0x040fe40003f84270 */
[----:B------:R-:W-:-:S02]  /*3ba0*/  ISETP.GT.AND P5, PT, R2, 0x30, PT ;  /* 0x000000300200780c */ /* 0x000fc40003fa4270 */
[----:B------:R-:W-:Y:S02]  /*3bb0*/  FMNMX.FTZ R71, R41, R71, !PT ;  /* 0x0000004729477209 */ /* 0x000fe40007810000 */
[----:B------:R-:W-:Y:S02]  /*3bc0*/  FMNMX.FTZ R73, R96, R73, !PT ;  /* 0x0000004960497209 */ /* 0x000fe40007810000 */
[----:B------:R-:W-:Y:S02]  /*3bd0*/  FSEL R142, R142, -INF , P4 ;  /* 0xff8000008e8e7808 */ /* 0x000fe40002000000 */
[----:B------:R-:W-:Y:S02]  /*3be0*/  FSEL R138, R138, -INF , P4 ;  /* 0xff8000008a8a7808 */ /* 0x000fe40002000000 */
        /* <DEDUP_REMOVED lines=10> */
[----:B------:R-:W-:Y:S02]  /*3c90*/  FMNMX.FTZ R5, R15, R16, !PT ;  /* 0x000000100f057209 */ /* 0x000fe40007810000 */
[----:B------:R-:W-:Y:S02]  /*3ca0*/  FSEL R159, R159, -INF , P4 ;  /* 0xff8000009f9f7808 */ /* 0x000fe40002000000 */
[----:B------:R-:W-:Y:S02]  /*3cb0*/  FSEL R155, R155, -INF , P4 ;  /* 0xff8000009b9b7808 */ /* 0x000fe40002000000 */
[----:B------:R-:W-:-:S02]  /*3cc0*/  FSEL R167, R167, -INF , P4 ;  /* 0xff800000a7a77808 */ /* 0x000fc40002000000 */
[----:B------:R-:W-:Y:S02]  /*3cd0*/  FSEL R152, R152, -INF , P4 ;  /* 0xff80000098987808 */ /* 0x000fe40002000000 */
[----:B------:R-:W-:Y:S02]  /*3ce0*/  FSEL R161, R108, -INF , P5 ;  /* 0xff8000006ca17808 */ /* 0x000fe40002800000 */
[----:B------:R-:W-:Y:S02]  /*3cf0*/  FSEL R157, R109, -INF , P5 ;  /* 0xff8000006d9d7808 */ /* 0x000fe40002800000 */
[----:B------:R-:W-:Y:S02]  /*3d00*/  FSEL R170, R170, -INF , P5 ;  /* 0xff800000aaaa7808 */ /* 0x000fe40002800000 */
[----:B------:R-:W-:Y:S02]  /*3d10*/  FSEL R162, R162, -INF , P5 ;  /* 0xff800000a2a27808 */ /* 0x000fe40002800000 */
[----:B------:R-:W-:-:S02]  /*3d20*/  FMNMX.FTZ R71, R69, R71, !PT ;  /* 0x0000004745477209 */ /* 0x000fc40007810000 */
[----:B------:R-:W-:Y:S02]  /*3d30*/  FMNMX.FTZ R73, R118, R73, !PT ;  /* 0x0000004976497209 */ /* 0x000fe40007810000 */
[C---:B------:R-:W-:Y:S02]  /*3d40*/  ISETP.GT.AND P4, PT, R2.reuse, 0x40, PT ;  /* 0x000000400200780c */ /* 0x040fe40003f84270 */
[----:B------:R-:W-:Y:S02]  /*3d50*/  ISETP.GT.AND P5, PT, R2, 0x48, PT ;  /* 0x000000480200780c */ /* 0x000fe40003fa4270 */
[----:B------:R-:W-:Y:S02]  /*3d60*/  FMNMX.FTZ R5, R17, R5, !PT ;  /* 0x0000000511057209 */ /* 0x000fe40007810000 */
[----:B------:R-:W-:Y:S02]  /*3d70*/  FMNMX.FTZ R71, R136, R71, !PT ;  /* 0x0000004788477209 */ /* 0x000fe40007810000 */
[----:B------:R-:W-:-:S02]  /*3d80*/  FMNMX.FTZ R73, R144, R73, !PT ;  /* 0x0000004990497209 */ /* 0x000fc40007810000 */
[----:B------:R-:W-:Y:S02]  /*3d90*/  FSEL R175, R100, -INF , P4 ;  /* 0xff80000064af7808 */ /* 0x000fe40002000000 */
[----:B------:R-:W-:Y:S02]  /*3da0*/  FSEL R171, R102, -INF , P4 ;  /* 0xff80000066ab7808 */ /* 0x000fe40002000000 */
[----:B------:R-:W-:Y:S02]  /*3db0*/  FSEL R180, R104, -INF , P4 ;  /* 0xff80000068b47808 */ /* 0x000fe40002000000 */
[----:B------:R-:W-:Y:S02]  /*3dc0*/  FSEL R163, R107, -INF , P4 ;  /* 0xff8000006ba37808 */ /* 0x000fe40002000000 */
[----:B------:R-:W-:Y:S02]  /*3dd0*/  FSEL R177, R84, -INF , P5 ;  /* 0xff80000054b17808 */ /* 0x000fe40002800000 */
[----:B------:R-:W-:-:S02]  /*3de0*/  FSEL R173, R86, -INF , P5 ;  /* 0xff80000056ad7808 */ /* 0x000fc40002800000 */
[----:B------:R-:W-:Y:S02]  /*3df0*/  FSEL R181, R88, -INF , P5 ;  /* 0xff80000058b57808 */ /* 0x000fe40002800000 */
[----:B------:R-:W-:Y:S02]  /*3e00*/  FSEL R165, R90, -INF , P5 ;  /* 0xff8000005aa57808 */ /* 0x000fe40002800000 */
[----:B------:R-:W-:Y:S02]  /*3e10*/  FMNMX.FTZ R5, R28, R5, !PT ;  /* 0x000000051c057209 */ /* 0x000fe40007810000 */
[C---:B------:R-:W-:Y:S02]  /*3e20*/  ISETP.GT.AND P4, PT, R2.reuse, 0x49, PT ;  /* 0x000000490200780c */ /* 0x040fe40003f84270 */
[----:B------:R-:W-:Y:S02]  /*3e30*/  ISETP.GT.AND P5, PT, R2, 0x51, PT ;  /* 0x000000510200780c */ /* 0x000fe40003fa4270 */
[----:B------:R-:W-:-:S02]  /*3e40*/  FMNMX.FTZ R71, R137, R71, !PT ;  /* 0x0000004789477209 */ /* 0x000fc40007810000 */
        /* <DEDUP_REMOVED lines=14> */
[C---:B------:R-:W-:Y:S02]  /*3f30*/  ISETP.GT.AND P6, PT, R2.reuse, 0x59, PT ;  /* 0x000000590200780c */ /* 0x040fe40003fc4270 */
[----:B------:R-:W-:Y:S02]  /*3f40*/  ISETP.GT.AND P5, PT, R2, 0x60, PT ;  /* 0x000000600200780c */ /* 0x000fe40003fa4270 */
[----:B------:R-:W-:Y:S02]  /*3f50*/  FMNMX.FTZ R71, R138, R71, !PT ;  /* 0x000000478a477209 */ /* 0x000fe40007810000 */
[----:B------:R-:W-:-:S02]  /*3f60*/  FMNMX.FTZ R73, R146, R73, !PT ;  /* 0x0000004992497209 */ /* 0x000fc40007810000 */
[----:B------:R-:W-:Y:S02]  /*3f70*/  FMNMX.FTZ R5, R74, R5, !PT ;  /* 0x000000054a057209 */ /* 0x000fe40007810000 */
[----:B------:R-:W-:Y:S02]  /*3f80*/  FSEL R223, R66, -INF , P4 ;  /* 0xff80000042df7808 */ /* 0x000fe40002000000 */
        /* <DEDUP_REMOVED lines=13> */
[----:B------:R-:W-:Y:S02]  /*4060*/  FMNMX.FTZ R71, R139, R71, !PT ;  /* 0x000000478b477209 */ /* 0x000fe40007810000 */
[----:B------:R-:W-:Y:S02]  /*4070*/  FMNMX.FTZ R73, R147, R73, !PT ;  /* 0x0000004993497209 */ /* 0x000fe40007810000 */
[----:B------:R-:W-:-:S02]  /*4080*/  ISETP.GT.AND P5, PT, R2, 0x69, PT ;  /* 0x000000690200780c */ /* 0x000fc40003fa4270 */
[----:B------:R-:W-:Y:S02]  /*4090*/  FMNMX.FTZ R2, R75, R5, !PT ;  /* 0x000000054b027209 */ /* 0x000fe40007810000 */
[----:B------:R-:W-:Y:S02]  /*40a0*/  FMNMX.FTZ R71, R154, R71, !PT ;  /* 0x000000479a477209 */ /* 0x000fe40007810000 */
[----:B------:R-:W-:Y:S02]  /*40b0*/  FMNMX.FTZ R73, R152, R73, !PT ;  /* 0x0000004998497209 */ /* 0x000fe40007810000 */
[----:B------:R-:W-:Y:S02]  /*40c0*/  FMNMX.FTZ R2, R93, R2, !PT ;  /* 0x000000025d027209 */ /* 0x000fe40007810000 */
[----:B------:R-:W-:Y:S02]  /*40d0*/  FMNMX.FTZ R71, R155, R71, !PT ;  /* 0x000000479b477209 */ /* 0x000fe40007810000 */
[----:B------:R-:W-:-:S02]  /*40e0*/  FMNMX.FTZ R73, R153, R73, !PT ;  /* 0x0000004999497209 */ /* 0x000fc40007810000 */
        /* <DEDUP_REMOVED lines=34> */
[----:B------:R-:W-:Y:S02]  /*4310*/  FSEL R197, R45, -INF , P4 ;  /* 0xff8000002dc57808 */ /* 0x000fe40002000000 */
[----:B------:R-:W-:-:S02]  /*4320*/  FMNMX.FTZ R71, R183, R71, !PT ;  /* 0x00000047b7477209 */ /* 0x000fc40007810000 */
[----:B------:R-:W-:Y:S02]  /*4330*/  FMNMX.FTZ R73, R195, R73, !PT ;  /* 0x00000049c3497209 */ /* 0x000fe40007810000 */
[----:B------:R-:W-:Y:S02]  /*4340*/  FMNMX.FTZ R2, R177, R2, !PT ;  /* 0x00000002b1027209 */ /* 0x000fe40007810000 */
[----:B------:R-:W-:Y:S02]  /*4350*/  FMNMX.FTZ R5, R117, R5, !PT ;  /* 0x0000000575057209 */ /* 0x000fe40007810000 */
[----:B------:R-:W-:Y:S02]  /*4360*/  FSEL R189, R37, -INF , P4 ;  /* 0xff80000025bd7808 */ /* 0x000fe40002000000 */
[----:B------:R-:W-:Y:S02]  /*4370*/  FSEL R196, R25, -INF , P6 ;  /* 0xff80000019c47808 */ /* 0x000fe40003000000 */
[----:B------:R-:W-:-:S02]  /*4380*/  FMNMX.FTZ R71, R212, R71, !PT ;  /* 0x00000047d4477209 */ /* 0x000fc40007810000 */
[----:B------:R-:W-:Y:S02]  /*4390*/  FMNMX.FTZ R73, R197, R73, !PT ;  /* 0x00000049c5497209 */ /* 0x000fe40007810000 */
[----:B------:R-:W-:Y:S02]  /*43a0*/  FMNMX.FTZ R2, R178, R2, !PT ;  /* 0x00000002b2027209 */ /* 0x000fe40007810000 */
[----:B------:R-:W-:Y:S02]  /*43b0*/  FMNMX.FTZ R5, R148, R5, !PT ;  /* 0x0000000594057209 */ /* 0x000fe40007810000 */
[----:B------:R-:W-:Y:S02]  /*43c0*/  FSEL R207, R23, -INF , P6 ;  /* 0xff80000017cf7808 */ /* 0x000fe40003000000 */
[----:B------:R-:W-:Y:S01]  /*43d0*/  FSEL R193, R27, -INF , P5 ;  /* 0xff8000001bc17808 */ /* 0x000fe20002800000 */
[----:B------:R-:W-:Y:S01]  /*43e0*/  LDSM.16.MT88.4 R20, [R224+0x100] ;  /* 0x00010000e014783b */ /* 0x000fe20000004200 */
[----:B------:R-:W-:-:S02]  /*43f0*/  FMNMX.FTZ R71, R189, R71, !PT ;  /* 0x00000047bd477209 */ /* 0x000fc40007810000 */
[----:B------:R-:W-:Y:S02]  /*4400*/  FMNMX.FTZ R73, R196, R73, !PT ;  /* 0x00000049c4497209 */ /* 0x000fe40007810000 */
[----:B------:R-:W-:Y:S02]  /*4410*/  FMNMX.FTZ R2, R221, R2, !PT ;  /* 0x00000002dd027209 */ /* 0x000fe40007810000 */
[----:B------:R-:W-:Y:S02]  /*4420*/  FMNMX.FTZ R5, R149, R5, !PT ;  /* 0x0000000595057209 */ /* 0x000fe40007810000 */
[----:B------:R-:W-:Y:S02]  /*4430*/  FSEL R233, R24, -INF , P5 ;  /* 0xff80000018e97808 */ /* 0x000fe40002800000 */
[----:B------:R-:W-:Y:S01]  /*4440*/  FMNMX.FTZ R71, R207, R71, !PT ;  /* 0x00000047cf477209 */ /* 0x000fe20007810000 */
[----:B------:R-:W-:Y:S01]  /*4450*/  LDSM.16.MT88.4 R24, [R225+0x100] ;  /* 0x00010000e118783b */ /* 0x000fe20000004200 */
[----:B------:R-:W-:-:S02]  /*4460*/  FMNMX.FTZ R73, R193, R73, !PT ;  /* 0x00000049c1497209 */ /* 0x000fc40007810000 */
[----:B------:R-:W-:Y:S02]  /*4470*/  FMNMX.FTZ R2, R241, R2, !PT ;  /* 0x00000002f1027209 */ /* 0x000fe40007810000 */
[----:B------:R-:W-:Y:S01]  /*4480*/  FMNMX.FTZ R5, R150, R5, !PT ;  /* 0x0000000596057209 */ /* 0x000fe20007810000 */
[----:B------:R-:W1:Y:S01]  /*4490*/  SHFL.BFLY PT, R6, R73, 0x2, 0x1f ;  /* 0x0c401f0049067f89 */ /* 0x000e6200000e0000 */
[----:B------:R-:W-:Y:S02]  /*44a0*/  FMNMX.FTZ R71, R233, R71, !PT ;  /* 0x00000047e9477209 */ /* 0x000fe40007810000 */
[----:B------:R-:W-:Y:S02]  /*44b0*/  FMNMX.FTZ R2, R223, R2, !PT ;  /* 0x00000002df027209 */ /* 0x000fe40007810000 */
[----:B------:R-:W-:Y:S01]  /*44c0*/  FMNMX.FTZ R5, R151, R5, !PT ;  /* 0x0000000597057209 */ /* 0x000fe20007810000 */
[----:B------:R-:W2:Y:S01]  /*44d0*/  SHFL.BFLY PT, R7, R71, 0x2, 0x1f ;  /* 0x0c401f0047077f89 */ /* 0x000ea200000e0000 */
[----:B------:R-:W-:-:S02]  /*44e0*/  FMNMX.FTZ R2, R222, R2, !PT ;  /* 0x00000002de027209 */ /* 0x000fc40007810000 */
[----:B------:R-:W-:Y:S02]  /*44f0*/  FMNMX.FTZ R5, R166, R5, !PT ;  /* 0x00000005a6057209 */ /* 0x000fe40007810000 */
[----:B------:R-:W-:Y:S02]  /*4500*/  FSEL R242, R43, -INF , P4 ;  /* 0xff8000002bf27808 */ /* 0x000fe40002000000 */
[----:B------:R-:W-:Y:S02]  /*4510*/  FMNMX.FTZ R2, R194, R2, !PT ;  /* 0x00000002c2027209 */ /* 0x000fe40007810000 */
[----:B------:R-:W-:Y:S02]  /*4520*/  FMNMX.FTZ R5, R167, R5, !PT ;  /* 0x00000005a7057209 */ /* 0x000fe40007810000 */
[----:B------:R-:W-:Y:S02]  /*4530*/  FSEL R243, R39, -INF , P6 ;  /* 0xff80000027f37808 */ /* 0x000fe40003000000 */
[----:B------:R-:W-:-:S02]  /*4540*/  FMNMX.FTZ R2, R242, R2, !PT ;  /* 0x00000002f2027209 */ /* 0x000fc40007810000 */
[----:B------:R-:W-:Y:S02]  /*4550*/  FMNMX.FTZ R5, R169, R5, !PT ;  /* 0x00000005a9057209 */ /* 0x000fe40007810000 */
[----:B------:R-:W-:Y:S02]  /*4560*/  FSEL R230, R38, -INF , P5 ;  /* 0xff80000026e67808 */ /* 0x000fe40002800000 */
[----:B------:R-:W-:Y:S01]  /*4570*/  FMNMX.FTZ R2, R243, R2, !PT ;  /* 0x00000002f3027209 */ /* 0x000fe20007810000 */
[----:B------:R-:W-:Y:S01]  /*4580*/  LDSM.16.MT88.4 R36, [R226+0x100] ;  /* 0x00010000e224783b */ /* 0x000fe20000004200 */
[----:B------:R-:W-:Y:S02]  /*4590*/  FMNMX.FTZ R5, R170, R5, !PT ;  /* 0x00000005aa057209 */ /* 0x000fe40007810000 */
[----:B------:R-:W-:Y:S02]  /*45a0*/  FMNMX.FTZ R2, R230, R2, !PT ;  /* 0x00000002e6027209 */ /* 0x000fe40007810000 */
[----:B------:R-:W-:-:S02]  /*45b0*/  FMNMX.FTZ R5, R180, R5, !PT ;  /* 0x00000005b4057209 */ /* 0x000fc40007810000 */
[----:B-1----:R-:W-:Y:S02]  /*45c0*/  FMNMX.FTZ R73, R73, R6, !PT ;  /* 0x0000000649497209 */ /* 0x002fe40007810000 */
[----:B------:R-:W1:Y:S01]  /*45d0*/  SHFL.BFLY PT, R6, R2, 0x2, 0x1f ;  /* 0x0c401f0002067f89 */ /* 0x000e6200000e0000 */
[----:B------:R-:W-:Y:S02]  /*45e0*/  FMNMX.FTZ R5, R179, R5, !PT ;  /* 0x00000005b3057209 */ /* 0x000fe40007810000 */
[----:B--2---:R-:W-:Y:S02]  /*45f0*/  FMNMX.FTZ R71, R71, R7, !PT ;  /* 0x0000000747477209 */ /* 0x004fe40007810000 */
[----:B------:R-:W2:Y:S01]  /*4600*/  SHFL.BFLY PT, R7, R73, 0x1, 0x1f ;  /* 0x0c201f0049077f89 */ /* 0x000ea200000e0000 */
[----:B------:R-:W-:Y:S02]  /*4610*/  FMNMX.FTZ R5, R181, R5, !PT ;  /* 0x00000005b5057209 */ /* 0x000fe40007810000 */
[----:B------:R-:W-:Y:S01]  /*4620*/  FSEL R228, R48, -INF , P4 ;  /* 0xff80000030e47808 */ /* 0x000fe20002000000 */
[----:B------:R-:W3:Y:S01]  /*4630*/  SHFL.BFLY PT, R8, R71, 0x1, 0x1f ;  /* 0x0c201f0047087f89 */ /* 0x000ee200000e0000 */
[----:B------:R-:W-:-:S02]  /*4640*/  FMNMX.FTZ R5, R182, R5, !PT ;  /* 0x00000005b6057209 */ /* 0x000fc40007810000 */
[----:B------:R-:W-:Y:S02]  /*4650*/  FSEL R211, R46, -INF , P6 ;  /* 0xff8000002ed37808 */ /* 0x000fe40003000000 */
[----:B------:R-:W-:Y:S02]  /*4660*/  FMNMX.FTZ R5, R205, R5, !PT ;  /* 0x00000005cd057209 */ /* 0x000fe40007810000 */
[----:B------:R-:W-:Y:S02]  /*4670*/  FSEL R247, R47, -INF , P5 ;  /* 0xff8000002ff77808 */ /* 0x000fe40002800000 */
[----:B------:R-:W-:-:S04]  /*4680*/  FMNMX.FTZ R5, R192, R5, !PT ;  /* 0x00000005c0057209 */ /* 0x000fc80007810000 */
[----:B------:R-:W-:Y:S02]  /*4690*/  FMNMX.FTZ R5, R186, R5, !PT ;  /* 0x00000005ba057209 */ /* 0x000fe40007810000 */
[----:B-1----:R-:W-:Y:S02]  /*46a0*/  FMNMX.FTZ R2, R2, R6, !PT ;  /* 0x0000000602027209 */ /* 0x002fe40007810000 */
[----:B------:R-:W-:Y:S02]  /*46b0*/  FMNMX.FTZ R5, R199, R5, !PT ;  /* 0x00000005c7057209 */ /* 0x000fe40007810000 */
[----:B--2---:R-:W-:Y:S01]  /*46c0*/  FMNMX.FTZ R73, R73, R7, !PT ;  /* 0x0000000749497209 */ /* 0x004fe20007810000 */
[----:B------:R-:W1:Y:S01]  /*46d0*/  SHFL.BFLY PT, R9, R2, 0x1, 0x1f ;  /* 0x0c201f0002097f89 */ /* 0x000e6200000e0000 */
[----:B------:R-:W-:Y:S02]  /*46e0*/  FMNMX.FTZ R5, R202, R5, !PT ;  /* 0x00000005ca057209 */ /* 0x000fe40007810000 */
[----:B---3--:R-:W-:Y:S01]  /*46f0*/  FMNMX.FTZ R71, R71, R8, !PT ;  /* 0x0000000847477209 */ /* 0x008fe20007810000 */
[----:B------:R-:W-:Y:S01]  /*4700*/  FMUL.FTZ R7, R73, c[0x0][0x2d0] ;  /* 0x0000b40049077a20 */ /* 0x000fe20000410000 */
[----:B------:R-:W-:-:S02]  /*4710*/  FMNMX.FTZ R5, R228, R5, !PT ;  /* 0x00000005e4057209 */ /* 0x000fc40007810000 */
[----:B------:R-:W-:Y:S01]  /*4720*/  FSETP.NEU.FTZ.AND P4, PT, R73, -INF , PT ;  /* 0xff8000004900780b */ /* 0x000fe20003f9d000 */
[----:B------:R-:W-:Y:S01]  /*4730*/  FMUL.FTZ R6, R71, c[0x0][0x2d0] ;  /* 0x0000b40047067a20 */ /* 0x000fe20000410000 */
[----:B------:R-:W-:Y:S02]  /*4740*/  FMNMX.FTZ R8, R211, R5, !PT ;  /* 0x00000005d3087209 */ /* 0x000fe40007810000 */
[----:B------:R-:W-:Y:S02]  /*4750*/  FSEL R7, R7, RZ, P4 ;  /* 0x000000ff07077208 */ /* 0x000fe40002000000 */
[----:B------:R-:W-:Y:S02]  /*4760*/  FSETP.NEU.FTZ.AND P4, PT, R71, -INF , PT ;  /* 0xff8000004700780b */ /* 0x000fe40003f9d000 */
[----:B------:R-:W-:Y:S01]  /*4770*/  FMNMX.FTZ R8, R247, R8, !PT ;  /* 0x00000008f7087209 */ /* 0x000fe20007810000 */
[----:B------:R-:W-:Y:S01]  /*4780*/  FFMA.FTZ R5, R10, c[0x0][0x2d0], -R7 ;  /* 0x0000b4000a057a23 */ /* 0x000fe20000010807 */
[----:B------:R-:W-:-:S03]  /*4790*/  FSEL R6, R6, RZ, P4 ;  /* 0x000000ff06067208 */ /* 0x000fc60002000000 */
[----:B------:R-:W2:Y:S01]  /*47a0*/  SHFL.BFLY PT, R10, R8, 0x2, 0x1f ;  /* 0x0c401f00080a7f89 */ /* 0x000ea200000e0000 */
[----:B------:R3:W-:Y:S01]  /*47b0*/  MUFU.EX2 R244, R5 ;  /* 0x0000000500f47308 */ /* 0x0007e20000000800 */
[----:B-1----:R-:W-:Y:S01]  /*47c0*/  FMNMX.FTZ R2, R2, R9, !PT ;  /* 0x0000000902027209 */ /* 0x002fe20007810000 */
[----:B------:R-:W-:-:S03]  /*47d0*/  FFMA.FTZ R9, R13, c[0x0][0x2d0], -R6 ;  /* 0x0000b4000d097a23 */ /* 0x000fc60000010806 */
[----:B------:R-:W-:-:S03]  /*47e0*/  FSETP.NEU.FTZ.AND P4, PT, R2, -INF , PT ;  /* 0xff8000000200780b */ /* 0x000fc60003f9d000 */
[----:B------:R1:W-:Y:S01]  /*47f0*/  MUFU.EX2 R204, R9 ;  /* 0x0000000900cc7308 */ /* 0x0003e20000000800 */
[----:B---3--:R-:W-:-:S07]  /*4800*/  FFMA.FTZ R5, R11, c[0x0][0x2d0], -R6 ;  /* 0x0000b4000b057a23 */ /* 0x008fce0000010806 */
[----:B------:R3:W-:Y:S01]  /*4810*/  MUFU.EX2 R201, R5 ;  /* 0x0000000500c97308 */ /* 0x0007e20000000800 */
[----:B--2---:R-:W-:Y:S01]  /*4820*/  FMNMX.FTZ R8, R8, R10, !PT ;  /* 0x0000000a08087209 */ /* 0x004fe20007810000 */
[----:B-1----:R-:W-:-:S06]  /*4830*/  FFMA.FTZ R9, R14, c[0x0][0x2d0], -R6 ;  /* 0x0000b4000e097a23 */ /* 0x002fcc0000010806 */
[----:B------:R-:W1:Y:S01]  /*4840*/  MUFU.EX2 R190, R9 ;  /* 0x0000000900be7308 */ /* 0x000e620000000800 */
[----:B---3--:R-:W-:-:S07]  /*4850*/  FFMA.FTZ R5, R12, c[0x0][0x2d0], -R6 ;  /* 0x0000b4000c057a23 */ /* 0x008fce0000010806 */
[----:B------:R2:W3:Y:S01]  /*4860*/  MUFU.EX2 R200, R5 ;  /* 0x0000000500c87308 */ /* 0x0004e20000000800 */
[----:B-1----:R-:W-:Y:S01]  /*4870*/  F2FP.PACK_AB R10, R190, R204 ;  /* 0x000000ccbe0a723e */ /* 0x002fe200000000ff */
[----:B--2---:R-:W-:-:S05]  /*4880*/  FMUL.FTZ R5, R2, c[0x0][0x2d0] ;  /* 0x0000b40002057a20 */ /* 0x004fca0000410000 */
[----:B------:R-:W-:-:S05]  /*4890*/  FSEL R5, R5, RZ, P4 ;  /* 0x000000ff05057208 */ /* 0x000fca0002000000 */
[--C-:B------:R-:W-:Y:S02]  /*48a0*/  FFMA.FTZ R9, R15, c[0x0][0x2d0], -R5.reuse ;  /* 0x0000b4000f097a23 */ /* 0x100fe40000010805 */
[--C-:B------:R-:W-:Y:S02]  /*48b0*/  FFMA.FTZ R0, R16, c[0x0][0x2d0], -R5.reuse ;  /* 0x0000b40010007a23 */ /* 0x100fe40000010805 */
[----:B------:R1:W-:Y:S08]  /*48c0*/  MUFU.EX2 R92, R9 ;  /* 0x00000009005c7308 */ /* 0x0003f00000000800 */
[----:B------:R2:W4:Y:S01]  /*48d0*/  MUFU.EX2 R206, R0 ;  /* 0x0000000000ce7308 */ /* 0x0005220000000800 */
[----:B-1----:R-:W1:Y:S01]  /*48e0*/  SHFL.BFLY PT, R9, R8, 0x1, 0x1f ;  /* 0x0c201f0008097f89 */ /* 0x002e6200000e0000 */
[----:B--2---:R-:W-:-:S03]  /*48f0*/  FFMA.FTZ R0, R17, c[0x0][0x2d0], -R5 ;  /* 0x0000b40011007a23 */ /* 0x004fc60000010805 */
[----:B------:R-:W2:Y:S03]  /*4900*/  LDSM.16.MT88.4 R16, [R227+0x100] ;  /* 0x00010000e310783b */ /* 0x000ea60000004200 */
[----:B------:R4:W-:Y:S01]  /*4910*/  MUFU.EX2 R113, R0 ;  /* 0x0000000000717308 */ /* 0x0009e20000000800 */
[----:B-1----:R-:W-:Y:S02]  /*4920*/  FMNMX.FTZ R72, R8, R9, !PT ;  /* 0x0000000908487209 */ /* 0x002fe40007810000 */
[----:B---3--:R-:W-:Y:S01]  /*4930*/  F2FP.PACK_AB R8, R200, R201 ;  /* 0x000000c9c808723e */ /* 0x008fe200000000ff */
[----:B----4-:R-:W-:Y:S01]  /*4940*/  FFMA.FTZ R0, R28, c[0x0][0x2d0], -R5 ;  /* 0x0000b4001c007a23 */ /* 0x010fe20000010805 */
[C---:B------:R-:W-:Y:S01]  /*4950*/  FSETP.NEU.FTZ.AND P4, PT, R72.reuse, -INF , PT ;  /* 0xff8000004800780b */ /* 0x040fe20003f9d000 */
[----:B------:R-:W-:Y:S01]  /*4960*/  FMUL.FTZ R3, R72, c[0x0][0x2d0] ;  /* 0x0000b40048037a20 */ /* 0x000fe20000410000 */
[----:B------:R-:W-:Y:S01]  /*4970*/  F2FP.PACK_AB R9, R206, R92 ;  /* 0x0000005cce09723e */ /* 0x000fe200000000ff */
[----:B------:R1:W3:Y:S02]  /*4980*/  MUFU.EX2 R119, R0 ;  /* 0x0000000000777308 */ /* 0x0002e40000000800 */
[----:B-1----:R-:W-:Y:S01]  /*4990*/  FFMA.FTZ R0, R29, c[0x0][0x2d0], -R7 ;  /* 0x0000b4001d007a23 */ /* 0x002fe20000010807 */
[----:B---3--:R-:W-:-:S05]  /*49a0*/  F2FP.PACK_AB R11, R119, R113 ;  /* 0x00000071770b723e */ /* 0x008fca00000000ff */
[----:B------:R1:W3:Y:S02]  /*49b0*/  MUFU.EX2 R213, R0 ;  /* 0x0000000000d57308 */ /* 0x0002e40000000800 */
[C---:B------:R-:W-:Y:S08]  /*49c0*/  HMMA.16816.F32 R76, R8.reuse, R20, RZ ;  /* 0x00000014084c723c */ /* 0x040ff000000018ff */
[----:B--2---:R-:W-:Y:S01]  /*49d0*/  HMMA.16816.F32 R60, R8, R16, RZ ;  /* 0x00000010083c723c */ /* 0x004fe200000018ff */
[----:B-1----:R-:W-:Y:S01]  /*49e0*/  FFMA.FTZ R0, R30, c[0x0][0x2d0], -R7 ;  /* 0x0000b4001e007a23 */ /* 0x002fe20000010807 */
[----:B---3--:R-:W-:-:S03]  /*49f0*/  F2FP.PACK_AB R12, R213, R244 ;  /* 0x000000f4d50c723e */ /* 0x008fc600000000ff */
[----:B------:R1:W-:Y:S03]  /*4a00*/  MUFU.EX2 R231, R0 ;  /* 0x0000000000e77308 */ /* 0x0003e60000000800 */
[C---:B------:R-:W-:Y:S08]  /*4a10*/  HMMA.16816.F32 R52, R8.reuse, R24, RZ ;  /* 0x000000180834723c */ /* 0x040ff000000018ff */
[----:B------:R-:W-:Y:S01]  /*4a20*/  HMMA.16816.F32 R44, R8, R36, RZ ;  /* 0x00000024082c723c */ /* 0x000fe200000018ff */
[----:B-1----:R-:W-:Y:S01]  /*4a30*/  FSEL R0, R3, RZ, P4 ;  /* 0x000000ff03007208 */ /* 0x002fe20002000000 */
[----:B------:R-:W-:-:S06]  /*4a40*/  FFMA.FTZ R3, R31, c[0x0][0x2d0], -R7 ;  /* 0x0000b4001f037a23 */ /* 0x000fcc0000010807 */
[C---:B------:R-:W-:Y:S01]  /*4a50*/  HMMA.16816.F32 R64, R8.reuse, R22, RZ ;  /* 0x000000160840723c */ /* 0x040fe200000018ff */
[----:B------:R-:W-:Y:S01]  /*4a60*/  LDSM.16.MT88.4 R28, [R226+0x900] ;  /* 0x00090000e21c783b */ /* 0x000fe20000004200 */
[----:B------:R1:W2:Y:S06]  /*4a70*/  MUFU.EX2 R234, R3 ;  /* 0x0000000300ea7308 */ /* 0x0002ac0000000800 */
[C---:B------:R-:W-:Y:S08]  /*4a80*/  HMMA.16816.F32 R56, R8.reuse, R18, RZ ;  /* 0x000000120838723c */ /* 0x040ff000000018ff */
[----:B------:R-:W-:Y:S01]  /*4a90*/  HMMA.16816.F32 R48, R8, R26, RZ ;  /* 0x0000001a0830723c */ /* 0x000fe200000018ff */
[----:B-1----:R-:W-:Y:S01]  /*4aa0*/  FFMA.FTZ R3, R32, c[0x0][0x2d0], -R0 ;  /* 0x0000b40020037a23 */ /* 0x002fe20000010800 */
[----:B--2---:R-:W-:-:S03]  /*4ab0*/  F2FP.PACK_AB R14, R234, R231 ;  /* 0x000000e7ea0e723e */ /* 0x004fc600000000ff */
[----:B------:R1:W-:Y:S02]  /*4ac0*/  MUFU.EX2 R249, R3 ;  /* 0x0000000300f97308 */ /* 0x0003e40000000800 */
[----:B-1----:R-:W-:-:S06]  /*4ad0*/  FFMA.FTZ R3, R33, c[0x0][0x2d0], -R0 ;  /* 0x0000b40021037a23 */ /* 0x002fcc0000010800 */
[----:B------:R1:W2:Y:S02]  /*4ae0*/  MUFU.EX2 R245, R3 ;  /* 0x0000000300f57308 */ /* 0x0002a40000000800 */
[----:B-1----:R-:W-:Y:S01]  /*4af0*/  FFMA.FTZ R3, R34, c[0x0][0x2d0], -R0 ;  /* 0x0000b40022037a23 */ /* 0x002fe20000010800 */
[----:B--2---:R-:W-:-:S05]  /*4b00*/  F2FP.PACK_AB R13, R245, R249 ;  /* 0x000000f9f50d723e */ /* 0x004fca00000000ff */
[----:B------:R1:W-:Y:S02]  /*4b10*/  MUFU.EX2 R203, R3 ;  /* 0x0000000300cb7308 */ /* 0x0003e40000000800 */
[----:B-1----:R-:W-:Y:S02]  /*4b20*/  FFMA.FTZ R3, R35, c[0x0][0x2d0], -R0 ;  /* 0x0000b40023037a23 */ /* 0x002fe40000010800 */
[----:B------:R-:W-:Y:S04]  /*4b30*/  LDSM.16.MT88.4 R32, [R227+0x900] ;  /* 0x00090000e320783b */ /* 0x000fe80000004200 */
[----:B------:R1:W2:Y:S02]  /*4b40*/  MUFU.EX2 R188, R3 ;  /* 0x0000000300bc7308 */ /* 0x0002a40000000800 */
[----:B-1----:R-:W-:Y:S01]  /*4b50*/  FFMA.FTZ R3, R40, c[0x0][0x2d0], -R6 ;  /* 0x0000b40028037a23 */ /* 0x002fe20000010806 */
[----:B--2---:R-:W-:-:S05]  /*4b60*/  F2FP.PACK_AB R15, R188, R203 ;  /* 0x000000cbbc0f723e */ /* 0x004fca00000000ff */
[----:B------:R1:W-:Y:S02]  /*4b70*/  MUFU.EX2 R198, R3 ;  /* 0x0000000300c67308 */ /* 0x0003e40000000800 */
[C---:B------:R-:W-:Y:S08]  /*4b80*/  HMMA.16816.F32 R88, R12.reuse, R20, RZ ;  /* 0x000000140c58723c */ /* 0x040ff000000018ff */
[----:B------:R-:W-:Y:S01]  /*4b90*/  HMMA.16816.F32 R104, R12, R22, RZ ;  /* 0x000000160c68723c */ /* 0x000fe200000018ff */
[----:B------:R-:W2:Y:S01]  /*4ba0*/  LDSM.16.MT88.4 R20, [R224+0x900] ;  /* 0x00090000e014783b */ /* 0x000ea20000004200 */
[----:B-1----:R-:W-:-:S04]  /*4bb0*/  FFMA.FTZ R3, R41, c[0x0][0x2d0], -R6 ;  /* 0x0000b40029037a23 */ /* 0x002fc80000010806 */
[----:B------:R1:W-:Y:S02]  /*4bc0*/  MUFU.EX2 R111, R3 ;  /* 0x00000003006f7308 */ /* 0x0003e40000000800 */
[----:B------:R-:W-:Y:S08]  /*4bd0*/  HMMA.16816.F32 R40, R8, R38, RZ ;  /* 0x000000260828723c */ /* 0x000ff000000018ff */
[----:B------:R-:W-:Y:S01]  /*4be0*/  HMMA.16816.F32 R84, R12, R16, RZ ;  /* 0x000000100c54723c */ /* 0x000fe200000018ff */
[----:B-1----:R-:W-:-:S07]  /*4bf0*/  FFMA.FTZ R3, R68, c[0x0][0x2d0], -R6 ;  /* 0x0000b40044037a23 */ /* 0x002fce0000010806 */
[C---:B------:R-:W-:Y:S01]  /*4c00*/  HMMA.16816.F32 R128, R12.reuse, R18, RZ ;  /* 0x000000120c80723c */ /* 0x040fe200000018ff */
[----:B------:R-:W1:Y:S01]  /*4c10*/  LDSM.16.MT88.4 R16, [R225+0x900] ;  /* 0x00090000e110783b */ /* 0x000e620000004200 */
[----:B------:R-:W-:Y:S01]  /*4c20*/  IMAD.MOV.U32 R68, RZ, RZ, R206 ;  /* 0x000000ffff447224 */ /* 0x000fe200078e00ce */
[----:B------:R3:W-:Y:S05]  /*4c30*/  MUFU.EX2 R232, R3 ;  /* 0x0000000300e87308 */ /* 0x0007ea0000000800 */
[C---:B------:R-:W-:Y:S08]  /*4c40*/  HMMA.16816.F32 R80, R12.reuse, R24, RZ ;  /* 0x000000180c50723c */ /* 0x040ff000000018ff */
[----:B------:R-:W-:Y:S01]  /*4c50*/  HMMA.16816.F32 R132, R12, R26, RZ ;  /* 0x0000001a0c84723c */ /* 0x000fe200000018ff */
[----:B---3--:R-:W-:-:S04]  /*4c60*/  FFMA.FTZ R3, R69, c[0x0][0x2d0], -R6 ;  /* 0x0000b40045037a23 */ /* 0x008fc80000010806 */
[----:B------:R3:W4:Y:S03]  /*4c70*/  MUFU.EX2 R112, R3 ;  /* 0x0000000300707308 */ /* 0x0007260000000800 */
[C---:B------:R-:W-:Y:S08]  /*4c80*/  HMMA.16816.F32 R24, R12.reuse, R36, RZ ;  /* 0x000000240c18723c */ /* 0x040ff000000018ff */
[----:B------:R-:W-:Y:S01]  /*4c90*/  HMMA.16816.F32 R120, R12, R38, RZ ;  /* 0x000000260c78723c */ /* 0x000fe200000018ff */
[----:B------:R-:W1:Y:S01]  /*4ca0*/  LDSM.16.MT88.4 R12, [R224+0x1100] ;  /* 0x00110000e00c783b */ /* 0x000e620000004200 */
[----:B---3--:R-:W-:-:S02]  /*4cb0*/  FFMA.FTZ R3, R70, c[0x0][0x2d0], -R5 ;  /* 0x0000b40046037a23 */ /* 0x008fc40000010805 */
[----:B------:R-:W-:Y:S02]  /*4cc0*/  IMAD.MOV.U32 R70, RZ, RZ, R113 ;  /* 0x000000ffff467224 */ /* 0x000fe400078e0071 */
[----:B------:R3:W-:Y:S02]  /*4cd0*/  MUFU.EX2 R4, R3 ;  /* 0x0000000300047308 */ /* 0x0007e40000000800 */
[----:B---3--:R-:W-:Y:S02]  /*4ce0*/  FFMA.FTZ R3, R74, c[0x0][0x2d0], -R5 ;  /* 0x0000b4004a037a23 */ /* 0x008fe40000010805 */
[----:B------:R-:W-:-:S04]  /*4cf0*/  IMAD.MOV.U32 R74, RZ, RZ, R203 ;  /* 0x000000ffff4a7224 */ /* 0x000fc800078e00cb */
[----:B------:R3:W-:Y:S02]  /*4d00*/  MUFU.EX2 R8, R3 ;  /* 0x0000000300087308 */ /* 0x0007e40000000800 */
[----:B---3--:R-:W-:Y:S01]  /*4d10*/  FFMA.FTZ R3, R75, c[0x0][0x2d0], -R5 ;  /* 0x0000b4004b037a23 */ /* 0x008fe20000010805 */
[----:B----4-:R-:W-:-:S05]  /*4d20*/  MOV R75, R112 ;  /* 0x00000070004b7202 */ /* 0x010fca0000000f00 */
[----:B------:R3:W-:Y:S01]  /*4d30*/  MUFU.EX2 R229, R3 ;  /* 0x0000000300e57308 */ /* 0x0007e20000000800 */
[----:B------:R-:W-:Y:S01]  /*4d40*/  F2FP.PACK_AB R10, R75, R232 ;  /* 0x000000e84b0a723e */ /* 0x000fe200000000ff */
[----:B---3--:R-:W-:Y:S02]  /*4d50*/  FFMA.FTZ R3, R93, c[0x0][0x2d0], -R5 ;  /* 0x0000b4005d037a23 */ /* 0x008fe40000010805 */
[----:B------:R-:W-:-:S04]  /*4d60*/  IMAD.MOV.U32 R93, RZ, RZ, R111 ;  /* 0x000000ffff5d7224 */ /* 0x000fc800078e006f */
[----:B------:R3:W4:Y:S02]  /*4d70*/  MUFU.EX2 R69, R3 ;  /* 0x0000000300457308 */ /* 0x0007240000000800 */
[----:B---3--:R-:W-:Y:S01]  /*4d80*/  FFMA.FTZ R3, R94, c[0x0][0x2d0], -R7 ;  /* 0x0000b4005e037a23 */ /* 0x008fe20000010807 */
[----:B----4-:R-:W-:Y:S01]  /*4d90*/  F2FP.PACK_AB R11, R69, R229 ;  /* 0x000000e5450b723e */ /* 0x010fe200000000ff */
[----:B------:R-:W-:Y:S01]  /*4da0*/  IMAD.MOV.U32 R94, RZ, RZ, R8 ;  /* 0x000000ffff5e7224 */ /* 0x000fe200078e0008 */
[----:B------:R-:W-:-:S03]  /*4db0*/  F2FP.PACK_AB R8, R93, R198 ;  /* 0x000000c65d08723e */ /* 0x000fc600000000ff */
[----:B------:R3:W-:Y:S01]  /*4dc0*/  MUFU.EX2 R252, R3 ;  /* 0x0000000300fc7308 */ /* 0x0007e20000000800 */
[----:B------:R-:W-:-:S07]  /*4dd0*/  F2FP.PACK_AB R9, R94, R4 ;  /* 0x000000045e09723e */ /* 0x000fce00000000ff */
[----:B--2---:R-:W-:Y:S01]  /*4de0*/  HMMA.16816.F32 R124, R8, R20, R76 ;  /* 0x00000014087c723c */ /* 0x004fe2000000184c */
[----:B---3--:R-:W-:Y:S01]  /*4df0*/  FFMA.FTZ R3, R95, c[0x0][0x2d0], -R7 ;  /* 0x0000b4005f037a23 */ /* 0x008fe20000010807 */
[----:B------:R-:W-:-:S06]  /*4e00*/  MOV R95, R201 ;  /* 0x000000c9005f7202 */ /* 0x000fcc0000000f00 */
[C---:B------:R-:W-:Y:S01]  /*4e10*/  HMMA.16816.F32 R112, R8.reuse, R32, R60 ;  /* 0x000000200870723c */ /* 0x040fe2000000183c */
[----:B------:R2:W3:Y:S07]  /*4e20*/  MUFU.EX2 R251, R3 ;  /* 0x0000000300fb7308 */ /* 0x0004ee0000000800 */
[C---:B------:R-:W-:Y:S08]  /*4e30*/  HMMA.16816.F32 R100, R8.reuse, R28, R44 ;  /* 0x0000001c0864723c */ /* 0x040ff0000000182c */
[----:B-1----:R-:W-:Y:S01]  /*4e40*/  HMMA.16816.F32 R108, R8, R16, R52 ;  /* 0x00000010086c723c */ /* 0x002fe20000001834 */
[----:B--2---:R-:W-:-:S04]  /*4e50*/  FFMA.FTZ R3, R96, c[0x0][0x2d0], -R7 ;  /* 0x0000b40060037a23 */ /* 0x004fc80000010807 */
[----:B------:R1:W-:Y:S03]  /*4e60*/  MUFU.EX2 R246, R3 ;  /* 0x0000000300f67308 */ /* 0x0003e60000000800 */
[C---:B------:R-:W-:Y:S08]  /*4e70*/  HMMA.16816.F32 R76, R8.reuse, R34, R56 ;  /* 0x00000022084c723c */ /* 0x040ff00000001838 */
[----:B------:R-:W-:Y:S01]  /*4e80*/  HMMA.16816.F32 R60, R8, R18, R48 ;  /* 0x00000012083c723c */ /* 0x000fe20000001830 */
[----:B-1----:R-:W-:-:S07]  /*4e90*/  FFMA.FTZ R3, R97, c[0x0][0x2d0], -R7 ;  /* 0x0000b40061037a23 */ /* 0x002fce0000010807 */
[----:B------:R-:W-:Y:S01]  /*4ea0*/  HMMA.16816.F32 R44, R8, R30, R40 ;  /* 0x0000001e082c723c */ /* 0x000fe20000001828 */
[----:B------:R1:W2:Y:S02]  /*4eb0*/  MUFU.EX2 R250, R3 ;  /* 0x0000000300fa7308 */ /* 0x0002a40000000800 */
[----:B-1----:R-:W-:-:S06]  /*4ec0*/  FFMA.FTZ R3, R98, c[0x0][0x2d0], -R0 ;  /* 0x0000b40062037a23 */ /* 0x002fcc0000010800 */
[----:B------:R1:W-:Y:S02]  /*4ed0*/  MUFU.EX2 R216, R3 ;  /* 0x0000000300d87308 */ /* 0x0003e40000000800 */
[----:B-1----:R-:W-:Y:S02]  /*4ee0*/  FFMA.FTZ R3, R99, c[0x0][0x2d0], -R0 ;  /* 0x0000b40063037a23 */ /* 0x002fe40000010800 */
[----:B------:R-:W-:Y:S04]  /*4ef0*/  HMMA.16816.F32 R96, R8, R22, R64 ;  /* 0x000000160860723c */ /* 0x000fe80000001840 */
[----:B------:R1:W4:Y:S03]  /*4f00*/  MUFU.EX2 R218, R3 ;  /* 0x0000000300da7308 */ /* 0x0003260000000800 */
[----:B---3--:R-:W-:-:S02]  /*4f10*/  F2FP.PACK_AB R8, R251, R252 ;  /* 0x000000fcfb08723e */ /* 0x008fc400000000ff */
[----:B--2---:R-:W-:Y:S01]  /*4f20*/  F2FP.PACK_AB R10, R250, R246 ;  /* 0x000000f6fa0a723e */ /* 0x004fe200000000ff */
[----:B-1----:R-:W-:Y:S01]  /*4f30*/  FFMA.FTZ R3, R116, c[0x0][0x2d0], -R0 ;  /* 0x0000b40074037a23 */ /* 0x002fe20000010800 */
[----:B----4-:R-:W-:Y:S01]  /*4f40*/  F2FP.PACK_AB R9, R218, R216 ;  /* 0x000000d8da09723e */ /* 0x010fe200000000ff */
[----:B------:R-:W-:Y:S02]  /*4f50*/  IMAD.MOV.U32 R116, RZ, RZ, R200 ;  /* 0x000000ffff747224 */ /* 0x000fe400078e00c8 */
[----:B------:R1:W-:Y:S02]  /*4f60*/  MUFU.EX2 R220, R3 ;  /* 0x0000000300dc7308 */ /* 0x0003e40000000800 */
[----:B-1----:R-:W-:Y:S01]  /*4f70*/  FFMA.FTZ R3, R117, c[0x0][0x2d0], -R0 ;  /* 0x0000b40075037a23 */ /* 0x002fe20000010800 */
[----:B------:R-:W-:-:S05]  /*4f80*/  MOV R117, R205 ;  /* 0x000000cd00757202 */ /* 0x000fca0000000f00 */
[----:B------:R1:W2:Y:S02]  /*4f90*/  MUFU.EX2 R217, R3 ;  /* 0x0000000300d97308 */ /* 0x0002a40000000800 */
[----:B-1----:R-:W-:Y:S01]  /*4fa0*/  FFMA.FTZ R3, R118, c[0x0][0x2d0], -R7 ;  /* 0x0000b40076037a23 */ /* 0x002fe20000010807 */
[----:B--2---:R-:W-:Y:S01]  /*4fb0*/  F2FP.PACK_AB R11, R217, R220 ;  /* 0x000000dcd90b723e */ /* 0x004fe200000000ff */
[----:B------:R-:W-:-:S04]  /*4fc0*/  IMAD.MOV.U32 R118, RZ, RZ, R204 ;  /* 0x000000ffff767224 */ /* 0x000fc800078e00cc */
[----:B------:R1:W-:Y:S02]  /*4fd0*/  MUFU.EX2 R219, R3 ;  /* 0x0000000300db7308 */ /* 0x0003e40000000800 */
[C---:B------:R-:W-:Y:S08]  /*4fe0*/  HMMA.16816.F32 R48, R8.reuse, R20, R88 ;  /* 0x000000140830723c */ /* 0x040ff00000001858 */
[----:B------:R-:W-:Y:S01]  /*4ff0*/  HMMA.16816.F32 R40, R8, R22, R104 ;  /* 0x000000160828723c */ /* 0x000fe20000001868 */
[----:B------:R-:W2:Y:S01]  /*5000*/  LDSM.16.MT88.4 R20, [R227+0x1100] ;  /* 0x00110000e314783b */ /* 0x000ea20000004200 */
[----:B-1----:R-:W-:-:S02]  /*5010*/  FFMA.FTZ R3, R136, c[0x0][0x2d0], -R6 ;  /* 0x0000b40088037a23 */ /* 0x002fc40000010806 */
[----:B------:R-:W-:Y:S02]  /*5020*/  IMAD.MOV.U32 R136, RZ, RZ, R202 ;  /* 0x000000ffff887224 */ /* 0x000fe400078e00ca */
[----:B------:R1:W-:Y:S02]  /*5030*/  MUFU.EX2 R214, R3 ;  /* 0x0000000300d67308 */ /* 0x0003e40000000800 */
[C---:B------:R-:W-:Y:S07]  /*5040*/  HMMA.16816.F32 R52, R8.reuse, R32, R84 ;  /* 0x000000200834723c */ /* 0x040fee0000001854 */
[----:B------:R-:W-:Y:S01]  /*5050*/  IMAD.MOV.U32 R87, RZ, RZ, R199 ;  /* 0x000000ffff577224 */ /* 0x000fe200078e00c7 */
[----:B------:R-:W-:Y:S01]  /*5060*/  HMMA.16816.F32 R88, R8, R28, R24 ;  /* 0x0000001c0858723c */ /* 0x000fe20000001818 */
[----:B------:R-:W3:Y:S01]  /*5070*/  LDSM.16.MT88.4 R24, [R225+0x1100] ;  /* 0x00110000e118783b */ /* 0x000ee20000004200 */
[----:B-1----:R-:W-:-:S06]  /*5080*/  FFMA.FTZ R3, R137, c[0x0][0x2d0], -R6 ;  /* 0x0000b40089037a23 */ /* 0x002fcc0000010806 */
[C---:B------:R-:W-:Y:S01]  /*5090*/  HMMA.16816.F32 R36, R8.reuse, R34, R128 ;  /* 0x000000220824723c */ /* 0x040fe20000001880 */
[----:B------:R-:W-:Y:S01]  /*50a0*/  IMAD.MOV.U32 R137, RZ, RZ, R212 ;  /* 0x000000ffff897224 */ /* 0x000fe200078e00d4 */
[----:B------:R-:W1:Y:S01]  /*50b0*/  LDSM.16.MT88.4 R32, [R226+0x1100] ;  /* 0x00110000e220783b */ /* 0x000e620000004200 */
[----:B------:R4:W2:Y:S01]  /*50c0*/  MUFU.EX2 R215, R3 ;  /* 0x0000000300d77308 */ /* 0x0008a20000000800 */
[----:B------:R-:W-:Y:S02]  /*50d0*/  IMAD.MOV.U32 R29, RZ, RZ, R136 ;  /* 0x000000ffff1d7224 */ /* 0x000fe400078e0088 */
[----:B------:R-:W-:Y:S02]  /*50e0*/  IMAD.MOV.U32 R136, RZ, RZ, R197 ;  /* 0x000000ffff887224 */ /* 0x000fe400078e00c5 */
[----:B------:R-:W-:Y:S01]  /*50f0*/  HMMA.16816.F32 R80, R8, R16, R80 ;  /* 0x000000100850723c */ /* 0x000fe20000001850 */
[----:B------:R-:W-:-:S06]  /*5100*/  IMAD.MOV.U32 R128, RZ, RZ, R192 ;  /* 0x000000ffff807224 */ /* 0x000fcc00078e00c0 */
[----:B------:R-:W-:Y:S01]  /*5110*/  MOV R17, R94 ;  /* 0x0000005e00117202 */ /* 0x000fe20000000f00 */
[----:B------:R-:W-:Y:S01]  /*5120*/  IMAD.MOV.U32 R16, RZ, RZ, R117 ;  /* 0x000000ffff107224 */ /* 0x000fe200078e0075 */
[C---:B------:R-:W-:Y:S01]  /*5130*/  HMMA.16816.F32 R56, R8.reuse, R18, R132 ;  /* 0x000000120838723c */ /* 0x040fe20000001884 */
[----:B------:R-:W-:Y:S02]  /*5140*/  IMAD.MOV.U32 R117, RZ, RZ, R194 ;  /* 0x000000ffff757224 */ /* 0x000fe400078e00c2 */
[----:B----4-:R-:W-:Y:S01]  /*5150*/  FFMA.FTZ R3, R138, c[0x0][0x2d0], -R6 ;  /* 0x0000b4008a037a23 */ /* 0x010fe20000010806 */
[----:B------:R-:W-:Y:S01]  /*5160*/  MOV R138, R211 ;  /* 0x000000d3008a7202 */ /* 0x000fe20000000f00 */
[----:B------:R-:W-:Y:S02]  /*5170*/  IMAD.MOV.U32 R130, RZ, RZ, R16 ;  /* 0x000000ffff827224 */ /* 0x000fe400078e0010 */
[----:B------:R4:W-:Y:S01]  /*5180*/  MUFU.EX2 R212, R3 ;  /* 0x0000000300d47308 */ /* 0x0009e20000000800 */
[----:B------:R-:W-:Y:S01]  /*5190*/  HMMA.16816.F32 R64, R8, R30, R120 ;  /* 0x0000001e0840723c */ /* 0x000fe20000001878 */
[----:B------:R-:W-:-:S02]  /*51a0*/  IMAD.MOV.U32 R129, RZ, RZ, R17 ;  /* 0x000000ffff817224 */ /* 0x000fc400078e0011 */
[----:B------:R-:W-:Y:S01]  /*51b0*/  LDSM.16.MT88.4 R16, [R224+0x1900] ;  /* 0x00190000e010783b */ /* 0x000fe20000004200 */
[----:B------:R-:W-:Y:S02]  /*51c0*/  IMAD.MOV.U32 R134, RZ, RZ, R116 ;  /* 0x000000ffff867224 */ /* 0x000fe400078e0074 */
[----:B------:R-:W-:Y:S01]  /*51d0*/  IMAD.MOV.U32 R133, RZ, RZ, R95 ;  /* 0x000000ffff857224 */ /* 0x000fe200078e005f */
[----:B--2---:R-:W-:Y:S01]  /*51e0*/  F2FP.PACK_AB R8, R215, R214 ;  /* 0x000000d6d708723e */ /* 0x004fe200000000ff */
[----:B----4-:R-:W-:Y:S02]  /*51f0*/  FFMA.FTZ R3, R139, c[0x0][0x2d0], -R6 ;  /* 0x0000b4008b037a23 */ /* 0x010fe40000010806 */
[----:B------:R-:W-:Y:S02]  /*5200*/  IMAD.MOV.U32 R139, RZ, RZ, R4 ;  /* 0x000000ffff8b7224 */ /* 0x000fe400078e0004 */
[----:B------:R2:W4:Y:S01]  /*5210*/  MUFU.EX2 R211, R3 ;  /* 0x0000000300d37308 */ /* 0x0005220000000800 */
[----:B------:R-:W-:-:S04]  /*5220*/  IMAD.MOV.U32 R4, RZ, RZ, R207 ;  /* 0x000000ffff047224 */ /* 0x000fc800078e00cf */
[----:B------:R-:W-:Y:S01]  /*5230*/  IMAD.MOV.U32 R94, RZ, RZ, R4 ;  /* 0x000000ffff5e7224 */ /* 0x000fe200078e0004 */
[----:B------:R-:W-:-:S03]  /*5240*/  MOV R4, R195 ;  /* 0x000000c300047202 */ /* 0x000fc60000000f00 */
[----:B------:R-:W-:Y:S02]  /*5250*/  IMAD.MOV.U32 R135, RZ, RZ, R94 ;  /* 0x000000ffff877224 */ /* 0x000fe400078e005e */
[----:B--2---:R-:W-:Y:S01]  /*5260*/  FFMA.FTZ R3, R140, c[0x0][0x2d0], -R5 ;  /* 0x0000b4008c037a23 */ /* 0x004fe20000010805 */
[----:B----4-:R-:W-:Y:S01]  /*5270*/  F2FP.PACK_AB R10, R211, R212 ;  /* 0x000000d4d30a723e */ /* 0x010fe200000000ff */
[----:B------:R-:W-:Y:S02]  /*5280*/  IMAD.MOV.U32 R140, RZ, RZ, R118 ;  /* 0x000000ffff8c7224 */ /* 0x000fe400078e0076 */
[----:B------:R2:W-:Y:S01]  /*5290*/  MUFU.EX2 R207, R3 ;  /* 0x0000000300cf7308 */ /* 0x0005e20000000800 */
[----:B------:R-:W-:Y:S02]  /*52a0*/  IMAD.MOV.U32 R118, RZ, RZ, R196 ;  /* 0x000000ffff767224 */ /* 0x000fe400078e00c4 */
[----:B------:R-:W-:Y:S02]  /*52b0*/  MOV R131, R140 ;  /* 0x0000008c00837202 */ /* 0x000fe40000000f00 */
[----:B------:R-:W-:-:S05]  /*52c0*/  MOV R140, R188 ;  /* 0x000000bc008c7202 */ /* 0x000fca0000000f00 */
[----:B------:R-:W-:Y:S02]  /*52d0*/  IMAD.MOV.U32 R132, RZ, RZ, R140 ;  /* 0x000000ffff847224 */ /* 0x000fe400078e008c */
[----:B--2---:R-:W-:Y:S02]  /*52e0*/  FFMA.FTZ R3, R141, c[0x0][0x2d0], -R5 ;  /* 0x0000b4008d037a23 */ /* 0x004fe40000010805 */
[----:B------:R-:W-:Y:S02]  /*52f0*/  IMAD.MOV.U32 R141, RZ, RZ, R191 ;  /* 0x000000ffff8d7224 */ /* 0x000fe400078e00bf */
[----:B------:R2:W4:Y:S02]  /*5300*/  MUFU.EX2 R206, R3 ;  /* 0x0000000300ce7308 */ /* 0x0005240000000800 */
[----:B--2---:R-:W-:Y:S01]  /*5310*/  FFMA.FTZ R3, R142, c[0x0][0x2d0], -R5 ;  /* 0x0000b4008e037a23 */ /* 0x004fe20000010805 */
[----:B----4-:R-:W-:Y:S02]  /*5320*/  F2FP.PACK_AB R9, R206, R207 ;  /* 0x000000cfce09723e */ /* 0x010fe400000000ff */
[----:B------:R-:W-:-:S03]  /*5330*/  MOV R142, R118 ;  /* 0x00000076008e7202 */ /* 0x000fc60000000f00 */
[----:B------:R2:W-:Y:S01]  /*5340*/  MUFU.EX2 R205, R3 ;  /* 0x0000000300cd7308 */ /* 0x0005e20000000800 */
[----:B------:R-:W-:Y:S02]  /*5350*/  IMAD.MOV.U32 R118, RZ, RZ, R117 ;  /* 0x000000ffff767224 */ /* 0x000fe400078e0075 */
[----:B------:R-:W-:Y:S02]  /*5360*/  IMAD.MOV.U32 R117, RZ, RZ, R189 ;  /* 0x000000ffff757224 */ /* 0x000fe400078e00bd */
[----:B--2---:R-:W-:Y:S02]  /*5370*/  FFMA.FTZ R3, R143, c[0x0][0x2d0], -R5 ;  /* 0x0000b4008f037a23 */ /* 0x004fe40000010805 */
[----:B------:R-:W-:Y:S02]  /*5380*/  IMAD.MOV.U32 R143, RZ, RZ, R136 ;  /* 0x000000ffff8f7224 */ /* 0x000fe400078e0088 */
[----:B------:R2:W4:Y:S01]  /*5390*/  MUFU.EX2 R204, R3 ;  /* 0x0000000300cc7308 */ /* 0x0005220000000800 */
[----:B------:R-:W-:-:S02]  /*53a0*/  IMAD.MOV.U32 R136, RZ, RZ, R190 ;  /* 0x000000ffff887224 */ /* 0x000fc400078e00be */
[----:B--2---:R-:W-:Y:S01]  /*53b0*/  FFMA.FTZ R3, R144, c[0x0][0x2d0], -R7 ;  /* 0x0000b40090037a23 */ /* 0x004fe20000010807 */
[----:B----4-:R-:W-:-:S04]  /*53c0*/  F2FP.PACK_AB R11, R204, R205 ;  /* 0x000000cdcc0b723e */ /* 0x010fc800000000ff */
[----:B------:R2:W4:Y:S03]  /*53d0*/  MUFU.EX2 R203, R3 ;  /* 0x0000000300cb7308 */ /* 0x0005260000000800 */
[C---:B------:R-:W-:Y:S07]  /*53e0*/  HMMA.16816.F32 R120, R8.reuse, R12, R124 ;  /* 0x0000000c0878723c */ /* 0x040fee000000187c */
[----:B------:R-:W-:Y:S01]  /*53f0*/  IMAD.MOV.U32 R127, RZ, RZ, R142 ;  /* 0x000000ffff7f7224 */ /* 0x000fe200078e008e */
[----:B------:R-:W-:Y:S01]  /*5400*/  HMMA.16816.F32 R112, R8, R20, R112 ;  /* 0x000000140870723c */ /* 0x000fe20000001870 */
[----:B------:R-:W-:Y:S01]  /*5410*/  IMAD.MOV.U32 R142, RZ, RZ, R187 ;  /* 0x000000ffff8e7224 */ /* 0x000fe200078e00bb */
[----:B------:R-:W-:Y:S01]  /*5420*/  MOV R126, R118 ;  /* 0x00000076007e7202 */ /* 0x000fe20000000f00 */
[----:B------:R-:W-:Y:S01]  /*5430*/  IMAD.MOV.U32 R124, RZ, RZ, R74 ;  /* 0x000000ffff7c7224 */ /* 0x000fe200078e004a */
[----:B------:R-:W-:Y:S01]  /*5440*/  MOV R125, R131 ;  /* 0x00000083007d7202 */ /* 0x000fe20000000f00 */
[----:B--2---:R-:W-:-:S02]  /*5450*/  FFMA.FTZ R3, R145, c[0x0][0x2d0], -R7 ;  /* 0x0000b40091037a23 */ /* 0x004fc40000010807 */
[----:B------:R-:W-:Y:S01]  /*5460*/  IMAD.MOV.U32 R74, RZ, RZ, R184 ;  /* 0x000000ffff4a7224 */ /* 0x000fe200078e00b8 */
[C---:B---3--:R-:W-:Y:S01]  /*5470*/  HMMA.16816.F32 R108, R8.reuse, R24, R108 ;  /* 0x00000018086c723c */ /* 0x048fe2000000186c */
[----:B------:R2:W-:Y:S07]  /*5480*/  MUFU.EX2 R202, R3 ;  /* 0x0000000300ca7308 */ /* 0x0005ee0000000800 */
[C---:B-1----:R-:W-:Y:S08]  /*5490*/  HMMA.16816.F32 R104, R8.reuse, R32, R100 ;  /* 0x000000200868723c */ /* 0x042ff00000001864 */
[----:B------:R-:W-:Y:S01]  /*54a0*/  HMMA.16816.F32 R96, R8, R14, R96 ;  /* 0x0000000e0860723c */ /* 0x000fe20000001860 */
[----:B--2---:R-:W-:-:S04]  /*54b0*/  FFMA.FTZ R3, R146, c[0x0][0x2d0], -R7 ;  /* 0x0000b40092037a23 */ /* 0x004fc80000010807 */
[----:B------:R1:W-:Y:S02]  /*54c0*/  MUFU.EX2 R201, R3 ;  /* 0x0000000300c97308 */ /* 0x0003e40000000800 */
[----:B-1----:R-:W-:-:S06]  /*54d0*/  FFMA.FTZ R3, R147, c[0x0][0x2d0], -R7 ;  /* 0x0000b40093037a23 */ /* 0x002fcc0000010807 */
[----:B------:R1:W-:Y:S02]  /*54e0*/  MUFU.EX2 R200, R3 ;  /* 0x0000000300c87308 */ /* 0x0003e40000000800 */
[----:B-1----:R-:W-:Y:S02]  /*54f0*/  FFMA.FTZ R3, R148, c[0x0][0x2d0], -R0 ;  /* 0x0000b40094037a23 */ /* 0x002fe40000010800 */
[----:B------:R-:W-:-:S04]  /*5500*/  IMAD.MOV.U32 R148, RZ, RZ, R136 ;  /* 0x000000ffff947224 */ /* 0x000fc800078e0088 */
[----:B------:R1:W-:Y:S01]  /*5510*/  MUFU.EX2 R199, R3 ;  /* 0x0000000300c77308 */ /* 0x0003e20000000800 */
[----:B------:R-:W-:Y:S02]  /*5520*/  IMAD.MOV.U32 R136, RZ, RZ, R75 ;  /* 0x000000ffff887224 */ /* 0x000fe400078e004b */
[----:B-1----:R-:W-:Y:S02]  /*5530*/  FFMA.FTZ R3, R149, c[0x0][0x2d0], -R0 ;  /* 0x0000b40095037a23 */ /* 0x002fe40000010800 */
[----:B------:R-:W-:-:S03]  /*5540*/  IMAD.MOV.U32 R149, RZ, RZ, R198 ;  /* 0x000000ffff957224 */ /* 0x000fc600078e00c6 */
[----:B------:R1:W2:Y:S02]  /*5550*/  MUFU.EX2 R198, R3 ;  /* 0x0000000300c67308 */ /* 0x0002a40000000800 */
[--C-:B-1----:R-:W-:Y:S01]  /*5560*/  FFMA.FTZ R3, R150, c[0x0][0x2d0], -R0.reuse ;  /* 0x0000b40096037a23 */ /* 0x102fe20000010800 */
[----:B------:R-:W-:Y:S02]  /*5570*/  MOV R150, R87 ;  /* 0x0000005700967202 */ /* 0x000fe40000000f00 */
[C---:B------:R-:W-:Y:S03]  /*5580*/  HMMA.16816.F32 R84, R8.reuse, R22, R76 ;  /* 0x000000160854723c */ /* 0x040fe6000000184c */
[----:B------:R1:W-:Y:S05]  /*5590*/  MUFU.EX2 R197, R3 ;  /* 0x0000000300c57308 */ /* 0x0003ea0000000800 */
[C---:B------:R-:W-:Y:S08]  /*55a0*/  HMMA.16816.F32 R76, R8.reuse, R26, R60 ;  /* 0x0000001a084c723c */ /* 0x040ff0000000183c */
[----:B------:R-:W-:Y:S01]  /*55b0*/  HMMA.16816.F32 R60, R8, R34, R44 ;  /* 0x00000022083c723c */ /* 0x000fe2000000182c */
[----:B-1----:R-:W-:-:S02]  /*55c0*/  FFMA.FTZ R3, R151, c[0x0][0x2d0], -R0 ;  /* 0x0000b40097037a23 */ /* 0x002fc40000010800 */
[----:B------:R-:W-:Y:S02]  /*55d0*/  IMAD.MOV.U32 R151, RZ, RZ, R193 ;  /* 0x000000ffff977224 */ /* 0x000fe400078e00c1 */
[----:B------:R1:W3:Y:S02]  /*55e0*/  MUFU.EX2 R195, R3 ;  /* 0x0000000300c37308 */ /* 0x0002e40000000800 */
[----:B----4-:R-:W-:Y:S02]  /*55f0*/  F2FP.PACK_AB R8, R203, R219 ;  /* 0x000000dbcb08723e */ /* 0x010fe400000000ff */
[----:B--2---:R-:W-:Y:S02]  /*5600*/  F2FP.PACK_AB R9, R198, R199 ;  /* 0x000000c7c609723e */ /* 0x004fe400000000ff */
[----:B------:R-:W-:Y:S01]  /*5610*/  F2FP.PACK_AB R10, R201, R202 ;  /* 0x000000cac90a723e */ /* 0x000fe200000000ff */
[----:B-1----:R-:W-:Y:S01]  /*5620*/  FFMA.FTZ R3, R152, c[0x0][0x2d0], -R7 ;  /* 0x0000b40098037a23 */ /* 0x002fe20000010807 */
[----:B---3--:R-:W-:-:S02]  /*5630*/  F2FP.PACK_AB R11, R195, R197 ;  /* 0x000000c5c30b723e */ /* 0x008fc400000000ff */
[----:B------:R-:W-:Y:S01]  /*5640*/  MOV R152, R117 ;  /* 0x0000007500987202 */ /* 0x000fe20000000f00 */
[----:B------:R1:W-:Y:S04]  /*5650*/  MUFU.EX2 R196, R3 ;  /* 0x0000000300c47308 */ /* 0x0003e80000000800 */
[C---:B------:R-:W-:Y:S08]  /*5660*/  HMMA.16816.F32 R48, R8.reuse, R12, R48 ;  /* 0x0000000c0830723c */ /* 0x040ff00000001830 */
[----:B------:R-:W-:Y:S01]  /*5670*/  HMMA.16816.F32 R44, R8, R14, R40 ;  /* 0x0000000e082c723c */ /* 0x000fe20000001828 */
[----:B------:R-:W-:Y:S01]  /*5680*/  LDSM.16.MT88.4 R12, [R227+0x1900] ;  /* 0x00190000e30c783b */ /* 0x000fe20000004200 */
[----:B-1----:R-:W-:Y:S01]  /*5690*/  FFMA.FTZ R3, R153, c[0x0][0x2d0], -R7 ;  /* 0x0000b40099037a23 */ /* 0x002fe20000010807 */
[----:B------:R-:W-:-:S03]  /*56a0*/  MOV R153, R129 ;  /* 0x0000008100997202 */ /* 0x000fc60000000f00 */
[----:B------:R1:W-:Y:S02]  /*56b0*/  MUFU.EX2 R194, R3 ;  /* 0x0000000300c27308 */ /* 0x0003e40000000800 */
[C---:B------:R-:W-:Y:S08]  /*56c0*/  HMMA.16816.F32 R40, R8.reuse, R20, R52 ;  /* 0x000000140828723c */ /* 0x040ff00000001834 */
[----:B------:R-:W-:Y:S01]  /*56d0*/  HMMA.16816.F32 R36, R8, R22, R36 ;  /* 0x000000160824723c */ /* 0x000fe20000001824 */
[----:B------:R-:W2:Y:S01]  /*56e0*/  LDSM.16.MT88.4 R20, [R225+0x1900] ;  /* 0x00190000e114783b */ /* 0x000ea20000004200 */
[----:B-1----:R-:W-:-:S06]  /*56f0*/  FFMA.FTZ R3, R154, c[0x0][0x2d0], -R6 ;  /* 0x0000b4009a037a23 */ /* 0x002fcc0000010806 */
[----:B------:R-:W-:Y:S01]  /*5700*/  HMMA.16816.F32 R56, R8, R26, R56 ;  /* 0x0000001a0838723c */ /* 0x000fe20000001838 */
[----:B------:R-:W-:Y:S01]  /*5710*/  IMAD.MOV.U32 R154, RZ, RZ, R93 ;  /* 0x000000ffff9a7224 */ /* 0x000fe200078e005d */
[----:B------:R1:W-:Y:S01]  /*5720*/  MUFU.EX2 R193, R3 ;  /* 0x0000000300c17308 */ /* 0x0003e20000000800 */
[----:B------:R-:W-:-:S05]  /*5730*/  IMAD.MOV.U32 R93, RZ, RZ, R185 ;  /* 0x000000ffff5d7224 */ /* 0x000fca00078e00b9 */
[C---:B------:R-:W-:Y:S01]  /*5740*/  HMMA.16816.F32 R100, R8.reuse, R32, R88 ;  /* 0x000000200864723c */ /* 0x040fe20000001858 */
[--C-:B-1----:R-:W-:Y:S02]  /*5750*/  FFMA.FTZ R3, R155, c[0x0][0x2d0], -R6.reuse ;  /* 0x0000b4009b037a23 */ /* 0x102fe40000010806 */
[----:B------:R-:W-:Y:S02]  /*5760*/  IMAD.MOV.U32 R155, RZ, RZ, R29 ;  /* 0x000000ffff9b7224 */ /* 0x000fe400078e001d */
[----:B------:R1:W3:Y:S03]  /*5770*/  MUFU.EX2 R192, R3 ;  /* 0x0000000300c07308 */ /* 0x0002e60000000800 */
[C---:B------:R-:W-:Y:S01]  /*5780*/  HMMA.16816.F32 R28, R8.reuse, R24, R80 ;  /* 0x00000018081c723c */ /* 0x040fe20000001850 */
[----:B------:R-:W4:Y:S07]  /*5790*/  LDSM.16.MT88.4 R24, [R226+0x1900] ;  /* 0x00190000e218783b */ /* 0x000f2e0000004200 */
[----:B------:R-:W-:Y:S01]  /*57a0*/  HMMA.16816.F32 R80, R8, R34, R64 ;  /* 0x000000220850723c */ /* 0x000fe20000001840 */
[----:B-1----:R-:W-:-:S06]  /*57b0*/  FFMA.FTZ R3, R156, c[0x0][0x2d0], -R6 ;  /* 0x0000b4009c037a23 */ /* 0x002fcc0000010806 */
[----:B---3--:R-:W-:Y:S01]  /*57c0*/  F2FP.PACK_AB R8, R192, R193 ;  /* 0x000000c1c008723e */ /* 0x008fe200000000ff */
[----:B------:R1:W-:Y:S02]  /*57d0*/  MUFU.EX2 R191, R3 ;  /* 0x0000000300bf7308 */ /* 0x0003e40000000800 */
[----:B-1----:R-:W-:-:S06]  /*57e0*/  FFMA.FTZ R3, R157, c[0x0][0x2d0], -R6 ;  /* 0x0000b4009d037a23 */ /* 0x002fcc0000010806 */
[----:B------:R1:W3:Y:S02]  /*57f0*/  MUFU.EX2 R190, R3 ;  /* 0x0000000300be7308 */ /* 0x0002e40000000800 */
[----:B-1----:R-:W-:Y:S01]  /*5800*/  FFMA.FTZ R3, R158, c[0x0][0x2d0], -R5 ;  /* 0x0000b4009e037a23 */ /* 0x002fe20000010805 */
[----:B---3--:R-:W-:-:S05]  /*5810*/  F2FP.PACK_AB R10, R190, R191 ;  /* 0x000000bfbe0a723e */ /* 0x008fca00000000ff */
[----:B------:R1:W-:Y:S02]  /*5820*/  MUFU.EX2 R189, R3 ;  /* 0x0000000300bd7308 */ /* 0x0003e40000000800 */
[----:B-1----:R-:W-:-:S06]  /*5830*/  FFMA.FTZ R3, R159, c[0x0][0x2d0], -R5 ;  /* 0x0000b4009f037a23 */ /* 0x002fcc0000010805 */
[----:B------:R1:W3:Y:S02]  /*5840*/  MUFU.EX2 R188, R3 ;  /* 0x0000000300bc7308 */ /* 0x0002e40000000800 */
[----:B-1----:R-:W-:Y:S01]  /*5850*/  FFMA.FTZ R3, R160, c[0x0][0x2d0], -R5 ;  /* 0x0000b400a0037a23 */ /* 0x002fe20000010805 */
[----:B---3--:R-:W-:Y:S01]  /*5860*/  F2FP.PACK_AB R9, R188, R189 ;  /* 0x000000bdbc09723e */ /* 0x008fe200000000ff */
[----:B------:R-:W-:-:S04]  /*5870*/  IMAD.MOV.U32 R160, RZ, RZ, R186 ;  /* 0x000000ffffa07224 */ /* 0x000fc800078e00ba */
[----:B------:R1:W-:Y:S02]  /*5880*/  MUFU.EX2 R186, R3 ;  /* 0x0000000300ba7308 */ /* 0x0003e40000000800 */
[----:B-1----:R-:W-:Y:S01]  /*5890*/  FFMA.FTZ R3, R161, c[0x0][0x2d0], -R5 ;  /* 0x0000b400a1037a23 */ /* 0x002fe20000010805 */
[----:B------:R-:W-:-:S05]  /*58a0*/  MOV R161, R143 ;  /* 0x0000008f00a17202 */ /* 0x000fca0000000f00 */
[----:B------:R1:W3:Y:S02]  /*58b0*/  MUFU.EX2 R187, R3 ;  /* 0x0000000300bb7308 */ /* 0x0002e40000000800 */
[----:B-1----:R-:W-:Y:S01]  /*58c0*/  FFMA.FTZ R3, R162, c[0x0][0x2d0], -R7 ;  /* 0x0000b400a2037a23 */ /* 0x002fe20000010807 */
[----:B---3--:R-:W-:Y:S01]  /*58d0*/  F2FP.PACK_AB R11, R187, R186 ;  /* 0x000000babb0b723e */ /* 0x008fe200000000ff */
[----:B------:R-:W-:-:S04]  /*58e0*/  IMAD.MOV.U32 R162, RZ, RZ, R128 ;  /* 0x000000ffffa27224 */ /* 0x000fc800078e0080 */
[----:B------:R1:W3:Y:S02]  /*58f0*/  MUFU.EX2 R185, R3 ;  /* 0x0000000300b97308 */ /* 0x0002e40000000800 */
[C---:B--2---:R-:W-:Y:S08]  /*5900*/  HMMA.16816.F32 R156, R8.reuse, R20, R108 ;  /* 0x00000014089c723c */ /* 0x044ff0000000186c */
[----:B------:R-:W-:Y:S01]  /*5910*/  HMMA.16816.F32 R144, R8, R14, R84 ;  /* 0x0000000e0890723c */ /* 0x000fe20000001854 */
[----:B-1----:R-:W-:-:S02]  /*5920*/  FFMA.FTZ R3, R163, c[0x0][0x2d0], -R7 ;  /* 0x0000b400a3037a23 */ /* 0x002fc40000010807 */
[----:B------:R-:W-:Y:S02]  /*5930*/  IMAD.MOV.U32 R163, RZ, RZ, R130 ;  /* 0x000000ffffa37224 */ /* 0x000fe400078e0082 */
[----:B------:R1:W-:Y:S03]  /*5940*/  MUFU.EX2 R184, R3 ;  /* 0x0000000300b87308 */ /* 0x0003e60000000800 */
[C---:B----4-:R-:W-:Y:S08]  /*5950*/  HMMA.16816.F32 R84, R8.reuse, R24, R104 ;  /* 0x000000180854723c */ /* 0x050ff00000001868 */
[----:B------:R-:W-:Y:S01]  /*5960*/  HMMA.16816.F32 R88, R8, R22, R76 ;  /* 0x000000160858723c */ /* 0x000fe2000000184c */
[----:B-1----:R-:W-:-:S07]  /*5970*/  FFMA.FTZ R3, R164, c[0x0][0x2d0], -R7 ;  /* 0x0000b400a4037a23 */ /* 0x002fce0000010807 */
[C---:B------:R-:W-:Y:S01]  /*5980*/  HMMA.16816.F32 R120, R8.reuse, R16, R120 ;  /* 0x000000100878723c */ /* 0x040fe20000001878 */
[----:B------:R-:W-:Y:S01]  /*5990*/  IMAD.MOV.U32 R164, RZ, RZ, R142 ;  /* 0x000000ffffa47224 */ /* 0x000fe200078e008e */
[----:B------:R1:W-:Y:S06]  /*59a0*/  MUFU.EX2 R118, R3 ;  /* 0x0000000300767308 */ /* 0x0003ec0000000800 */
[C---:B------:R-:W-:Y:S08]  /*59b0*/  HMMA.16816.F32 R96, R8.reuse, R18, R96 ;  /* 0x000000120860723c */ /* 0x040ff00000001860 */
[----:B------:R-:W-:Y:S01]  /*59c0*/  HMMA.16816.F32 R76, R8, R26, R60 ;  /* 0x0000001a084c723c */ /* 0x000fe2000000183c */
[----:B-1----:R-:W-:-:S02]  /*59d0*/  FFMA.FTZ R3, R165, c[0x0][0x2d0], -R7 ;  /* 0x0000b400a5037a23 */ /* 0x002fc40000010807 */
[----:B------:R-:W-:Y:S02]  /*59e0*/  IMAD.MOV.U32 R165, RZ, RZ, R141 ;  /* 0x000000ffffa57224 */ /* 0x000fe400078e008d */
[----:B------:R1:W-:Y:S03]  /*59f0*/  MUFU.EX2 R117, R3 ;  /* 0x0000000300757308 */ /* 0x0003e60000000800 */
[----:B------:R-:W-:Y:S07]  /*5a00*/  HMMA.16816.F32 R140, R8, R12, R112 ;  /* 0x0000000c088c723c */ /* 0x000fee0000001870 */
[----:B------:R-:W-:-:S02]  /*5a10*/  F2FP.PACK_AB R8, R196, R200 ;  /* 0x000000c8c408723e */ /* 0x000fc400000000ff */
[----:B---3--:R-:W-:Y:S01]  /*5a20*/  F2FP.PACK_AB R10, R185, R194 ;  /* 0x000000c2b90a723e */ /* 0x008fe200000000ff */
[----:B-1----:R-:W-:Y:S01]  /*5a30*/  FFMA.FTZ R3, R166, c[0x0][0x2d0], -R0 ;  /* 0x0000b400a6037a23 */ /* 0x002fe20000010800 */
[----:B------:R-:W-:-:S03]  /*5a40*/  MOV R166, R93 ;  /* 0x0000005d00a67202 */ /* 0x000fc60000000f00 */
[----:B------:R1:W-:Y:S02]  /*5a50*/  MUFU.EX2 R115, R3 ;  /* 0x0000000300737308 */ /* 0x0003e40000000800 */
[----:B-1----:R-:W-:Y:S02]  /*5a60*/  FFMA.FTZ R3, R167, c[0x0][0x2d0], -R0 ;  /* 0x0000b400a7037a23 */ /* 0x002fe40000010800 */
[----:B------:R-:W-:-:S04]  /*5a70*/  IMAD.MOV.U32 R167, RZ, RZ, R74 ;  /* 0x000000ffffa77224 */ /* 0x000fc800078e004a */
[----:B------:R1:W2:Y:S02]  /*5a80*/  MUFU.EX2 R114, R3 ;  /* 0x0000000300727308 */ /* 0x0002a40000000800 */
[----:B-1----:R-:W-:Y:S01]  /*5a90*/  FFMA.FTZ R3, R169, c[0x0][0x2d0], -R0 ;  /* 0x0000b400a9037a23 */ /* 0x002fe20000010800 */
[----:B--2---:R-:W-:Y:S01]  /*5aa0*/  F2FP.PACK_AB R9, R114, R115 ;  /* 0x000000737209723e */ /* 0x004fe200000000ff */
[----:B------:R-:W-:-:S04]  /*5ab0*/  IMAD.MOV.U32 R169, RZ, RZ, R166 ;  /* 0x000000ffffa97224 */ /* 0x000fc800078e00a6 */
[----:B------:R1:W-:Y:S01]  /*5ac0*/  MUFU.EX2 R113, R3 ;  /* 0x0000000300717308 */ /* 0x0003e20000000800 */
[----:B------:R-:W-:Y:S02]  /*5ad0*/  IMAD.MOV.U32 R166, RZ, RZ, R164 ;  /* 0x000000ffffa67224 */ /* 0x000fe400078e00a4 */
[----:B------:R-:W-:Y:S02]  /*5ae0*/  IMAD.MOV.U32 R164, RZ, RZ, R162 ;  /* 0x000000ffffa47224 */ /* 0x000fe400078e00a2 */
[----:B------:R-:W-:Y:S02]  /*5af0*/  IMAD.MOV.U32 R162, RZ, RZ, R150 ;  /* 0x000000ffffa27224 */ /* 0x000fe400078e0096 */
[----:B------:R-:W-:Y:S02]  /*5b00*/  IMAD.MOV.U32 R150, RZ, RZ, R139 ;  /* 0x000000ffff967224 */ /* 0x000fe400078e008b */
[----:B------:R-:W-:Y:S02]  /*5b10*/  IMAD.MOV.U32 R139, RZ, RZ, R137 ;  /* 0x000000ffff8b7224 */ /* 0x000fe400078e0089 */
[----:B------:R-:W-:-:S02]  /*5b20*/  IMAD.MOV.U32 R137, RZ, RZ, R234 ;  /* 0x000000ffff897224 */ /* 0x000fc400078e00ea */
[----:B------:R-:W-:Y:S01]  /*5b30*/  FFMA.FTZ R4, R4, c[0x0][0x2d0], -R7 ;  /* 0x0000b40004047a23 */ /* 0x000fe20000010807 */
[----:B------:R2:W5:Y:S01]  /*5b40*/  LDL.LU R234, [R1+0x58] ;  /* 0x0000580001ea7983 */ /* 0x0005620000300800 */
[----:B-1----:R-:W-:-:S04]  /*5b50*/  FFMA.FTZ R3, R170, c[0x0][0x2d0], -R0 ;  /* 0x0000b400aa037a23 */ /* 0x002fc80000010800 */
[----:B------:R1:W3:Y:S02]  /*5b60*/  MUFU.EX2 R112, R3 ;  /* 0x0000000300707308 */ /* 0x0002e40000000800 */
[----:B-1----:R-:W-:Y:S01]  /*5b70*/  FFMA.FTZ R3, R168, c[0x0][0x2d0], -R7 ;  /* 0x0000b400a8037a23 */ /* 0x002fe20000010807 */
[----:B---3--:R-:W-:-:S05]  /*5b80*/  F2FP.PACK_AB R11, R112, R113 ;  /* 0x00000071700b723e */ /* 0x008fca00000000ff */
[----:B------:R1:W-:Y:S02]  /*5b90*/  MUFU.EX2 R116, R3 ;  /* 0x0000000300747308 */ /* 0x0003e40000000800 */
[C---:B------:R-:W-:Y:S08]  /*5ba0*/  HMMA.16816.F32 R60, R8.reuse, R18, R44 ;  /* 0x00000012083c723c */ /* 0x040ff0000000182c */
[----:B------:R-:W-:Y:S01]  /*5bb0*/  HMMA.16816.F32 R44, R8, R24, R100 ;  /* 0x00000018082c723c */ /* 0x000fe20000001864 */
[----:B-1----:R-:W-:-:S04]  /*5bc0*/  FFMA.FTZ R3, R171, c[0x0][0x2d0], -R6 ;  /* 0x0000b400ab037a23 */ /* 0x002fc80000010806 */
[----:B------:R1:W-:Y:S03]  /*5bd0*/  MUFU.EX2 R110, R3 ;  /* 0x00000003006e7308 */ /* 0x0003e60000000800 */
[C---:B------:R-:W-:Y:S08]  /*5be0*/  HMMA.16816.F32 R52, R8.reuse, R12, R40 ;  /* 0x0000000c0834723c */ /* 0x040ff00000001828 */
[----:B------:R-:W-:Y:S01]  /*5bf0*/  HMMA.16816.F32 R40, R8, R26, R80 ;  /* 0x0000001a0828723c */ /* 0x000fe20000001850 */
[----:B------:R-:W-:Y:S01]  /*5c00*/  LDSM.16.MT88.4 R24, [R224+0x2900] ;  /* 0x00290000e018783b */ /* 0x000fe20000004200 */
[----:B-1----:R-:W-:-:S06]  /*5c10*/  FFMA.FTZ R3, R172, c[0x0][0x2d0], -R6 ;  /* 0x0000b400ac037a23 */ /* 0x002fcc0000010806 */
[C---:B------:R-:W-:Y:S01]  /*5c20*/  HMMA.16816.F32 R64, R8.reuse, R16, R48 ;  /* 0x000000100840723c */ /* 0x040fe20000001830 */
[----:B------:R-:W1:Y:S01]  /*5c30*/  LDSM.16.MT88.4 R16, [R224+0x2100] ;  /* 0x00210000e010783b */ /* 0x000e620000004200 */
[----:B------:R3:W4:Y:S06]  /*5c40*/  MUFU.EX2 R111, R3 ;  /* 0x00000003006f7308 */ /* 0x00072c0000000800 */
[C---:B------:R-:W-:Y:S01]  /*5c50*/  HMMA.16816.F32 R48, R8.reuse, R14, R36 ;  /* 0x0000000e0830723c */ /* 0x040fe20000001824 */
[----:B------:R-:W1:Y:S07]  /*5c60*/  LDSM.16.MT88.4 R12, [R227+0x2100] ;  /* 0x00210000e30c783b */ /* 0x000e6e0000004200 */
[----:B------:R-:W-:Y:S01]  /*5c70*/  HMMA.16816.F32 R32, R8, R20, R28 ;  /* 0x000000140820723c */ /* 0x000fe2000000181c */
[----:B------:R-:W-:Y:S01]  /*5c80*/  LDSM.16.MT88.4 R28, [R226+0x2100] ;  /* 0x00210000e21c783b */ /* 0x000fe20000004200 */
[----:B---3--:R-:W-:-:S04]  /*5c90*/  FFMA.FTZ R3, R173, c[0x0][0x2d0], -R6 ;  /* 0x0000b400ad037a23 */ /* 0x008fc80000010806 */
[----:B------:R3:W-:Y:S02]  /*5ca0*/  MUFU.EX2 R109, R3 ;  /* 0x00000003006d7308 */ /* 0x0007e40000000800 */
[----:B------:R-:W-:Y:S01]  /*5cb0*/  HMMA.16816.F32 R36, R8, R22, R56 ;  /* 0x000000160824723c */ /* 0x000fe20000001838 */
[----:B------:R-:W1:Y:S06]  /*5cc0*/  LDSM.16.MT88.4 R20, [R225+0x2100] ;  /* 0x00210000e114783b */ /* 0x000e6c0000004200 */
[----:B----4-:R-:W-:Y:S01]  /*5cd0*/  F2FP.PACK_AB R8, R111, R110 ;  /* 0x0000006e6f08723e */ /* 0x010fe200000000ff */
[----:B---3--:R-:W-:-:S04]  /*5ce0*/  FFMA.FTZ R3, R174, c[0x0][0x2d0], -R6 ;  /* 0x0000b400ae037a23 */ /* 0x008fc80000010806 */
[----:B------:R3:W4:Y:S02]  /*5cf0*/  MUFU.EX2 R108, R3 ;  /* 0x00000003006c7308 */ /* 0x0007240000000800 */
[----:B---3--:R-:W-:Y:S01]  /*5d00*/  FFMA.FTZ R3, R175, c[0x0][0x2d0], -R5 ;  /* 0x0000b400af037a23 */ /* 0x008fe20000010805 */
[----:B----4-:R-:W-:-:S05]  /*5d10*/  F2FP.PACK_AB R10, R108, R109 ;  /* 0x0000006d6c0a723e */ /* 0x010fca00000000ff */
[----:B------:R3:W-:Y:S02]  /*5d20*/  MUFU.EX2 R107, R3 ;  /* 0x00000003006b7308 */ /* 0x0007e40000000800 */
[----:B---3--:R-:W-:-:S06]  /*5d30*/  FFMA.FTZ R3, R176, c[0x0][0x2d0], -R5 ;  /* 0x0000b400b0037a23 */ /* 0x008fcc0000010805 */
        /* <DEDUP_REMOVED lines=9> */
[C---:B-1----:R-:W-:Y:S08]  /*5dd0*/  HMMA.16816.F32 R120, R8.reuse, R16, R120 ;  /* 0x000000100878723c */ /* 0x042ff00000001878 */
[----:B------:R-:W-:Y:S01]  /*5de0*/  HMMA.16816.F32 R128, R8, R18, R96 ;  /* 0x000000120880723c */ /* 0x000fe20000001860 */
[----:B---3--:R-:W-:-:S04]  /*5df0*/  FFMA.FTZ R3, R179, c[0x0][0x2d0], -R0 ;  /* 0x0000b400b3037a23 */ /* 0x008fc80000010800 */
[----:B------:R1:W3:Y:S03]  /*5e00*/  MUFU.EX2 R101, R3 ;  /* 0x0000000300657308 */ /* 0x0002e60000000800 */
[C---:B------:R-:W-:Y:S08]  /*5e10*/  HMMA.16816.F32 R140, R8.reuse, R12, R140 ;  /* 0x0000000c088c723c */ /* 0x040ff0000000188c */
[----:B------:R-:W-:Y:S01]  /*5e20*/  HMMA.16816.F32 R144, R8, R14, R144 ;  /* 0x0000000e0890723c */ /* 0x000fe20000001890 */
[----:B-1----:R-:W-:-:S07]  /*5e30*/  FFMA.FTZ R3, R181, c[0x0][0x2d0], -R0 ;  /* 0x0000b400b5037a23 */ /* 0x002fce0000010800 */
[C---:B------:R-:W-:Y:S01]  /*5e40*/  HMMA.16816.F32 R156, R8.reuse, R20, R156 ;  /* 0x00000014089c723c */ /* 0x040fe2000000189c */
[----:B------:R1:W-:Y:S07]  /*5e50*/  MUFU.EX2 R100, R3 ;  /* 0x0000000300647308 */ /* 0x0003ee0000000800 */
[C---:B------:R-:W-:Y:S08]  /*5e60*/  HMMA.16816.F32 R88, R8.reuse, R22, R88 ;  /* 0x000000160858723c */ /* 0x040ff00000001858 */
[----:B------:R-:W-:Y:S01]  /*5e70*/  HMMA.16816.F32 R84, R8, R28, R84 ;  /* 0x0000001c0854723c */ /* 0x000fe20000001854 */
[----:B-1----:R-:W-:-:S04]  /*5e80*/  FFMA.FTZ R3, R182, c[0x0][0x2d0], -R0 ;  /* 0x0000b400b6037a23 */ /* 0x002fc80000010800 */
[----:B------:R1:W4:Y:S03]  /*5e90*/  MUFU.EX2 R95, R3 ;  /* 0x00000003005f7308 */ /* 0x0003260000000800 */
[----:B------:R-:W-:Y:S07]  /*5ea0*/  HMMA.16816.F32 R76, R8, R30, R76 ;  /* 0x0000001e084c723c */ /* 0x000fee000000184c */
[----:B------:R-:W-:-:S02]  /*5eb0*/  F2FP.PACK_AB R8, R118, R184 ;  /* 0x000000b87608723e */ /* 0x000fc400000000ff */
[----:B---3--:R-:W-:Y:S02]  /*5ec0*/  F2FP.PACK_AB R9, R101, R102 ;  /* 0x000000666509723e */ /* 0x008fe400000000ff */
[----:B------:R-:W-:Y:S01]  /*5ed0*/  F2FP.PACK_AB R10, R116, R117 ;  /* 0x00000075740a723e */ /* 0x000fe200000000ff */
[----:B-1----:R-:W-:Y:S01]  /*5ee0*/  FFMA.FTZ R3, R209, c[0x0][0x2d0], -R6 ;  /* 0x0000b400d1037a23 */ /* 0x002fe20000010806 */
[----:B----4-:R-:W-:-:S03]  /*5ef0*/  F2FP.PACK_AB R11, R95, R100 ;  /* 0x000000645f0b723e */ /* 0x010fc600000000ff */
[----:B------:R1:W-:Y:S04]  /*5f00*/  MUFU.EX2 R94, R3 ;  /* 0x00000003005e7308 */ /* 0x0003e80000000800 */
[C---:B------:R-:W-:Y:S08]  /*5f10*/  HMMA.16816.F32 R64, R8.reuse, R16, R64 ;  /* 0x000000100840723c */ /* 0x040ff00000001840 */
[----:B------:R-:W-:Y:S01]  /*5f20*/  HMMA.16816.F32 R60, R8, R18, R60 ;  /* 0x00000012083c723c */ /* 0x000fe2000000183c */
[----:B------:R-:W-:Y:S01]  /*5f30*/  LDSM.16.MT88.4 R16, [R225+0x2900] ;  /* 0x00290000e110783b */ /* 0x000fe20000004200 */
[----:B-1----:R-:W-:-:S04]  /*5f40*/  FFMA.FTZ R3, R210, c[0x0][0x2d0], -R6 ;  /* 0x0000b400d2037a23 */ /* 0x002fc80000010806 */
[----:B------:R1:W3:Y:S02]  /*5f50*/  MUFU.EX2 R93, R3 ;  /* 0x00000003005d7308 */ /* 0x0002e40000000800 */
[C---:B------:R-:W-:Y:S08]  /*5f60*/  HMMA.16816.F32 R52, R8.reuse, R12, R52 ;  /* 0x0000000c0834723c */ /* 0x040ff00000001834 */
[----:B------:R-:W-:Y:S01]  /*5f70*/  HMMA.16816.F32 R48, R8, R14, R48 ;  /* 0x0000000e0830723c */ /* 0x000fe20000001830 */
[----:B------:R-:W-:Y:S01]  /*5f80*/  LDSM.16.MT88.4 R12, [R226+0x2900] ;  /* 0x00290000e20c783b */ /* 0x000fe20000004200 */
[----:B-1----:R-:W-:-:S06]  /*5f90*/  FFMA.FTZ R3, R208, c[0x0][0x2d0], -R6 ;  /* 0x0000b400d0037a23 */ /* 0x002fcc0000010806 */
[C---:B------:R-:W-:Y:S01]  /*5fa0*/  HMMA.16816.F32 R32, R8.reuse, R20, R32 ;  /* 0x000000140820723c */ /* 0x040fe20000001820 */
[----:B------:R1:W-:Y:S07]  /*5fb0*/  MUFU.EX2 R83, R3 ;  /* 0x0000000300537308 */ /* 0x0003ee0000000800 */
[C---:B------:R-:W-:Y:S01]  /*5fc0*/  HMMA.16816.F32 R36, R8.reuse, R22, R36 ;  /* 0x000000160824723c */ /* 0x040fe20000001824 */
[----:B------:R-:W4:Y:S07]  /*5fd0*/  LDSM.16.MT88.4 R20, [R227+0x2900] ;  /* 0x00290000e314783b */ /* 0x000f2e0000004200 */
[----:B------:R-:W-:Y:S01]  /*5fe0*/  HMMA.16816.F32 R40, R8, R30, R40 ;  /* 0x0000001e0828723c */ /* 0x000fe20000001828 */
[----:B-1----:R-:W-:-:S04]  /*5ff0*/  FFMA.FTZ R3, R183, c[0x0][0x2d0], -R6 ;  /* 0x0000b400b7037a23 */ /* 0x002fc80000010806 */
[----:B------:R1:W-:Y:S03]  /*6000*/  MUFU.EX2 R82, R3 ;  /* 0x0000000300527308 */ /* 0x0003e60000000800 */
[----:B------:R-:W-:Y:S01]  /*6010*/  HMMA.16816.F32 R44, R8, R28, R44 ;  /* 0x0000001c082c723c */ /* 0x000fe2000000182c */
[----:B-1----:R-:W-:-:S04]  /*6020*/  FFMA.FTZ R3, R221, c[0x0][0x2d0], -R5 ;  /* 0x0000b400dd037a23 */ /* 0x002fc80000010805 */
[----:B------:R1:W-:Y:S02]  /*6030*/  MUFU.EX2 R81, R3 ;  /* 0x0000000300517308 */ /* 0x0003e40000000800 */
[----:B-1----:R-:W-:-:S06]  /*6040*/  FFMA.FTZ R3, R241, c[0x0][0x2d0], -R5 ;  /* 0x0000b400f1037a23 */ /* 0x002fcc0000010805 */
[----:B------:R1:W1:Y:S02]  /*6050*/  MUFU.EX2 R80, R3 ;  /* 0x0000000300507308 */ /* 0x0002640000000800 */
[----:B-1----:R-:W-:-:S06]  /*6060*/  FFMA.FTZ R3, R223, c[0x0][0x2d0], -R5 ;  /* 0x0000b400df037a23 */ /* 0x002fcc0000010805 */
[----:B------:R1:W-:Y:S02]  /*6070*/  MUFU.EX2 R74, R3 ;  /* 0x00000003004a7308 */ /* 0x0003e40000000800 */
[----:B-1----:R-:W-:-:S06]  /*6080*/  FFMA.FTZ R3, R222, c[0x0][0x2d0], -R5 ;  /* 0x0000b400de037a23 */ /* 0x002fcc0000010805 */
[----:B------:R1:W1:Y:S02]  /*6090*/  MUFU.EX2 R75, R3 ;  /* 0x00000003004b7308 */ /* 0x0002640000000800 */
[----:B-1----:R-:W-:Y:S01]  /*60a0*/  FFMA.FTZ R3, R167, c[0x0][0x2d0], -R7 ;  /* 0x0000b400a7037a23 */ /* 0x002fe20000010807 */
[----:B------:R-:W-:Y:S01]  /*60b0*/  MOV R167, R165 ;  /* 0x000000a500a77202 */ /* 0x000fe20000000f00 */
[----:B------:R-:W-:Y:S01]  /*60c0*/  IMAD.MOV.U32 R165, RZ, RZ, R163 ;  /* 0x000000ffffa57224 */ /* 0x000fe200078e00a3 */
[----:B------:R-:W-:Y:S01]  /*60d0*/  MOV R163, R160 ;  /* 0x000000a000a37202 */ /* 0x000fe20000000f00 */
[----:B------:R-:W-:Y:S01]  /*60e0*/  IMAD.MOV.U32 R160, RZ, RZ, R151 ;  /* 0x000000ffffa07224 */ /* 0x000fe200078e0097 */
[----:B------:R-:W-:Y:S01]  /*60f0*/  MOV R151, R138 ;  /* 0x0000008a00977202 */ /* 0x000fe20000000f00 */
[----:B------:R-:W-:Y:S02]  /*6100*/  IMAD.MOV.U32 R138, RZ, RZ, R70 ;  /* 0x000000ffff8a7224 */ /* 0x000fe400078e0046 */
[----:B------:R1:W-:Y:S02]  /*6110*/  MUFU.EX2 R70, R3 ;  /* 0x0000000300467308 */ /* 0x0003e40000000800 */
[----:B-1----:R-:W-:Y:S01]  /*6120*/  FFMA.FTZ R3, R169, c[0x0][0x2d0], -R7 ;  /* 0x0000b400a9037a23 */ /* 0x002fe20000010807 */
[----:B------:R-:W-:Y:S01]  /*6130*/  MOV R169, R167 ;  /* 0x000000a700a97202 */ /* 0x000fe20000000f00 */
[----:B------:R-:W-:-:S02]  /*6140*/  IMAD.MOV.U32 R167, RZ, RZ, R166 ;  /* 0x000000ffffa77224 */ /* 0x000fc400078e00a6 */
[----:B------:R-:W-:Y:S02]  /*6150*/  IMAD.MOV.U32 R166, RZ, RZ, R165 ;  /* 0x000000ffffa67224 */ /* 0x000fe400078e00a5 */
[----:B------:R-:W-:Y:S01]  /*6160*/  IMAD.MOV.U32 R165, RZ, RZ, R164 ;  /* 0x000000ffffa57224 */ /* 0x000fe200078e00a4 */
[----:B------:R-:W-:Y:S01]  /*6170*/  MOV R164, R163 ;  /* 0x000000a300a47202 */ /* 0x000fe20000000f00 */
[----:B------:R-:W-:Y:S02]  /*6180*/  IMAD.MOV.U32 R163, RZ, RZ, R162 ;  /* 0x000000ffffa37224 */ /* 0x000fe400078e00a2 */
[----:B------:R-:W-:Y:S02]  /*6190*/  IMAD.MOV.U32 R162, RZ, RZ, R139 ;  /* 0x000000ffffa27224 */ /* 0x000fe400078e008b */
[----:B------:R-:W-:Y:S01]  /*61a0*/  IMAD.MOV.U32 R139, RZ, RZ, R138 ;  /* 0x000000ffff8b7224 */ /* 0x000fe200078e008a */
[----:B------:R-:W-:Y:S01]  /*61b0*/  MOV R138, R137 ;  /* 0x00000089008a7202 */ /* 0x000fe20000000f00 */
[----:B------:R-:W-:-:S02]  /*61c0*/  IMAD.MOV.U32 R137, RZ, RZ, R136 ;  /* 0x000000ffff897224 */ /* 0x000fc400078e0088 */
[----:B------:R-:W-:Y:S02]  /*61d0*/  IMAD.MOV.U32 R136, RZ, RZ, R69 ;  /* 0x000000ffff887224 */ /* 0x000fe400078e0045 */
[----:B------:R1:W1:Y:S01]  /*61e0*/  MUFU.EX2 R69, R3 ;  /* 0x0000000300457308 */ /* 0x0002620000000800 */
[----:B------:R-:W-:Y:S02]  /*61f0*/  IMAD.MOV.U32 R170, RZ, RZ, R167 ;  /* 0x000000ffffaa7224 */ /* 0x000fe400078e00a7 */
[----:B------:R-:W-:Y:S02]  /*6200*/  IMAD.MOV.U32 R167, RZ, RZ, R165 ;  /* 0x000000ffffa77224 */ /* 0x000fe400078e00a5 */
[----:B------:R-:W-:Y:S02]  /*6210*/  IMAD.MOV.U32 R165, RZ, RZ, R163 ;  /* 0x000000ffffa57224 */ /* 0x000fe400078e00a3 */
[----:B-1----:R-:W-:Y:S01]  /*6220*/  FFMA.FTZ R3, R169, c[0x0][0x2d0], -R7 ;  /* 0x0000b400a9037a23 */ /* 0x002fe20000010807 */
[----:B------:R-:W-:Y:S01]  /*6230*/  MOV R169, R166 ;  /* 0x000000a600a97202 */ /* 0x000fe20000000f00 */
[----:B------:R-:W-:Y:S01]  /*6240*/  IMAD.MOV.U32 R166, RZ, RZ, R164 ;  /* 0x000000ffffa67224 */ /* 0x000fe200078e00a4 */
[----:B------:R-:W-:Y:S01]  /*6250*/  MOV R164, R162 ;  /* 0x000000a200a47202 */ /* 0x000fe20000000f00 */
[----:B------:R-:W-:-:S02]  /*6260*/  IMAD.MOV.U32 R162, RZ, RZ, R135 ;  /* 0x000000ffffa27224 */ /* 0x000fc400078e0087 */
[----:B------:R-:W-:Y:S02]  /*6270*/  IMAD.MOV.U32 R135, RZ, RZ, R68 ;  /* 0x000000ffff877224 */ /* 0x000fe400078e0044 */
[----:B------:R1:W-:Y:S01]  /*6280*/  MUFU.EX2 R68, R3 ;  /* 0x0000000300447308 */ /* 0x0003e20000000800 */
[----:B------:R-:W-:Y:S01]  /*6290*/  IMAD.MOV.U32 R163, RZ, RZ, R152 ;  /* 0x000000ffffa37224 */ /* 0x000fe200078e0098 */
[----:B------:R-:W-:Y:S02]  /*62a0*/  MOV R152, R233 ;  /* 0x000000e900987202 */ /* 0x000fe40000000f00 */
[----:B---3--:R-:W-:Y:S01]  /*62b0*/  F2FP.PACK_AB R8, R93, R94 ;  /* 0x0000005e5d08723e */ /* 0x008fe200000000ff */
[----:B------:R2:W5:Y:S01]  /*62c0*/  LDL.LU R233, [R1+0x54] ;  /* 0x0000540001e97983 */ /* 0x0005620000300800 */
[----:B-1----:R-:W-:Y:S02]  /*62d0*/  FFMA.FTZ R3, R170, c[0x0][0x2d0], -R7 ;  /* 0x0000b400aa037a23 */ /* 0x002fe40000010807 */
[----:B------:R-:W-:-:S02]  /*62e0*/  IMAD.MOV.U32 R170, RZ, RZ, R169 ;  /* 0x000000ffffaa7224 */ /* 0x000fc400078e00a9 */
[----:B------:R-:W-:Y:S02]  /*62f0*/  IMAD.MOV.U32 R169, RZ, RZ, R167 ;  /* 0x000000ffffa97224 */ /* 0x000fe400078e00a7 */
[----:B------:R-:W-:Y:S01]  /*6300*/  IMAD.MOV.U32 R167, RZ, RZ, R166 ;  /* 0x000000ffffa77224 */ /* 0x000fe200078e00a6 */
[----:B------:R-:W-:Y:S01]  /*6310*/  MOV R166, R165 ;  /* 0x000000a500a67202 */ /* 0x000fe20000000f00 */
[----:B------:R1:W-:Y:S01]  /*6320*/  MUFU.EX2 R59, R3 ;  /* 0x00000003003b7308 */ /* 0x0003e20000000800 */
[----:B------:R-:W-:Y:S02]  /*6330*/  IMAD.MOV.U32 R165, RZ, RZ, R164 ;  /* 0x000000ffffa57224 */ /* 0x000fe400078e00a4 */
[----:B------:R-:W-:Y:S02]  /*6340*/  IMAD.MOV.U32 R164, RZ, RZ, R163 ;  /* 0x000000ffffa47224 */ /* 0x000fe400078e00a3 */
[----:B------:R-:W-:Y:S01]  /*6350*/  IMAD.MOV.U32 R163, RZ, RZ, R162 ;  /* 0x000000ffffa37224 */ /* 0x000fe200078e00a2 */
[----:B------:R-:W-:Y:S01]  /*6360*/  MOV R162, R152 ;  /* 0x0000009800a27202 */ /* 0x000fe20000000f00 */
[----:B-1----:R-:W-:-:S02]  /*6370*/  FFMA.FTZ R3, R170, c[0x0][0x2d0], -R0 ;  /* 0x0000b400aa037a23 */ /* 0x002fc40000010800 */
[----:B------:R-:W-:Y:S01]  /*6380*/  IMAD.MOV.U32 R170, RZ, RZ, R169 ;  /* 0x000000ffffaa7224 */ /* 0x000fe200078e00a9 */
[----:B------:R-:W-:Y:S01]  /*6390*/  MOV R169, R167 ;  /* 0x000000a700a97202 */ /* 0x000fe20000000f00 */
[----:B------:R-:W-:Y:S01]  /*63a0*/  IMAD.MOV.U32 R167, RZ, RZ, R166 ;  /* 0x000000ffffa77224 */ /* 0x000fe200078e00a6 */
[----:B------:R1:W-:Y:S01]  /*63b0*/  MUFU.EX2 R58, R3 ;  /* 0x00000003003a7308 */ /* 0x0003e20000000800 */
[----:B------:R-:W-:Y:S02]  /*63c0*/  IMAD.MOV.U32 R166, RZ, RZ, R165 ;  /* 0x000000ffffa67224 */ /* 0x000fe400078e00a5 */
[----:B------:R-:W-:Y:S01]  /*63d0*/  IMAD.MOV.U32 R165, RZ, RZ, R164 ;  /* 0x000000ffffa57224 */ /* 0x000fe200078e00a4 */
[----:B------:R-:W-:Y:S01]  /*63e0*/  MOV R164, R163 ;  /* 0x000000a300a47202 */ /* 0x000fe20000000f00 */
[----:B------:R-:W-:Y:S02]  /*63f0*/  IMAD.MOV.U32 R163, RZ, RZ, R162 ;  /* 0x000000ffffa37224 */ /* 0x000fe400078e00a2 */
[----:B-1----:R-:W-:Y:S01]  /*6400*/  FFMA.FTZ R3, R170, c[0x0][0x2d0], -R0 ;  /* 0x0000b400aa037a23 */ /* 0x002fe20000010800 */
[----:B------:R-:W-:Y:S01]  /*6410*/  MOV R170, R169 ;  /* 0x000000a900aa7202 */ /* 0x000fe20000000f00 */
[----:B------:R-:W-:-:S02]  /*6420*/  IMAD.MOV.U32 R169, RZ, RZ, R167 ;  /* 0x000000ffffa97224 */ /* 0x000fc400078e00a7 */
[----:B------:R1:W3:Y:S01]  /*6430*/  MUFU.EX2 R57, R3 ;  /* 0x0000000300397308 */ /* 0x0002e20000000800 */
[----:B------:R-:W-:Y:S02]  /*6440*/  IMAD.MOV.U32 R167, RZ, RZ, R166 ;  /* 0x000000ffffa77224 */ /* 0x000fe400078e00a6 */
[----:B------:R-:W-:Y:S01]  /*6450*/  IMAD.MOV.U32 R166, RZ, RZ, R165 ;  /* 0x000000ffffa67224 */ /* 0x000fe200078e00a5 */
[----:B------:R-:W-:Y:S01]  /*6460*/  MOV R165, R164 ;  /* 0x000000a400a57202 */ /* 0x000fe20000000f00 */
[----:B------:R-:W-:Y:S02]  /*6470*/  IMAD.MOV.U32 R152, RZ, RZ, R126 ;  /* 0x000000ffff987224 */ /* 0x000fe400078e007e */
[----:B------:R-:W-:Y:S02]  /*6480*/  IMAD.MOV.U32 R164, RZ, RZ, R163 ;  /* 0x000000ffffa47224 */ /* 0x000fe400078e00a3 */
[----:B-1----:R-:W-:Y:S01]  /*6490*/  FFMA.FTZ R3, R170, c[0x0][0x2d0], -R0 ;  /* 0x0000b400aa037a23 */ /* 0x002fe20000010800 */
[----:B------:R-:W-:Y:S01]  /*64a0*/  MOV R170, R169 ;  /* 0x000000a900aa7202 */ /* 0x000fe20000000f00 */
[----:B------:R-:W-:-:S02]  /*64b0*/  IMAD.MOV.U32 R169, RZ, RZ, R167 ;  /* 0x000000ffffa97224 */ /* 0x000fc400078e00a7 */
[----:B------:R1:W-:Y:S01]  /*64c0*/  MUFU.EX2 R56, R3 ;  /* 0x0000000300387308 */ /* 0x0003e20000000800 */
[----:B------:R-:W-:Y:S02]  /*64d0*/  IMAD.MOV.U32 R167, RZ, RZ, R166 ;  /* 0x000000ffffa77224 */ /* 0x000fe400078e00a6 */
[----:B------:R-:W-:Y:S02]  /*64e0*/  IMAD.MOV.U32 R166, RZ, RZ, R165 ;  /* 0x000000ffffa67224 */ /* 0x000fe400078e00a5 */
[----:B------:R-:W-:Y:S01]  /*64f0*/  IMAD.MOV.U32 R162, RZ, RZ, R152 ;  /* 0x000000ffffa27224 */ /* 0x000fe200078e0098 */
[----:B------:R-:W-:Y:S01]  /*6500*/  MOV R165, R164 ;  /* 0x000000a400a57202 */ /* 0x000fe20000000f00 */
[----:B------:R-:W-:Y:S01]  /*6510*/  IMAD.MOV.U32 R173, RZ, RZ, R169 ;  /* 0x000000ffffad7224 */ /* 0x000fe200078e00a9 */
[----:B------:R-:W-:Y:S01]  /*6520*/  MOV R171, R166 ;  /* 0x000000a600ab7202 */ /* 0x000fe20000000f00 */
[----:B------:R-:W-:Y:S02]  /*6530*/  IMAD.MOV.U32 R163, RZ, RZ, R162 ;  /* 0x000000ffffa37224 */ /* 0x000fe400078e00a2 */
[----:B-1----:R-:W-:-:S02]  /*6540*/  FFMA.FTZ R3, R170, c[0x0][0x2d0], -R0 ;  /* 0x0000b400aa037a23 */ /* 0x002fc40000010800 */
[----:B------:R-:W-:Y:S02]  /*6550*/  IMAD.MOV.U32 R172, RZ, RZ, R167 ;  /* 0x000000ffffac7224 */ /* 0x000fe400078e00a7 */
[----:B------:R1:W1:Y:S01]  /*6560*/  MUFU.EX2 R31, R3 ;  /* 0x00000003001f7308 */ /* 0x0002620000000800 */
[----:B------:R-:W-:Y:S02]  /*6570*/  IMAD.MOV.U32 R162, RZ, RZ, R230 ;  /* 0x000000ffffa27224 */ /* 0x000fe400078e00e6 */
[----:B------:R-:W-:Y:S02]  /*6580*/  IMAD.MOV.U32 R164, RZ, RZ, R163 ;  /* 0x000000ffffa47224 */ /* 0x000fe400078e00a3 */
[----:B------:R-:W-:Y:S01]  /*6590*/  IMAD.MOV.U32 R168, RZ, RZ, R165 ;  /* 0x000000ffffa87224 */ /* 0x000fe200078e00a5 */
[----:B------:R-:W-:Y:S01]  /*65a0*/  F2FP.PACK_AB R9, R80, R81 ;  /* 0x000000515009723e */ /* 0x000fe200000000ff */
[----:B------:R-:W-:Y:S01]  /*65b0*/  IMAD.MOV.U32 R163, RZ, RZ, R162 ;  /* 0x000000ffffa37224 */ /* 0x000fe200078e00a2 */
[----:B------:R-:W-:Y:S01]  /*65c0*/  F2FP.PACK_AB R10, R82, R83 ;  /* 0x00000053520a723e */ /* 0x000fe200000000ff */
[----:B------:R-:W-:Y:S01]  /*65d0*/  IMAD.MOV.U32 R162, RZ, RZ, R161 ;  /* 0x000000ffffa27224 */ /* 0x000fe200078e00a1 */
[----:B------:R-:W-:-:S02]  /*65e0*/  F2FP.PACK_AB R11, R75, R74 ;  /* 0x0000004a4b0b723e */ /* 0x000fc400000000ff */
[----:B------:R-:W-:Y:S01]  /*65f0*/  MOV R161, R127 ;  /* 0x0000007f00a17202 */ /* 0x000fe20000000f00 */
[----:B-1----:R-:W-:Y:S02]  /*6600*/  FFMA.FTZ R3, R173, c[0x0][0x2d0], -R6 ;  /* 0x0000b400ad037a23 */ /* 0x002fe40000010806 */
[----:B------:R-:W-:Y:S02]  /*6610*/  IMAD.MOV.U32 R173, RZ, RZ, R172 ;  /* 0x000000ffffad7224 */ /* 0x000fe400078e00ac */
[----:B------:R-:W-:Y:S01]  /*6620*/  IMAD.MOV.U32 R172, RZ, RZ, R171 ;  /* 0x000000ffffac7224 */ /* 0x000fe200078e00ab */
[----:B------:R1:W-:Y:S01]  /*6630*/  MUFU.EX2 R29, R3 ;  /* 0x00000003001d7308 */ /* 0x0003e20000000800 */
[----:B------:R-:W-:Y:S02]  /*6640*/  IMAD.MOV.U32 R171, RZ, RZ, R168 ;  /* 0x000000ffffab7224 */ /* 0x000fe400078e00a8 */
[----:B------:R-:W-:Y:S01]  /*6650*/  IMAD.MOV.U32 R170, RZ, RZ, R164 ;  /* 0x000000ffffaa7224 */ /* 0x000fe200078e00a4 */
[----:B------:R-:W-:Y:S01]  /*6660*/  MOV R167, R162 ;  /* 0x000000a200a77202 */ /* 0x000fe20000000f00 */
[----:B------:R-:W-:Y:S01]  /*6670*/  IMAD.MOV.U32 R169, RZ, RZ, R163 ;  /* 0x000000ffffa97224 */ /* 0x000fe200078e00a3 */
[----:B------:R-:W-:Y:S01]  /*6680*/  HMMA.16816.F32 R120, R8, R24, R120 ;  /* 0x000000180878723c */ /* 0x000fe20000001878 */
[----:B------:R-:W-:-:S02]  /*6690*/  IMAD.MOV.U32 R166, RZ, RZ, R161 ;  /* 0x000000ffffa67224 */ /* 0x000fc400078e00a1 */
[----:B------:R-:W-:Y:S01]  /*66a0*/  IMAD.MOV.U32 R165, RZ, RZ, R160 ;  /* 0x000000ffffa57224 */ /* 0x000fe200078e00a0 */
[----:B------:R-:W-:Y:S01]  /*66b0*/  MOV R168, R170 ;  /* 0x000000aa00a87202 */ /* 0x000fe20000000f00 */
[----:B-1----:R-:W-:Y:S02]  /*66c0*/  FFMA.FTZ R3, R173, c[0x0][0x2d0], -R6 ;  /* 0x0000b400ad037a23 */ /* 0x002fe40000010806 */
[----:B------:R-:W-:Y:S01]  /*66d0*/  IMAD.MOV.U32 R173, RZ, RZ, R172 ;  /* 0x000000ffffad7224 */ /* 0x000fe200078e00ac */
[----:B------:R-:W-:Y:S01]  /*66e0*/  HMMA.16816.F32 R128, R8, R26, R128 ;  /* 0x0000001a0880723c */ /* 0x000fe20000001880 */
[----:B------:R1:W-:Y:S01]  /*66f0*/  MUFU.EX2 R30, R3 ;  /* 0x00000003001e7308 */ /* 0x0003e20000000800 */
[----:B------:R-:W-:-:S06]  /*6700*/  MOV R172, R171 ;  /* 0x000000ab00ac7202 */ /* 0x000fcc0000000f00 */
[----:B----4-:R-:W-:Y:S01]  /*6710*/  HMMA.16816.F32 R140, R8, R20, R140 ;  /* 0x00000014088c723c */ /* 0x010fe2000000188c */
[----:B------:R-:W-:-:S07]  /*6720*/  IMAD.MOV.U32 R171, RZ, RZ, R168 ;  /* 0x000000ffffab7224 */ /* 0x000fce00078e00a8 */
[----:B------:R-:W-:Y:S01]  /*6730*/  HMMA.16816.F32 R144, R8, R22, R144 ;  /* 0x000000160890723c */ /* 0x000fe20000001890 */
[----:B-1----:R-:W-:-:S07]  /*6740*/  FFMA.FTZ R3, R173, c[0x0][0x2d0], -R6 ;  /* 0x0000b400ad037a23 */ /* 0x002fce0000010806 */
[C---:B------:R-:W-:Y:S01]  /*6750*/  HMMA.16816.F32 R156, R8.reuse, R16, R156 ;  /* 0x00000010089c723c */ /* 0x040fe2000000189c */
[----:B------:R1:W-:Y:S07]  /*6760*/  MUFU.EX2 R28, R3 ;  /* 0x00000003001c7308 */ /* 0x0003ee0000000800 */
[C---:B------:R-:W-:Y:S08]  /*6770*/  HMMA.16816.F32 R160, R8.reuse, R18, R88 ;  /* 0x0000001208a0723c */ /* 0x040ff00000001858 */
[----:B------:R-:W-:Y:S01]  /*6780*/  HMMA.16816.F32 R84, R8, R12, R84 ;  /* 0x0000000c0854723c */ /* 0x000fe20000001854 */
[----:B-1----:R-:W-:-:S07]  /*6790*/  FFMA.FTZ R3, R172, c[0x0][0x2d0], -R6 ;  /* 0x0000b400ac037a23 */ /* 0x002fce0000010806 */
[----:B------:R-:W-:Y:S07]  /*67a0*/  HMMA.16816.F32 R76, R8, R14, R76 ;  /* 0x0000000e084c723c */ /* 0x000fee000000184c */
[----:B------:R-:W-:Y:S02]  /*67b0*/  F2FP.PACK_AB R8, R69, R70 ;  /* 0x000000464508723e */ /* 0x000fe400000000ff */
[----:B---3--:R-:W-:Y:S02]  /*67c0*/  F2FP.PACK_AB R9, R57, R58 ;  /* 0x0000003a3909723e */ /* 0x008fe400000000ff */
[----:B------:R-:W-:-:S02]  /*67d0*/  F2FP.PACK_AB R10, R59, R68 ;  /* 0x000000443b0a723e */ /* 0x000fc400000000ff */
[----:B------:R-:W-:Y:S01]  /*67e0*/  F2FP.PACK_AB R11, R31, R56 ;  /* 0x000000381f0b723e */ /* 0x000fe200000000ff */
[----:B------:R-:W-:Y:S01]  /*67f0*/  IMAD.MOV.U32 R164, RZ, RZ, R155 ;  /* 0x000000ffffa47224 */ /* 0x000fe200078e009b */
[----:B------:R-:W-:Y:S01]  /*6800*/  MOV R155, R228 ;  /* 0x000000e4009b7202 */ /* 0x000fe20000000f00 */
[----:B------:R-:W-:-:S04]  /*6810*/  IMAD.MOV.U32 R170, RZ, RZ, R169 ;  /* 0x000000ffffaa7224 */ /* 0x000fc800078e00a9 */
[C---:B------:R-:W-:Y:S01]  /*6820*/  HMMA.16816.F32 R60, R8.reuse, R26, R60 ;  /* 0x0000001a083c723c */ /* 0x040fe2000000183c */
[----:B------:R1:W-:Y:S01]  /*6830*/  MUFU.EX2 R26, R3 ;  /* 0x00000003001a7308 */ /* 0x0003e20000000800 */
[----:B------:R-:W-:Y:S01]  /*6840*/  IMAD.MOV.U32 R169, RZ, RZ, R167 ;  /* 0x000000ffffa97224 */ /* 0x000fe200078e00a7 */
[----:B------:R-:W-:Y:S01]  /*6850*/  MOV R167, R166 ;  /* 0x000000a600a77202 */ /* 0x000fe20000000f00 */
[----:B------:R-:W-:Y:S02]  /*6860*/  IMAD.MOV.U32 R166, RZ, RZ, R165 ;  /* 0x000000ffffa67224 */ /* 0x000fe400078e00a5 */
[----:B------:R-:W-:Y:S02]  /*6870*/  IMAD.MOV.U32 R165, RZ, RZ, R164 ;  /* 0x000000ffffa57224 */ /* 0x000fe400078e00a4 */
[----:B------:R-:W-:Y:S01]  /*6880*/  HMMA.16816.F32 R64, R8, R24, R64 ;  /* 0x000000180840723c */ /* 0x000fe20000001840 */
[----:B------:R-:W-:Y:S01]  /*6890*/  MOV R164, R155 ;  /* 0x0000009b00a47202 */ /* 0x000fe20000000f00 */
[----:B------:R-:W-:Y:S01]  /*68a0*/  IMAD.MOV.U32 R168, RZ, RZ, R170 ;  /* 0x000000ffffa87224 */ /* 0x000fe200078e00aa */
[----:B------:R-:W-:Y:S01]  /*68b0*/  MOV R170, R169 ;  /* 0x000000a900aa7202 */ /* 0x000fe20000000f00 */
[----:B-1----:R-:W-:-:S02]  /*68c0*/  FFMA.FTZ R3, R171, c[0x0][0x2d0], -R5 ;  /* 0x0000b400ab037a23 */ /* 0x002fc40000010805 */
[----:B------:R-:W-:Y:S02]  /*68d0*/  IMAD.MOV.U32 R155, RZ, RZ, R151 ;  /* 0x000000ffff9b7224 */ /* 0x000fe400078e0097 */
[----:B------:R1:W-:Y:S01]  /*68e0*/  MUFU.EX2 R25, R3 ;  /* 0x0000000300197308 */ /* 0x0003e20000000800 */
[----:B------:R-:W-:Y:S01]  /*68f0*/  IMAD.MOV.U32 R151, RZ, RZ, R150 ;  /* 0x000000ffff977224 */ /* 0x000fe200078e0096 */
[----:B------:R-:W-:Y:S01]  /*6900*/  MOV R150, R149 ;  /* 0x0000009500967202 */ /* 0x000fe20000000f00 */
[----:B------:R-:W-:Y:S02]  /*6910*/  IMAD.MOV.U32 R169, RZ, RZ, R167 ;  /* 0x000000ffffa97224 */ /* 0x000fe400078e00a7 */
[----:B------:R-:W-:Y:S01]  /*6920*/  IMAD.MOV.U32 R167, RZ, RZ, R166 ;  /* 0x000000ffffa77224 */ /* 0x000fe200078e00a6 */
[----:B------:R-:W-:Y:S01]  /*6930*/  MOV R166, R165 ;  /* 0x000000a500a67202 */ /* 0x000fe20000000f00 */
[----:B------:R-:W-:Y:S01]  /*6940*/  IMAD.MOV.U32 R149, RZ, RZ, R119 ;  /* 0x000000ffff957224 */ /* 0x000fe200078e0077 */
[----:B------:R-:W-:Y:S01]  /*6950*/  MOV R181, R168 ;  /* 0x000000a800b57202 */ /* 0x000fe20000000f00 */
[----:B------:R-:W-:-:S02]  /*6960*/  IMAD.MOV.U32 R165, RZ, RZ, R164 ;  /* 0x000000ffffa57224 */ /* 0x000fc400078e00a4 */
[----:B-1----:R-:W-:Y:S02]  /*6970*/  FFMA.FTZ R3, R242, c[0x0][0x2d0], -R5 ;  /* 0x0000b400f2037a23 */ /* 0x002fe40000010805 */
[----:B------:R-:W-:Y:S02]  /*6980*/  IMAD.MOV.U32 R164, RZ, RZ, R155 ;  /* 0x000000ffffa47224 */ /* 0x000fe400078e009b */
[----:B------:R1:W-:Y:S01]  /*6990*/  MUFU.EX2 R24, R3 ;  /* 0x0000000300187308 */ /* 0x0003e20000000800 */
[----:B------:R-:W-:Y:S01]  /*69a0*/  MOV R155, R151 ;  /* 0x00000097009b7202 */ /* 0x000fe20000000f00 */
[----:B------:R-:W-:Y:S01]  /*69b0*/  IMAD.MOV.U32 R151, RZ, RZ, R150 ;  /* 0x000000ffff977224 */ /* 0x000fe200078e0096 */
[----:B------:R-:W-:Y:S01]  /*69c0*/  HMMA.16816.F32 R48, R8, R22, R48 ;  /* 0x000000160830723c */ /* 0x000fe20000001830 */
[----:B------:R-:W-:Y:S01]  /*69d0*/  IMAD.MOV.U32 R150, RZ, RZ, R149 ;  /* 0x000000ffff967224 */ /* 0x000fe200078e0095 */
[----:B------:R-:W-:Y:S01]  /*69e0*/  MOV R149, R148 ;  /* 0x0000009400957202 */ /* 0x000fe20000000f00 */
[----:B------:R-:W-:Y:S01]  /*69f0*/  IMAD.MOV.U32 R148, RZ, RZ, R132 ;  /* 0x000000ffff947224 */ /* 0x000fe200078e0084 */
[----:B------:R-:W-:Y:S01]  /*6a00*/  MOV R103, R167 ;  /* 0x000000a700677202 */ /* 0x000fe20000000f00 */
[----:B------:R-:W-:Y:S01]  /*6a10*/  IMAD.MOV.U32 R179, RZ, RZ, R170 ;  /* 0x000000ffffb37224 */ /* 0x000fe200078e00aa */
[----:B------:R-:W-:Y:S01]  /*6a20*/  MOV R176, R164 ;  /* 0x000000a400b07202 */ /* 0x000fe20000000f00 */
[----:B------:R-:W-:-:S02]  /*6a30*/  IMAD.MOV.U32 R180, RZ, RZ, R169 ;  /* 0x000000ffffb47224 */ /* 0x000fc400078e00a9 */
[----:B-1----:R-:W-:-:S04]  /*6a40*/  FFMA.FTZ R3, R243, c[0x0][0x2d0], -R5 ;  /* 0x0000b400f3037a23 */ /* 0x002fc80000010805 */
[----:B------:R1:W-:Y:S01]  /*6a50*/  MUFU.EX2 R23, R3 ;  /* 0x0000000300177308 */ /* 0x0003e20000000800 */
[----:B------:R-:W-:Y:S02]  /*6a60*/  IMAD.MOV.U32 R132, RZ, RZ, R92 ;  /* 0x000000ffff847224 */ /* 0x000fe400078e005c */
[----:B------:R-:W-:Y:S01]  /*6a70*/  IMAD.MOV.U32 R178, RZ, RZ, R166 ;  /* 0x000000ffffb27224 */ /* 0x000fe200078e00a6 */
[C---:B------:R-:W-:Y:S01]  /*6a80*/  HMMA.16816.F32 R52, R8.reuse, R20, R52 ;  /* 0x000000140834723c */ /* 0x040fe20000001834 */
[----:B------:R-:W-:Y:S02]  /*6a90*/  IMAD.MOV.U32 R177, RZ, RZ, R165 ;  /* 0x000000ffffb17224 */ /* 0x000fe400078e00a5 */
[----:B------:R-:W-:Y:S01]  /*6aa0*/  IMAD.MOV.U32 R172, RZ, RZ, R134 ;  /* 0x000000ffffac7224 */ /* 0x000fe200078e0086 */
[----:B------:R3:W4:Y:S01]  /*6ab0*/  MUFU.EX2 R21, R4 ;  /* 0x0000000400157308 */ /* 0x0007220000000800 */
[----:B------:R-:W-:Y:S02]  /*6ac0*/  IMAD.MOV.U32 R168, RZ, RZ, R155 ;  /* 0x000000ffffa87224 */ /* 0x000fe400078e009b */
[----:B-1----:R-:W-:Y:S01]  /*6ad0*/  FFMA.FTZ R3, R181, c[0x0][0x2d0], -R5 ;  /* 0x0000b400b5037a23 */ /* 0x002fe20000010805 */
[----:B------:R-:W-:Y:S01]  /*6ae0*/  HMMA.16816.F32 R44, R8, R12, R44 ;  /* 0x0000000c082c723c */ /* 0x000fe2000000182c */
[----:B------:R-:W-:Y:S01]  /*6af0*/  FFMA.FTZ R5, R180, c[0x0][0x2d0], -R7 ;  /* 0x0000b400b4057a23 */ /* 0x000fe20000010807 */
[----:B------:R-:W-:-:S02]  /*6b00*/  MOV R169, R135 ;  /* 0x0000008700a97202 */ /* 0x000fc40000000f00 */
[----:B------:R1:W-:Y:S01]  /*6b10*/  MUFU.EX2 R22, R3 ;  /* 0x0000000300167308 */ /* 0x0003e20000000800 */
[----:B------:R-:W-:Y:S01]  /*6b20*/  MOV R155, R132 ;  /* 0x00000084009b7202 */ /* 0x000fe20000000f00 */
[----:B------:R-:W-:Y:S02]  /*6b30*/  IMAD.MOV.U32 R170, RZ, RZ, R133 ;  /* 0x000000ffffaa7224 */ /* 0x000fe400078e0085 */
[----:B------:R-:W-:Y:S01]  /*6b40*/  IMAD.MOV.U32 R152, RZ, RZ, R231 ;  /* 0x000000ffff987224 */ /* 0x000fe200078e00e7 */
[C---:B------:R-:W-:Y:S01]  /*6b50*/  HMMA.16816.F32 R40, R8.reuse, R14, R40 ;  /* 0x0000000e0828723c */ /* 0x040fe20000001828 */
[--C-:B---3--:R-:W-:Y:S01]  /*6b60*/  FFMA.FTZ R4, R178, c[0x0][0x2d0], -R0.reuse ;  /* 0x0000b400b2047a23 */ /* 0x108fe20000010800 */
[----:B------:R-:W-:Y:S01]  /*6b70*/  MOV R175, R150 ;  /* 0x0000009600af7202 */ /* 0x000fe20000000f00 */
[--C-:B------:R-:W-:Y:S01]  /*6b80*/  FFMA.FTZ R12, R176, c[0x0][0x2d0], -R0.reuse ;  /* 0x0000b400b00c7a23 */ /* 0x100fe20000010800 */
[----:B------:R-:W-:Y:S01]  /*6b90*/  MOV R99, R137 ;  /* 0x0000008900637202 */ /* 0x000fe20000000f00 */
[----:B------:R-:W-:Y:S01]  /*6ba0*/  FFMA.FTZ R6, R177, c[0x0][0x2d0], -R0 ;  /* 0x0000b400b1067a23 */ /* 0x000fe20000010800 */
[----:B------:R3:W-:Y:S01]  /*6bb0*/  MUFU.EX2 R15, R5 ;  /* 0x00000005000f7308 */ /* 0x0007e20000000800 */
[----:B------:R-:W-:Y:S01]  /*6bc0*/  IMAD.MOV.U32 R173, RZ, RZ, R148 ;  /* 0x000000ffffad7224 */ /* 0x000fe200078e0094 */
[----:B------:R-:W-:Y:S01]  /*6bd0*/  HMMA.16816.F32 R32, R8, R16, R32 ;  /* 0x000000100820723c */ /* 0x000fe20000001820 */
[----:B------:R-:W-:Y:S01]  /*6be0*/  IMAD.MOV.U32 R174, RZ, RZ, R149 ;  /* 0x000000ffffae7224 */ /* 0x000fe200078e0095 */
[----:B------:R-:W2:Y:S01]  /*6bf0*/  LDSM.16.MT88.4 R132, [R224+0x3100] ;  /* 0x00310000e084783b */ /* 0x000ea20000004200 */
[----:B-1----:R-:W-:-:S02]  /*6c00*/  FFMA.FTZ R3, R179, c[0x0][0x2d0], -R7 ;  /* 0x0000b400b3037a23 */ /* 0x002fc40000010807 */
[----:B------:R-:W-:Y:S01]  /*6c10*/  FFMA.FTZ R7, R103, c[0x0][0x2d0], -R7 ;  /* 0x0000b40067077a23 */ /* 0x000fe20000010807 */
[----:B------:R-:W-:Y:S01]  /*6c20*/  LDSM.16.MT88.4 R164, [R225+0x3100] ;  /* 0x00310000e1a4783b */ /* 0x000fe20000004200 */
[----:B------:R-:W-:Y:S01]  /*6c30*/  IMAD.MOV.U32 R103, RZ, RZ, R172 ;  /* 0x000000ffff677224 */ /* 0x000fe200078e00ac */
[----:B------:R-:W-:Y:S01]  /*6c40*/  HMMA.16816.F32 R36, R8, R18, R36 ;  /* 0x000000120824723c */ /* 0x000fe20000001824 */
[----:B------:R-:W-:Y:S01]  /*6c50*/  FFMA.FTZ R0, R247, c[0x0][0x2d0], -R0 ;  /* 0x0000b400f7007a23 */ /* 0x000fe20000010800 */
[----:B------:R1:W1:Y:S01]  /*6c60*/  MUFU.EX2 R9, R4 ;  /* 0x0000000400097308 */ /* 0x0002620000000800 */
[----:B------:R-:W-:Y:S02]  /*6c70*/  FADD.FTZ R13, R244, R213 ;  /* 0x000000d5f40d7221 */ /* 0x000fe40000010000 */
[----:B---3--:R-:W-:Y:S01]  /*6c80*/  FADD.FTZ R5, R249, R245 ;  /* 0x000000f5f9057221 */ /* 0x008fe20000010000 */
[----:B------:R-:W-:Y:S01]  /*6c90*/  MOV R210, R173 ;  /* 0x000000ad00d27202 */ /* 0x000fe20000000f00 */
[----:B------:R-:W-:Y:S01]  /*6ca0*/  IMAD.MOV.U32 R209, RZ, RZ, R174 ;  /* 0x000000ffffd17224 */ /* 0x000fe200078e00ae */
[----:B------:R-:W-:Y:S02]  /*6cb0*/  LDSM.16.MT88.4 R16, [R226+0x3100] ;  /* 0x00310000e210783b */ /* 0x000fe40000004200 */
[----:B------:R3:W2:Y:S01]  /*6cc0*/  MUFU.EX2 R20, R3 ;  /* 0x0000000300147308 */ /* 0x0006a20000000800 */
[----:B------:R-:W-:-:S07]  /*6cd0*/  IMAD.MOV.U32 R96, RZ, RZ, R175 ;  /* 0x000000ffff607224 */ /* 0x000fce00078e00af */
[----:B------:R-:W-:Y:S01]  /*6ce0*/  MUFU.EX2 R11, R12 ;  /* 0x0000000c000b7308 */ /* 0x000fe20000000800 */
[----:B-1----:R-:W-:-:S04]  /*6cf0*/  FADD.FTZ R4, R170, R103 ;  /* 0x00000067aa047221 */ /* 0x002fc80000010000 */
[----:B------:R-:W-:-:S03]  /*6d00*/  FADD.FTZ R4, R125, R4 ;  /* 0x000000047d047221 */ /* 0x000fc60000010000 */
[----:B------:R1:W-:Y:S01]  /*6d10*/  MUFU.EX2 R12, R0 ;  /* 0x00000000000c7308 */ /* 0x0003e20000000800 */
[----:B---3--:R-:W-:-:S07]  /*6d20*/  FADD.FTZ R3, R155, R169 ;  /* 0x000000a99b037221 */ /* 0x008fce0000010000 */
[----:B------:R3:W2:Y:S01]  /*6d30*/  MUFU.EX2 R10, R6 ;  /* 0x00000006000a7308 */ /* 0x0006a20000000800 */
[----:B------:R-:W-:Y:S02]  /*6d40*/  IMAD.MOV.U32 R171, RZ, RZ, R151 ;  /* 0x000000ffffab7224 */ /* 0x000fe400078e0097 */
[----:B-1----:R-:W-:-:S05]  /*6d50*/  FADD.FTZ R0, R152, R13 ;  /* 0x0000000d98007221 */ /* 0x002fca0000010000 */
[----:B------:R1:W1:Y:S01]  /*6d60*/  MUFU.EX2 R14, R7 ;  /* 0x00000007000e7308 */ /* 0x0002620000000800 */
[----:B------:R-:W-:Y:S01]  /*6d70*/  IMAD.MOV.U32 R126, RZ, RZ, R232 ;  /* 0x000000ffff7e7224 */ /* 0x000fe200078e00e8 */
[----:B------:R-:W-:Y:S01]  /*6d80*/  MOV R169, R153 ;  /* 0x0000009900a97202 */ /* 0x000fe20000000f00 */
[----:B------:R-:W-:Y:S01]  /*6d90*/  IMAD.MOV.U32 R170, RZ, RZ, R154 ;  /* 0x000000ffffaa7224 */ /* 0x000fe200078e009a */
[----:B------:R-:W2:Y:S01]  /*6da0*/  LDSM.16.MT88.4 R148, [R227+0x3100] ;  /* 0x00310000e394783b */ /* 0x000ea20000004200 */
[----:B---3--:R-:W-:-:S03]  /*6db0*/  FADD.FTZ R6, R124, R5 ;  /* 0x000000057c067221 */ /* 0x008fc60000010000 */
[----:B------:R3:W5:Y:S01]  /*6dc0*/  LDL.LU R232, [R1+0x50] ;  /* 0x0000500001e87983 */ /* 0x0007620000300800 */
[----:B------:R-:W-:Y:S02]  /*6dd0*/  FADD.FTZ R5, R139, R3 ;  /* 0x000000038b057221 */ /* 0x000fe40000010000 */
[----:B------:R-:W-:Y:S01]  /*6de0*/  FADD.FTZ R3, R209, R4 ;  /* 0x00000004d1037221 */ /* 0x000fe20000010000 */
[----:B------:R3:W5:Y:S01]  /*6df0*/  LDL.LU R231, [R1+0x4c] ;  /* 0x00004c0001e77983 */ /* 0x0007620000300800 */
[----:B------:R-:W-:Y:S02]  /*6e00*/  FADD.FTZ R5, R96, R5 ;  /* 0x0000000560057221 */ /* 0x000fe40000010000 */
[----:B-1----:R-:W-:Y:S01]  /*6e10*/  FADD.FTZ R7, R138, R0 ;  /* 0x000000008a077221 */ /* 0x002fe20000010000 */
[----:B------:R3:W5:Y:S01]  /*6e20*/  LDL.LU R230, [R1+0x48] ;  /* 0x0000480001e67983 */ /* 0x0007620000300800 */
[----:B------:R-:W-:Y:S02]  /*6e30*/  FADD.FTZ R0, R210, R6 ;  /* 0x00000006d2007221 */ /* 0x000fe40000010000 */
[----:B------:R-:W-:-:S02]  /*6e40*/  FADD.FTZ R7, R252, R7 ;  /* 0x00000007fc077221 */ /* 0x000fc40000010000 */
[----:B------:R-:W-:Y:S02]  /*6e50*/  FADD.FTZ R6, R216, R0 ;  /* 0x00000000d8067221 */ /* 0x000fe40000010000 */
[----:B------:R-:W-:Y:S02]  /*6e60*/  FADD.FTZ R4, R171, R3 ;  /* 0x00000003ab047221 */ /* 0x000fe40000010000 */
[----:B------:R-:W-:Y:S02]  /*6e70*/  IMAD.MOV.U32 R127, RZ, RZ, R229 ;  /* 0x000000ffff7f7224 */ /* 0x000fe400078e00e5 */
[----:B------:R-:W-:Y:S01]  /*6e80*/  FADD.FTZ R3, R168, R5 ;  /* 0x00000005a8037221 */ /* 0x000fe20000010000 */
[----:B------:R3:W5:Y:S01]  /*6e90*/  LDL.LU R229, [R1+0x44] ;  /* 0x0000440001e57983 */ /* 0x0007620000300800 */
[----:B------:R-:W-:Y:S02]  /*6ea0*/  FADD.FTZ R0, R251, R7 ;  /* 0x00000007fb007221 */ /* 0x000fe40000010000 */
[----:B------:R-:W-:Y:S01]  /*6eb0*/  FADD.FTZ R8, R218, R6 ;  /* 0x00000006da087221 */ /* 0x000fe20000010000 */
[----:B------:R3:W5:Y:S01]  /*6ec0*/  LDL.LU R228, [R1+0x40] ;  /* 0x0000400001e47983 */ /* 0x0007620000300800 */
[----:B------:R-:W-:-:S02]  /*6ed0*/  IMAD.MOV.U32 R97, RZ, RZ, R126 ;  /* 0x000000ffff617224 */ /* 0x000fc400078e007e */
[----:B------:R-:W-:Y:S01]  /*6ee0*/  FADD.FTZ R7, R170, R4 ;  /* 0x00000004aa077221 */ /* 0x000fe20000010000 */
[----:B------:R3:W5:Y:S01]  /*6ef0*/  LDL.LU R119, [R1+0x3c] ;  /* 0x00003c0001777983 */ /* 0x0007620000300800 */
[----:B------:R-:W-:Y:S02]  /*6f00*/  IMAD.MOV.U32 R98, RZ, RZ, R127 ;  /* 0x000000ffff627224 */ /* 0x000fe400078e007f */
[----:B------:R-:W-:Y:S01]  /*6f10*/  FADD.FTZ R6, R169, R3 ;  /* 0x00000003a9067221 */ /* 0x000fe20000010000 */
[----:B------:R3:W5:Y:S01]  /*6f20*/  LDL.LU R92, [R1+0x38] ;  /* 0x00003800015c7983 */ /* 0x0007620000300800 */
[----:B------:R-:W-:Y:S02]  /*6f30*/  FADD.FTZ R5, R246, R0 ;  /* 0x00000000f6057221 */ /* 0x000fe40000010000 */
[----:B------:R-:W-:Y:S02]  /*6f40*/  FADD.FTZ R4, R220, R8 ;  /* 0x00000008dc047221 */ /* 0x000fe40000010000 */
[----:B------:R-:W-:-:S02]  /*6f50*/  FADD.FTZ R3, R97, R7 ;  /* 0x0000000761037221 */ /* 0x000fc40000010000 */
[----:B------:R-:W-:Y:S02]  /*6f60*/  IMAD.MOV.U32 R103, RZ, RZ, R136 ;  /* 0x000000ffff677224 */ /* 0x000fe400078e0088 */
[----:B------:R-:W-:Y:S02]  /*6f70*/  FADD.FTZ R0, R98, R6 ;  /* 0x0000000662007221 */ /* 0x000fe40000010000 */
[----:B------:R-:W-:Y:S02]  /*6f80*/  FADD.FTZ R6, R250, R5 ;  /* 0x00000005fa067221 */ /* 0x000fe40000010000 */
[----:B------:R-:W-:Y:S02]  /*6f90*/  FADD.FTZ R4, R217, R4 ;  /* 0x00000004d9047221 */ /* 0x000fe40000010000 */
[----:B------:R-:W-:Y:S02]  /*6fa0*/  FADD.FTZ R5, R99, R3 ;  /* 0x0000000363057221 */ /* 0x000fe40000010000 */
[----:B------:R-:W-:-:S02]  /*6fb0*/  FADD.FTZ R3, R103, R0 ;  /* 0x0000000067037221 */ /* 0x000fc40000010000 */
[----:B------:R-:W-:Y:S02]  /*6fc0*/  FADD.FTZ R0, R219, R6 ;  /* 0x00000006db007221 */ /* 0x000fe40000010000 */
        /* <DEDUP_REMOVED lines=63> */
[----:B----4-:R-:W-:Y:S02]  /*73c0*/  FADD.FTZ R3, R21, R0 ;  /* 0x0000000015037221 */ /* 0x010fe40000010000 */
[----:B------:R-:W-:-:S02]  /*73d0*/  FADD.FTZ R0, R9, R4 ;  /* 0x0000000409007221 */ /* 0x000fc40000010000 */
[----:B------:R-:W-:Y:S02]  /*73e0*/  FADD.FTZ R5, R29, R5 ;  /* 0x000000051d057221 */ /* 0x000fe40000010000 */
[----:B------:R-:W-:Y:S02]  /*73f0*/  FADD.FTZ R6, R25, R6 ;  /* 0x0000000619067221 */ /* 0x000fe40000010000 */
[----:B--2---:R-:W-:Y:S02]  /*7400*/  FADD.FTZ R4, R20, R3 ;  /* 0x0000000314047221 */ /* 0x004fe40000010000 */
        /* <DEDUP_REMOVED lines=10> */
[----:B------:R-:W-:Y:S01]  /*74b0*/  FADD.FTZ R3, R26, R3 ;  /* 0x000000031a037221 */ /* 0x000fe20000010000 */
[----:B------:R3:W-:Y:S04]  /*74c0*/  STL [R1+0x20], R5 ;  /* 0x0000200501007387 */ /* 0x0007e80000100800 */
[----:B------:R3:W-:Y:S04]  /*74d0*/  STL [R1+0x1c], R4 ;  /* 0x00001c0401007387 */ /* 0x0007e80000100800 */
[----:B------:R3:W-:Y:S04]  /*74e0*/  STL [R1+0x14], R0 ;  /* 0x0000140001007387 */ /* 0x0007e80000100800 */
[----:B------:R3:W-:Y:S01]  /*74f0*/  STL [R1+0x18], R3 ;  /* 0x0000180301007387 */ /* 0x0007e20000100800 */
[----:B------:R-:W-:-:S02]  /*7500*/  F2FP.PACK_AB R176, R30, R29 ;  /* 0x0000001d1eb0723e */ /* 0x000fc400000000ff */
[----:B------:R-:W-:Y:S02]  /*7510*/  F2FP.PACK_AB R177, R24, R25 ;  /* 0x0000001918b1723e */ /* 0x000fe400000000ff */
[----:B------:R-:W-:Y:S02]  /*7520*/  F2FP.PACK_AB R178, R26, R28 ;  /* 0x0000001c1ab2723e */ /* 0x000fe400000000ff */
[----:B------:R-:W-:Y:S02]  /*7530*/  F2FP.PACK_AB R179, R22, R23 ;  /* 0x0000001716b3723e */ /* 0x000fe400000000ff */
[----:B------:R-:W-:Y:S02]  /*7540*/  F2FP.PACK_AB R180, R20, R21 ;  /* 0x0000001514b4723e */ /* 0x000fe400000000ff */
[----:B------:R-:W-:Y:S02]  /*7550*/  F2FP.PACK_AB R181, R10, R9 ;  /* 0x000000090ab5723e */ /* 0x000fe400000000ff */
[----:B------:R-:W-:-:S02]  /*7560*/  F2FP.PACK_AB R182, R14, R15 ;  /* 0x0000000f0eb6723e */ /* 0x000fc400000000ff */
[----:B------:R-:W-:Y:S01]  /*7570*/  F2FP.PACK_AB R183, R12, R11 ;  /* 0x0000000b0cb7723e */ /* 0x000fe200000000ff */
[C---:B------:R-:W-:Y:S08]  /*7580*/  HMMA.16816.F32 R120, R176.reuse, R132, R120 ;  /* 0x00000084b078723c */ /* 0x040ff00000001878 */
[C---:B------:R-:W-:Y:S08]  /*7590*/  HMMA.16816.F32 R128, R176.reuse, R134, R128 ;  /* 0x00000086b080723c */ /* 0x040ff00000001880 */
[C---:B------:R-:W-:Y:S08]  /*75a0*/  HMMA.16816.F32 R140, R176.reuse, R148, R140 ;  /* 0x00000094b08c723c */ /* 0x040ff0000000188c */
[C---:B------:R-:W-:Y:S08]  /*75b0*/  HMMA.16816.F32 R144, R176.reuse, R150, R144 ;  /* 0x00000096b090723c */ /* 0x040ff00000001890 */
[C---:B------:R-:W-:Y:S08]  /*75c0*/  HMMA.16816.F32 R156, R176.reuse, R164, R156 ;  /* 0x000000a4b09c723c */ /* 0x040ff0000000189c */
[----:B------:R-:W-:Y:S08]  /*75d0*/  HMMA.16816.F32 R160, R176, R166, R160 ;  /* 0x000000a6b0a0723c */ /* 0x000ff000000018a0 */
[C---:B------:R-:W-:Y:S08]  /*75e0*/  HMMA.16816.F32 R124, R180.reuse, R132, R64 ;  /* 0x00000084b47c723c */ /* 0x040ff00000001840 */
[C---:B------:R-:W-:Y:S08]  /*75f0*/  HMMA.16816.F32 R136, R180.reuse, R148, R52 ;  /* 0x00000094b488723c */ /* 0x040ff00000001834 */
[----:B------:R-:W-:Y:S08]  /*7600*/  HMMA.16816.F32 R152, R180, R164, R32 ;  /* 0x000000a4b498723c */ /* 0x000ff00000001820 */
[----:B------:R-:W-:Y:S08]  /*7610*/  HMMA.16816.F32 R172, R176, R16, R84 ;  /* 0x00000010b0ac723c */ /* 0x000ff00000001854 */
[C---:B------:R-:W-:Y:S08]  /*7620*/  HMMA.16816.F32 R132, R180.reuse, R134, R60 ;  /* 0x00000086b484723c */ /* 0x040ff0000000183c */
[C---:B------:R-:W-:Y:S08]  /*7630*/  HMMA.16816.F32 R148, R180.reuse, R150, R48 ;  /* 0x00000096b494723c */ /* 0x040ff00000001830 */
[C---:B------:R-:W-:Y:S08]  /*7640*/  HMMA.16816.F32 R164, R180.reuse, R166, R36 ;  /* 0x000000a6b4a4723c */ /* 0x040ff00000001824 */
[----:B------:R-:W-:Y:S08]  /*7650*/  HMMA.16816.F32 R168, R180, R16, R44 ;  /* 0x00000010b4a8723c */ /* 0x000ff0000000182c */
[-C--:B------:R-:W-:Y:S08]  /*7660*/  HMMA.16816.F32 R176, R176, R18.reuse, R76 ;  /* 0x00000012b0b0723c */ /* 0x080ff0000000184c */
[----:B------:R-:W-:Y:S01]  /*7670*/  HMMA.16816.F32 R180, R180, R18, R40 ;  /* 0x00000012b4b4723c */ /* 0x000fe20000001828 */
[----:B------:R-:W-:Y:S07]  /*7680*/  @!P2 BRA `(.L_x_2) ;  /* 0x000057700000a947 */ /* 0x000fee0003800000 */
[----:B---3-5:R-:W-:Y:S01]  /*7690*/  SHF.R.S32.HI R103, RZ, 0x1f, R92 ;  /* 0x0000001fff677819 */ /* 0x028fe2000001145c */
[----:B------:R-:W-:Y:S01]  /*76a0*/  IMAD.MOV.U32 R116, RZ, RZ, R72 ;  /* 0x000000ffff747224 */ /* 0x000fe200078e0048 */
[----:B------:R-:W-:Y:S01]  /*76b0*/  MOV R3, R73 ;  /* 0x0000004900037202 */ /* 0x000fe20000000f00 */
[----:B------:R-:W-:Y:S01]  /*76c0*/  IMAD.MOV.U32 R118, RZ, RZ, R2 ;  /* 0x000000ffff767224 */ /* 0x000fe200078e0002 */
[----:B------:R-:W-:Y:S01]  /*76d0*/  MOV R117, R71 ;  /* 0x0000004700757202 */ /* 0x000fe20000000f00 */
[C---:B------:R-:W-:Y:S01]  /*76e0*/  IMAD.SHL.U32 R242, R92.reuse, 0x2, RZ ;  /* 0x000000025cf27824 */ /* 0x040fe200078e00ff */
[----:B------:R-:W-:Y:S01]  /*76f0*/  SHF.L.U64.HI R243, R92, 0x1, R103 ;  /* 0x000000015cf37819 */ /* 0x000fe20000010267 */
[----:B------:R-:W-:-:S09]  /*7700*/  UIADD3 UR9, UR9, -0x2, URZ ;  /* 0xfffffffe09097890 */ /* 0x000fd2000fffe03f */
[----:B------:R-:W2:Y:S02]  /*7710*/  LDL R103, [R1+0x28] ;  /* 0x0000280001677983 */ /* 0x000ea40000100800 */
[----:B--2---:R-:W-:Y:S01]  /*7720*/  SHF.L.U32 R241, R103, 0x1, RZ ;  /* 0x0000000167f17819 */ /* 0x004fe200000006ff */
[----:B------:R-:W-:Y:S05]  /*7730*/  BRA `(.L_x_3) ;  /* 0x0000041000007947 */ /* 0x000fea0003800000 */
.L_x_5:
[----:B------:R-:W2:Y:S01]  /*7740*/  LDL R4, [R1+0x24] ;  /* 0x0000240001047983 */ /* 0x000ea20000100800 */
[----:B------:R-:W-:Y:S01]  /*7750*/  UIMAD UR4, UR9, 0x70, UR11 ;  /* 0x00000070090478a4 */ /* 0x000fe2000f8e020b */
[----:B------:R-:W-:Y:S05]  /*7760*/  IMAD.MOV.U32 R248, RZ, RZ, RZ ;  /* 0x000000fffff87224 */ /* 0x000fea00078e00ff */
[----:B------:R-:W-:Y:S05]  /*7770*/  IMAD.U32 R2, RZ, RZ, UR4 ;  /* 0x00000004ff027e24 */ /* 0x000fea000f8e00ff */
[----:B--2---:R-:W-:Y:S05]  /*7780*/  IADD3 R2, R2, -0x70, R4 ;  /* 0xffffff9002027810 */ /* 0x004fea0007ffe004 */
[----:B------:R-:W-:Y:S04]  /*7790*/  @P0 IMAD.HI.U32 R4, R2, c[0x0][0x2bc], RZ ;  /* 0x0000af0002040a27 */ /* 0x000fe800078e00ff */
[----:B------:R-:W-:Y:S01]  /*77a0*/  IMAD.MOV.U32 R0, RZ, RZ, R2 ;  /* 0x000000ffff007224 */ /* 0x000fe200078e0002 */
[----:B------:R-:W-:Y:S04]  /*77b0*/  @P0 SHF.R.U32.HI R0, RZ, c[0x0][0x2c0], R4 ;  /* 0x0000b000ff000a19 */ /* 0x000fe80000011604 */
[C---:B------:R-:W-:Y:S04]  /*77c0*/  @!P1 IADD3 R5, P2, R0.reuse, UR16, RZ ;  /* 0x0000001000059c10 */ /* 0x040fe8000ff5e0ff */
[----:B------:R-:W-:Y:S01]  /*77d0*/  @!P1 LEA.HI.X.SX32 R6, R0, UR14, 0x1, P2 ;  /* 0x0000000e00069c11 */ /* 0x000fe200090f0eff */
[----:B------:R-:W-:Y:S01]  /*77e0*/  IMAD.MOV R0, RZ, RZ, -R0 ;  /* 0x000000ffff007224 */ /* 0x000fe200078e0a00 */
[C---:B------:R-:W-:Y:S03]  /*77f0*/  @!P1 LEA R4, P2, R5.reuse, c[0x0][0x2a0], 0x2 ;  /* 0x0000a80005049a11 */ /* 0x040fe600078410ff */
[----:B------:R-:W-:Y:S01]  /*7800*/  IMAD R7, R0, c[0x0][0x2b8], R2 ;  /* 0x0000ae0000077a24 */ /* 0x000fe200078e0202 */
[----:B------:R-:W-:Y:S04]  /*7810*/  @!P1 LEA.HI.X R5, R5, c[0x0][0x2a4], R6, 0x2, P2 ;  /* 0x0000a90005059a11 */ /* 0x000fe800010f1406 */
[----:B------:R-:W-:Y:S01]  /*7820*/  STL [R1+0x10], R7 ;  /* 0x0000100701007387 */ /* 0x000fe20000100800 */
[----:B------:R-:W-:Y:S03]  /*7830*/  SHF.R.S32.HI R0, RZ, 0x1f, R7 ;  /* 0x0000001fff007819 */ /* 0x000fe60000011407 */
[----:B------:R1:W2:Y:S02]  /*7840*/  @!P1 LDG.E R248, [R4.64] ;  /* 0x0000000c04f89981 */ /* 0x0002a4000c1e1900 */
[----:B------:R-:W-:Y:S04]  /*7850*/  IMAD R0, R0, c[0x0][0x1e0], RZ ;  /* 0x0000780000007a24 */ /* 0x000fe800078e02ff */
[C---:B------:R-:W-:Y:S02]  /*7860*/  IMAD R0, R7.reuse, c[0x0][0x1e4], R0 ;  /* 0x0000790007007a24 */ /* 0x040fe400078e0200 */
[----:B-1----:R-:W-:Y:S04]  /*7870*/  IMAD.WIDE.U32 R4, R7, c[0x0][0x1e0], RZ ;  /* 0x0000780007047a25 */ /* 0x002fe800078e00ff */
[----:B------:R-:W-:Y:S01]  /*7880*/  IMAD.IADD R5, R5, 0x1, R0 ;  /* 0x0000000105057824 */ /* 0x000fe200078e0200 */
[----:B--2---:R-:W-:Y:S03]  /*7890*/  SHF.R.S32.HI R2, RZ, 0x1f, R248 ;  /* 0x0000001fff027819 */ /* 0x004fe600000114f8 */
[----:B------:R-:W-:Y:S04]  /*78a0*/  IMAD.WIDE.U32 R4, R248, c[0x0][0x1f0], R4 ;  /* 0x00007c00f8047a25 */ /* 0x000fe800078e0004 */
[----:B------:R-:W-:Y:S01]  /*78b0*/  IMAD R2, R2, c[0x0][0x1f0], RZ ;  /* 0x00007c0002027a24 */ /* 0x000fe200078e02ff */
[----:B------:R-:W-:Y:S03]  /*78c0*/  IADD3 R0, P4, R4, UR20, RZ ;  /* 0x0000001404007c10 */ /* 0x000fe6000ff9e0ff */
[----:B------:R-:W-:Y:S01]  /*78d0*/  IMAD R4, R248, c[0x0][0x1f4], R2 ;  /* 0x00007d00f8047a24 */ /* 0x000fe200078e0202 */
[C---:B------:R-:W-:Y:S04]  /*78e0*/  LEA R2, P2, R0.reuse, c[0x0][0x1c8], 0x1 ;  /* 0x0000720000027a11 */ /* 0x040fe800078408ff */
[----:B------:R-:W-:Y:S01]  /*78f0*/  IADD3.X R4, R5, UR15, R4, P4, !PT ;  /* 0x0000000f05047c10 */ /* 0x000fe2000a7fe404 */
[----:B------:R-:W1:Y:S03]  /*7900*/  SHFL.IDX PT, R6, R2, RZ, 0x181f ;  /* 0x00181fff02067589 */ /* 0x000e6600000e0000 */
[----:B------:R-:W-:Y:S01]  /*7910*/  LEA.HI.X R0, R0, c[0x0][0x1cc], R4, 0x1, P2 ;  /* 0x0000730000007a11 */ /* 0x000fe200010f0c04 */
[----:B------:R-:W-:Y:S04]  /*7920*/  SHFL.IDX PT, R12, R2, 0x2, 0x181f ;  /* 0x00581f00020c7f89 */ /* 0x000fe800000e0000 */
[----:B------:R-:W2:Y:S04]  /*7930*/  SHFL.IDX PT, R7, R0, RZ, 0x181f ;  /* 0x00181fff00077589 */ /* 0x000ea800000e0000 */
[----:B------:R-:W3:Y:S04]  /*7940*/  SHFL.IDX PT, R4, R2, 0x1, 0x181f ;  /* 0x00381f0002047f89 */ /* 0x000ee800000e0000 */
[----:B------:R-:W4:Y:S04]  /*7950*/  SHFL.IDX PT, R5, R0, 0x1, 0x181f ;  /* 0x00381f0000057f89 */ /* 0x000f2800000e0000 */
[----:B------:R-:W5:Y:S04]  /*7960*/  SHFL.IDX PT, R10, R2, 0x3, 0x181f ;  /* 0x00781f00020a7f89 */ /* 0x000f6800000e0000 */
[----:B------:R-:W5:Y:S01]  /*7970*/  SHFL.IDX PT, R9, R0, 0x2, 0x181f ;  /* 0x00581f0000097f89 */ /* 0x000f6200000e0000 */
[-C--:B-1----:R-:W-:Y:S03]  /*7980*/  IADD3 R6, P4, R6, R242.reuse, RZ ;  /* 0x000000f206067210 */ /* 0x082fe60007f9e0ff */
[----:B------:R-:W1:Y:S04]  /*7990*/  SHFL.IDX PT, R8, R2, 0x4, 0x181f ;  /* 0x00981f0002087f89 */ /* 0x000e6800000e0000 */
[----:B------:R-:W1:Y:S01]  /*79a0*/  SHFL.IDX PT, R11, R2, 0x5, 0x181f ;  /* 0x00b81f00020b7f89 */ /* 0x000e6200000e0000 */
[--C-:B--2---:R-:W-:Y:S03]  /*79b0*/  IMAD.X R7, R7, 0x1, R243.reuse, P4 ;  /* 0x0000000107077824 */ /* 0x104fe600020e06f3 */
[----:B------:R-:W2:Y:S01]  /*79c0*/  SHFL.IDX PT, R16, R0, 0x3, 0x181f ;  /* 0x00781f0000107f89 */ /* 0x000ea200000e0000 */
[-C--:B---3--:R-:W-:Y:S03]  /*79d0*/  IADD3 R4, P2, R4, R242.reuse, RZ ;  /* 0x000000f204047210 */ /* 0x088fe60007f5e0ff */
[----:B------:R3:W-:Y:S01]  /*79e0*/  LDGSTS.E.BYPASS.LTC128B.128 [R241+0x3900], [R6.64], !P3 ;  /* 0x0390000006f17fae */ /* 0x0007e2000d901d4c */
[-C--:B----4-:R-:W-:Y:S02]  /*79f0*/  IADD3.X R5, R5, R243.reuse, RZ, P2, !PT ;  /* 0x000000f305057210 */ /* 0x090fe400017fe4ff */
[-C--:B------:R-:W-:Y:S01]  /*7a00*/  IADD3 R12, P2, R12, R242.reuse, RZ ;  /* 0x000000f20c0c7210 */ /* 0x080fe20007f5e0ff */
[----:B------:R-:W4:Y:S01]  /*7a10*/  SHFL.IDX PT, R15, R0, 0x4, 0x181f ;  /* 0x00981f00000f7f89 */ /* 0x000f2200000e0000 */
[-C--:B-----5:R-:W-:Y:S03]  /*7a20*/  IADD3 R10, P6, R10, R242.reuse, RZ ;  /* 0x000000f20a0a7210 */ /* 0x0a0fe60007fde0ff */
[----:B------:R5:W-:Y:S01]  /*7a30*/  LDGSTS.E.BYPASS.LTC128B.128 [R241+0x4100], [R4.64], !P3 ;  /* 0x0410000004f17fae */ /* 0x000be2000d901d4c */
[--C-:B------:R-:W-:Y:S03]  /*7a40*/  IMAD.X R13, R9, 0x1, R243.reuse, P2 ;  /* 0x00000001090d7824 */ /* 0x100fe600010e06f3 */
[----:B------:R-:W5:Y:S01]  /*7a50*/  SHFL.IDX PT, R2, R2, 0x6, 0x181f ;  /* 0x00d81f0002027f89 */ /* 0x000f6200000e0000 */
[-C--:B-1----:R-:W-:Y:S03]  /*7a60*/  IADD3 R8, P5, R8, R242.reuse, RZ ;  /* 0x000000f208087210 */ /* 0x082fe60007fbe0ff */
[----:B------:R-:W1:Y:S04]  /*7a70*/  SHFL.IDX PT, R14, R0, 0x5, 0x181f ;  /* 0x00b81f00000e7f89 */ /* 0x000e6800000e0000 */
[----:B------:R-:W1:Y:S04]  /*7a80*/  SHFL.IDX PT, R0, R0, 0x6, 0x181f ;  /* 0x00d81f0000007f89 */ /* 0x000e6800000e0000 */
[----:B------:R1:W-:Y:S01]  /*7a90*/  LDGSTS.E.BYPASS.LTC128B.128 [R241+0x4900], [R12.64], !P3 ;  /* 0x049000000cf17fae */ /* 0x0003e2000d901d4c */
[-C--:B---3--:R-:W-:Y:S01]  /*7aa0*/  IADD3 R6, P4, R11, R242.reuse, RZ ;  /* 0x000000f20b067210 */ /* 0x088fe20007f9e0ff */
[--C-:B--2---:R-:W-:Y:S02]  /*7ab0*/  IMAD.X R11, R16, 0x1, R243.reuse, P6 ;  /* 0x00000001100b7824 */ /* 0x104fe400030e06f3 */
[--C-:B----4-:R-:W-:Y:S03]  /*7ac0*/  IMAD.X R9, R15, 0x1, R243.reuse, P5 ;  /* 0x000000010f097824 */ /* 0x110fe600028e06f3 */
[----:B------:R2:W-:Y:S01]  /*7ad0*/  LDGSTS.E.BYPASS.LTC128B.128 [R241+0x5100], [R10.64], !P3 ;  /* 0x051000000af17fae */ /* 0x0005e2000d901d4c */
[----:B-----5:R-:W-:Y:S03]  /*7ae0*/  IADD3 R4, P2, R2, R242, RZ ;  /* 0x000000f202047210 */ /* 0x020fe60007f5e0ff */
[----:B------:R2:W-:Y:S01]  /*7af0*/  LDGSTS.E.BYPASS.LTC128B.128 [R241+0x5900], [R8.64], !P3 ;  /* 0x0590000008f17fae */ /* 0x0005e2000d901d4c */
[----:B-1----:R-:W-:Y:S01]  /*7b00*/  IADD3.X R7, R14, R243, RZ, P4, !PT ;  /* 0x000000f30e077210 */ /* 0x002fe200027fe4ff */
[----:B------:R-:W-:Y:S04]  /*7b10*/  IMAD.X R5, R0, 0x1, R243, P2 ;  /* 0x0000000100057824 */ /* 0x000fe800010e06f3 */
[----:B------:R2:W-:Y:S04]  /*7b20*/  LDGSTS.E.BYPASS.LTC128B.128 [R241+0x6100], [R6.64], !P3 ;  /* 0x0610000006f17fae */ /* 0x0005e8000d901d4c */
[----:B------:R2:W-:Y:S01]  /*7b30*/  LDGSTS.E.BYPASS.LTC128B.128 [R241+0x6900], [R4.64], !P3 ;  /* 0x0690000004f17fae */ /* 0x0005e2000d901d4c */
[----:B------:R-:W-:-:S05]  /*7b40*/  BRA `(.L_x_4) ;  /* 0x00001b1000007947 */ /* 0x000fca0003800000 */
.L_x_3:
[----:B------:R-:W2:Y:S01]  /*7b50*/  LDL R2, [R1+0x10] ;  /* 0x0000100001027983 */ /* 0x000ea20000100800 */
[----:B------:R-:W-:Y:S04]  /*7b60*/  DEPBAR.LE SB0, 0x0 ;  /* 0x000080000000791a */ /* 0x000fe80000000000 */
[----:B------:R-:W-:Y:S01]  /*7b70*/  BAR.SYNC.DEFER_BLOCKING 0x0 ;  /* 0x0000000000007b1d */ /* 0x000fe20000010000 */
[----:B------:R-:W-:Y:S07]  /*7b80*/  UISETP.GE.AND UP0, UPT, UR9, 0x1, UPT ;  /* 0x000000010900788c */ /* 0x000fee000bf06270 */
[----:B------:R-:W-:Y:S08]  /*7b90*/  LDSM.16.M88.4 R112, [R230+0x7100] ;  /* 0x00710000e670783b */ /* 0x000ff00000000200 */
[----:B------:R-:W1:Y:S08]  /*7ba0*/  LDSM.16.M88.4 R16, [R119+0x3900] ;  /* 0x003900007710783b */ /* 0x000e700000000200 */
[----:B------:R-:W3:Y:S08]  /*7bb0*/  LDSM.16.M88.4 R108, [R230+0x9100] ;  /* 0x00910000e66c783b */ /* 0x000ef00000000200 */
[----:B------:R-:W4:Y:S08]  /*7bc0*/  LDSM.16.M88.4 R32, [R119+0x4100] ;  /* 0x004100007720783b */ /* 0x000f300000000200 */
[----:B------:R-:W5:Y:S08]  /*7bd0*/  LDSM.16.M88.4 R48, [R119+0x4900] ;  /* 0x004900007730783b */ /* 0x000f700000000200 */
[----:B------:R-:W1:Y:S08]  /*7be0*/  LDSM.16.M88.4 R64, [R119+0x5100] ;  /* 0x005100007740783b */ /* 0x000e700000000200 */
[----:B------:R-:W1:Y:S08]  /*7bf0*/  LDSM.16.M88.4 R80, [R119+0x5900] ;  /* 0x005900007750783b */ /* 0x000e700000000200 */
[----:B------:R-:W-:Y:S08]  /*7c00*/  LDSM.16.M88.4 R96, [R119+0x6100] ;  /* 0x006100007760783b */ /* 0x000ff00000000200 */
[----:B------:R-:W-:Y:S08]  /*7c10*/  LDSM.16.M88.4 R184, [R119+0x6900] ;  /* 0x0069000077b8783b */ /* 0x000ff00000000200 */
[----:B------:R-:W-:Y:S08]  /*7c20*/  LDSM.16.M88.4 R188, [R233+0x7100] ;  /* 0x00710000e9bc783b */ /* 0x000ff00000000200 */
[----:B------:R-:W-:Y:S08]  /*7c30*/  LDSM.16.M88.4 R192, [R234] ;  /* 0x00000000eac0783b */ /* 0x000ff00000000200 */
[----:B------:R-:W-:Y:S08]  /*7c40*/  LDSM.16.M88.4 R196, [R233+0x9100] ;  /* 0x00910000e9c4783b */ /* 0x000ff00000000200 */
[----:B------:R-:W-:Y:S08]  /*7c50*/  LDSM.16.M88.4 R200, [R240] ;  /* 0x00000000f0c8783b */ /* 0x000ff00000000200 */
[----:B------:R-:W-:Y:S08]  /*7c60*/  LDSM.16.M88.4 R204, [R239] ;  /* 0x00000000efcc783b */ /* 0x000ff00000000200 */
[----:B------:R-:W-:Y:S08]  /*7c70*/  LDSM.16.M88.4 R208, [R238] ;  /* 0x00000000eed0783b */ /* 0x000ff00000000200 */
[----:B------:R-:W-:Y:S08]  /*7c80*/  LDSM.16.M88.4 R212, [R237] ;  /* 0x00000000edd4783b */ /* 0x000ff00000000200 */
[----:B------:R-:W-:Y:S08]  /*7c90*/  LDSM.16.M88.4 R216, [R236] ;  /* 0x00000000ecd8783b */ /* 0x000ff00000000200 */
[----:B------:R-:W-:Y:S01]  /*7ca0*/  LDSM.16.M88.4 R220, [R235] ;  /* 0x00000000ebdc783b */ /* 0x000fe20000000200 */
[----:B--2---:R-:W-:Y:S01]  /*7cb0*/  IMAD.WIDE.U32 R52, R2, c[0x0][0x208], RZ ;  /* 0x0000820002347a25 */ /* 0x004fe200078e00ff */
[-C--:B-1----:R-:W-:Y:S03]  /*7cc0*/  HMMA.16816.F32 R4, R112, R16.reuse, RZ ;  /* 0x000000107004723c */ /* 0x082fe600000018ff */
[----:B------:R-:W-:Y:S05]  /*7cd0*/  SHF.R.S32.HI R0, RZ, 0x1f, R2 ;  /* 0x0000001fff007819 */ /* 0x000fea0000011402 */
[C---:B---3--:R-:W-:Y:S04]  /*7ce0*/  HMMA.16816.F32 R8, R108.reuse, R16, RZ ;  /* 0x000000106c08723c */ /* 0x048fe800000018ff */
[----:B------:R-:W-:Y:S04]  /*7cf0*/  IMAD R0, R0, c[0x0][0x208], RZ ;  /* 0x0000820000007a24 */ /* 0x000fe800078e02ff */
[-C--:B------:R-:W-:Y:S01]  /*7d00*/  HMMA.16816.F32 R12, R108, R18.reuse, RZ ;  /* 0x000000126c0c723c */ /* 0x080fe200000018ff */
[----:B------:R-:W-:Y:S05]  /*7d10*/  IMAD R0, R2, c[0x0][0x20c], R0 ;  /* 0x0000830002007a24 */ /* 0x000fea00078e0200 */
[----:B------:R-:W-:Y:S02]  /*7d20*/  IADD3 R53, R53, R0, RZ ;  /* 0x0000000035357210 */ /* 0x000fe40007ffe0ff */
[C---:B------:R-:W-:Y:S04]  /*7d30*/  HMMA.16816.F32 R16, R112.reuse, R18, RZ ;  /* 0x000000127010723c */ /* 0x040fe800000018ff */
[----:B------:R-:W-:Y:S01]  /*7d40*/  IMAD.WIDE.U32 R60, R248, c[0x0][0x218], R52 ;  /* 0x00008600f83c7a25 */ /* 0x000fe200078e0034 */
[----:B------:R-:W-:Y:S03]  /*7d50*/  SHF.R.S32.HI R0, RZ, 0x1f, R248 ;  /* 0x0000001fff007819 */ /* 0x000fe600000114f8 */
[-C--:B----4-:R-:W-:Y:S01]  /*7d60*/  HMMA.16816.F32 R20, R112, R32.reuse, RZ ;  /* 0x000000207014723c */ /* 0x090fe200000018ff */
[----:B------:R-:W-:Y:S03]  /*7d70*/  IADD3 R2, P2, R60, UR22, RZ ;  /* 0x000000163c027c10 */ /* 0x000fe6000ff5e0ff */
[----:B------:R-:W-:Y:S04]  /*7d80*/  IMAD R0, R0, c[0x0][0x218], RZ ;  /* 0x0000860000007a24 */ /* 0x000fe800078e02ff */
[C---:B------:R-:W-:Y:S04]  /*7d90*/  HMMA.16816.F32 R24, R108.reuse, R32, RZ ;  /* 0x000000206c18723c */ /* 0x040fe800000018ff */
[----:B------:R-:W-:Y:S04]  /*7da0*/  IMAD R0, R248, c[0x0][0x21c], R0 ;  /* 0x00008700f8007a24 */ /* 0x000fe800078e0200 */
[-C--:B------:R-:W-:Y:S08]  /*7db0*/  HMMA.16816.F32 R28, R108, R34.reuse, RZ ;  /* 0x000000226c1c723c */ /* 0x080ff000000018ff */
[C---:B------:R-:W-:Y:S08]  /*7dc0*/  HMMA.16816.F32 R32, R112.reuse, R34, RZ ;  /* 0x000000227020723c */ /* 0x040ff000000018ff */
[-C--:B-----5:R-:W-:Y:S08]  /*7dd0*/  HMMA.16816.F32 R36, R112, R48.reuse, RZ ;  /* 0x000000307024723c */ /* 0x0a0ff000000018ff */
[C---:B------:R-:W-:Y:S08]  /*7de0*/  HMMA.16816.F32 R40, R108.reuse, R48, RZ ;  /* 0x000000306c28723c */ /* 0x040ff000000018ff */
[-C--:B------:R-:W-:Y:S08]  /*7df0*/  HMMA.16816.F32 R44, R108, R50.reuse, RZ ;  /* 0x000000326c2c723c */ /* 0x080ff000000018ff */
[C---:B------:R-:W-:Y:S08]  /*7e00*/  HMMA.16816.F32 R48, R112.reuse, R50, RZ ;  /* 0x000000327030723c */ /* 0x040ff000000018ff */
[-C--:B------:R-:W-:Y:S08]  /*7e10*/  HMMA.16816.F32 R52, R112, R64.reuse, RZ ;  /* 0x000000407034723c */ /* 0x080ff000000018ff */
[C---:B------:R-:W-:Y:S07]  /*7e20*/  HMMA.16816.F32 R56, R108.reuse, R64, RZ ;  /* 0x000000406c38723c */ /* 0x040fee00000018ff */
[----:B------:R-:W-:Y:S02]  /*7e30*/  IADD3.X R64, R61, UR5, R0, P2, !PT ;  /* 0x000000053d407c10 */ /* 0x000fe400097fe400 */
[C---:B------:R-:W-:Y:S01]  /*7e40*/  LEA R0, P2, R2.reuse, c[0x0][0x1f8], 0x1 ;  /* 0x00007e0002007a11 */ /* 0x040fe200078408ff */
[-C--:B------:R-:W-:Y:S03]  /*7e50*/  HMMA.16816.F32 R60, R108, R66.reuse, RZ ;  /* 0x000000426c3c723c */ /* 0x080fe600000018ff */
[----:B------:R-:W-:Y:S01]  /*7e60*/  LEA.HI.X R2, R2, c[0x0][0x1fc], R64, 0x1, P2 ;  /* 0x00007f0002027a11 */ /* 0x000fe200010f0c40 */
[----:B------:R-:W1:Y:S04]  /*7e70*/  SHFL.IDX PT, R84, R0, RZ, 0x181f ;  /* 0x00181fff00547589 */ /* 0x000e6800000e0000 */
[C---:B------:R-:W-:Y:S04]  /*7e80*/  HMMA.16816.F32 R64, R112.reuse, R66, RZ ;  /* 0x000000427040723c */ /* 0x040fe800000018ff */
[----:B------:R-:W2:Y:S04]  /*7e90*/  SHFL.IDX PT, R85, R2, RZ, 0x181f ;  /* 0x00181fff02557589 */ /* 0x000ea800000e0000 */
[-C--:B------:R-:W-:Y:S04]  /*7ea0*/  HMMA.16816.F32 R68, R112, R80.reuse, RZ ;  /* 0x000000507044723c */ /* 0x080fe800000018ff */
[----:B------:R-:W3:Y:S04]  /*7eb0*/  SHFL.IDX PT, R88, R0, 0x1, 0x181f ;  /* 0x00381f0000587f89 */ /* 0x000ee800000e0000 */
[C---:B------:R-:W-:Y:S04]  /*7ec0*/  HMMA.16816.F32 R72, R108.reuse, R80, RZ ;  /* 0x000000506c48723c */ /* 0x040fe800000018ff */
[-C--:B-1----:R-:W-:Y:S01]  /*7ed0*/  IADD3 R84, P2, R84, R242.reuse, RZ ;  /* 0x000000f254547210 */ /* 0x082fe20007f5e0ff */
[----:B------:R-:W1:Y:S03]  /*7ee0*/  SHFL.IDX PT, R89, R2, 0x1, 0x181f ;  /* 0x00381f0002597f89 */ /* 0x000e6600000e0000 */
[-C--:B------:R-:W-:Y:S01]  /*7ef0*/  HMMA.16816.F32 R76, R108, R82.reuse, RZ ;  /* 0x000000526c4c723c */ /* 0x080fe200000018ff */
[-C--:B--2---:R-:W-:Y:S04]  /*7f00*/  IADD3.X R85, R85, R243.reuse, RZ, P2, !PT ;  /* 0x000000f355557210 */ /* 0x084fe800017fe4ff */
[----:B------:R-:W2:Y:S03]  /*7f10*/  SHFL.IDX PT, R94, R0, 0x2, 0x181f ;  /* 0x00581f00005e7f89 */ /* 0x000ea600000e0000 */
[C---:B------:R-:W-:Y:S04]  /*7f20*/  HMMA.16816.F32 R80, R112.reuse, R82, RZ ;  /* 0x000000527050723c */ /* 0x040fe800000018ff */
[-C--:B---3--:R-:W-:Y:S01]  /*7f30*/  IADD3 R88, P5, R88, R242.reuse, RZ ;  /* 0x000000f258587210 */ /* 0x088fe20007fbe0ff */
[----:B------:R3:W-:Y:S03]  /*7f40*/  LDGSTS.E.BYPASS.LTC128B.128 [R241+0x100], [R84.64], !P3 ;  /* 0x0010000054f17fae */ /* 0x0007e6000d901d4c */
[-C--:B-1----:R-:W-:Y:S05]  /*7f50*/  IADD3.X R89, R89, R243.reuse, RZ, P5, !PT ;  /* 0x000000f359597210 */ /* 0x082fea0002ffe4ff */
[----:B------:R-:W1:Y:S01]  /*7f60*/  SHFL.IDX PT, R92, R0, 0x3, 0x181f ;  /* 0x00781f00005c7f89 */ /* 0x000e6200000e0000 */
[-C--:B--2---:R-:W-:Y:S07]  /*7f70*/  IADD3 R94, P4, R94, R242.reuse, RZ ;  /* 0x000000f25e5e7210 */ /* 0x084fee0007f9e0ff */
[----:B------:R2:W-:Y:S08]  /*7f80*/  LDGSTS.E.BYPASS.LTC128B.128 [R241+0x900], [R88.64], !P3 ;  /* 0x0090000058f17fae */ /* 0x0005f0000d901d4c */
[----:B------:R-:W4:Y:S01]  /*7f90*/  SHFL.IDX PT, R91, R2, 0x2, 0x181f ;  /* 0x00581f00025b7f89 */ /* 0x000f2200000e0000 */
[-C--:B---3--:R-:W-:Y:S01]  /*7fa0*/  HMMA.16816.F32 R84, R112, R96.reuse, RZ ;  /* 0x000000607054723c */ /* 0x088fe200000018ff */
[-C--:B-1----:R-:W-:Y:S06]  /*7fb0*/  IADD3 R92, P2, R92, R242.reuse, RZ ;  /* 0x000000f25c5c7210 */ /* 0x082fec0007f5e0ff */
[----:B------:R-:W1:Y:S08]  /*7fc0*/  SHFL.IDX PT, R90, R2, 0x3, 0x181f ;  /* 0x00781f00025a7f89 */ /* 0x000e7000000e0000 */
[----:B------:R-:W3:Y:S01]  /*7fd0*/  SHFL.IDX PT, R100, R0, 0x4, 0x181f ;  /* 0x00981f0000647f89 */ /* 0x000ee200000e0000 */
[-C--:B----4-:R-:W-:Y:S07]  /*7fe0*/  IADD3.X R95, R91, R243.reuse, RZ, P4, !PT ;  /* 0x000000f35b5f7210 */ /* 0x090fee00027fe4ff */
[----:B------:R-:W4:Y:S08]  /*7ff0*/  SHFL.IDX PT, R103, R2, 0x4, 0x181f ;  /* 0x00981f0002677f89 */ /* 0x000f3000000e0000 */
[----:B------:R5:W-:Y:S01]  /*8000*/  LDGSTS.E.BYPASS.LTC128B.128 [R241+0x1100], [R94.64], !P3 ;  /* 0x011000005ef17fae */ /* 0x000be2000d901d4c */
[-C--:B-1----:R-:W-:Y:S02]  /*8010*/  IADD3.X R93, R90, R243.reuse, RZ, P2, !PT ;  /* 0x000000f35a5d7210 */ /* 0x082fe400017fe4ff */
[C---:B--2---:R-:W-:Y:S05]  /*8020*/  HMMA.16816.F32 R88, R108.reuse, R96, RZ ;  /* 0x000000606c58723c */ /* 0x044fea00000018ff */
[----:B------:R5:W-:Y:S02]  /*8030*/  LDGSTS.E.BYPASS.LTC128B.128 [R241+0x1900], [R92.64], !P3 ;  /* 0x019000005cf17fae */ /* 0x000be4000d901d4c */
[-C--:B---3--:R-:W-:Y:S05]  /*8040*/  IADD3 R96, P5, R100, R242.reuse, RZ ;  /* 0x000000f264607210 */ /* 0x088fea0007fbe0ff */
[-C--:B----4-:R-:W-:Y:S01]  /*8050*/  IADD3.X R97, R103, R243.reuse, RZ, P5, !PT ;  /* 0x000000f367617210 */ /* 0x090fe20002ffe4ff */
[----:B------:R-:W1:Y:S08]  /*8060*/  SHFL.IDX PT, R102, R0, 0x5, 0x181f ;  /* 0x00b81f0000667f89 */ /* 0x000e7000000e0000 */
[----:B------:R2:W-:Y:S08]  /*8070*/  LDGSTS.E.BYPASS.LTC128B.128 [R241+0x2100], [R96.64], !P3 ;  /* 0x0210000060f17fae */ /* 0x0005f0000d901d4c */
[----:B------:R-:W3:Y:S01]  /*8080*/  SHFL.IDX PT, R101, R2, 0x5, 0x181f ;  /* 0x00b81f0002657f89 */ /* 0x000ee200000e0000 */
[-C--:B-----5:R-:W-:Y:S01]  /*8090*/  HMMA.16816.F32 R92, R108, R98.reuse, RZ ;  /* 0x000000626c5c723c */ /* 0x0a0fe200000018ff */
[-C--:B-1----:R-:W-:Y:S06]  /*80a0*/  IADD3 R102, P4, R102, R242.reuse, RZ ;  /* 0x000000f266667210 */ /* 0x082fec0007f9e0ff */
[----:B------:R-:W1:Y:S08]  /*80b0*/  SHFL.IDX PT, R0, R0, 0x6, 0x181f ;  /* 0x00d81f0000007f89 */ /* 0x000e7000000e0000 */
[----:B------:R-:W4:Y:S01]  /*80c0*/  SHFL.IDX PT, R2, R2, 0x6, 0x181f ;  /* 0x00d81f0002027f89 */ /* 0x000f2200000e0000 */
[C---:B--2---:R-:W-:Y:S02]  /*80d0*/  HMMA.16816.F32 R96, R112.reuse, R98, RZ ;  /* 0x000000627060723c */ /* 0x044fe400000018ff */
[-C--:B---3--:R-:W-:Y:S05]  /*80e0*/  IADD3.X R103, R101, R243.reuse, RZ, P4, !PT ;  /* 0x000000f365677210 */ /* 0x088fea00027fe4ff */
[----:B------:R2:W-:Y:S01]  /*80f0*/  LDGSTS.E.BYPASS.LTC128B.128 [R241+0x2900], [R102.64], !P3 ;  /* 0x0290000066f17fae */ /* 0x0005e2000d901d4c */
[----:B-1----:R-:W-:Y:S04]  /*8100*/  IADD3 R100, P2, R0, R242, RZ ;  /* 0x000000f200647210 */ /* 0x002fe80007f5e0ff */
[----:B----4-:R-:W-:Y:S02]  /*8110*/  IADD3.X R101, R2, R243, RZ, P2, !PT ;  /* 0x000000f302657210 */ /* 0x010fe400017fe4ff */
[----:B------:R-:W-:Y:S03]  /*8120*/  PLOP3.LUT P2, PT, PT, PT, UP0, 0x80, 0x0 ;  /* 0x000000000000781c */ /* 0x000fe60003f4f008 */
[----:B------:R2:W-:Y:S08]  /*8130*/  LDGSTS.E.BYPASS.LTC128B.128 [R241+0x3100], [R100.64], !P3 ;  /* 0x0310000064f17fae */ /* 0x0005f0000d901d4c */
[----:B------:R-:W0:Y:S01]  /*8140*/  LDGDEPBAR ;  /* 0x00000000000079af */ /* 0x000e220000000000 */
[-C--:B--2---:R-:W-:Y:S08]  /*8150*/  HMMA.16816.F32 R100, R112, R184.reuse, RZ ;  /* 0x000000b87064723c */ /* 0x084ff000000018ff */
[C---:B------:R-:W-:Y:S08]  /*8160*/  HMMA.16816.F32 R104, R108.reuse, R184, RZ ;  /* 0x000000b86c68723c */ /* 0x040ff000000018ff */
[-C--:B------:R-:W-:Y:S08]  /*8170*/  HMMA.16816.F32 R108, R108, R186.reuse, RZ ;  /* 0x000000ba6c6c723c */ /* 0x080ff000000018ff */
[----:B------:R-:W-:Y:S01]  /*8180*/  HMMA.16816.F32 R112, R112, R186, RZ ;  /* 0x000000ba7070723c */ /* 0x000fe200000018ff */
[----:B------:R-:W-:Y:S07]  /*8190*/  LDSM.16.M88.4 R184, [R231+0x7100] ;  /* 0x00710000e7b8783b */ /* 0x000fee0000000200 */
[-C--:B------:R-:W-:Y:S08]  /*81a0*/  HMMA.16816.F32 R4, R188, R192.reuse, R4 ;  /* 0x000000c0bc04723c */ /* 0x080ff00000001804 */
[C---:B------:R-:W-:Y:S08]  /*81b0*/  HMMA.16816.F32 R8, R196.reuse, R192, R8 ;  /* 0x000000c0c408723c */ /* 0x040ff00000001808 */
[-C--:B------:R-:W-:Y:S08]  /*81c0*/  HMMA.16816.F32 R12, R196, R194.reuse, R12 ;  /* 0x000000c2c40c723c */ /* 0x080ff0000000180c */
[C---:B------:R-:W-:Y:S01]  /*81d0*/  HMMA.16816.F32 R16, R188.reuse, R194, R16 ;  /* 0x000000c2bc10723c */ /* 0x040fe20000001810 */
[----:B------:R-:W1:Y:S07]  /*81e0*/  LDSM.16.M88.4 R192, [R229+0x3900] ;  /* 0x00390000e5c0783b */ /* 0x000e6e0000000200 */
[-C--:B------:R-:W-:Y:S08]  /*81f0*/  HMMA.16816.F32 R20, R188, R200.reuse, R20 ;  /* 0x000000c8bc14723c */ /* 0x080ff00000001814 */
[C---:B------:R-:W-:Y:S08]  /*8200*/  HMMA.16816.F32 R24, R196.reuse, R200, R24 ;  /* 0x000000c8c418723c */ /* 0x040ff00000001818 */
[-C--:B------:R-:W-:Y:S08]  /*8210*/  HMMA.16816.F32 R28, R196, R202.reuse, R28 ;  /* 0x000000cac41c723c */ /* 0x080ff0000000181c */
[C---:B------:R-:W-:Y:S01]  /*8220*/  HMMA.16816.F32 R32, R188.reuse, R202, R32 ;  /* 0x000000cabc20723c */ /* 0x040fe20000001820 */
[----:B------:R-:W2:Y:S07]  /*8230*/  LDSM.16.M88.4 R200, [R231+0x9100] ;  /* 0x00910000e7c8783b */ /* 0x000eae0000000200 */
[-C--:B------:R-:W-:Y:S08]  /*8240*/  HMMA.16816.F32 R36, R188, R204.reuse, R36 ;  /* 0x000000ccbc24723c */ /* 0x080ff00000001824 */
[C---:B------:R-:W-:Y:S08]  /*8250*/  HMMA.16816.F32 R40, R196.reuse, R204, R40 ;  /* 0x000000ccc428723c */ /* 0x040ff00000001828 */
[-C--:B------:R-:W-:Y:S08]  /*8260*/  HMMA.16816.F32 R44, R196, R206.reuse, R44 ;  /* 0x000000cec42c723c */ /* 0x080ff0000000182c */
[C---:B------:R-:W-:Y:S01]  /*8270*/  HMMA.16816.F32 R48, R188.reuse, R206, R48 ;  /* 0x000000cebc30723c */ /* 0x040fe20000001830 */
[----:B------:R-:W3:Y:S07]  /*8280*/  LDSM.16.M88.4 R204, [R229+0x4100] ;  /* 0x00410000e5cc783b */ /* 0x000eee0000000200 */
[-C--:B------:R-:W-:Y:S08]  /*8290*/  HMMA.16816.F32 R52, R188, R208.reuse, R52 ;  /* 0x000000d0bc34723c */ /* 0x080ff00000001834 */
[C---:B------:R-:W-:Y:S08]  /*82a0*/  HMMA.16816.F32 R56, R196.reuse, R208, R56 ;  /* 0x000000d0c438723c */ /* 0x040ff00000001838 */
[-C--:B------:R-:W-:Y:S08]  /*82b0*/  HMMA.16816.F32 R60, R196, R210.reuse, R60 ;  /* 0x000000d2c43c723c */ /* 0x080ff0000000183c */
[C---:B------:R-:W-:Y:S01]  /*82c0*/  HMMA.16816.F32 R64, R188.reuse, R210, R64 ;  /* 0x000000d2bc40723c */ /* 0x040fe20000001840 */
[----:B------:R-:W-:Y:S07]  /*82d0*/  LDSM.16.M88.4 R208, [R229+0x6100] ;  /* 0x00610000e5d0783b */ /* 0x000fee0000000200 */
        /* <DEDUP_REMOVED lines=9> */
[----:B------:R-:W-:Y:S07]  /*8370*/  LDSM.16.M88.4 R216, [R228] ;  /* 0x00000000e4d8783b */ /* 0x000fee0000000200 */
[-C--:B------:R-:W-:Y:S08]  /*8380*/  HMMA.16816.F32 R100, R188, R220.reuse, R100 ;  /* 0x000000dcbc64723c */ /* 0x080ff00000001864 */
[C---:B------:R-:W-:Y:S08]  /*8390*/  HMMA.16816.F32 R104, R196.reuse, R220, R104 ;  /* 0x000000dcc468723c */ /* 0x040ff00000001868 */
[-C--:B------:R-:W-:Y:S01]  /*83a0*/  HMMA.16816.F32 R108, R196, R222.reuse, R108 ;  /* 0x000000dec46c723c */ /* 0x080fe2000000186c */
[----:B------:R-:W-:Y:S07]  /*83b0*/  LDSM.16.M88.4 R196, [R229+0x5100] ;  /* 0x00510000e5c4783b */ /* 0x000fee0000000200 */
[----:B------:R-:W-:Y:S01]  /*83c0*/  HMMA.16816.F32 R112, R188, R222, R112 ;  /* 0x000000debc70723c */ /* 0x000fe20000001870 */
[----:B------:R-:W4:Y:S07]  /*83d0*/  LDSM.16.M88.4 R188, [R229+0x4900] ;  /* 0x00490000e5bc783b */ /* 0x000f2e0000000200 */
[-C--:B-1----:R-:W-:Y:S08]  /*83e0*/  HMMA.16816.F32 R4, R184, R192.reuse, R4 ;  /* 0x000000c0b804723c */ /* 0x082ff00000001804 */
[C---:B--2---:R-:W-:Y:S08]  /*83f0*/  HMMA.16816.F32 R8, R200.reuse, R192, R8 ;  /* 0x000000c0c808723c */ /* 0x044ff00000001808 */
[-C--:B------:R-:W-:Y:S08]  /*8400*/  HMMA.16816.F32 R12, R200, R194.reuse, R12 ;  /* 0x000000c2c80c723c */ /* 0x080ff0000000180c */
[C---:B------:R-:W-:Y:S01]  /*8410*/  HMMA.16816.F32 R16, R184.reuse, R194, R16 ;  /* 0x000000c2b810723c */ /* 0x040fe20000001810 */
[----:B------:R-:W1:Y:S07]  /*8420*/  LDSM.16.M88.4 R192, [R229+0x5900] ;  /* 0x00590000e5c0783b */ /* 0x000e6e0000000200 */
[-C--:B---3--:R-:W-:Y:S08]  /*8430*/  HMMA.16816.F32 R20, R184, R204.reuse, R20 ;  /* 0x000000ccb814723c */ /* 0x088ff00000001814 */
[C---:B------:R-:W-:Y:S08]  /*8440*/  HMMA.16816.F32 R24, R200.reuse, R204, R24 ;  /* 0x000000ccc818723c */ /* 0x040ff00000001818 */
[-C--:B------:R-:W-:Y:S08]  /*8450*/  HMMA.16816.F32 R28, R200, R206.reuse, R28 ;  /* 0x000000cec81c723c */ /* 0x080ff0000000181c */
[C---:B------:R-:W-:Y:S01]  /*8460*/  HMMA.16816.F32 R32, R184.reuse, R206, R32 ;  /* 0x000000ceb820723c */ /* 0x040fe20000001820 */
[----:B------:R-:W2:Y:S07]  /*8470*/  LDSM.16.M88.4 R204, [R232+0x7100] ;  /* 0x00710000e8cc783b */ /* 0x000eae0000000200 */
[-C--:B----4-:R-:W-:Y:S08]  /*8480*/  HMMA.16816.F32 R36, R184, R188.reuse, R36 ;  /* 0x000000bcb824723c */ /* 0x090ff00000001824 */
[C---:B------:R-:W-:Y:S08]  /*8490*/  HMMA.16816.F32 R40, R200.reuse, R188, R40 ;  /* 0x000000bcc828723c */ /* 0x040ff00000001828 */
[-C--:B------:R-:W-:Y:S08]  /*84a0*/  HMMA.16816.F32 R44, R200, R190.reuse, R44 ;  /* 0x000000bec82c723c */ /* 0x080ff0000000182c */
[C---:B------:R-:W-:Y:S01]  /*84b0*/  HMMA.16816.F32 R48, R184.reuse, R190, R48 ;  /* 0x000000beb830723c */ /* 0x040fe20000001830 */
[----:B------:R-:W3:Y:S07]  /*84c0*/  LDSM.16.M88.4 R188, [R232+0x9100] ;  /* 0x00910000e8bc783b */ /* 0x000eee0000000200 */
[-C--:B------:R-:W-:Y:S08]  /*84d0*/  HMMA.16816.F32 R52, R184, R196.reuse, R52 ;  /* 0x000000c4b834723c */ /* 0x080ff00000001834 */
[C---:B------:R-:W-:Y:S08]  /*84e0*/  HMMA.16816.F32 R56, R200.reuse, R196, R56 ;  /* 0x000000c4c838723c */ /* 0x040ff00000001838 */
[-C--:B------:R-:W-:Y:S08]  /*84f0*/  HMMA.16816.F32 R60, R200, R198.reuse, R60 ;  /* 0x000000c6c83c723c */ /* 0x080ff0000000183c */
[C---:B------:R-:W-:Y:S08]  /*8500*/  HMMA.16816.F32 R64, R184.reuse, R198, R64 ;  /* 0x000000c6b840723c */ /* 0x040ff00000001840 */
[-C--:B-1----:R-:W-:Y:S08]  /*8510*/  HMMA.16816.F32 R68, R184, R192.reuse, R68 ;  /* 0x000000c0b844723c */ /* 0x082ff00000001844 */
[C---:B------:R-:W-:Y:S08]  /*8520*/  HMMA.16816.F32 R72, R200.reuse, R192, R72 ;  /* 0x000000c0c848723c */ /* 0x040ff00000001848 */
[-C--:B------:R-:W-:Y:S08]  /*8530*/  HMMA.16816.F32 R76, R200, R194.reuse, R76 ;  /* 0x000000c2c84c723c */ /* 0x080ff0000000184c */
        /* <DEDUP_REMOVED lines=8> */
[----:B------:R-:W-:Y:S08]  /*85c0*/  HMMA.16816.F32 R112, R184, R214, R112 ;  /* 0x000000d6b870723c */ /* 0x000ff00000001870 */
[-C--:B--2---:R-:W-:Y:S08]  /*85d0*/  HMMA.16816.F32 R4, R204, R216.reuse, R4 ;  /* 0x000000d8cc04723c */ /* 0x084ff00000001804 */
[C---:B---3--:R-:W-:Y:S08]  /*85e0*/  HMMA.16816.F32 R8, R188.reuse, R216, R8 ;  /* 0x000000d8bc08723c */ /* 0x048ff00000001808 */
[-C--:B------:R-:W-:Y:S08]  /*85f0*/  HMMA.16816.F32 R12, R188, R218.reuse, R12 ;  /* 0x000000dabc0c723c */ /* 0x080ff0000000180c */
[----:B------:R-:W-:Y:S01]  /*8600*/  FMUL.FTZ R4, R4, c[0x0][0x320] ;  /* 0x0000c80004047a20 */ /* 0x000fe20000410000 */
[C---:B------:R-:W-:Y:S03]  /*8610*/  HMMA.16816.F32 R16, R204.reuse, R218, R16 ;  /* 0x000000dacc10723c */ /* 0x040fe60000001810 */
[----:B------:R-:W-:Y:S01]  /*8620*/  MUFU.TANH R185, R4 ;  /* 0x0000000400b97308 */ /* 0x000fe20000002400 */
[----:B------:R-:W-:Y:S02]  /*8630*/  FMUL.FTZ R5, R5, c[0x0][0x320] ;  /* 0x0000c80005057a20 */ /* 0x000fe40000410000 */
[----:B------:R-:W-:Y:S02]  /*8640*/  FMUL.FTZ R6, R6, c[0x0][0x320] ;  /* 0x0000c80006067a20 */ /* 0x000fe40000410000 */
[----:B------:R-:W-:Y:S04]  /*8650*/  FMUL.FTZ R7, R7, c[0x0][0x320] ;  /* 0x0000c80007077a20 */ /* 0x000fe80000410000 */
[----:B------:R-:W-:Y:S01]  /*8660*/  FMUL.FTZ R8, R8, c[0x0][0x320] ;  /* 0x0000c80008087a20 */ /* 0x000fe20000410000 */
[----:B------:R-:W-:Y:S01]  /*8670*/  MUFU.TANH R197, R5 ;  /* 0x0000000500c57308 */ /* 0x000fe20000002400 */
[----:B------:R-:W-:Y:S02]  /*8680*/  FMUL.FTZ R9, R9, c[0x0][0x320] ;  /* 0x0000c80009097a20 */ /* 0x000fe40000410000 */
[----:B------:R-:W-:Y:S02]  /*8690*/  FMUL.FTZ R10, R10, c[0x0][0x320] ;  /* 0x0000c8000a0a7a20 */ /* 0x000fe40000410000 */
[----:B------:R-:W-:Y:S02]  /*86a0*/  FMUL.FTZ R11, R11, c[0x0][0x320] ;  /* 0x0000c8000b0b7a20 */ /* 0x000fe40000410000 */
[----:B------:R-:W-:Y:S02]  /*86b0*/  FMUL.FTZ R12, R12, c[0x0][0x320] ;  /* 0x0000c8000c0c7a20 */ /* 0x000fe40000410000 */
[----:B------:R-:W-:Y:S01]  /*86c0*/  FMUL.FTZ R13, R13, c[0x0][0x320] ;  /* 0x0000c8000d0d7a20 */ /* 0x000fe20000410000 */
[----:B------:R-:W-:Y:S01]  /*86d0*/  MUFU.TANH R186, R6 ;  /* 0x0000000600ba7308 */ /* 0x000fe20000002400 */
[----:B------:R-:W-:Y:S02]  /*86e0*/  FMUL.FTZ R17, R17, c[0x0][0x320] ;  /* 0x0000c80011117a20 */ /* 0x000fe40000410000 */
[----:B------:R-:W-:Y:S02]  /*86f0*/  FMUL.FTZ R18, R18, c[0x0][0x320] ;  /* 0x0000c80012127a20 */ /* 0x000fe40000410000 */
[----:B------:R-:W-:Y:S02]  /*8700*/  FMUL.FTZ R19, R19, c[0x0][0x320] ;  /* 0x0000c80013137a20 */ /* 0x000fe40000410000 */
[----:B------:R-:W-:Y:S02]  /*8710*/  FMUL.FTZ R14, R14, c[0x0][0x320] ;  /* 0x0000c8000e0e7a20 */ /* 0x000fe40000410000 */
[----:B------:R-:W-:Y:S01]  /*8720*/  FMUL.FTZ R15, R15, c[0x0][0x320] ;  /* 0x0000c8000f0f7a20 */ /* 0x000fe20000410000 */
[----:B------:R1:W-:Y:S01]  /*8730*/  MUFU.TANH R198, R7 ;  /* 0x0000000700c67308 */ /* 0x0003e20000002400 */
[----:B------:R-:W-:Y:S09]  /*8740*/  FMUL.FTZ R16, R16, c[0x0][0x320] ;  /* 0x0000c80010107a20 */ /* 0x000ff20000410000 */
[----:B------:R-:W-:Y:S10]  /*8750*/  MUFU.TANH R196, R8 ;  /* 0x0000000800c47308 */ /* 0x000ff40000002400 */
[----:B------:R-:W-:Y:S01]  /*8760*/  MUFU.TANH R199, R9 ;  /* 0x0000000900c77308 */ /* 0x000fe20000002400 */
[----:B-1----:R-:W1:Y:S09]  /*8770*/  LDSM.16.M88.4 R4, [R228+0x800] ;  /* 0x00080000e404783b */ /* 0x002e720000000200 */
[----:B------:R-:W-:Y:S10]  /*8780*/  MUFU.TANH R187, R10 ;  /* 0x0000000a00bb7308 */ /* 0x000ff40000002400 */
[----:B------:R2:W-:Y:S10]  /*8790*/  MUFU.TANH R200, R11 ;  /* 0x0000000b00c87308 */ /* 0x0005f40000002400 */
[----:B------:R-:W-:Y:S10]  /*87a0*/  MUFU.TANH R194, R12 ;  /* 0x0000000c00c27308 */ /* 0x000ff40000002400 */
[----:B------:R-:W-:Y:S01]  /*87b0*/  MUFU.TANH R192, R13 ;  /* 0x0000000d00c07308 */ /* 0x000fe20000002400 */
[----:B--2---:R-:W2:Y:S01]  /*87c0*/  LDSM.16.M88.4 R8, [R228+0x1000] ;  /* 0x00100000e408783b */ /* 0x004ea20000000200 */
[-C--:B-1----:R-:W-:Y:S08]  /*87d0*/  HMMA.16816.F32 R20, R204, R4.reuse, R20 ;  /* 0x00000004cc14723c */ /* 0x082ff00000001814 */
[----:B------:R-:W-:Y:S01]  /*87e0*/  MUFU.TANH R195, R14 ;  /* 0x0000000e00c37308 */ /* 0x000fe20000002400 */
[C---:B------:R-:W-:Y:S09]  /*87f0*/  HMMA.16816.F32 R24, R188.reuse, R4, R24 ;  /* 0x00000004bc18723c */ /* 0x040ff20000001818 */
[----:B------:R-:W-:Y:S01]  /*8800*/  MUFU.TANH R193, R15 ;  /* 0x0000000f00c17308 */ /* 0x000fe20000002400 */
[-C--:B------:R-:W-:Y:S08]  /*8810*/  HMMA.16816.F32 R28, R188, R6.reuse, R28 ;  /* 0x00000006bc1c723c */ /* 0x080ff0000000181c */
[C---:B------:R-:W-:Y:S01]  /*8820*/  HMMA.16816.F32 R32, R204.reuse, R6, R32 ;  /* 0x00000006cc20723c */ /* 0x040fe20000001820 */
[----:B------:R-:W-:Y:S01]  /*8830*/  MUFU.TANH R184, R16 ;  /* 0x0000001000b87308 */ /* 0x000fe20000002400 */
[----:B------:R-:W1:Y:S02]  /*8840*/  LDSM.16.M88.4 R4, [R228+0x1800] ;  /* 0x00180000e404783b */ /* 0x000e640000000200 */
[----:B------:R-:W-:Y:S02]  /*8850*/  FMUL.FTZ R20, R20, c[0x0][0x320] ;  /* 0x0000c80014147a20 */ /* 0x000fe40000410000 */
[----:B------:R-:W-:Y:S02]  /*8860*/  FMUL.FTZ R21, R21, c[0x0][0x320] ;  /* 0x0000c80015157a20 */ /* 0x000fe40000410000 */
[----:B------:R-:W-:Y:S03]  /*8870*/  FMUL.FTZ R22, R22, c[0x0][0x320] ;  /* 0x0000c80016167a20 */ /* 0x000fe60000410000 */
[----:B------:R-:W-:Y:S01]  /*8880*/  MUFU.TANH R17, R17 ;  /* 0x0000001100117308 */ /* 0x000fe20000002400 */
[----:B------:R-:W-:Y:S02]  /*8890*/  FMUL.FTZ R23, R23, c[0x0][0x320] ;  /* 0x0000c80017177a20 */ /* 0x000fe40000410000 */
[----:B------:R-:W-:Y:S01]  /*88a0*/  FMUL.FTZ R24, R24, c[0x0][0x320] ;  /* 0x0000c80018187a20 */ /* 0x000fe20000410000 */
[-C--:B--2---:R-:W-:Y:S03]  /*88b0*/  HMMA.16816.F32 R36, R204, R8.reuse, R36 ;  /* 0x00000008cc24723c */ /* 0x084fe60000001824 */
[----:B------:R-:W-:Y:S02]  /*88c0*/  FMUL.FTZ R25, R25, c[0x0][0x320] ;  /* 0x0000c80019197a20 */ /* 0x000fe40000410000 */
[----:B------:R-:W-:Y:S01]  /*88d0*/  FMUL.FTZ R26, R26, c[0x0][0x320] ;  /* 0x0000c8001a1a7a20 */ /* 0x000fe20000410000 */
[----:B------:R-:W-:Y:S01]  /*88e0*/  MUFU.TANH R18, R18 ;  /* 0x0000001200127308 */ /* 0x000fe20000002400 */
[----:B------:R-:W-:Y:S01]  /*88f0*/  FMUL.FTZ R27, R27, c[0x0][0x320] ;  /* 0x0000c8001b1b7a20 */ /* 0x000fe20000410000 */
[C---:B------:R-:W-:Y:S04]  /*8900*/  HMMA.16816.F32 R40, R188.reuse, R8, R40 ;  /* 0x00000008bc28723c */ /* 0x040fe80000001828 */
[----:B------:R-:W-:Y:S02]  /*8910*/  FMUL.FTZ R28, R28, c[0x0][0x320] ;  /* 0x0000c8001c1c7a20 */ /* 0x000fe40000410000 */
[----:B------:R-:W-:Y:S02]  /*8920*/  FMUL.FTZ R29, R29, c[0x0][0x320] ;  /* 0x0000c8001d1d7a20 */ /* 0x000fe40000410000 */
[----:B------:R-:W-:Y:S01]  /*8930*/  MUFU.TANH R19, R19 ;  /* 0x0000001300137308 */ /* 0x000fe20000002400 */
[-C--:B------:R-:W-:Y:S03]  /*8940*/  HMMA.16816.F32 R44, R188, R10.reuse, R44 ;  /* 0x0000000abc2c723c */ /* 0x080fe6000000182c */
[----:B------:R-:W-:Y:S02]  /*8950*/  FMUL.FTZ R30, R30, c[0x0][0x320] ;  /* 0x0000c8001e1e7a20 */ /* 0x000fe40000410000 */
[----:B------:R-:W-:Y:S02]  /*8960*/  FMUL.FTZ R31, R31, c[0x0][0x320] ;  /* 0x0000c8001f1f7a20 */ /* 0x000fe40000410000 */
[----:B------:R-:W-:Y:S01]  /*8970*/  FMUL.FTZ R32, R32, c[0x0][0x320] ;  /* 0x0000c80020207a20 */ /* 0x000fe20000410000 */
[C---:B------:R-:W-:Y:S01]  /*8980*/  HMMA.16816.F32 R48, R204.reuse, R10, R48 ;  /* 0x0000000acc30723c */ /* 0x040fe20000001830 */
[----:B------:R-:W-:Y:S01]  /*8990*/  MUFU.TANH R20, R20 ;  /* 0x0000001400147308 */ /* 0x000fe20000002400 */
[----:B------:R-:W2:Y:S02]  /*89a0*/  LDSM.16.M88.4 R8, [R228+0x2000] ;  /* 0x00200000e408783b */ /* 0x000ea40000000200 */
[----:B------:R-:W-:Y:S02]  /*89b0*/  FMUL.FTZ R33, R33, c[0x0][0x320] ;  /* 0x0000c80021217a20 */ /* 0x000fe40000410000 */
[----:B------:R-:W-:Y:S02]  /*89c0*/  FMUL.FTZ R34, R34, c[0x0][0x320] ;  /* 0x0000c80022227a20 */ /* 0x000fe40000410000 */
[-C--:B-1----:R-:W-:Y:S03]  /*89d0*/  HMMA.16816.F32 R52, R204, R4.reuse, R52 ;  /* 0x00000004cc34723c */ /* 0x082fe60000001834 */
[----:B------:R-:W-:Y:S01]  /*89e0*/  MUFU.TANH R21, R21 ;  /* 0x0000001500157308 */ /* 0x000fe20000002400 */
[----:B------:R-:W-:Y:S02]  /*89f0*/  FMUL.FTZ R35, R35, c[0x0][0x320] ;  /* 0x0000c80023237a20 */ /* 0x000fe40000410000 */
[----:B------:R-:W-:Y:S02]  /*8a00*/  FMUL.FTZ R36, R36, c[0x0][0x320] ;  /* 0x0000c80024247a20 */ /* 0x000fe40000410000 */
[C---:B------:R-:W-:Y:S04]  /*8a10*/  HMMA.16816.F32 R56, R188.reuse, R4, R56 ;  /* 0x00000004bc38723c */ /* 0x040fe80000001838 */
[----:B------:R-:W-:Y:S01]  /*8a20*/  FMUL.FTZ R37, R37, c[0x0][0x320] ;  /* 0x0000c80025257a20 */ /* 0x000fe20000410000 */
[----:B------:R-:W-:Y:S01]  /*8a30*/  MUFU.TANH R22, R22 ;  /* 0x0000001600167308 */ /* 0x000fe20000002400 */
[----:B------:R-:W-:Y:S02]  /*8a40*/  FMUL.FTZ R38, R38, c[0x0][0x320] ;  /* 0x0000c80026267a20 */ /* 0x000fe40000410000 */
[-C--:B------:R-:W-:Y:S04]  /*8a50*/  HMMA.16816.F32 R60, R188, R6.reuse, R60 ;  /* 0x00000006bc3c723c */ /* 0x080fe8000000183c */
[----:B------:R-:W-:Y:S02]  /*8a60*/  FMUL.FTZ R39, R39, c[0x0][0x320] ;  /* 0x0000c80027277a20 */ /* 0x000fe40000410000 */
[----:B------:R-:W-:Y:S01]  /*8a70*/  FMUL.FTZ R40, R40, c[0x0][0x320] ;  /* 0x0000c80028287a20 */ /* 0x000fe20000410000 */
[----:B------:R-:W-:Y:S01]  /*8a80*/  MUFU.TANH R23, R23 ;  /* 0x0000001700177308 */ /* 0x000fe20000002400 */
[C---:B------:R-:W-:Y:S01]  /*8a90*/  HMMA.16816.F32 R64, R204.reuse, R6, R64 ;  /* 0x00000006cc40723c */ /* 0x040fe20000001840 */
[----:B------:R-:W1:Y:S03]  /*8aa0*/  LDSM.16.M88.4 R4, [R228+0x2800] ;  /* 0x00280000e404783b */ /* 0x000e660000000200 */
[----:B------:R-:W-:Y:S02]  /*8ab0*/  FMUL.FTZ R41, R41, c[0x0][0x320] ;  /* 0x0000c80029297a20 */ /* 0x000fe40000410000 */
[----:B------:R-:W-:Y:S02]  /*8ac0*/  FMUL.FTZ R42, R42, c[0x0][0x320] ;  /* 0x0000c8002a2a7a20 */ /* 0x000fe40000410000 */
[----:B------:R-:W-:Y:S01]  /*8ad0*/  FMUL.FTZ R43, R43, c[0x0][0x320] ;  /* 0x0000c8002b2b7a20 */ /* 0x000fe20000410000 */
[----:B------:R-:W-:Y:S01]  /*8ae0*/  MUFU.TANH R24, R24 ;  /* 0x0000001800187308 */ /* 0x000fe20000002400 */
[-C--:B--2---:R-:W-:Y:S03]  /*8af0*/  HMMA.16816.F32 R68, R204, R8.reuse, R68 ;  /* 0x00000008cc44723c */ /* 0x084fe60000001844 */
[----:B------:R-:W-:Y:S02]  /*8b00*/  FMUL.FTZ R44, R44, c[0x0][0x320] ;  /* 0x0000c8002c2c7a20 */ /* 0x000fe40000410000 */
[----:B------:R-:W-:Y:S02]  /*8b10*/  FMUL.FTZ R45, R45, c[0x0][0x320] ;  /* 0x0000c8002d2d7a20 */ /* 0x000fe40000410000 */
[----:B------:R-:W-:Y:S01]  /*8b20*/  FMUL.FTZ R46, R46, c[0x0][0x320] ;  /* 0x0000c8002e2e7a20 */ /* 0x000fe20000410000 */
[C---:B------:R-:W-:Y:S01]  /*8b30*/  HMMA.16816.F32 R72, R188.reuse, R8, R72 ;  /* 0x00000008bc48723c */ /* 0x040fe20000001848 */
[----:B------:R-:W-:Y:S03]  /*8b40*/  MUFU.TANH R25, R25 ;  /* 0x0000001900197308 */ /* 0x000fe60000002400 */
[----:B------:R-:W-:Y:S02]  /*8b50*/  FMUL.FTZ R47, R47, c[0x0][0x320] ;  /* 0x0000c8002f2f7a20 */ /* 0x000fe40000410000 */
[----:B------:R-:W-:Y:S02]  /*8b60*/  FMUL.FTZ R65, R65, c[0x0][0x320] ;  /* 0x0000c80041417a20 */ /* 0x000fe40000410000 */
[-C--:B------:R-:W-:Y:S03]  /*8b70*/  HMMA.16816.F32 R76, R188, R10.reuse, R76 ;  /* 0x0000000abc4c723c */ /* 0x080fe6000000184c */
[----:B------:R-:W-:Y:S01]  /*8b80*/  MUFU.TANH R208, R65 ;  /* 0x0000004100d07308 */ /* 0x000fe20000002400 */
[----:B------:R-:W-:Y:S02]  /*8b90*/  FMUL.FTZ R48, R48, c[0x0][0x320] ;  /* 0x0000c80030307a20 */ /* 0x000fe40000410000 */
[----:B------:R-:W-:Y:S02]  /*8ba0*/  FMUL.FTZ R49, R49, c[0x0][0x320] ;  /* 0x0000c80031317a20 */ /* 0x000fe40000410000 */
[C---:B------:R-:W-:Y:S01]  /*8bb0*/  HMMA.16816.F32 R80, R204.reuse, R10, R80 ;  /* 0x0000000acc50723c */ /* 0x040fe20000001850 */
[----:B------:R-:W2:Y:S01]  /*8bc0*/  LDSM.16.M88.4 R8, [R228+0x3000] ;  /* 0x00300000e408783b */ /* 0x000ea20000000200 */
[----:B------:R-:W-:Y:S04]  /*8bd0*/  DEPBAR.LE SB0, 0x0 ;  /* 0x000080000000791a */ /* 0x000fe80000000000 */
[----:B------:R-:W-:Y:S01]  /*8be0*/  MUFU.TANH R26, R26 ;  /* 0x0000001a001a7308 */ /* 0x000fe20000002400 */
[----:B------:R-:W-:Y:S01]  /*8bf0*/  FMUL.FTZ R50, R50, c[0x0][0x320] ;  /* 0x0000c80032327a20 */ /* 0x000fe20000410000 */
[-C--:B-1----:R-:W-:Y:S01]  /*8c00*/  HMMA.16816.F32 R84, R204, R4.reuse, R84 ;  /* 0x00000004cc54723c */ /* 0x082fe20000001854 */
[----:B------:R-:W-:Y:S04]  /*8c10*/  BAR.SYNC.DEFER_BLOCKING 0x0 ;  /* 0x0000000000007b1d */ /* 0x000fe80000010000 */
[----:B------:R-:W-:Y:S02]  /*8c20*/  FMUL.FTZ R75, R75, c[0x0][0x320] ;  /* 0x0000c8004b4b7a20 */ /* 0x000fe40000410000 */
[----:B------:R-:W-:Y:S01]  /*8c30*/  FMUL.FTZ R51, R51, c[0x0][0x320] ;  /* 0x0000c80033337a20 */ /* 0x000fe20000410000 */
[----:B------:R-:W-:Y:S01]  /*8c40*/  MUFU.TANH R27, R27 ;  /* 0x0000001b001b7308 */ /* 0x000fe20000002400 */
[C---:B------:R-:W-:Y:S04]  /*8c50*/  HMMA.16816.F32 R88, R188.reuse, R4, R88 ;  /* 0x00000004bc58723c */ /* 0x040fe80000001858 */
[----:B------:R-:W-:Y:S02]  /*8c60*/  FMUL.FTZ R52, R52, c[0x0][0x320] ;  /* 0x0000c80034347a20 */ /* 0x000fe40000410000 */
[----:B------:R-:W-:Y:S02]  /*8c70*/  FMUL.FTZ R53, R53, c[0x0][0x320] ;  /* 0x0000c80035357a20 */ /* 0x000fe40000410000 */
[-C--:B------:R-:W-:Y:S01]  /*8c80*/  HMMA.16816.F32 R92, R188, R6.reuse, R92 ;  /* 0x00000006bc5c723c */ /* 0x080fe2000000185c */
[----:B------:R-:W-:Y:S03]  /*8c90*/  MUFU.TANH R65, R75 ;  /* 0x0000004b00417308 */ /* 0x000fe60000002400 */
[----:B------:R-:W-:Y:S02]  /*8ca0*/  FMUL.FTZ R54, R54, c[0x0][0x320] ;  /* 0x0000c80036367a20 */ /* 0x000fe40000410000 */
[----:B------:R-:W-:Y:S02]  /*8cb0*/  FMUL.FTZ R55, R55, c[0x0][0x320] ;  /* 0x0000c80037377a20 */ /* 0x000fe40000410000 */
[----:B------:R-:W-:Y:S01]  /*8cc0*/  FMUL.FTZ R87, R87, c[0x0][0x320] ;  /* 0x0000c80057577a20 */ /* 0x000fe20000410000 */
[C---:B------:R-:W-:Y:S02]  /*8cd0*/  HMMA.16816.F32 R96, R204.reuse, R6, R96 ;  /* 0x00000006cc60723c */ /* 0x040fe40000001860 */
[----:B------:R-:W-:Y:S02]  /*8ce0*/  MUFU.TANH R28, R28 ;  /* 0x0000001c001c7308 */ /* 0x000fe40000002400 */
[----:B------:R-:W-:Y:S02]  /*8cf0*/  FMUL.FTZ R56, R56, c[0x0][0x320] ;  /* 0x0000c80038387a20 */ /* 0x000fe40000410000 */
[----:B------:R-:W-:Y:S02]  /*8d00*/  FMUL.FTZ R57, R57, c[0x0][0x320] ;  /* 0x0000c80039397a20 */ /* 0x000fe40000410000 */
[-C--:B--2---:R-:W-:Y:S04]  /*8d10*/  HMMA.16816.F32 R100, R204, R8.reuse, R100 ;  /* 0x00000008cc64723c */ /* 0x084fe80000001864 */
[----:B------:R-:W1:Y:S01]  /*8d20*/  MUFU.TANH R0, R87 ;  /* 0x0000005700007308 */ /* 0x000e620000002400 */
[----:B------:R-:W-:Y:S02]  /*8d30*/  FMUL.FTZ R58, R58, c[0x0][0x320] ;  /* 0x0000c8003a3a7a20 */ /* 0x000fe40000410000 */
[----:B------:R-:W-:Y:S01]  /*8d40*/  FMUL.FTZ R92, R92, c[0x0][0x320] ;  /* 0x0000c8005c5c7a20 */ /* 0x000fe20000410000 */
[C---:B------:R-:W-:Y:S04]  /*8d50*/  HMMA.16816.F32 R104, R188.reuse, R8, R104 ;  /* 0x00000008bc68723c */ /* 0x040fe80000001868 */
[----:B------:R-:W-:Y:S02]  /*8d60*/  FMUL.FTZ R59, R59, c[0x0][0x320] ;  /* 0x0000c8003b3b7a20 */ /* 0x000fe40000410000 */
[----:B------:R-:W-:Y:S01]  /*8d70*/  MUFU.TANH R29, R29 ;  /* 0x0000001d001d7308 */ /* 0x000fe20000002400 */
[----:B------:R-:W-:Y:S01]  /*8d80*/  FMUL.FTZ R60, R60, c[0x0][0x320] ;  /* 0x0000c8003c3c7a20 */ /* 0x000fe20000410000 */
[-C--:B------:R-:W-:Y:S04]  /*8d90*/  HMMA.16816.F32 R108, R188, R10.reuse, R108 ;  /* 0x0000000abc6c723c */ /* 0x080fe8000000186c */
[----:B------:R-:W-:Y:S02]  /*8da0*/  FMUL.FTZ R98, R98, c[0x0][0x320] ;  /* 0x0000c80062627a20 */ /* 0x000fe40000410000 */
[----:B------:R-:W-:Y:S02]  /*8db0*/  FMUL.FTZ R99, R99, c[0x0][0x320] ;  /* 0x0000c80063637a20 */ /* 0x000fe40000410000 */
[----:B------:R-:W-:Y:S01]  /*8dc0*/  MUFU.TANH R2, R98 ;  /* 0x0000006200027308 */ /* 0x000fe20000002400 */
[----:B------:R-:W-:Y:S01]  /*8dd0*/  HMMA.16816.F32 R112, R204, R10, R112 ;  /* 0x0000000acc70723c */ /* 0x000fe20000001870 */
[----:B-1----:R1:W-:Y:S03]  /*8de0*/  STL [R1+0x8], R0 ;  /* 0x0000080001007387 */ /* 0x0023e60000100800 */
[----:B------:R-:W-:Y:S02]  /*8df0*/  FMUL.FTZ R61, R61, c[0x0][0x320] ;  /* 0x0000c8003d3d7a20 */ /* 0x000fe40000410000 */
[----:B------:R-:W-:Y:S02]  /*8e00*/  FMUL.FTZ R62, R62, c[0x0][0x320] ;  /* 0x0000c8003e3e7a20 */ /* 0x000fe40000410000 */
[----:B------:R-:W-:Y:S01]  /*8e10*/  FMUL.FTZ R63, R63, c[0x0][0x320] ;  /* 0x0000c8003f3f7a20 */ /* 0x000fe20000410000 */
[----:B------:R-:W-:Y:S03]  /*8e20*/  MUFU.TANH R30, R30 ;  /* 0x0000001e001e7308 */ /* 0x000fe60000002400 */
        /* <DEDUP_REMOVED lines=10> */
[----:B-1----:R-:W1:Y:S01]  /*8ed0*/  MUFU.TANH R0, R92 ;  /* 0x0000005c00007308 */ /* 0x002e620000002400 */
        /* <DEDUP_REMOVED lines=13> */
[----:B------:R-:W-:Y:S01]  /*8fb0*/  FMUL.FTZ R79, R79, c[0x0][0x320] ;  /* 0x0000c8004f4f7a20 */ /* 0x000fe20000410000 */
[----:B-1----:R1:W-:Y:S01]  /*8fc0*/  STL [R1+0xc], R0 ;  /* 0x00000c0001007387 */ /* 0x0023e20000100800 */
[----:B------:R-:W-:Y:S02]  /*8fd0*/  FMUL.FTZ R80, R80, c[0x0][0x320] ;  /* 0x0000c80050507a20 */ /* 0x000fe40000410000 */
[----:B------:R-:W-:Y:S01]  /*8fe0*/  FMUL.FTZ R81, R81, c[0x0][0x320] ;  /* 0x0000c80051517a20 */ /* 0x000fe20000410000 */
[----:B------:R-:W-:Y:S01]  /*8ff0*/  STL [R1+0x4], R2 ;  /* 0x0000040201007387 */ /* 0x000fe20000100800 */
        /* <DEDUP_REMOVED lines=19> */
[----:B------:R-:W2:Y:S01]  /*9130*/  MUFU.TANH R36, R36 ;  /* 0x0000002400247308 */ /* 0x000ea20000002400 */
[----:B------:R-:W-:Y:S02]  /*9140*/  FMUL.FTZ R105, R105, c[0x0][0x320] ;  /* 0x0000c80069697a20 */ /* 0x000fe40000410000 */
[----:B------:R-:W-:Y:S02]  /*9150*/  FMUL.FTZ R106, R106, c[0x0][0x320] ;  /* 0x0000c8006a6a7a20 */ /* 0x000fe40000410000 */
[----:B------:R-:W-:Y:S02]  /*9160*/  FMUL.FTZ R107, R107, c[0x0][0x320] ;  /* 0x0000c8006b6b7a20 */ /* 0x000fe40000410000 */
[----:B------:R-:W-:Y:S02]  /*9170*/  FMUL.FTZ R108, R108, c[0x0][0x320] ;  /* 0x0000c8006c6c7a20 */ /* 0x000fe40000410000 */
[----:B------:R-:W-:Y:S01]  /*9180*/  FMUL.FTZ R109, R109, c[0x0][0x320] ;  /* 0x0000c8006d6d7a20 */ /* 0x000fe20000410000 */
[----:B------:R-:W3:Y:S01]  /*9190*/  MUFU.TANH R37, R37 ;  /* 0x0000002500257308 */ /* 0x000ee20000002400 */
[----:B------:R-:W-:Y:S01]  /*91a0*/  FMUL.FTZ R114, R114, c[0x0][0x320] ;  /* 0x0000c80072727a20 */ /* 0x000fe20000410000 */
[----:B-1----:R1:W-:Y:S08]  /*91b0*/  STL [R1], R0 ;  /* 0x0000000001007387 */ /* 0x0023f00000100800 */
[----:B------:R-:W4:Y:S10]  /*91c0*/  MUFU.TANH R38, R38 ;  /* 0x0000002600267308 */ /* 0x000f340000002400 */
[----:B------:R-:W2:Y:S01]  /*91d0*/  MUFU.TANH R39, R39 ;  /* 0x0000002700277308 */ /* 0x000ea20000002400 */
[----:B-1----:R-:W-:Y:S09]  /*91e0*/  FMUL.FTZ R0, R111, c[0x0][0x320] ;  /* 0x0000c8006f007a20 */ /* 0x002ff20000410000 */
[----:B------:R-:W1:Y:S10]  /*91f0*/  MUFU.TANH R40, R40 ;  /* 0x0000002800287308 */ /* 0x000e740000002400 */
[----:B------:R-:W1:Y:S10]  /*9200*/  MUFU.TANH R41, R41 ;  /* 0x0000002900297308 */ /* 0x000e740000002400 */
[----:B------:R-:W1:Y:S10]  /*9210*/  MUFU.TANH R42, R42 ;  /* 0x0000002a002a7308 */ /* 0x000e740000002400 */
[----:B------:R-:W1:Y:S10]  /*9220*/  MUFU.TANH R43, R43 ;  /* 0x0000002b002b7308 */ /* 0x000e740000002400 */
[----:B------:R-:W1:Y:S10]  /*9230*/  MUFU.TANH R44, R44 ;  /* 0x0000002c002c7308 */ /* 0x000e740000002400 */
[----:B------:R-:W1:Y:S10]  /*9240*/  MUFU.TANH R45, R45 ;  /* 0x0000002d002d7308 */ /* 0x000e740000002400 */
[----:B------:R1:W1:Y:S10]  /*9250*/  MUFU.TANH R201, R46 ;  /* 0x0000002e00c97308 */ /* 0x0002740000002400 */
[----:B------:R-:W1:Y:S10]  /*9260*/  MUFU.TANH R47, R47 ;  /* 0x0000002f002f7308 */ /* 0x000e740000002400 */
[----:B------:R-:W1:Y:S10]  /*9270*/  MUFU.TANH R48, R48 ;  /* 0x0000003000307308 */ /* 0x000e740000002400 */
[----:B------:R-:W1:Y:S10]  /*9280*/  MUFU.TANH R49, R49 ;  /* 0x0000003100317308 */ /* 0x000e740000002400 */
[----:B------:R-:W1:Y:S10]  /*9290*/  MUFU.TANH R50, R50 ;  /* 0x0000003200327308 */ /* 0x000e740000002400 */
[----:B------:R-:W1:Y:S10]  /*92a0*/  MUFU.TANH R51, R51 ;  /* 0x0000003300337308 */ /* 0x000e740000002400 */
[----:B------:R1:W1:Y:S10]  /*92b0*/  MUFU.TANH R46, R52 ;  /* 0x00000034002e7308 */ /* 0x0002740000002400 */
        /* <DEDUP_REMOVED lines=53> */
[----:B------:R-:W1:Y:S10]  /*9610*/  MUFU.TANH R112, R112 ;  /* 0x0000007000707308 */ /* 0x000e740000002400 */
[----:B------:R-:W1:Y:S10]  /*9620*/  MUFU.TANH R113, R113 ;  /* 0x0000007100717308 */ /* 0x000e740000002400 */
[----:B------:R1:W1:Y:S10]  /*9630*/  MUFU.TANH R104, R114 ;  /* 0x0000007200687308 */ /* 0x0002740000002400 */
[----:B------:R-:W1:Y:S02]  /*9640*/  MUFU.TANH R115, R115 ;  /* 0x0000007300737308 */ /* 0x000e640000002400 */
[----:B-1234-:R-:W-:-:S05]  /*9650*/  @P2 BRA `(.L_x_5) ;  /* 0xffffe0e000002947 */ /* 0x01efca000383ffff */
.L_x_4:
[----:B------:R-:W3:Y:S01]  /*9660*/  LDL.LU R98, [R1+0x8] ;  /* 0x0000080001627983 */ /* 0x000ee20000300800 */
[----:B------:R-:W-:Y:S02]  /*9670*/  FMNMX.FTZ R73, R185, R3, !PT ;  /* 0x00000003b9497209 */ /* 0x000fe40007810000 */
[----:B------:R-:W-:Y:S01]  /*9680*/  FMNMX.FTZ R0, R186, R116, !PT ;  /* 0x00000074ba007209 */ /* 0x000fe20007810000 */
[----:B------:R-:W4:Y:S01]  /*9690*/  LDL.LU R111, [R1+0x4] ;  /* 0x00000400016f7983 */ /* 0x000f220000300800 */
[----:B------:R-:W-:Y:S02]  /*96a0*/  FMNMX.FTZ R73, R197, R73, !PT ;  /* 0x00000049c5497209 */ /* 0x000fe40007810000 */
[----:B------:R-:W-:Y:S01]  /*96b0*/  FMNMX.FTZ R0, R198, R0, !PT ;  /* 0x00000000c6007209 */ /* 0x000fe20007810000 */
[----:B--2---:R-:W2:Y:S01]  /*96c0*/  LDL.LU R103, [R1] ;  /* 0x0000000001677983 */ /* 0x004ea20000300800 */
[----:B------:R-:W-:Y:S02]  /*96d0*/  FMNMX.FTZ R73, R184, R73, !PT ;  /* 0x00000049b8497209 */ /* 0x000fe40007810000 */
[----:B------:R-:W-:Y:S01]  /*96e0*/  FMNMX.FTZ R0, R18, R0, !PT ;  /* 0x0000000012007209 */ /* 0x000fe20007810000 */
[----:B------:R-:W2:Y:S01]  /*96f0*/  LDL.LU R105, [R1+0xc] ;  /* 0x00000c0001697983 */ /* 0x000ea20000300800 */
[----:B------:R-:W-:Y:S02]  /*9700*/  FMNMX.FTZ R73, R17, R73, !PT ;  /* 0x0000004911497209 */ /* 0x000fe40007810000 */
[----:B------:R-:W-:Y:S01]  /*9710*/  FMNMX.FTZ R0, R19, R0, !PT ;  /* 0x0000000013007209 */ /* 0x000fe20007810000 */
[----:B------:R-:W-:Y:S01]  /*9720*/  STL [R1+0x74], R242 ;  /* 0x000074f201007387 */ /* 0x000fe20000100800 */
        /* <DEDUP_REMOVED lines=47> */
[----:B------:R-:W0:Y:S01]  /*9a20*/  LDGDEPBAR ;  /* 0x00000000000079af */ /* 0x000e220000000000 */
[----:B------:R-:W-:Y:S02]  /*9a30*/  FMNMX.FTZ R73, R223, R73, !PT ;  /* 0x00000049df497209 */ /* 0x000fe40007810000 */
[----:B------:R-:W-:Y:S02]  /*9a40*/  FMNMX.FTZ R0, R210, R0, !PT ;  /* 0x00000000d2007209 */ /* 0x000fe40007810000 */
[----:B------:R-:W-:Y:S02]  /*9a50*/  FMNMX.FTZ R2, R41, R2, !PT ;  /* 0x0000000229027209 */ /* 0x000fe40007810000 */
[----:B------:R-:W-:Y:S02]  /*9a60*/  FMNMX.FTZ R73, R213, R73, !PT ;  /* 0x00000049d5497209 */ /* 0x000fe40007810000 */
[----:B------:R-:W-:Y:S02]  /*9a70*/  FMNMX.FTZ R2, R44, R2, !PT ;  /* 0x000000022c027209 */ /* 0x000fe40007810000 */
[----:B------:R-:W-:Y:S02]  /*9a80*/  FMNMX.FTZ R0, R212, R0, !PT ;  /* 0x00000000d4007209 */ /* 0x000fe40007810000 */
[----:B------:R-:W-:Y:S02]  /*9a90*/  MOV R85, R63 ;  /* 0x0000003f00557202 */ /* 0x000fe40000000f00 */
        /* <DEDUP_REMOVED lines=30> */
[----:B------:R-:W-:Y:S02]  /*9c80*/  MOV R92, R52 ;  /* 0x00000034005c7202 */ /* 0x000fe40000000f00 */
[----:B------:R-:W-:Y:S02]  /*9c90*/  MOV R109, R71 ;  /* 0x00000047006d7202 */ /* 0x000fe40000000f00 */
[----:B------:R-:W-:Y:S02]  /*9ca0*/  FMNMX.FTZ R2, R62, R2, !PT ;  /* 0x000000023e027209 */ /* 0x000fe40007810000 */
[----:B------:R-:W-:Y:S02]  /*9cb0*/  FMNMX.FTZ R4, R31, R4, !PT ;  /* 0x000000041f047209 */ /* 0x000fe40007810000 */
[----:B------:R-:W-:Y:S02]  /*9cc0*/  FMNMX.FTZ R73, R113, R73, !PT ;  /* 0x0000004971497209 */ /* 0x000fe40007810000 */
[----:B------:R-:W-:Y:S02]  /*9cd0*/  MOV R90, R54 ;  /* 0x00000036005a7202 */ /* 0x000fe40000000f00 */
[----:B------:R-:W-:Y:S01]  /*9ce0*/  FMNMX.FTZ R2, R92, R2, !PT ;  /* 0x000000025c027209 */ /* 0x000fe20007810000 */
[----:B------:R-:W1:Y:S01]  /*9cf0*/  SHFL.BFLY PT, R5, R73, 0x2, 0x1f ;  /* 0x0c401f0049057f89 */ /* 0x000e6200000e0000 */
[----:B------:R-:W-:Y:S02]  /*9d00*/  FMNMX.FTZ R4, R42, R4, !PT ;  /* 0x000000042a047209 */ /* 0x000fe40007810000 */
[----:B------:R-:W-:Y:S02]  /*9d10*/  MOV R91, R53 ;  /* 0x00000035005b7202 */ /* 0x000fe40000000f00 */
[----:B------:R-:W-:Y:S02]  /*9d20*/  FMNMX.FTZ R2, R90, R2, !PT ;  /* 0x000000025a027209 */ /* 0x000fe40007810000 */
[----:B------:R-:W-:Y:S01]  /*9d30*/  FMNMX.FTZ R4, R43, R4, !PT ;  /* 0x000000042b047209 */ /* 0x000fe20007810000 */
[----:B------:R-:W-:Y:S01]  /*9d40*/  LDSM.16.MT88.4 R52, [R225+0x100] ;  /* 0x00010000e134783b */ /* 0x000fe20000004200 */
[----:B------:R-:W-:Y:S02]  /*9d50*/  FMNMX.FTZ R2, R91, R2, !PT ;  /* 0x000000025b027209 */ /* 0x000fe40007810000 */
[----:B------:R-:W-:Y:S02]  /*9d60*/  FMNMX.FTZ R4, R201, R4, !PT ;  /* 0x00000004c9047209 */ /* 0x000fe40007810000 */
[----:B------:R-:W-:Y:S02]  /*9d70*/  MOV R106, R72 ;  /* 0x00000048006a7202 */ /* 0x000fe40000000f00 */
        /* <DEDUP_REMOVED lines=14> */
[----:B------:R-:W-:Y:S02]  /*9e60*/  MOV R114, R66 ;  /* 0x0000004200727202 */ /* 0x000fe40000000f00 */
[----:B------:R-:W-:Y:S01]  /*9e70*/  ISETP.LT.AND P2, PT, RZ, UR9, PT ;  /* 0x00000009ff007c0c */ /* 0x000fe2000bf41270 */
[----:B------:R-:W-:Y:S01]  /*9e80*/  UIADD3 UR9, UR9, -0x1, URZ ;  /* 0xffffffff09097890 */ /* 0x000fe2000fffe03f */
[----:B--2---:R-:W-:Y:S02]  /*9e90*/  FMNMX.FTZ R2, R105, R2, !PT ;  /* 0x0000000269027209 */ /* 0x004fe40007810000 */
[----:B---3--:R-:W-:Y:S02]  /*9ea0*/  FMNMX.FTZ R0, R98, R0, !PT ;  /* 0x0000000062007209 */ /* 0x008fe40007810000 */
[----:B------:R-:W-:Y:S02]  /*9eb0*/  FMNMX.FTZ R2, R106, R2, !PT ;  /* 0x000000026a027209 */ /* 0x000fe40007810000 */
[----:B----4-:R-:W-:Y:S02]  /*9ec0*/  FMNMX.FTZ R0, R111, R0, !PT ;  /* 0x000000006f007209 */ /* 0x010fe40007810000 */
[----:B------:R-:W-:Y:S02]  /*9ed0*/  FMNMX.FTZ R2, R191, R2, !PT ;  /* 0x00000002bf027209 */ /* 0x000fe40007810000 */
[----:B------:R-:W-:Y:S02]  /*9ee0*/  FMNMX.FTZ R0, R103, R0, !PT ;  /* 0x0000000067007209 */ /* 0x000fe40007810000 */
[----:B------:R-:W-:Y:S02]  /*9ef0*/  FMNMX.FTZ R2, R190, R2, !PT ;  /* 0x00000002be027209 */ /* 0x000fe40007810000 */
[----:B------:R-:W-:Y:S02]  /*9f00*/  FMNMX.FTZ R0, R109, R0, !PT ;  /* 0x000000006d007209 */ /* 0x000fe40007810000 */
[----:B-1----:R-:W-:Y:S02]  /*9f10*/  FMNMX.FTZ R73, R73, R5, !PT ;  /* 0x0000000549497209 */ /* 0x002fe40007810000 */
[----:B------:R-:W-:Y:S02]  /*9f20*/  FMNMX.FTZ R0, R252, R0, !PT ;  /* 0x00000000fc007209 */ /* 0x000fe40007810000 */
[----:B------:R-:W-:Y:S01]  /*9f30*/  FMNMX.FTZ R2, R189, R2, !PT ;  /* 0x00000002bd027209 */ /* 0x000fe20007810000 */
[----:B------:R-:W1:Y:S01]  /*9f40*/  SHFL.BFLY PT, R5, R73, 0x1, 0x1f ;  /* 0x0c201f0049057f89 */ /* 0x000e6200000e0000 */
[----:B------:R-:W-:Y:S02]  /*9f50*/  FMNMX.FTZ R0, R104, R0, !PT ;  /* 0x0000000068007209 */ /* 0x000fe40007810000 */
[----:B------:R-:W-:Y:S02]  /*9f60*/  FMNMX.FTZ R2, R188, R2, !PT ;  /* 0x00000002bc027209 */ /* 0x000fe40007810000 */
[----:B------:R-:W-:Y:S03]  /*9f70*/  FMNMX.FTZ R0, R115, R0, !PT ;  /* 0x0000000073007209 */ /* 0x000fe60007810000 */
[----:B------:R-:W2:Y:S08]  /*9f80*/  SHFL.BFLY PT, R71, R2, 0x2, 0x1f ;  /* 0x0c401f0002477f89 */ /* 0x000eb000000e0000 */
[----:B------:R-:W3:Y:S01]  /*9f90*/  SHFL.BFLY PT, R72, R0, 0x2, 0x1f ;  /* 0x0c401f0000487f89 */ /* 0x000ee200000e0000 */
[----:B-1----:R-:W-:Y:S05]  /*9fa0*/  FMNMX.FTZ R73, R73, R5, !PT ;  /* 0x0000000549497209 */ /* 0x002fea0007810000 */
[----:B------:R-:W-:Y:S01]  /*9fb0*/  FMUL.FTZ R96, R73, c[0x0][0x2d0] ;  /* 0x0000b40049607a20 */ /* 0x000fe20000410000 */
[----:B--2---:R-:W-:Y:S03]  /*9fc0*/  FMNMX.FTZ R71, R2, R71, !PT ;  /* 0x0000004702477209 */ /* 0x004fe60007810000 */
[--C-:B------:R-:W-:Y:S02]  /*9fd0*/  FFMA.FTZ R9, R20, c[0x0][0x2d0], -R96.reuse ;  /* 0x0000b40014097a23 */ /* 0x100fe40000010860 */
[--C-:B------:R-:W-:Y:S02]  /*9fe0*/  FFMA.FTZ R112, R112, c[0x0][0x2d0], -R96.reuse ;  /* 0x0000b40070707a23 */ /* 0x100fe40000010860 */
[----:B------:R1:W-:Y:S01]  /*9ff0*/  MUFU.EX2 R240, R9 ;  /* 0x0000000900f07308 */ /* 0x0003e20000000800 */
[----:B------:R-:W2:Y:S01]  /*a000*/  SHFL.BFLY PT, R6, R71, 0x1, 0x1f ;  /* 0x0c201f0047067f89 */ /* 0x000ea200000e0000 */
[----:B---3--:R-:W-:Y:S02]  /*a010*/  FMNMX.FTZ R72, R0, R72, !PT ;  /* 0x0000004800487209 */ /* 0x008fe40007810000 */
[----:B------:R-:W-:Y:S04]  /*a020*/  FMNMX.FTZ R0, R88, R4, !PT ;  /* 0x0000000458007209 */ /* 0x000fe80007810000 */
[----:B------:R-:W-:Y:S02]  /*a030*/  FMNMX.FTZ R0, R87, R0, !PT ;  /* 0x0000000057007209 */ /* 0x000fe40007810000 */
[----:B------:R-:W-:Y:S01]  /*a040*/  MUFU.EX2 R112, R112 ;  /* 0x0000007000707308 */ /* 0x000fe20000000800 */
[----:B------:R-:W3:Y:S01]  /*a050*/  SHFL.BFLY PT, R4, R72, 0x1, 0x1f ;  /* 0x0c201f0048047f89 */ /* 0x000ee200000e0000 */
[----:B------:R-:W-:Y:S04]  /*a060*/  FMNMX.FTZ R0, R99, R0, !PT ;  /* 0x0000000063007209 */ /* 0x000fe80007810000 */
[----:B------:R-:W-:Y:S04]  /*a070*/  FMNMX.FTZ R0, R100, R0, !PT ;  /* 0x0000000064007209 */ /* 0x000fe80007810000 */
[----:B------:R-:W-:Y:S01]  /*a080*/  FMNMX.FTZ R0, R108, R0, !PT ;  /* 0x000000006c007209 */ /* 0x000fe20007810000 */
[--C-:B-1----:R-:W-:Y:S03]  /*a090*/  FFMA.FTZ R9, R48, c[0x0][0x2d0], -R96.reuse ;  /* 0x0000b40030097a23 */ /* 0x102fe60000010860 */
[----:B------:R-:W-:Y:S01]  /*a0a0*/  FMNMX.FTZ R2, R110, R0, !PT ;  /* 0x000000006e027209 */ /* 0x000fe20007810000 */
[----:B------:R-:W-:Y:S01]  /*a0b0*/  FADD.FTZ R0, -R73, R3 ;  /* 0x0000000349007221 */ /* 0x000fe20000010100 */
[----:B--2---:R-:W-:Y:S01]  /*a0c0*/  FMNMX.FTZ R71, R71, R6, !PT ;  /* 0x0000000647477209 */ /* 0x004fe20007810000 */
[----:B------:R-:W-:Y:S01]  /*a0d0*/  MUFU.EX2 R82, R9 ;  /* 0x0000000900527308 */ /* 0x000fe20000000800 */
[----:B------:R-:W-:Y:S01]  /*a0e0*/  FMNMX.FTZ R3, R114, R2, !PT ;  /* 0x0000000272037209 */ /* 0x000fe20007810000 */
[----:B------:R-:W-:Y:S02]  /*a0f0*/  FMUL.FTZ R2, R0, c[0x0][0x2d0] ;  /* 0x0000b40000027a20 */ /* 0x000fe40000410000 */
[--C-:B------:R-:W-:Y:S01]  /*a100*/  FFMA.FTZ R6, R33, c[0x0][0x2d0], -R96.reuse ;  /* 0x0000b40021067a23 */ /* 0x100fe20000010860 */
[----:B------:R-:W-:Y:S01]  /*a110*/  FMNMX.FTZ R0, R60, R3, !PT ;  /* 0x000000033c007209 */ /* 0x000fe20007810000 */
[--C-:B------:R-:W-:Y:S01]  /*a120*/  FFMA.FTZ R48, R46, c[0x0][0x2d0], -R96.reuse ;  /* 0x0000b4002e307a23 */ /* 0x100fe20000010860 */
[----:B---3--:R-:W-:Y:S01]  /*a130*/  FMNMX.FTZ R72, R72, R4, !PT ;  /* 0x0000000448487209 */ /* 0x008fe20007810000 */
[----:B------:R-:W-:Y:S01]  /*a140*/  FFMA.FTZ R4, R185, c[0x0][0x2d0], -R96 ;  /* 0x0000b400b9047a23 */ /* 0x000fe20000010860 */
[----:B------:R-:W-:Y:S01]  /*a150*/  FMNMX.FTZ R0, R75, R0, !PT ;  /* 0x000000004b007209 */ /* 0x000fe20007810000 */
[----:B------:R1:W2:Y:S01]  /*a160*/  MUFU.EX2 R70, R2 ;  /* 0x0000000200467308 */ /* 0x0002a20000000800 */
[----:B------:R-:W-:Y:S02]  /*a170*/  FMUL.FTZ R107, R71, c[0x0][0x2d0] ;  /* 0x0000b400476b7a20 */ /* 0x000fe40000410000 */
[----:B------:R-:W-:Y:S01]  /*a180*/  FMNMX.FTZ R0, R74, R0, !PT ;  /* 0x000000004a007209 */ /* 0x000fe20007810000 */
[----:B------:R-:W-:Y:S02]  /*a190*/  FMUL.FTZ R102, R72, c[0x0][0x2d0] ;  /* 0x0000b40048667a20 */ /* 0x000fe40000410000 */
[--C-:B------:R-:W-:Y:S02]  /*a1a0*/  FFMA.FTZ R16, R40, c[0x0][0x2d0], -R107.reuse ;  /* 0x0000b40028107a23 */ /* 0x100fe4000001086b */
[----:B------:R-:W3:Y:S01]  /*a1b0*/  SHFL.BFLY PT, R3, R0, 0x2, 0x1f ;  /* 0x0c401f0000037f89 */ /* 0x000ee200000e0000 */
[--C-:B------:R-:W-:Y:S01]  /*a1c0*/  FFMA.FTZ R5, R22, c[0x0][0x2d0], -R102.reuse ;  /* 0x0000b40016057a23 */ /* 0x100fe20000010866 */
[----:B------:R-:W4:Y:S01]  /*a1d0*/  MUFU.EX2 R8, R4 ;  /* 0x0000000400087308 */ /* 0x000f220000000800 */
[--C-:B------:R-:W-:Y:S02]  /*a1e0*/  FFMA.FTZ R103, R103, c[0x0][0x2d0], -R102.reuse ;  /* 0x0000b40067677a23 */ /* 0x100fe40000010866 */
[--C-:B------:R-:W-:Y:S02]  /*a1f0*/  FFMA.FTZ R109, R109, c[0x0][0x2d0], -R102.reuse ;  /* 0x0000b4006d6d7a23 */ /* 0x100fe40000010866 */
[----:B------:R-:W-:Y:S02]  /*a200*/  FFMA.FTZ R115, R115, c[0x0][0x2d0], -R102 ;  /* 0x0000b40073737a23 */ /* 0x000fe40000010866 */
[--C-:B------:R-:W-:Y:S02]  /*a210*/  FFMA.FTZ R105, R105, c[0x0][0x2d0], -R107.reuse ;  /* 0x0000b40069697a23 */ /* 0x100fe4000001086b */
[--C-:B------:R-:W-:Y:S01]  /*a220*/  FFMA.FTZ R106, R106, c[0x0][0x2d0], -R107.reuse ;  /* 0x0000b4006a6a7a23 */ /* 0x100fe2000001086b */
[----:B------:R4:W-:Y:S01]  /*a230*/  MUFU.EX2 R228, R6 ;  /* 0x0000000600e47308 */ /* 0x0009e20000000800 */
[----:B-1----:R-:W-:Y:S01]  /*a240*/  FADD.FTZ R2, -R72, R116 ;  /* 0x0000007448027221 */ /* 0x002fe20000010100 */
[----:B------:R-:W-:Y:S01]  /*a250*/  MOV R116, R60 ;  /* 0x0000003c00747202 */ /* 0x000fe20000000f00 */
[----:B--2---:R-:W-:Y:S02]  /*a260*/  FMUL.FTZ R33, R70, R149 ;  /* 0x0000009546217220 */ /* 0x004fe40000410000 */
[----:B------:R-:W-:Y:S05]  /*a270*/  FMUL.FTZ R2, R2, c[0x0][0x2d0] ;  /* 0x0000b40002027a20 */ /* 0x000fea0000410000 */
[----:B------:R1:W-:Y:S01]  /*a280*/  MUFU.EX2 R239, R5 ;  /* 0x0000000500ef7308 */ /* 0x0003e20000000800 */
[----:B------:R-:W-:Y:S01]  /*a290*/  FFMA.FTZ R60, R211, c[0x0][0x2d0], -R102 ;  /* 0x0000b400d33c7a23 */ /* 0x000fe20000010866 */
[----:B---3--:R-:W-:Y:S01]  /*a2a0*/  FMNMX.FTZ R0, R0, R3, !PT ;  /* 0x0000000300007209 */ /* 0x008fe20007810000 */
[--C-:B------:R-:W-:Y:S02]  /*a2b0*/  FFMA.FTZ R3, R17, c[0x0][0x2d0], -R96.reuse ;  /* 0x0000b40011037a23 */ /* 0x100fe40000010860 */
[----:B------:R-:W-:Y:S05]  /*a2c0*/  FMUL.FTZ R17, R70, R133 ;  /* 0x0000008546117220 */ /* 0x000fea0000410000 */
[----:B------:R2:W3:Y:S01]  /*a2d0*/  MUFU.EX2 R69, R2 ;  /* 0x0000000200457308 */ /* 0x0004e20000000800 */
[----:B----4-:R-:W-:Y:S09]  /*a2e0*/  FFMA.FTZ R6, R36, c[0x0][0x2d0], -R96 ;  /* 0x0000b40024067a23 */ /* 0x010ff20000010860 */
[----:B------:R4:W-:Y:S01]  /*a2f0*/  MUFU.EX2 R11, R3 ;  /* 0x00000003000b7308 */ /* 0x0009e20000000800 */
[----:B-1----:R-:W-:Y:S09]  /*a300*/  FFMA.FTZ R5, R28, c[0x0][0x2d0], -R107 ;  /* 0x0000b4001c057a23 */ /* 0x002ff2000001086b */
[----:B------:R3:W-:Y:S01]  /*a310*/  MUFU.EX2 R83, R6 ;  /* 0x0000000600537308 */ /* 0x0007e20000000800 */
[----:B--2---:R-:W-:Y:S04]  /*a320*/  FADD.FTZ R2, -R71, R117 ;  /* 0x0000007547027221 */ /* 0x004fe80000010100 */
[----:B------:R-:W-:Y:S05]  /*a330*/  FMUL.FTZ R2, R2, c[0x0][0x2d0] ;  /* 0x0000b40002027a20 */ /* 0x000fea0000410000 */
[----:B------:R1:W-:Y:S01]  /*a340*/  MUFU.EX2 R230, R5 ;  /* 0x0000000500e67308 */ /* 0x0003e20000000800 */
[----:B----4-:R-:W-:Y:S01]  /*a350*/  FFMA.FTZ R3, R186, c[0x0][0x2d0], -R102 ;  /* 0x0000b400ba037a23 */ /* 0x010fe20000010866 */
[----:B------:R-:W-:Y:S01]  /*a360*/  MOV R186, R8 ;  /* 0x0000000800ba7202 */ /* 0x000fe20000000f00 */
[--C-:B------:R-:W-:Y:S07]  /*a370*/  FFMA.FTZ R8, R21, c[0x0][0x2d0], -R96.reuse ;  /* 0x0000b40015087a23 */ /* 0x100fee0000010860 */
[----:B------:R2:W4:Y:S01]  /*a380*/  MUFU.EX2 R68, R2 ;  /* 0x0000000200447308 */ /* 0x0005220000000800 */
[----:B---3--:R-:W-:Y:S09]  /*a390*/  FMUL.FTZ R6, R69, R126 ;  /* 0x0000007e45067220 */ /* 0x008ff20000410000 */
[----:B------:R3:W-:Y:S01]  /*a3a0*/  MUFU.EX2 R206, R3 ;  /* 0x0000000300ce7308 */ /* 0x0007e20000000800 */
[----:B-1----:R-:W-:Y:S09]  /*a3b0*/  FMUL.FTZ R5, R70, R125 ;  /* 0x0000007d46057220 */ /* 0x002ff20000410000 */
[----:B------:R1:W-:Y:S01]  /*a3c0*/  MUFU.EX2 R236, R8 ;  /* 0x0000000800ec7308 */ /* 0x0003e20000000800 */
[----:B--2---:R-:W-:Y:S01]  /*a3d0*/  FFMA.FTZ R2, R197, c[0x0][0x2d0], -R96 ;  /* 0x0000b400c5027a23 */ /* 0x004fe20000010860 */
[----:B------:R-:W-:Y:S01]  /*a3e0*/  MOV R197, R91 ;  /* 0x0000005b00c57202 */ /* 0x000fe20000000f00 */
[----:B----4-:R-:W-:Y:S07]  /*a3f0*/  FMUL.FTZ R9, R68, R121 ;  /* 0x0000007944097220 */ /* 0x010fee0000410000 */
[----:B------:R2:W-:Y:S01]  /*a400*/  MUFU.EX2 R7, R2 ;  /* 0x0000000200077308 */ /* 0x0005e20000000800 */
[----:B---3--:R-:W-:Y:S01]  /*a410*/  FFMA.FTZ R3, R198, c[0x0][0x2d0], -R102 ;  /* 0x0000b400c6037a23 */ /* 0x008fe20000010866 */
[----:B------:R-:W-:Y:S08]  /*a420*/  MOV R198, R81 ;  /* 0x0000005100c67202 */ /* 0x000ff00000000f00 */
[----:B------:R3:W4:Y:S01]  /*a430*/  MUFU.EX2 R28, R16 ;  /* 0x00000010001c7308 */ /* 0x0007220000000800 */
[----:B-1----:R-:W-:Y:S09]  /*a440*/  FMUL.FTZ R8, R68, R120 ;  /* 0x0000007844087220 */ /* 0x002ff20000410000 */
[----:B------:R1:W-:Y:S01]  /*a450*/  MUFU.EX2 R121, R48 ;  /* 0x0000003000797308 */ /* 0x0003e20000000800 */
[----:B--2---:R-:W-:Y:S09]  /*a460*/  FFMA.FTZ R2, R184, c[0x0][0x2d0], -R96 ;  /* 0x0000b400b8027a23 */ /* 0x004ff20000010860 */
[----:B------:R2:W2:Y:S01]  /*a470*/  MUFU.EX2 R184, R3 ;  /* 0x0000000300b87308 */ /* 0x0004a20000000800 */
[C---:B---3--:R-:W-:Y:S01]  /*a480*/  FMUL.FTZ R16, R70.reuse, R132 ;  /* 0x0000008446107220 */ /* 0x048fe20000410000 */
[----:B----4-:R-:W-:Y:S08]  /*a490*/  MOV R133, R28 ;  /* 0x0000001c00857202 */ /* 0x010ff00000000f00 */
[----:B------:R3:W-:Y:S01]  /*a4a0*/  MUFU.EX2 R117, R2 ;  /* 0x0000000200757308 */ /* 0x0007e20000000800 */
[----:B-1----:R-:W-:Y:S09]  /*a4b0*/  FMUL.FTZ R48, R70, R164 ;  /* 0x000000a446307220 */ /* 0x002ff20000410000 */
[----:B------:R-:W-:Y:S01]  /*a4c0*/  MUFU.EX2 R105, R105 ;  /* 0x0000006900697308 */ /* 0x000fe20000000800 */
[--C-:B--2---:R-:W-:Y:S01]  /*a4d0*/  FFMA.FTZ R3, R18, c[0x0][0x2d0], -R102.reuse ;  /* 0x0000b40012037a23 */ /* 0x104fe20000010866 */
[----:B------:R-:W-:Y:S01]  /*a4e0*/  F2FP.PACK_AB R77, R184, R206 ;  /* 0x000000ceb84d723e */ /* 0x000fe200000000ff */
[----:B------:R-:W-:Y:S07]  /*a4f0*/  FMUL.FTZ R18, R69, R134 ;  /* 0x0000008645127220 */ /* 0x000fee0000410000 */
[----:B------:R1:W-:Y:S01]  /*a500*/  MUFU.EX2 R185, R3 ;  /* 0x0000000300b97308 */ /* 0x0003e20000000800 */
[----:B---3--:R-:W2:Y:S09]  /*a510*/  SHFL.BFLY PT, R2, R0, 0x1, 0x1f ;  /* 0x0c201f0000027f89 */ /* 0x008eb200000e0000 */
[----:B------:R-:W-:Y:S10]  /*a520*/  MUFU.EX2 R106, R106 ;  /* 0x0000006a006a7308 */ /* 0x000ff40000000800 */
[----:B------:R-:W-:Y:S01]  /*a530*/  MUFU.EX2 R109, R109 ;  /* 0x0000006d006d7308 */ /* 0x000fe20000000800 */
[--C-:B-1----:R-:W-:Y:S01]  /*a540*/  FFMA.FTZ R3, R196, c[0x0][0x2d0], -R107.reuse ;  /* 0x0000b400c4037a23 */ /* 0x102fe2000001086b */
[----:B------:R-:W-:Y:S02]  /*a550*/  MOV R196, R59 ;  /* 0x0000003b00c47202 */ /* 0x000fe40000000f00 */
[----:B--2---:R-:W-:Y:S01]  /*a560*/  FMNMX.FTZ R2, R0, R2, !PT ;  /* 0x0000000200027209 */ /* 0x004fe20007810000 */
[----:B------:R-:W-:Y:S05]  /*a570*/  FFMA.FTZ R0, R19, c[0x0][0x2d0], -R102 ;  /* 0x0000b40013007a23 */ /* 0x000fea0000010866 */
[----:B------:R1:W-:Y:S01]  /*a580*/  MUFU.EX2 R205, R3 ;  /* 0x0000000300cd7308 */ /* 0x0003e20000000800 */
[----:B------:R-:W-:Y:S01]  /*a590*/  FMUL.FTZ R19, R69, R135 ;  /* 0x0000008745137220 */ /* 0x000fe20000410000 */
[----:B------:R-:W-:Y:S08]  /*a5a0*/  MOV R135, R82 ;  /* 0x0000005200877202 */ /* 0x000ff00000000f00 */
[----:B------:R2:W3:Y:S10]  /*a5b0*/  MUFU.EX2 R12, R0 ;  /* 0x00000000000c7308 */ /* 0x0004f40000000800 */
[----:B------:R-:W-:Y:S01]  /*a5c0*/  MUFU.EX2 R115, R115 ;  /* 0x0000007300737308 */ /* 0x000fe20000000800 */
[--C-:B-1----:R-:W-:Y:S01]  /*a5d0*/  FFMA.FTZ R3, R199, c[0x0][0x2d0], -R107.reuse ;  /* 0x0000b400c7037a23 */ /* 0x102fe2000001086b */
[----:B------:R-:W-:Y:S01]  /*a5e0*/  MOV R199, R61 ;  /* 0x0000003d00c77202 */ /* 0x000fe20000000f00 */
[----:B------:R-:W-:Y:S07]  /*a5f0*/  FMUL.FTZ R61, R68, R177 ;  /* 0x000000b1443d7220 */ /* 0x000fee0000410000 */
[----:B------:R1:W4:Y:S01]  /*a600*/  MUFU.EX2 R207, R3 ;  /* 0x0000000300cf7308 */ /* 0x0003220000000800 */
[----:B--2---:R-:W-:Y:S01]  /*a610*/  FADD.FTZ R0, -R2, R118 ;  /* 0x0000007602007221 */ /* 0x004fe20000010100 */
[----:B------:R-:W-:Y:S01]  /*a620*/  MOV R118, R7 ;  /* 0x0000000700767202 */ /* 0x000fe20000000f00 */
[----:B------:R-:W-:Y:S01]  /*a630*/  FFMA.FTZ R7, R32, c[0x0][0x2d0], -R96 ;  /* 0x0000b40020077a23 */ /* 0x000fe20000010860 */
[----:B---3--:R-:W-:Y:S01]  /*a640*/  MOV R126, R12 ;  /* 0x0000000c007e7202 */ /* 0x008fe20000000f00 */
[----:B------:R-:W-:Y:S01]  /*a650*/  FMUL.FTZ R0, R0, c[0x0][0x2d0] ;  /* 0x0000b40000007a20 */ /* 0x000fe20000410000 */
[----:B------:R-:W-:Y:S04]  /*a660*/  F2FP.PACK_AB R76, R118, R186 ;  /* 0x000000ba764c723e */ /* 0x000fe800000000ff */
[----:B------:R2:W-:Y:S01]  /*a670*/  MUFU.EX2 R232, R7 ;  /* 0x0000000700e87308 */ /* 0x0005e20000000800 */
[----:B------:R-:W-:Y:S01]  /*a680*/  F2FP.PACK_AB R79, R126, R185 ;  /* 0x000000b97e4f723e */ /* 0x000fe200000000ff */
[--C-:B------:R-:W-:Y:S02]  /*a690*/  FFMA.FTZ R12, R51, c[0x0][0x2d0], -R102.reuse ;  /* 0x0000b400330c7a23 */ /* 0x100fe40000010866 */
[--C-:B------:R-:W-:Y:S02]  /*a6a0*/  FFMA.FTZ R32, R44, c[0x0][0x2d0], -R107.reuse ;  /* 0x0000b4002c207a23 */ /* 0x100fe4000001086b */
[----:B------:R-:W-:Y:S04]  /*a6b0*/  FMUL.FTZ R51, R69, R167 ;  /* 0x000000a745337220 */ /* 0x000fe80000410000 */
[----:B------:R-:W3:Y:S01]  /*a6c0*/  MUFU.EX2 R0, R0 ;  /* 0x0000000000007308 */ /* 0x000ee20000000800 */
[--C-:B-1----:R-:W-:Y:S01]  /*a6d0*/  FFMA.FTZ R3, R194, c[0x0][0x2d0], -R107.reuse ;  /* 0x0000b400c2037a23 */ /* 0x102fe2000001086b */
[----:B----4-:R-:W-:Y:S02]  /*a6e0*/  F2FP.PACK_AB R64, R207, R205 ;  /* 0x000000cdcf40723e */ /* 0x010fe400000000ff */
[----:B------:R-:W-:Y:S06]  /*a6f0*/  MOV R194, R62 ;  /* 0x0000003e00c27202 */ /* 0x000fec0000000f00 */
[----:B------:R1:W4:Y:S01]  /*a700*/  MUFU.EX2 R10, R3 ;  /* 0x00000003000a7308 */ /* 0x0003220000000800 */
[----:B--2---:R-:W-:Y:S01]  /*a710*/  FMUL.FTZ R7, R69, R127 ;  /* 0x0000007f45077220 */ /* 0x004fe20000410000 */
[----:B------:R-:W-:Y:S04]  /*a720*/  MOV R127, R11 ;  /* 0x0000000b007f7202 */ /* 0x000fe80000000f00 */
[----:B------:R-:W-:Y:S01]  /*a730*/  F2FP.PACK_AB R78, R127, R117 ;  /* 0x000000757f4e723e */ /* 0x000fe200000000ff */
[C---:B---3--:R-:W-:Y:S02]  /*a740*/  FMUL.FTZ R11, R0.reuse, R123 ;  /* 0x0000007b000b7220 */ /* 0x048fe40000410000 */
[C---:B------:R-:W-:Y:S01]  /*a750*/  FMUL.FTZ R15, R0.reuse, R131 ;  /* 0x00000083000f7220 */ /* 0x040fe20000410000 */
[----:B------:R-:W-:Y:S01]  /*a760*/  MOV R131, R83 ;  /* 0x0000005300837202 */ /* 0x000fe20000000f00 */
[C---:B------:R-:W-:Y:S02]  /*a770*/  FMUL.FTZ R46, R0.reuse, R162 ;  /* 0x000000a2002e7220 */ /* 0x040fe40000410000 */
[C---:B------:R-:W-:Y:S02]  /*a780*/  FMUL.FTZ R59, R0.reuse, R175 ;  /* 0x000000af003b7220 */ /* 0x040fe40000410000 */
[----:B------:R-:W-:Y:S02]  /*a790*/  FMUL.FTZ R62, R0, R178 ;  /* 0x000000b2003e7220 */ /* 0x000fe40000410000 */
[----:B-1----:R-:W-:Y:S01]  /*a7a0*/  FFMA.FTZ R3, R192, c[0x0][0x2d0], -R107 ;  /* 0x0000b400c0037a23 */ /* 0x002fe2000001086b */
[----:B----4-:R-:W-:Y:S01]  /*a7b0*/  MOV R120, R10 ;  /* 0x0000000a00787202 */ /* 0x010fe20000000f00 */
[----:B------:R-:W-:Y:S01]  /*a7c0*/  FMUL.FTZ R10, R0, R122 ;  /* 0x0000007a000a7220 */ /* 0x000fe20000410000 */
[----:B------:R-:W-:Y:S01]  /*a7d0*/  MOV R192, R92 ;  /* 0x0000005c00c07202 */ /* 0x000fe20000000f00 */
[----:B------:R1:W2:Y:S01]  /*a7e0*/  MUFU.EX2 R13, R3 ;  /* 0x00000003000d7308 */ /* 0x0002a20000000800 */
[--C-:B------:R-:W-:Y:S09]  /*a7f0*/  FFMA.FTZ R92, R212, c[0x0][0x2d0], -R102.reuse ;  /* 0x0000b400d45c7a23 */ /* 0x100ff20000010866 */
[----:B------:R3:W-:Y:S01]  /*a800*/  MUFU.EX2 R122, R60 ;  /* 0x0000003c007a7308 */ /* 0x0007e20000000800 */
[----:B-1----:R-:W-:Y:S01]  /*a810*/  FMUL.FTZ R3, R2, c[0x0][0x2d0] ;  /* 0x0000b40002037a20 */ /* 0x002fe20000410000 */
[----:B--2---:R-:W-:Y:S01]  /*a820*/  MOV R125, R13 ;  /* 0x0000000d007d7202 */ /* 0x004fe20000000f00 */
[----:B------:R-:W-:Y:S01]  /*a830*/  FMUL.FTZ R13, R68, R129 ;  /* 0x00000081440d7220 */ /* 0x000fe20000410000 */
[----:B------:R-:W-:Y:S01]  /*a840*/  MOV R129, R85 ;  /* 0x0000005500817202 */ /* 0x000fe20000000f00 */
[--C-:B------:R-:W-:Y:S01]  /*a850*/  FFMA.FTZ R4, R187, c[0x0][0x2d0], -R3.reuse ;  /* 0x0000b400bb047a23 */ /* 0x100fe20000010803 */
[----:B------:R-:W-:Y:S01]  /*a860*/  F2FP.PACK_AB R66, R125, R120 ;  /* 0x000000787d42723e */ /* 0x000fe200000000ff */
[--C-:B------:R-:W-:Y:S01]  /*a870*/  FFMA.FTZ R28, R43, c[0x0][0x2d0], -R3.reuse ;  /* 0x0000b4002b1c7a23 */ /* 0x100fe20000010803 */
[----:B------:R-:W-:Y:S02]  /*a880*/  MOV R187, R90 ;  /* 0x0000005a00bb7202 */ /* 0x000fe40000000f00 */
[----:B------:R1:W-:Y:S01]  /*a890*/  MUFU.EX2 R204, R4 ;  /* 0x0000000400cc7308 */ /* 0x0003e20000000800 */
[--C-:B------:R-:W-:Y:S02]  /*a8a0*/  FFMA.FTZ R40, R201, c[0x0][0x2d0], -R3.reuse ;  /* 0x0000b400c9287a23 */ /* 0x100fe40000010803 */
[--C-:B------:R-:W-:Y:S02]  /*a8b0*/  FFMA.FTZ R44, R47, c[0x0][0x2d0], -R3.reuse ;  /* 0x0000b4002f2c7a23 */ /* 0x100fe40000010803 */
[C---:B------:R-:W-:Y:S02]  /*a8c0*/  FMUL.FTZ R43, R0.reuse, R159 ;  /* 0x0000009f002b7220 */ /* 0x040fe40000410000 */
[----:B------:R-:W-:Y:S02]  /*a8d0*/  FMUL.FTZ R47, R0, R163 ;  /* 0x000000a3002f7220 */ /* 0x000fe40000410000 */
[----:B---3--:R-:W-:Y:S01]  /*a8e0*/  FMUL.FTZ R60, R68, R176 ;  /* 0x000000b0443c7220 */ /* 0x008fe20000410000 */
[----:B------:R2:W-:Y:S01]  /*a8f0*/  MUFU.EX2 R134, R28 ;  /* 0x0000001c00867308 */ /* 0x0005e20000000800 */
[--C-:B------:R-:W-:Y:S02]  /*a900*/  FFMA.FTZ R75, R75, c[0x0][0x2d0], -R3.reuse ;  /* 0x0000b4004b4b7a23 */ /* 0x100fe40000010803 */
[--C-:B-1----:R-:W-:Y:S01]  /*a910*/  FFMA.FTZ R4, R200, c[0x0][0x2d0], -R3.reuse ;  /* 0x0000b400c8047a23 */ /* 0x102fe20000010803 */
[----:B------:R-:W-:Y:S06]  /*a920*/  MOV R200, R89 ;  /* 0x0000005900c87202 */ /* 0x000fec0000000f00 */
[----:B------:R1:W3:Y:S01]  /*a930*/  MUFU.EX2 R242, R4 ;  /* 0x0000000400f27308 */ /* 0x0002e20000000800 */
[----:B--2---:R-:W-:Y:S09]  /*a940*/  FMUL.FTZ R28, R68, R144 ;  /* 0x00000090441c7220 */ /* 0x004ff20000410000 */
[----:B------:R2:W-:Y:S01]  /*a950*/  MUFU.EX2 R144, R40 ;  /* 0x0000002800907308 */ /* 0x0005e20000000800 */
[--C-:B-1----:R-:W-:Y:S01]  /*a960*/  FFMA.FTZ R4, R195, c[0x0][0x2d0], -R3.reuse ;  /* 0x0000b400c3047a23 */ /* 0x102fe20000010803 */
[----:B---3--:R-:W-:Y:S02]  /*a970*/  F2FP.PACK_AB R65, R242, R204 ;  /* 0x000000ccf241723e */ /* 0x008fe400000000ff */
[----:B------:R-:W-:Y:S06]  /*a980*/  MOV R195, R88 ;  /* 0x0000005800c37202 */ /* 0x000fec0000000f00 */
[----:B------:R1:W-:Y:S01]  /*a990*/  MUFU.EX2 R241, R4 ;  /* 0x0000000400f17308 */ /* 0x0003e20000000800 */
[----:B------:R-:W-:Y:S01]  /*a9a0*/  LDSM.16.MT88.4 R88, [R227+0x900] ;  /* 0x00090000e358783b */ /* 0x000fe20000004200 */
[----:B--2---:R-:W-:Y:S02]  /*a9b0*/  FMUL.FTZ R40, R68, R156 ;  /* 0x0000009c44287220 */ /* 0x004fe40000410000 */
[----:B-1----:R-:W-:Y:S01]  /*a9c0*/  FFMA.FTZ R4, R193, c[0x0][0x2d0], -R3 ;  /* 0x0000b400c1047a23 */ /* 0x002fe20000010803 */
[----:B------:R-:W-:Y:S05]  /*a9d0*/  MOV R193, R87 ;  /* 0x0000005700c17202 */ /* 0x000fea0000000f00 */
[----:B------:R1:W-:Y:S02]  /*a9e0*/  MUFU.EX2 R14, R4 ;  /* 0x00000004000e7308 */ /* 0x0003e40000000800 */
[--C-:B-1----:R-:W-:Y:S02]  /*a9f0*/  FFMA.FTZ R4, R23, c[0x0][0x2d0], -R102.reuse ;  /* 0x0000b40017047a23 */ /* 0x102fe40000010866 */
[----:B------:R-:W1:Y:S06]  /*aa00*/  LDSM.16.MT88.4 R20, [R224+0x100] ;  /* 0x00010000e014783b */ /* 0x000e6c0000004200 */
[----:B------:R2:W-:Y:S02]  /*aa10*/  MUFU.EX2 R235, R4 ;  /* 0x0000000400eb7308 */ /* 0x0005e40000000800 */
[--C-:B--2---:R-:W-:Y:S02]  /*aa20*/  FFMA.FTZ R4, R34, c[0x0][0x2d0], -R102.reuse ;  /* 0x0000b40022047a23 */ /* 0x104fe40000010866 */
[----:B------:R-:W-:Y:S06]  /*aa30*/  FMUL.FTZ R34, R69, R150 ;  /* 0x0000009645227220 */ /* 0x000fec0000410000 */
[----:B------:R2:W-:Y:S02]  /*aa40*/  MUFU.EX2 R231, R4 ;  /* 0x0000000400e77308 */ /* 0x0005e40000000800 */
[----:B--2---:R-:W-:Y:S02]  /*aa50*/  FFMA.FTZ R4, R35, c[0x0][0x2d0], -R102 ;  /* 0x0000b40023047a23 */ /* 0x004fe40000010866 */
[----:B------:R-:W-:Y:S06]  /*aa60*/  FMUL.FTZ R35, R69, R151 ;  /* 0x0000009745237220 */ /* 0x000fec0000410000 */
[----:B------:R2:W-:Y:S02]  /*aa70*/  MUFU.EX2 R119, R4 ;  /* 0x0000000400777308 */ /* 0x0005e40000000800 */
[----:B--2---:R-:W-:Y:S02]  /*aa80*/  FFMA.FTZ R4, R24, c[0x0][0x2d0], -R107 ;  /* 0x0000b40018047a23 */ /* 0x004fe4000001086b */
[----:B------:R-:W-:Y:S06]  /*aa90*/  FFMA.FTZ R24, R42, c[0x0][0x2d0], -R3 ;  /* 0x0000b4002a187a23 */ /* 0x000fec0000010803 */
[----:B------:R2:W-:Y:S01]  /*aaa0*/  MUFU.EX2 R238, R4 ;  /* 0x0000000400ee7308 */ /* 0x0005e20000000800 */
[----:B------:R-:W-:Y:S02]  /*aab0*/  FMUL.FTZ R42, R0, R158 ;  /* 0x0000009e002a7220 */ /* 0x000fe40000410000 */
[----:B--2---:R-:W-:Y:S02]  /*aac0*/  FFMA.FTZ R4, R25, c[0x0][0x2d0], -R107 ;  /* 0x0000b40019047a23 */ /* 0x004fe4000001086b */
[----:B------:R-:W-:Y:S05]  /*aad0*/  FMUL.FTZ R25, R68, R141 ;  /* 0x0000008d44197220 */ /* 0x000fea0000410000 */
[----:B------:R2:W-:Y:S02]  /*aae0*/  MUFU.EX2 R234, R4 ;  /* 0x0000000400ea7308 */ /* 0x0005e40000000800 */
[--C-:B--2---:R-:W-:Y:S08]  /*aaf0*/  FFMA.FTZ R4, R26, c[0x0][0x2d0], -R3.reuse ;  /* 0x0000b4001a047a23 */ /* 0x104ff00000010803 */
[----:B------:R2:W-:Y:S02]  /*ab00*/  MUFU.EX2 R237, R4 ;  /* 0x0000000400ed7308 */ /* 0x0005e40000000800 */
[----:B--2---:R-:W-:Y:S02]  /*ab10*/  FFMA.FTZ R4, R27, c[0x0][0x2d0], -R3 ;  /* 0x0000b4001b047a23 */ /* 0x004fe40000010803 */
[----:B------:R-:W-:Y:S06]  /*ab20*/  FMUL.FTZ R27, R0, R143 ;  /* 0x0000008f001b7220 */ /* 0x000fec0000410000 */
[----:B------:R2:W-:Y:S02]  /*ab30*/  MUFU.EX2 R233, R4 ;  /* 0x0000000400e97308 */ /* 0x0005e40000000800 */
[----:B--2---:R-:W-:Y:S02]  /*ab40*/  FFMA.FTZ R4, R29, c[0x0][0x2d0], -R107 ;  /* 0x0000b4001d047a23 */ /* 0x004fe4000001086b */
[----:B------:R-:W-:Y:S06]  /*ab50*/  FMUL.FTZ R29, R68, R145 ;  /* 0x00000091441d7220 */ /* 0x000fec0000410000 */
[----:B------:R2:W3:Y:S02]  /*ab60*/  MUFU.EX2 R93, R4 ;  /* 0x00000004005d7308 */ /* 0x0004e40000000800 */
[--C-:B--2---:R-:W-:Y:S01]  /*ab70*/  FFMA.FTZ R4, R30, c[0x0][0x2d0], -R3.reuse ;  /* 0x0000b4001e047a23 */ /* 0x104fe20000010803 */
[----:B---3--:R-:W-:Y:S01]  /*ab80*/  MOV R141, R93 ;  /* 0x0000005d008d7202 */ /* 0x008fe20000000f00 */
[----:B------:R-:W-:Y:S06]  /*ab90*/  FMUL.FTZ R30, R0, R146 ;  /* 0x00000092001e7220 */ /* 0x000fec0000410000 */
[----:B------:R2:W-:Y:S02]  /*aba0*/  MUFU.EX2 R229, R4 ;  /* 0x0000000400e57308 */ /* 0x0005e40000000800 */
[----:B--2---:R-:W-:Y:S08]  /*abb0*/  FFMA.FTZ R4, R31, c[0x0][0x2d0], -R3 ;  /* 0x0000b4001f047a23 */ /* 0x004ff00000010803 */
[----:B------:R2:W3:Y:S10]  /*abc0*/  MUFU.EX2 R31, R12 ;  /* 0x0000000c001f7308 */ /* 0x0004f40000000800 */
[----:B------:R4:W-:Y:S01]  /*abd0*/  MUFU.EX2 R94, R4 ;  /* 0x00000004005e7308 */ /* 0x0009e20000000800 */
[----:B--2---:R-:W-:Y:S01]  /*abe0*/  FMUL.FTZ R12, R68, R128 ;  /* 0x00000080440c7220 */ /* 0x004fe20000410000 */
[----:B---3--:R-:W-:Y:S01]  /*abf0*/  MOV R146, R31 ;  /* 0x0000001f00927202 */ /* 0x008fe20000000f00 */
[----:B------:R-:W-:Y:S01]  /*ac00*/  FMUL.FTZ R31, R0, R147 ;  /* 0x00000093001f7220 */ /* 0x000fe20000410000 */
[----:B------:R-:W-:Y:S01]  /*ac10*/  MOV R128, R86 ;  /* 0x0000005600807202 */ /* 0x000fe20000000f00 */
[----:B----4-:R-:W-:Y:S05]  /*ac20*/  FFMA.FTZ R4, R37, c[0x0][0x2d0], -R96 ;  /* 0x0000b40025047a23 */ /* 0x010fea0000010860 */
[----:B------:R2:W3:Y:S02]  /*ac30*/  MUFU.EX2 R63, R4 ;  /* 0x00000004003f7308 */ /* 0x0004e40000000800 */
[--C-:B--2---:R-:W-:Y:S01]  /*ac40*/  FFMA.FTZ R4, R38, c[0x0][0x2d0], -R102.reuse ;  /* 0x0000b40026047a23 */ /* 0x104fe20000010866 */
[----:B---3--:R-:W-:Y:S01]  /*ac50*/  MOV R143, R63 ;  /* 0x0000003f008f7202 */ /* 0x008fe20000000f00 */
[----:B------:R-:W-:Y:S06]  /*ac60*/  FMUL.FTZ R63, R0, R179 ;  /* 0x000000b3003f7220 */ /* 0x000fec0000410000 */
[----:B------:R2:W3:Y:S02]  /*ac70*/  MUFU.EX2 R57, R4 ;  /* 0x0000000400397308 */ /* 0x0004e40000000800 */
[----:B--2---:R-:W-:Y:S01]  /*ac80*/  FFMA.FTZ R4, R39, c[0x0][0x2d0], -R102 ;  /* 0x0000b40027047a23 */ /* 0x004fe20000010866 */
[----:B---3--:R-:W-:Y:S01]  /*ac90*/  MOV R132, R57 ;  /* 0x0000003900847202 */ /* 0x008fe20000000f00 */
[----:B------:R-:W2:Y:S01]  /*aca0*/  LDSM.16.MT88.4 R36, [R227+0x100] ;  /* 0x00010000e324783b */ /* 0x000ea20000004200 */
[----:B------:R-:W-:Y:S05]  /*acb0*/  FMUL.FTZ R57, R68, R173 ;  /* 0x000000ad44397220 */ /* 0x000fea0000410000 */
[----:B------:R3:W-:Y:S02]  /*acc0*/  MUFU.EX2 R80, R4 ;  /* 0x0000000400507308 */ /* 0x0007e40000000800 */
[----:B---3--:R-:W-:Y:S02]  /*acd0*/  FFMA.FTZ R4, R49, c[0x0][0x2d0], -R96 ;  /* 0x0000b40031047a23 */ /* 0x008fe40000010860 */
[----:B------:R-:W-:Y:S06]  /*ace0*/  FMUL.FTZ R49, R70, R165 ;  /* 0x000000a546317220 */ /* 0x000fec0000410000 */
[----:B------:R3:W4:Y:S02]  /*acf0*/  MUFU.EX2 R56, R4 ;  /* 0x0000000400387308 */ /* 0x0007240000000800 */
[--C-:B---3--:R-:W-:Y:S01]  /*ad00*/  FFMA.FTZ R4, R50, c[0x0][0x2d0], -R102.reuse ;  /* 0x0000b40032047a23 */ /* 0x108fe20000010866 */
[----:B----4-:R-:W-:Y:S01]  /*ad10*/  MOV R145, R56 ;  /* 0x0000003800917202 */ /* 0x010fe20000000f00 */
[----:B------:R-:W-:Y:S06]  /*ad20*/  FFMA.FTZ R56, R209, c[0x0][0x2d0], -R102 ;  /* 0x0000b400d1387a23 */ /* 0x000fec0000010866 */
[----:B------:R3:W-:Y:S01]  /*ad30*/  MUFU.EX2 R58, R4 ;  /* 0x00000004003a7308 */ /* 0x0007e20000000800 */
[----:B------:R-:W-:Y:S02]  /*ad40*/  FMUL.FTZ R50, R69, R166 ;  /* 0x000000a645327220 */ /* 0x000fe40000410000 */
[----:B------:R-:W-:Y:S01]  /*ad50*/  LDSM.16.MT88.4 R164, [R225+0x3100] ;  /* 0x00310000e1a4783b */ /* 0x000fe20000004200 */
[----:B---3--:R-:W-:Y:S01]  /*ad60*/  FMUL.FTZ R4, R70, R124 ;  /* 0x0000007c46047220 */ /* 0x008fe20000410000 */
[----:B------:R-:W-:Y:S01]  /*ad70*/  MOV R124, R14 ;  /* 0x0000000e007c7202 */ /* 0x000fe20000000f00 */
[----:B------:R-:W-:Y:S01]  /*ad80*/  FMUL.FTZ R14, R0, R130 ;  /* 0x00000082000e7220 */ /* 0x000fe20000410000 */
[----:B------:R-:W-:Y:S04]  /*ad90*/  MOV R130, R84 ;  /* 0x0000005400827202 */ /* 0x000fe80000000f00 */
[----:B------:R-:W-:Y:S01]  /*ada0*/  LDSM.16.MT88.4 R84, [R224+0x900] ;  /* 0x00090000e054783b */ /* 0x000fe20000004200 */
[----:B------:R-:W-:Y:S01]  /*adb0*/  F2FP.PACK_AB R67, R124, R241 ;  /* 0x000000f17c43723e */ /* 0x000fe200000000ff */
[-C--:B-1----:R-:W-:Y:S08]  /*adc0*/  HMMA.16816.F32 R4, R76, R20.reuse, R4 ;  /* 0x000000144c04723c */ /* 0x082ff00000001804 */
[C---:B------:R-:W-:Y:S07]  /*add0*/  HMMA.16816.F32 R8, R64.reuse, R20, R8 ;  /* 0x000000144008723c */ /* 0x040fee0000001808 */
[--C-:B------:R-:W-:Y:S01]  /*ade0*/  FFMA.FTZ R20, R41, c[0x0][0x2d0], -R107.reuse ;  /* 0x0000b40029147a23 */ /* 0x100fe2000001086b */
[-C--:B------:R-:W-:Y:S03]  /*adf0*/  HMMA.16816.F32 R12, R64, R22.reuse, R12 ;  /* 0x00000016400c723c */ /* 0x080fe6000000180c */
[----:B------:R1:W3:Y:S01]  /*ae00*/  MUFU.EX2 R26, R20 ;  /* 0x00000014001a7308 */ /* 0x0002e20000000800 */
[----:B------:R-:W-:Y:S02]  /*ae10*/  FMUL.FTZ R21, R70, R137 ;  /* 0x0000008946157220 */ /* 0x000fe40000410000 */
[----:B------:R-:W-:Y:S02]  /*ae20*/  FMUL.FTZ R41, R68, R157 ;  /* 0x0000009d44297220 */ /* 0x000fe40000410000 */
[C---:B------:R-:W-:Y:S05]  /*ae30*/  HMMA.16816.F32 R16, R76.reuse, R22, R16 ;  /* 0x000000164c10723c */ /* 0x040fea0000001810 */
[----:B------:R4:W-:Y:S02]  /*ae40*/  MUFU.EX2 R137, R24 ;  /* 0x0000001800897308 */ /* 0x0009e40000000800 */
[C---:B------:R-:W-:Y:S02]  /*ae50*/  FMUL.FTZ R22, R69.reuse, R138 ;  /* 0x0000008a45167220 */ /* 0x040fe40000410000 */
[----:B------:R-:W-:Y:S06]  /*ae60*/  FMUL.FTZ R23, R69, R139 ;  /* 0x0000008b45177220 */ /* 0x000fec0000410000 */
[----:B------:R4:W-:Y:S01]  /*ae70*/  MUFU.EX2 R138, R32 ;  /* 0x00000020008a7308 */ /* 0x0009e20000000800 */
[----:B-1----:R-:W-:Y:S01]  /*ae80*/  FMUL.FTZ R20, R70, R136 ;  /* 0x0000008846147220 */ /* 0x002fe20000410000 */
[----:B---3--:R-:W-:Y:S01]  /*ae90*/  MOV R139, R26 ;  /* 0x0000001a008b7202 */ /* 0x008fe20000000f00 */
[----:B------:R-:W-:Y:S01]  /*aea0*/  FMUL.FTZ R26, R0, R142 ;  /* 0x0000008e001a7220 */ /* 0x000fe20000410000 */
[----:B------:R-:W-:Y:S02]  /*aeb0*/  MOV R142, R80 ;  /* 0x00000050008e7202 */ /* 0x000fe40000000f00 */
[----:B------:R-:W1:Y:S01]  /*aec0*/  LDSM.16.MT88.4 R80, [R226+0x100] ;  /* 0x00010000e250783b */ /* 0x000e620000004200 */
[----:B------:R-:W-:Y:S01]  /*aed0*/  MOV R136, R58 ;  /* 0x0000003a00887202 */ /* 0x000fe20000000f00 */
[-C--:B--2---:R-:W-:Y:S03]  /*aee0*/  HMMA.16816.F32 R20, R76, R36.reuse, R20 ;  /* 0x000000244c14723c */ /* 0x084fe60000001814 */
[----:B----4-:R-:W-:Y:S01]  /*aef0*/  FMUL.FTZ R24, R68, R140 ;  /* 0x0000008c44187220 */ /* 0x010fe20000410000 */
[----:B------:R-:W-:Y:S01]  /*af00*/  MOV R140, R94 ;  /* 0x0000005e008c7202 */ /* 0x000fe20000000f00 */
[----:B------:R-:W-:Y:S05]  /*af10*/  FMUL.FTZ R58, R0, R174 ;  /* 0x000000ae003a7220 */ /* 0x000fea0000410000 */
[C---:B------:R-:W-:Y:S04]  /*af20*/  HMMA.16816.F32 R24, R64.reuse, R36, R24 ;  /* 0x000000244018723c */ /* 0x040fe80000001818 */
[C---:B------:R-:W-:Y:S02]  /*af30*/  FMUL.FTZ R32, R70.reuse, R148 ;  /* 0x0000009446207220 */ /* 0x040fe40000410000 */
[----:B------:R2:W-:Y:S01]  /*af40*/  MUFU.EX2 R148, R44 ;  /* 0x0000002c00947308 */ /* 0x0005e20000000800 */
[--C-:B------:R-:W-:Y:S01]  /*af50*/  FFMA.FTZ R36, R45, c[0x0][0x2d0], -R107.reuse ;  /* 0x0000b4002d247a23 */ /* 0x100fe2000001086b */
[-C--:B------:R-:W-:Y:S04]  /*af60*/  HMMA.16816.F32 R28, R64, R38.reuse, R28 ;  /* 0x00000026401c723c */ /* 0x080fe8000000181c */
[----:B------:R-:W-:Y:S02]  /*af70*/  FMUL.FTZ R37, R70, R153 ;  /* 0x0000009946257220 */ /* 0x000fe40000410000 */
[C---:B------:R-:W-:Y:S02]  /*af80*/  FMUL.FTZ R45, R68.reuse, R161 ;  /* 0x000000a1442d7220 */ /* 0x040fe40000410000 */
[C---:B------:R-:W-:Y:S01]  /*af90*/  HMMA.16816.F32 R32, R76.reuse, R38, R32 ;  /* 0x000000264c20723c */ /* 0x040fe20000001820 */
[----:B------:R3:W-:Y:S06]  /*afa0*/  MUFU.EX2 R147, R36 ;  /* 0x0000002400937308 */ /* 0x0007ec0000000800 */
[C---:B------:R-:W-:Y:S02]  /*afb0*/  FMUL.FTZ R38, R69.reuse, R154 ;  /* 0x0000009a45267220 */ /* 0x040fe40000410000 */
[----:B------:R-:W-:Y:S02]  /*afc0*/  FMUL.FTZ R39, R69, R155 ;  /* 0x0000009b45277220 */ /* 0x000fe40000410000 */
[----:B------:R4:W-:Y:S01]  /*afd0*/  MUFU.EX2 R154, R56 ;  /* 0x00000038009a7308 */ /* 0x0009e20000000800 */
[----:B--2---:R-:W-:Y:S02]  /*afe0*/  FMUL.FTZ R44, R68, R160 ;  /* 0x000000a0442c7220 */ /* 0x004fe40000410000 */
[----:B---3--:R-:W-:Y:S07]  /*aff0*/  FMUL.FTZ R36, R70, R152 ;  /* 0x0000009846247220 */ /* 0x008fee0000410000 */
[-C--:B------:R-:W-:Y:S03]  /*b000*/  HMMA.16816.F32 R36, R76, R52.reuse, R36 ;  /* 0x000000344c24723c */ /* 0x080fe60000001824 */
[----:B----4-:R-:W-:Y:S05]  /*b010*/  FMUL.FTZ R56, R68, R172 ;  /* 0x000000ac44387220 */ /* 0x010fea0000410000 */
[C---:B------:R-:W-:Y:S07]  /*b020*/  HMMA.16816.F32 R40, R64.reuse, R52, R40 ;  /* 0x000000344028723c */ /* 0x040fee0000001828 */
[--C-:B------:R-:W-:Y:S01]  /*b030*/  FFMA.FTZ R52, R203, c[0x0][0x2d0], -R96.reuse ;  /* 0x0000b400cb347a23 */ /* 0x100fe20000010860 */
[-C--:B------:R-:W-:Y:S03]  /*b040*/  HMMA.16816.F32 R44, R64, R54.reuse, R44 ;  /* 0x00000036402c723c */ /* 0x080fe6000000182c */
[----:B------:R2:W-:Y:S01]  /*b050*/  MUFU.EX2 R155, R52 ;  /* 0x00000034009b7308 */ /* 0x0005e20000000800 */
[C---:B------:R-:W-:Y:S04]  /*b060*/  FMUL.FTZ R53, R70.reuse, R169 ;  /* 0x000000a946357220 */ /* 0x040fe80000410000 */
[C---:B------:R-:W-:Y:S07]  /*b070*/  HMMA.16816.F32 R48, R76.reuse, R54, R48 ;  /* 0x000000364c30723c */ /* 0x040fee0000001830 */
[C---:B------:R-:W-:Y:S02]  /*b080*/  FMUL.FTZ R55, R69.reuse, R171 ;  /* 0x000000ab45377220 */ /* 0x040fe40000410000 */
[----:B------:R-:W-:Y:S03]  /*b090*/  FMUL.FTZ R54, R69, R170 ;  /* 0x000000aa45367220 */ /* 0x000fe60000410000 */
[----:B--2---:R-:W-:Y:S07]  /*b0a0*/  FMUL.FTZ R52, R70, R168 ;  /* 0x000000a846347220 */ /* 0x004fee0000410000 */
[-C--:B-1----:R-:W-:Y:S08]  /*b0b0*/  HMMA.16816.F32 R52, R76, R80.reuse, R52 ;  /* 0x000000504c34723c */ /* 0x082ff00000001834 */
[C---:B------:R-:W-:Y:S07]  /*b0c0*/  HMMA.16816.F32 R56, R64.reuse, R80, R56 ;  /* 0x000000504038723c */ /* 0x040fee0000001838 */
[--C-:B------:R-:W-:Y:S01]  /*b0d0*/  FFMA.FTZ R80, R202, c[0x0][0x2d0], -R96.reuse ;  /* 0x0000b400ca507a23 */ /* 0x100fe20000010860 */
[-C--:B------:R-:W-:Y:S03]  /*b0e0*/  HMMA.16816.F32 R60, R64, R82.reuse, R60 ;  /* 0x00000052403c723c */ /* 0x080fe6000000183c */
[----:B------:R1:W-:Y:S01]  /*b0f0*/  MUFU.EX2 R211, R80 ;  /* 0x0000005000d37308 */ /* 0x0003e20000000800 */
[----:B------:R-:W-:Y:S03]  /*b100*/  F2FP.PACK_AB R81, R233, R237 ;  /* 0x000000ede951723e */ /* 0x000fe600000000ff */
[C---:B------:R-:W-:Y:S02]  /*b110*/  FMUL.FTZ R64, R70.reuse, R180 ;  /* 0x000000b446407220 */ /* 0x040fe40000410000 */
[----:B------:R-:W-:Y:S03]  /*b120*/  FMUL.FTZ R65, R70, R181 ;  /* 0x000000b546417220 */ /* 0x000fe60000410000 */
[C---:B------:R-:W-:Y:S02]  /*b130*/  FMUL.FTZ R66, R69.reuse, R182 ;  /* 0x000000b645427220 */ /* 0x040fe40000410000 */
[----:B------:R-:W-:Y:S07]  /*b140*/  FMUL.FTZ R67, R69, R183 ;  /* 0x000000b745437220 */ /* 0x000fee0000410000 */
[----:B------:R-:W-:Y:S04]  /*b150*/  HMMA.16816.F32 R64, R76, R82, R64 ;  /* 0x000000524c40723c */ /* 0x000fe80000001840 */
[----:B-1----:R-:W-:Y:S03]  /*b160*/  FFMA.FTZ R80, R208, c[0x0][0x2d0], -R96 ;  /* 0x0000b400d0507a23 */ /* 0x002fe60000010860 */
[----:B------:R-:W-:Y:S02]  /*b170*/  F2FP.PACK_AB R76, R236, R240 ;  /* 0x000000f0ec4c723e */ /* 0x000fe400000000ff */
[----:B------:R-:W-:Y:S01]  /*b180*/  F2FP.PACK_AB R77, R235, R239 ;  /* 0x000000efeb4d723e */ /* 0x000fe200000000ff */
[----:B------:R1:W2:Y:S02]  /*b190*/  MUFU.EX2 R123, R80 ;  /* 0x00000050007b7308 */ /* 0x0002a40000000800 */
[----:B------:R-:W-:Y:S02]  /*b1a0*/  F2FP.PACK_AB R78, R228, R232 ;  /* 0x000000e8e44e723e */ /* 0x000fe400000000ff */
[----:B------:R-:W-:Y:S02]  /*b1b0*/  F2FP.PACK_AB R79, R119, R231 ;  /* 0x000000e7774f723e */ /* 0x000fe400000000ff */
[----:B------:R-:W-:Y:S02]  /*b1c0*/  F2FP.PACK_AB R82, R141, R230 ;  /* 0x000000e68d52723e */ /* 0x000fe400000000ff */
[----:B------:R-:W-:Y:S03]  /*b1d0*/  F2FP.PACK_AB R83, R140, R229 ;  /* 0x000000e58c53723e */ /* 0x000fe600000000ff */
[-C--:B------:R-:W-:Y:S03]  /*b1e0*/  HMMA.16816.F32 R4, R76, R84.reuse, R4 ;  /* 0x000000544c04723c */ /* 0x080fe60000001804 */
[----:B-1----:R-:W-:Y:S01]  /*b1f0*/  FFMA.FTZ R80, R210, c[0x0][0x2d0], -R102 ;  /* 0x0000b400d2507a23 */ /* 0x002fe20000010866 */
[----:B--2---:R-:W-:Y:S01]  /*b200*/  MOV R212, R123 ;  /* 0x0000007b00d47202 */ /* 0x004fe20000000f00 */
[----:B------:R1:W-:Y:S01]  /*b210*/  MUFU.EX2 R210, R92 ;  /* 0x0000005c00d27308 */ /* 0x0003e20000000800 */
[----:B------:R-:W-:Y:S02]  /*b220*/  MOV R123, R186 ;  /* 0x000000ba007b7202 */ /* 0x000fe40000000f00 */
[----:B------:R-:W-:Y:S01]  /*b230*/  MOV R186, R100 ;  /* 0x0000006400ba7202 */ /* 0x000fe20000000f00 */
[--C-:B------:R-:W-:Y:S06]  /*b240*/  FFMA.FTZ R100, R250, c[0x0][0x2d0], -R96.reuse ;  /* 0x0000b400fa647a23 */ /* 0x100fec0000010860 */
[----:B------:R2:W-:Y:S01]  /*b250*/  MUFU.EX2 R209, R80 ;  /* 0x0000005000d17308 */ /* 0x0005e20000000800 */
[----:B-1----:R-:W1:Y:S01]  /*b260*/  LDSM.16.MT88.4 R92, [R225+0x900] ;  /* 0x00090000e15c783b */ /* 0x002e620000004200 */
[----:B--2---:R-:W-:Y:S07]  /*b270*/  F2FP.PACK_AB R80, R234, R238 ;  /* 0x000000eeea50723e */ /* 0x004fee00000000ff */
[C---:B------:R-:W-:Y:S07]  /*b280*/  HMMA.16816.F32 R8, R80.reuse, R84, R8 ;  /* 0x000000545008723c */ /* 0x040fee0000001808 */
[--C-:B------:R-:W-:Y:S01]  /*b290*/  FFMA.FTZ R84, R214, c[0x0][0x2d0], -R107.reuse ;  /* 0x0000b400d6547a23 */ /* 0x100fe2000001086b */
[-C--:B------:R-:W-:Y:S03]  /*b2a0*/  HMMA.16816.F32 R12, R80, R86.reuse, R12 ;  /* 0x00000056500c723c */ /* 0x080fe6000000180c */
[----:B------:R2:W-:Y:S01]  /*b2b0*/  MUFU.EX2 R153, R84 ;  /* 0x0000005400997308 */ /* 0x0005e20000000800 */
[----:B------:R-:W-:Y:S02]  /*b2c0*/  MOV R214, R122 ;  /* 0x0000007a00d67202 */ /* 0x000fe40000000f00 */
[----:B------:R-:W-:Y:S02]  /*b2d0*/  MOV R122, R116 ;  /* 0x00000074007a7202 */ /* 0x000fe40000000f00 */
[C---:B------:R-:W-:Y:S04]  /*b2e0*/  HMMA.16816.F32 R16, R76.reuse, R86, R16 ;  /* 0x000000564c10723c */ /* 0x040fe80000001810 */
[----:B------:R-:W-:Y:S04]  /*b2f0*/  MOV R116, R99 ;  /* 0x0000006300747202 */ /* 0x000fe80000000f00 */
[-C--:B------:R-:W-:Y:S08]  /*b300*/  HMMA.16816.F32 R20, R76, R88.reuse, R20 ;  /* 0x000000584c14723c */ /* 0x080ff00000001814 */
[C---:B------:R-:W-:Y:S04]  /*b310*/  HMMA.16816.F32 R24, R80.reuse, R88, R24 ;  /* 0x000000585018723c */ /* 0x040fe80000001818 */
[--C-:B--2---:R-:W-:Y:S01]  /*b320*/  FFMA.FTZ R84, R216, c[0x0][0x2d0], -R107.reuse ;  /* 0x0000b400d8547a23 */ /* 0x104fe2000001086b */
[----:B------:R-:W-:Y:S02]  /*b330*/  MOV R216, R121 ;  /* 0x0000007900d87202 */ /* 0x000fe40000000f00 */
[----:B------:R-:W-:Y:S01]  /*b340*/  FFMA.FTZ R88, R220, c[0x0][0x2d0], -R107 ;  /* 0x0000b400dc587a23 */ /* 0x000fe2000001086b */
[-C--:B------:R-:W-:Y:S01]  /*b350*/  HMMA.16816.F32 R28, R80, R90.reuse, R28 ;  /* 0x0000005a501c723c */ /* 0x080fe2000000181c */
[----:B------:R2:W-:Y:S03]  /*b360*/  MUFU.EX2 R159, R84 ;  /* 0x00000054009f7308 */ /* 0x0005e60000000800 */
[----:B------:R-:W-:Y:S01]  /*b370*/  MOV R121, R114 ;  /* 0x0000007200797202 */ /* 0x000fe20000000f00 */
[----:B------:R-:W-:Y:S01]  /*b380*/  FFMA.FTZ R114, R113, c[0x0][0x2d0], -R96 ;  /* 0x0000b40071727a23 */ /* 0x000fe20000010860 */
[----:B------:R-:W-:Y:S01]  /*b390*/  MOV R220, R146 ;  /* 0x0000009200dc7202 */ /* 0x000fe20000000f00 */
[----:B------:R-:W-:Y:S01]  /*b3a0*/  FFMA.FTZ R113, R104, c[0x0][0x2d0], -R102 ;  /* 0x0000b40068717a23 */ /* 0x000fe20000010866 */
[C---:B------:R-:W-:Y:S03]  /*b3b0*/  HMMA.16816.F32 R32, R76.reuse, R90, R32 ;  /* 0x0000005a4c20723c */ /* 0x040fe60000001820 */
[----:B------:R3:W-:Y:S01]  /*b3c0*/  MUFU.EX2 R157, R88 ;  /* 0x00000058009d7308 */ /* 0x0007e20000000800 */
[----:B------:R-:W-:Y:S04]  /*b3d0*/  MOV R146, R143 ;  /* 0x0000008f00927202 */ /* 0x000fe80000000f00 */
[-C--:B-1----:R-:W-:Y:S05]  /*b3e0*/  HMMA.16816.F32 R36, R76, R92.reuse, R36 ;  /* 0x0000005c4c24723c */ /* 0x082fea0000001824 */
[----:B------:R-:W1:Y:S03]  /*b3f0*/  MUFU.EX2 R114, R114 ;  /* 0x0000007200727308 */ /* 0x000e660000000800 */
[C---:B------:R-:W-:Y:S04]  /*b400*/  HMMA.16816.F32 R40, R80.reuse, R92, R40 ;  /* 0x0000005c5028723c */ /* 0x040fe80000001828 */
[----:B--2---:R-:W-:Y:S01]  /*b410*/  FFMA.FTZ R84, R218, c[0x0][0x2d0], -R3 ;  /* 0x0000b400da547a23 */ /* 0x004fe20000010803 */
[----:B------:R-:W-:Y:S02]  /*b420*/  MOV R218, R148 ;  /* 0x0000009400da7202 */ /* 0x000fe40000000f00 */
[----:B------:R-:W-:Y:S01]  /*b430*/  LDSM.16.MT88.4 R148, [R227+0x3100] ;  /* 0x00310000e394783b */ /* 0x000fe20000004200 */
[-C--:B------:R-:W-:Y:S01]  /*b440*/  HMMA.16816.F32 R44, R80, R94.reuse, R44 ;  /* 0x0000005e502c723c */ /* 0x080fe2000000182c */
[----:B------:R2:W-:Y:S03]  /*b450*/  MUFU.EX2 R152, R84 ;  /* 0x0000005400987308 */ /* 0x0005e60000000800 */
[----:B---3--:R-:W-:Y:S01]  /*b460*/  FFMA.FTZ R88, R222, c[0x0][0x2d0], -R107 ;  /* 0x0000b400de587a23 */ /* 0x008fe2000001086b */
[----:B------:R-:W-:Y:S01]  /*b470*/  MOV R222, R145 ;  /* 0x0000009100de7202 */ /* 0x000fe20000000f00 */
[----:B------:R-:W-:Y:S01]  /*b480*/  FFMA.FTZ R92, R223, c[0x0][0x2d0], -R96 ;  /* 0x0000b400df5c7a23 */ /* 0x000fe20000010860 */
[----:B------:R-:W-:Y:S01]  /*b490*/  MOV R145, R142 ;  /* 0x0000008e00917202 */ /* 0x000fe20000000f00 */
[C---:B------:R-:W-:Y:S03]  /*b4a0*/  HMMA.16816.F32 R48, R76.reuse, R94, R48 ;  /* 0x0000005e4c30723c */ /* 0x040fe60000001830 */
[----:B------:R3:W-:Y:S01]  /*b4b0*/  MUFU.EX2 R208, R88 ;  /* 0x0000005800d07308 */ /* 0x0007e20000000800 */
[----:B------:R-:W-:Y:S02]  /*b4c0*/  MOV R223, R135 ;  /* 0x0000008700df7202 */ /* 0x000fe40000000f00 */
[----:B------:R-:W-:Y:S02]  /*b4d0*/  MOV R135, R121 ;  /* 0x0000007900877202 */ /* 0x000fe40000000f00 */
[----:B------:R-:W-:Y:S04]  /*b4e0*/  MOV R121, R185 ;  /* 0x000000b900797202 */ /* 0x000fe80000000f00 */
[----:B-1----:R-:W-:Y:S01]  /*b4f0*/  F2FP.PACK_AB R182, R114, R112 ;  /* 0x0000007072b6723e */ /* 0x002fe200000000ff */
[----:B------:R1:W-:Y:S01]  /*b500*/  MUFU.EX2 R203, R92 ;  /* 0x0000005c00cb7308 */ /* 0x0003e20000000800 */
[--C-:B--2---:R-:W-:Y:S01]  /*b510*/  FFMA.FTZ R84, R219, c[0x0][0x2d0], -R3.reuse ;  /* 0x0000b400db547a23 */ /* 0x104fe20000010803 */
[----:B------:R-:W-:Y:S02]  /*b520*/  MOV R219, R147 ;  /* 0x0000009300db7202 */ /* 0x000fe40000000f00 */
[----:B------:R-:W-:Y:S06]  /*b530*/  MOV R147, R137 ;  /* 0x0000008900937202 */ /* 0x000fec0000000f00 */
[----:B------:R2:W-:Y:S01]  /*b540*/  MUFU.EX2 R158, R84 ;  /* 0x00000054009e7308 */ /* 0x0005e20000000800 */
[----:B---3--:R-:W-:Y:S01]  /*b550*/  FFMA.FTZ R88, R244, c[0x0][0x2d0], -R3 ;  /* 0x0000b400f4587a23 */ /* 0x008fe20000010803 */
[----:B------:R-:W-:Y:S02]  /*b560*/  MOV R244, R144 ;  /* 0x0000009000f47202 */ /* 0x000fe40000000f00 */
[----:B------:R-:W-:Y:S02]  /*b570*/  MOV R144, R139 ;  /* 0x0000008b00907202 */ /* 0x000fe40000000f00 */
[----:B------:R-:W-:Y:S04]  /*b580*/  MOV R139, R116 ;  /* 0x00000074008b7202 */ /* 0x000fe80000000f00 */
[----:B------:R3:W-:Y:S01]  /*b590*/  MUFU.EX2 R156, R88 ;  /* 0x00000058009c7308 */ /* 0x0007e20000000800 */
[--C-:B------:R-:W-:Y:S02]  /*b5a0*/  FFMA.FTZ R116, R191, c[0x0][0x2d0], -R107.reuse ;  /* 0x0000b400bf747a23 */ /* 0x100fe4000001086b */
[----:B-1----:R-:W-:Y:S01]  /*b5b0*/  FFMA.FTZ R92, R245, c[0x0][0x2d0], -R102 ;  /* 0x0000b400f55c7a23 */ /* 0x002fe20000010866 */
[----:B------:R-:W-:Y:S02]  /*b5c0*/  MOV R245, R134 ;  /* 0x0000008600f57202 */ /* 0x000fe40000000f00 */
[----:B------:R-:W-:Y:S02]  /*b5d0*/  MOV R134, R122 ;  /* 0x0000007a00867202 */ /* 0x000fe40000000f00 */
[----:B------:R-:W-:Y:S02]  /*b5e0*/  MOV R122, R117 ;  /* 0x00000075007a7202 */ /* 0x000fe40000000f00 */
[----:B------:R1:W-:Y:S01]  /*b5f0*/  MUFU.EX2 R161, R92 ;  /* 0x0000005c00a17308 */ /* 0x0003e20000000800 */
[----:B------:R-:W-:Y:S01]  /*b600*/  FFMA.FTZ R117, R190, c[0x0][0x2d0], -R107 ;  /* 0x0000b400be757a23 */ /* 0x000fe2000001086b */
[----:B--2---:R-:W2:Y:S08]  /*b610*/  LDSM.16.MT88.4 R84, [R226+0x900] ;  /* 0x00090000e254783b */ /* 0x004eb00000004200 */
[----:B------:R-:W4:Y:S01]  /*b620*/  MUFU.EX2 R113, R113 ;  /* 0x0000007100717308 */ /* 0x000f220000000800 */
[--C-:B---3--:R-:W-:Y:S01]  /*b630*/  FFMA.FTZ R88, R247, c[0x0][0x2d0], -R3.reuse ;  /* 0x0000b400f7587a23 */ /* 0x108fe20000010803 */
[----:B------:R-:W-:Y:S02]  /*b640*/  MOV R247, R138 ;  /* 0x0000008a00f77202 */ /* 0x000fe40000000f00 */
[----:B------:R-:W-:Y:S06]  /*b650*/  MOV R138, R186 ;  /* 0x000000ba008a7202 */ /* 0x000fec0000000f00 */
[----:B------:R3:W-:Y:S01]  /*b660*/  MUFU.EX2 R163, R88 ;  /* 0x0000005800a37308 */ /* 0x0007e20000000800 */
[----:B-1----:R-:W-:Y:S09]  /*b670*/  LDSM.16.MT88.4 R92, [R227+0x1100] ;  /* 0x00110000e35c783b */ /* 0x002ff20000004200 */
[----:B------:R1:W-:Y:S01]  /*b680*/  MUFU.EX2 R186, R100 ;  /* 0x0000006400ba7308 */ /* 0x0003e20000000800 */
[----:B----4-:R-:W-:Y:S09]  /*b690*/  F2FP.PACK_AB R183, R115, R113 ;  /* 0x0000007173b7723e */ /* 0x010ff200000000ff */
[----:B------:R-:W-:Y:S01]  /*b6a0*/  MUFU.EX2 R116, R116 ;  /* 0x0000007400747308 */ /* 0x000fe20000000800 */
[-C--:B--2---:R-:W-:Y:S03]  /*b6b0*/  HMMA.16816.F32 R52, R76, R84.reuse, R52 ;  /* 0x000000544c34723c */ /* 0x084fe60000001834 */
[----:B---3--:R-:W-:Y:S01]  /*b6c0*/  FFMA.FTZ R88, R217, c[0x0][0x2d0], -R96 ;  /* 0x0000b400d9587a23 */ /* 0x008fe20000010860 */
[----:B------:R-:W-:Y:S05]  /*b6d0*/  MOV R217, R136 ;  /* 0x0000008800d97202 */ /* 0x000fea0000000f00 */
[----:B------:R-:W2:Y:S01]  /*b6e0*/  MUFU.EX2 R117, R117 ;  /* 0x0000007500757308 */ /* 0x000ea20000000800 */
[C---:B------:R-:W-:Y:S04]  /*b6f0*/  HMMA.16816.F32 R56, R80.reuse, R84, R56 ;  /* 0x000000545038723c */ /* 0x040fe80000001838 */
[----:B-1----:R-:W-:Y:S03]  /*b700*/  FFMA.FTZ R100, R135, c[0x0][0x2d0], -R3 ;  /* 0x0000b40087647a23 */ /* 0x002fe60000010803 */
[----:B------:R-:W-:Y:S01]  /*b710*/  FFMA.FTZ R84, R249, c[0x0][0x2d0], -R102 ;  /* 0x0000b400f9547a23 */ /* 0x000fe20000010866 */
[-C--:B------:R-:W-:Y:S01]  /*b720*/  HMMA.16816.F32 R60, R80, R86.reuse, R60 ;  /* 0x00000056503c723c */ /* 0x080fe2000000183c */
[----:B------:R1:W-:Y:S03]  /*b730*/  MUFU.EX2 R162, R88 ;  /* 0x0000005800a27308 */ /* 0x0003e60000000800 */
[----:B------:R-:W-:Y:S02]  /*b740*/  MOV R249, R133 ;  /* 0x0000008500f97202 */ /* 0x000fe40000000f00 */
[----:B------:R-:W-:Y:S01]  /*b750*/  MOV R133, R130 ;  /* 0x0000008200857202 */ /* 0x000fe20000000f00 */
[--C-:B------:R-:W-:Y:S01]  /*b760*/  FFMA.FTZ R80, R213, c[0x0][0x2d0], -R96.reuse ;  /* 0x0000b400d5507a23 */ /* 0x100fe20000010860 */
[----:B------:R-:W-:Y:S03]  /*b770*/  HMMA.16816.F32 R64, R76, R86, R64 ;  /* 0x000000564c40723c */ /* 0x000fe60000001840 */
[----:B------:R3:W-:Y:S01]  /*b780*/  MUFU.EX2 R201, R80 ;  /* 0x0000005000c97308 */ /* 0x0007e20000000800 */
[----:B------:R-:W-:Y:S02]  /*b790*/  MOV R130, R193 ;  /* 0x000000c100827202 */ /* 0x000fe40000000f00 */
[----:B------:R-:W-:Y:S02]  /*b7a0*/  MOV R193, R200 ;  /* 0x000000c800c17202 */ /* 0x000fe40000000f00 */
[----:B------:R-:W-:Y:S04]  /*b7b0*/  MOV R213, R132 ;  /* 0x0000008400d57202 */ /* 0x000fe80000000f00 */
[----:B------:R-:W-:Y:S01]  /*b7c0*/  F2FP.PACK_AB R77, R145, R213 ;  /* 0x000000d5914d723e */ /* 0x000fe200000000ff */
[----:B------:R4:W-:Y:S01]  /*b7d0*/  MUFU.EX2 R202, R84 ;  /* 0x0000005400ca7308 */ /* 0x0009e20000000800 */
[----:B------:R-:W-:Y:S02]  /*b7e0*/  F2FP.PACK_AB R78, R222, R223 ;  /* 0x000000dfde4e723e */ /* 0x000fe400000000ff */
[----:B------:R-:W-:Y:S01]  /*b7f0*/  F2FP.PACK_AB R79, R220, R217 ;  /* 0x000000d9dc4f723e */ /* 0x000fe200000000ff */
[----:B-1----:R-:W1:Y:S01]  /*b800*/  LDSM.16.MT88.4 R88, [R224+0x1100] ;  /* 0x00110000e058783b */ /* 0x002e620000004200 */
[----:B------:R-:W-:Y:S02]  /*b810*/  MOV R132, R192 ;  /* 0x000000c000847202 */ /* 0x000fe40000000f00 */
[----:B------:R-:W-:Y:S02]  /*b820*/  MOV R192, R199 ;  /* 0x000000c700c07202 */ /* 0x000fe40000000f00 */
[----:B------:R-:W-:Y:S01]  /*b830*/  F2FP.PACK_AB R81, R245, R147 ;  /* 0x00000093f551723e */ /* 0x000fe200000000ff */
[----:B------:R-:W-:Y:S01]  /*b840*/  MUFU.EX2 R100, R100 ;  /* 0x0000006400647308 */ /* 0x000fe20000000800 */
[----:B------:R-:W-:Y:S02]  /*b850*/  F2FP.PACK_AB R82, R219, R247 ;  /* 0x000000f7db52723e */ /* 0x000fe400000000ff */
[----:B------:R-:W-:Y:S01]  /*b860*/  F2FP.PACK_AB R83, R218, R244 ;  /* 0x000000f4da53723e */ /* 0x000fe200000000ff */
[----:B---3--:R-:W-:Y:S01]  /*b870*/  FFMA.FTZ R80, R215, c[0x0][0x2d0], -R96 ;  /* 0x0000b400d7507a23 */ /* 0x008fe20000010860 */
[----:B------:R-:W-:Y:S02]  /*b880*/  MOV R215, R131 ;  /* 0x0000008300d77202 */ /* 0x000fe40000000f00 */
[----:B------:R-:W-:Y:S02]  /*b890*/  MOV R131, R195 ;  /* 0x000000c300837202 */ /* 0x000fe40000000f00 */
[----:B------:R-:W-:Y:S01]  /*b8a0*/  F2FP.PACK_AB R76, R146, R215 ;  /* 0x000000d7924c723e */ /* 0x000fe200000000ff */
[----:B------:R3:W-:Y:S01]  /*b8b0*/  MUFU.EX2 R200, R80 ;  /* 0x0000005000c87308 */ /* 0x0007e20000000800 */
[----:B--2---:R-:W-:Y:S02]  /*b8c0*/  F2FP.PACK_AB R176, R117, R116 ;  /* 0x0000007475b0723e */ /* 0x004fe400000000ff */
[----:B------:R-:W-:Y:S01]  /*b8d0*/  MOV R195, R198 ;  /* 0x000000c600c37202 */ /* 0x000fe20000000f00 */
[--C-:B----4-:R-:W-:Y:S06]  /*b8e0*/  FFMA.FTZ R84, R221, c[0x0][0x2d0], -R102.reuse ;  /* 0x0000b400dd547a23 */ /* 0x110fec0000010866 */
[----:B------:R2:W-:Y:S01]  /*b8f0*/  MUFU.EX2 R199, R84 ;  /* 0x0000005400c77308 */ /* 0x0005e20000000800 */
[-C--:B-1----:R-:W-:Y:S03]  /*b900*/  HMMA.16816.F32 R4, R76, R88.reuse, R4 ;  /* 0x000000584c04723c */ /* 0x082fe60000001804 */
[----:B---3--:R-:W-:Y:S07]  /*b910*/  F2FP.PACK_AB R80, R144, R249 ;  /* 0x000000f99050723e */ /* 0x008fee00000000ff */
[C---:B------:R-:W-:Y:S01]  /*b920*/  HMMA.16816.F32 R8, R80.reuse, R88, R8 ;  /* 0x000000585008723c */ /* 0x040fe20000001808 */
[----:B--2---:R-:W1:Y:S06]  /*b930*/  LDSM.16.MT88.4 R84, [R225+0x1100] ;  /* 0x00110000e154783b */ /* 0x004e6c0000004200 */
[----:B------:R-:W-:Y:S01]  /*b940*/  FFMA.FTZ R88, R246, c[0x0][0x2d0], -R102 ;  /* 0x0000b400f6587a23 */ /* 0x000fe20000010866 */
[-C--:B------:R-:W-:Y:S03]  /*b950*/  HMMA.16816.F32 R12, R80, R90.reuse, R12 ;  /* 0x0000005a500c723c */ /* 0x080fe6000000180c */
[----:B------:R2:W-:Y:S05]  /*b960*/  MUFU.EX2 R198, R88 ;  /* 0x0000005800c67308 */ /* 0x0005ea0000000800 */
[C---:B------:R-:W-:Y:S08]  /*b970*/  HMMA.16816.F32 R16, R76.reuse, R90, R16 ;  /* 0x0000005a4c10723c */ /* 0x040ff00000001810 */
[-C--:B------:R-:W-:Y:S08]  /*b980*/  HMMA.16816.F32 R20, R76, R92.reuse, R20 ;  /* 0x0000005c4c14723c */ /* 0x080ff00000001814 */
[C---:B------:R-:W-:Y:S04]  /*b990*/  HMMA.16816.F32 R24, R80.reuse, R92, R24 ;  /* 0x0000005c5018723c */ /* 0x040fe80000001818 */
[----:B--2---:R-:W-:Y:S01]  /*b9a0*/  FFMA.FTZ R88, R133, c[0x0][0x2d0], -R107 ;  /* 0x0000b40085587a23 */ /* 0x004fe2000001086b */
[----:B------:R-:W-:Y:S02]  /*b9b0*/  MOV R133, R123 ;  /* 0x0000007b00857202 */ /* 0x000fe40000000f00 */
[----:B------:R-:W-:Y:S01]  /*b9c0*/  FFMA.FTZ R92, R195, c[0x0][0x2d0], -R3 ;  /* 0x0000b400c35c7a23 */ /* 0x000fe20000010803 */
[-C--:B------:R-:W-:Y:S01]  /*b9d0*/  HMMA.16816.F32 R28, R80, R94.reuse, R28 ;  /* 0x0000005e501c723c */ /* 0x080fe2000000181c */
[----:B------:R2:W-:Y:S03]  /*b9e0*/  MUFU.EX2 R160, R88 ;  /* 0x0000005800a07308 */ /* 0x0005e60000000800 */
[----:B------:R-:W-:Y:S04]  /*b9f0*/  MOV R123, R184 ;  /* 0x000000b8007b7202 */ /* 0x000fe80000000f00 */
[C---:B------:R-:W-:Y:S03]  /*ba00*/  HMMA.16816.F32 R32, R76.reuse, R94, R32 ;  /* 0x0000005e4c20723c */ /* 0x040fe60000001820 */
[----:B------:R3:W-:Y:S05]  /*ba10*/  MUFU.EX2 R195, R92 ;  /* 0x0000005c00c37308 */ /* 0x0007ea0000000800 */
[-C--:B-1----:R-:W-:Y:S05]  /*ba20*/  HMMA.16816.F32 R36, R76, R84.reuse, R36 ;  /* 0x000000544c24723c */ /* 0x082fea0000001824 */
[----:B------:R-:W-:Y:S03]  /*ba30*/  MUFU.EX2 R184, R103 ;  /* 0x0000006700b87308 */ /* 0x000fe60000000800 */
[C---:B------:R-:W-:Y:S04]  /*ba40*/  HMMA.16816.F32 R40, R80.reuse, R84, R40 ;  /* 0x000000545028723c */ /* 0x040fe80000001828 */
[----:B--2---:R-:W-:Y:S01]  /*ba50*/  FFMA.FTZ R88, R193, c[0x0][0x2d0], -R107 ;  /* 0x0000b400c1587a23 */ /* 0x004fe2000001086b */
[----:B------:R-:W-:Y:S02]  /*ba60*/  MOV R193, R197 ;  /* 0x000000c500c17202 */ /* 0x000fe40000000f00 */
[----:B------:R-:W-:Y:S01]  /*ba70*/  FFMA.FTZ R84, R131, c[0x0][0x2d0], -R3 ;  /* 0x0000b40083547a23 */ /* 0x000fe20000010803 */
[-C--:B------:R-:W-:Y:S01]  /*ba80*/  HMMA.16816.F32 R44, R80, R86.reuse, R44 ;  /* 0x00000056502c723c */ /* 0x080fe2000000182c */
[----:B------:R1:W-:Y:S03]  /*ba90*/  MUFU.EX2 R197, R88 ;  /* 0x0000005800c57308 */ /* 0x0003e60000000800 */
[----:B---3--:R-:W-:Y:S04]  /*baa0*/  FFMA.FTZ R92, R194, c[0x0][0x2d0], -R107 ;  /* 0x0000b400c25c7a23 */ /* 0x008fe8000001086b */
[C---:B------:R-:W-:Y:S03]  /*bab0*/  HMMA.16816.F32 R48, R76.reuse, R86, R48 ;  /* 0x000000564c30723c */ /* 0x040fe60000001830 */
[----:B------:R2:W-:Y:S10]  /*bac0*/  MUFU.EX2 R170, R84 ;  /* 0x0000005400aa7308 */ /* 0x0005f40000000800 */
[----:B------:R3:W-:Y:S01]  /*bad0*/  MUFU.EX2 R194, R92 ;  /* 0x0000005c00c27308 */ /* 0x0007e20000000800 */
[--C-:B-1----:R-:W-:Y:S01]  /*bae0*/  FFMA.FTZ R88, R192, c[0x0][0x2d0], -R3.reuse ;  /* 0x0000b400c0587a23 */ /* 0x102fe20000010803 */
[----:B------:R-:W-:Y:S08]  /*baf0*/  MOV R192, R196 ;  /* 0x000000c400c07202 */ /* 0x000ff00000000f00 */
[----:B------:R1:W-:Y:S01]  /*bb00*/  MUFU.EX2 R196, R88 ;  /* 0x0000005800c47308 */ /* 0x0003e20000000800 */
[----:B--2---:R-:W-:Y:S01]  /*bb10*/  FFMA.FTZ R84, R130, c[0x0][0x2d0], -R3 ;  /* 0x0000b40082547a23 */ /* 0x004fe20000010803 */
[----:B------:R-:W-:Y:S02]  /*bb20*/  MOV R130, R187 ;  /* 0x000000bb00827202 */ /* 0x000fe40000000f00 */
[----:B------:R-:W-:Y:S01]  /*bb30*/  MOV R187, R110 ;  /* 0x0000006e00bb7202 */ /* 0x000fe20000000f00 */
[----:B------:R-:W-:Y:S05]  /*bb40*/  FFMA.FTZ R110, R101, c[0x0][0x2d0], -R96 ;  /* 0x0000b400656e7a23 */ /* 0x000fea0000010860 */
[----:B------:R2:W-:Y:S01]  /*bb50*/  MUFU.EX2 R169, R84 ;  /* 0x0000005400a97308 */ /* 0x0005e20000000800 */
[----:B------:R-:W-:Y:S01]  /*bb60*/  MOV R136, R187 ;  /* 0x000000bb00887202 */ /* 0x000fe20000000f00 */
[--C-:B------:R-:W-:Y:S02]  /*bb70*/  FFMA.FTZ R101, R111, c[0x0][0x2d0], -R102.reuse ;  /* 0x0000b4006f657a23 */ /* 0x100fe40000010866 */
[--C-:B---3--:R-:W-:Y:S02]  /*bb80*/  FFMA.FTZ R92, R132, c[0x0][0x2d0], -R107.reuse ;  /* 0x0000b400845c7a23 */ /* 0x108fe4000001086b */
[----:B------:R-:W3:Y:S01]  /*bb90*/  LDL.LU R132, [R1+0x20] ;  /* 0x0000200001847983 */ /* 0x000ee20000300800 */
[----:B------:R-:W-:Y:S03]  /*bba0*/  FFMA.FTZ R111, R252, c[0x0][0x2d0], -R102 ;  /* 0x0000b400fc6f7a23 */ /* 0x000fe60000010866 */
[----:B------:R4:W-:Y:S01]  /*bbb0*/  MUFU.EX2 R171, R92 ;  /* 0x0000005c00ab7308 */ /* 0x0009e20000000800 */
[----:B------:R-:W3:Y:S04]  /*bbc0*/  LDL.LU R131, [R1+0x1c] ;  /* 0x00001c0001837983 */ /* 0x000ee80000300800 */
[----:B-1----:R-:W1:Y:S05]  /*bbd0*/  LDSM.16.MT88.4 R88, [R226+0x1100] ;  /* 0x00110000e258783b */ /* 0x002e6a0000004200 */
[----:B------:R4:W-:Y:S01]  /*bbe0*/  MUFU.EX2 R185, R101 ;  /* 0x0000006500b97308 */ /* 0x0009e20000000800 */
[--C-:B--2---:R-:W-:Y:S01]  /*bbf0*/  FFMA.FTZ R84, R129, c[0x0][0x2d0], -R96.reuse ;  /* 0x0000b40081547a23 */ /* 0x104fe20000010860 */
[----:B------:R-:W-:Y:S08]  /*bc00*/  MOV R129, R193 ;  /* 0x000000c100817202 */ /* 0x000ff00000000f00 */
[----:B------:R2:W-:Y:S01]  /*bc10*/  MUFU.EX2 R168, R84 ;  /* 0x0000005400a87308 */ /* 0x0005e20000000800 */
[----:B------:R-:W-:Y:S01]  /*bc20*/  FFMA.FTZ R104, R129, c[0x0][0x2d0], -R107 ;  /* 0x0000b40081687a23 */ /* 0x000fe2000001086b */
[----:B----4-:R-:W-:Y:S08]  /*bc30*/  LDSM.16.MT88.4 R92, [R227+0x1900] ;  /* 0x00190000e35c783b */ /* 0x010ff00000004200 */
[----:B------:R-:W-:Y:S01]  /*bc40*/  MUFU.EX2 R173, R104 ;  /* 0x0000006800ad7308 */ /* 0x000fe20000000800 */
[----:B------:R-:W-:Y:S09]  /*bc50*/  FFMA.FTZ R101, R134, c[0x0][0x2d0], -R3 ;  /* 0x0000b40086657a23 */ /* 0x000ff20000010803 */
[----:B------:R-:W4:Y:S01]  /*bc60*/  MUFU.EX2 R101, R101 ;  /* 0x0000006500657308 */ /* 0x000f220000000800 */
[--C-:B--2---:R-:W-:Y:S01]  /*bc70*/  FFMA.FTZ R84, R128, c[0x0][0x2d0], -R96.reuse ;  /* 0x0000b40080547a23 */ /* 0x104fe20000010860 */
[-C--:B-1----:R-:W-:Y:S03]  /*bc80*/  HMMA.16816.F32 R52, R76, R88.reuse, R52 ;  /* 0x000000584c34723c */ /* 0x082fe60000001834 */
[----:B------:R-:W-:Y:S05]  /*bc90*/  MOV R128, R118 ;  /* 0x0000007600807202 */ /* 0x000fea0000000f00 */
[----:B------:R1:W-:Y:S01]  /*bca0*/  MUFU.EX2 R193, R84 ;  /* 0x0000005400c17308 */ /* 0x0003e20000000800 */
[----:B------:R-:W-:Y:S03]  /*bcb0*/  MOV R118, R108 ;  /* 0x0000006c00767202 */ /* 0x000fe60000000f00 */
[--C-:B------:R-:W-:Y:S01]  /*bcc0*/  FFMA.FTZ R108, R97, c[0x0][0x2d0], -R96.reuse ;  /* 0x0000b400616c7a23 */ /* 0x100fe20000010860 */
[C---:B------:R-:W-:Y:S04]  /*bcd0*/  HMMA.16816.F32 R56, R80.reuse, R88, R56 ;  /* 0x000000585038723c */ /* 0x040fe80000001838 */
[----:B------:R-:W-:Y:S01]  /*bce0*/  MOV R137, R118 ;  /* 0x0000007600897202 */ /* 0x000fe20000000f00 */
[--C-:B------:R-:W-:Y:S02]  /*bcf0*/  FFMA.FTZ R118, R189, c[0x0][0x2d0], -R107.reuse ;  /* 0x0000b400bd767a23 */ /* 0x100fe4000001086b */
[----:B------:R-:W-:Y:S01]  /*bd00*/  FFMA.FTZ R89, R251, c[0x0][0x2d0], -R96 ;  /* 0x0000b400fb597a23 */ /* 0x000fe20000010860 */
[-C--:B------:R-:W-:Y:S01]  /*bd10*/  HMMA.16816.F32 R60, R80, R90.reuse, R60 ;  /* 0x0000005a503c723c */ /* 0x080fe2000000183c */
[----:B------:R-:W-:Y:S03]  /*bd20*/  MUFU.EX2 R108, R108 ;  /* 0x0000006c006c7308 */ /* 0x000fe60000000800 */
[--C-:B------:R-:W-:Y:S01]  /*bd30*/  FFMA.FTZ R88, R192, c[0x0][0x2d0], -R102.reuse ;  /* 0x0000b400c0587a23 */ /* 0x100fe20000010866 */
[----:B----4-:R-:W-:Y:S02]  /*bd40*/  F2FP.PACK_AB R177, R101, R100 ;  /* 0x0000006465b1723e */ /* 0x010fe400000000ff */
[----:B------:R-:W-:Y:S01]  /*bd50*/  FFMA.FTZ R80, R98, c[0x0][0x2d0], -R102 ;  /* 0x0000b40062507a23 */ /* 0x000fe20000010866 */
[----:B------:R-:W-:Y:S01]  /*bd60*/  HMMA.16816.F32 R64, R76, R90, R64 ;  /* 0x0000005a4c40723c */ /* 0x000fe20000001840 */
[----:B------:R-:W-:Y:S02]  /*bd70*/  LDSM.16.MT88.4 R96, [R225+0x1900] ;  /* 0x00190000e160783b */ /* 0x000fe40000004200 */
[----:B------:R2:W-:Y:S01]  /*bd80*/  MUFU.EX2 R175, R80 ;  /* 0x0000005000af7308 */ /* 0x0005e20000000800 */
[----:B------:R-:W-:Y:S01]  /*bd90*/  F2FP.PACK_AB R81, R158, R152 ;  /* 0x000000989e51723e */ /* 0x000fe200000000ff */
[--C-:B------:R-:W-:Y:S01]  /*bda0*/  FFMA.FTZ R102, R130, c[0x0][0x2d0], -R107.reuse ;  /* 0x0000b40082667a23 */ /* 0x100fe2000001086b */
[----:B------:R-:W-:Y:S01]  /*bdb0*/  F2FP.PACK_AB R82, R208, R157 ;  /* 0x0000009dd052723e */ /* 0x000fe200000000ff */
[----:B------:R-:W-:Y:S01]  /*bdc0*/  FFMA.FTZ R107, R188, c[0x0][0x2d0], -R107 ;  /* 0x0000b400bc6b7a23 */ /* 0x000fe2000001086b */
[----:B------:R-:W-:Y:S01]  /*bdd0*/  F2FP.PACK_AB R76, R155, R216 ;  /* 0x000000d89b4c723e */ /* 0x000fe200000000ff */
[----:B-1----:R-:W1:Y:S03]  /*bde0*/  LDSM.16.MT88.4 R84, [R224+0x1900] ;  /* 0x00190000e054783b */ /* 0x002e660000004200 */
[----:B------:R-:W-:Y:S01]  /*bdf0*/  F2FP.PACK_AB R77, R214, R154 ;  /* 0x0000009ad64d723e */ /* 0x000fe200000000ff */
[----:B------:R-:W-:Y:S01]  /*be00*/  MUFU.EX2 R192, R88 ;  /* 0x0000005800c07308 */ /* 0x000fe20000000800 */
[----:B------:R-:W-:Y:S02]  /*be10*/  F2FP.PACK_AB R78, R212, R211 ;  /* 0x000000d3d44e723e */ /* 0x000fe400000000ff */
[----:B------:R-:W-:Y:S01]  /*be20*/  F2FP.PACK_AB R79, R210, R209 ;  /* 0x000000d1d24f723e */ /* 0x000fe200000000ff */
[----:B------:R-:W4:Y:S01]  /*be30*/  LDL.LU R130, [R1+0x18] ;  /* 0x0000180001827983 */ /* 0x000f220000300800 */
[----:B------:R-:W-:Y:S03]  /*be40*/  F2FP.PACK_AB R83, R163, R156 ;  /* 0x0000009ca353723e */ /* 0x000fe600000000ff */
[----:B------:R-:W4:Y:S02]  /*be50*/  LDL.LU R129, [R1+0x14] ;  /* 0x0000140001817983 */ /* 0x000f240000300800 */
[----:B------:R1:W-:Y:S01]  /*be60*/  MUFU.EX2 R187, R89 ;  /* 0x0000005900bb7308 */ /* 0x0003e20000000800 */
[----:B--2---:R-:W-:Y:S09]  /*be70*/  F2FP.PACK_AB R80, R159, R153 ;  /* 0x000000999f50723e */ /* 0x004ff200000000ff */
[----:B------:R-:W-:Y:S10]  /*be80*/  MUFU.EX2 R107, R107 ;  /* 0x0000006b006b7308 */ /* 0x000ff40000000800 */
[----:B------:R-:W2:Y:S01]  /*be90*/  MUFU.EX2 R118, R118 ;  /* 0x0000007600767308 */ /* 0x000ea20000000800 */
[----:B-1----:R-:W1:Y:S01]  /*bea0*/  LDSM.16.MT88.4 R88, [R226+0x1900] ;  /* 0x00190000e258783b */ /* 0x002e620000004200 */
[-C--:B------:R-:W-:Y:S08]  /*beb0*/  HMMA.16816.F32 R4, R76, R84.reuse, R4 ;  /* 0x000000544c04723c */ /* 0x080ff00000001804 */
[----:B------:R-:W-:Y:S01]  /*bec0*/  MUFU.EX2 R174, R102 ;  /* 0x0000006600ae7308 */ /* 0x000fe20000000800 */
[C---:B------:R-:W-:Y:S09]  /*bed0*/  HMMA.16816.F32 R8, R80.reuse, R84, R8 ;  /* 0x000000545008723c */ /* 0x040ff20000001808 */
[----:B------:R-:W1:Y:S03]  /*bee0*/  MUFU.EX2 R110, R110 ;  /* 0x0000006e006e7308 */ /* 0x000e660000000800 */
[--C-:B------:R-:W-:Y:S01]  /*bef0*/  FFMA.FTZ R84, R139, c[0x0][0x2d0], -R3.reuse ;  /* 0x0000b4008b547a23 */ /* 0x100fe20000010803 */
[-C--:B------:R-:W-:Y:S03]  /*bf00*/  HMMA.16816.F32 R12, R80, R86.reuse, R12 ;  /* 0x00000056500c723c */ /* 0x080fe6000000180c */
[----:B--2---:R-:W-:Y:S05]  /*bf10*/  F2FP.PACK_AB R178, R107, R118 ;  /* 0x000000766bb2723e */ /* 0x004fea00000000ff */
[C---:B------:R-:W-:Y:S01]  /*bf20*/  HMMA.16816.F32 R16, R76.reuse, R86, R16 ;  /* 0x000000564c10723c */ /* 0x040fe20000001810 */
[----:B------:R2:W-:Y:S07]  /*bf30*/  MUFU.EX2 R172, R84 ;  /* 0x0000005400ac7308 */ /* 0x0005ee0000000800 */
[-C--:B------:R-:W-:Y:S03]  /*bf40*/  HMMA.16816.F32 R20, R76, R92.reuse, R20 ;  /* 0x0000005c4c14723c */ /* 0x080fe60000001814 */
[----:B------:R-:W2:Y:S01]  /*bf50*/  MUFU.EX2 R111, R111 ;  /* 0x0000006f006f7308 */ /* 0x000ea20000000800 */
[----:B-1----:R-:W-:Y:S04]  /*bf60*/  F2FP.PACK_AB R180, R110, R108 ;  /* 0x0000006c6eb4723e */ /* 0x002fe800000000ff */
[C---:B------:R-:W-:Y:S07]  /*bf70*/  HMMA.16816.F32 R24, R80.reuse, R92, R24 ;  /* 0x0000005c5018723c */ /* 0x040fee0000001818 */
[--C-:B------:R-:W-:Y:S01]  /*bf80*/  FFMA.FTZ R92, R138, c[0x0][0x2d0], -R3.reuse ;  /* 0x0000b4008a5c7a23 */ /* 0x100fe20000010803 */
[-C--:B------:R-:W-:Y:S01]  /*bf90*/  HMMA.16816.F32 R28, R80, R94.reuse, R28 ;  /* 0x0000005e501c723c */ /* 0x080fe2000000181c */
[----:B--2---:R-:W1:Y:S02]  /*bfa0*/  LDSM.16.MT88.4 R84, [R224+0x2100] ;  /* 0x00210000e054783b */ /* 0x004e640000004200 */
[----:B------:R2:W1:Y:S05]  /*bfb0*/  MUFU.EX2 R104, R92 ;  /* 0x0000005c00687308 */ /* 0x00046a0000000800 */
[C---:B------:R-:W-:Y:S04]  /*bfc0*/  HMMA.16816.F32 R32, R76.reuse, R94, R32 ;  /* 0x0000005e4c20723c */ /* 0x040fe80000001820 */
[----:B------:R-:W-:Y:S04]  /*bfd0*/  F2FP.PACK_AB R181, R111, R109 ;  /* 0x0000006d6fb5723e */ /* 0x000fe800000000ff */
[-C--:B------:R-:W-:Y:S08]  /*bfe0*/  HMMA.16816.F32 R36, R76, R96.reuse, R36 ;  /* 0x000000604c24723c */ /* 0x080ff00000001824 */
[C---:B------:R-:W-:Y:S01]  /*bff0*/  HMMA.16816.F32 R40, R80.reuse, R96, R40 ;  /* 0x000000605028723c */ /* 0x040fe20000001828 */
[----:B--2---:R-:W2:Y:S07]  /*c000*/  LDSM.16.MT88.4 R92, [R227+0x2100] ;  /* 0x00210000e35c783b */ /* 0x004eae0000004200 */
[-C--:B------:R-:W-:Y:S08]  /*c010*/  HMMA.16816.F32 R44, R80, R98.reuse, R44 ;  /* 0x00000062502c723c */ /* 0x080ff0000000182c */
[C---:B------:R-:W-:Y:S01]  /*c020*/  HMMA.16816.F32 R48, R76.reuse, R98, R48 ;  /* 0x000000624c30723c */ /* 0x040fe20000001830 */
[----:B------:R-:W1:Y:S07]  /*c030*/  LDSM.16.MT88.4 R96, [R225+0x2100] ;  /* 0x00210000e160783b */ /* 0x000e6e0000004200 */
[-C--:B------:R-:W-:Y:S08]  /*c040*/  HMMA.16816.F32 R52, R76, R88.reuse, R52 ;  /* 0x000000584c34723c */ /* 0x080ff00000001834 */
[C---:B------:R-:W-:Y:S08]  /*c050*/  HMMA.16816.F32 R56, R80.reuse, R88, R56 ;  /* 0x000000585038723c */ /* 0x040ff00000001838 */
[-C--:B------:R-:W-:Y:S07]  /*c060*/  HMMA.16816.F32 R60, R80, R90.reuse, R60 ;  /* 0x0000005a503c723c */ /* 0x080fee000000183c */
[--C-:B------:R-:W-:Y:S01]  /*c070*/  FFMA.FTZ R80, R137, c[0x0][0x2d0], -R3.reuse ;  /* 0x0000b40089507a23 */ /* 0x100fe20000010803 */
[----:B------:R-:W-:Y:S01]  /*c080*/  HMMA.16816.F32 R64, R76, R90, R64 ;  /* 0x0000005a4c40723c */ /* 0x000fe20000001840 */
[----:B------:R-:W2:Y:S02]  /*c090*/  LDSM.16.MT88.4 R88, [R226+0x2100] ;  /* 0x00210000e258783b */ /* 0x000ea40000004200 */
[----:B------:R1:W-:Y:S01]  /*c0a0*/  MUFU.EX2 R103, R80 ;  /* 0x0000005000677308 */ /* 0x0003e20000000800 */
[--C-:B------:R-:W-:Y:S01]  /*c0b0*/  FFMA.FTZ R81, R136, c[0x0][0x2d0], -R3.reuse ;  /* 0x0000b40088517a23 */ /* 0x100fe20000010803 */
[----:B------:R-:W-:Y:S01]  /*c0c0*/  F2FP.PACK_AB R82, R171, R194 ;  /* 0x000000c2ab52723e */ /* 0x000fe200000000ff */
[----:B------:R-:W-:Y:S01]  /*c0d0*/  FFMA.FTZ R3, R74, c[0x0][0x2d0], -R3 ;  /* 0x0000b4004a037a23 */ /* 0x000fe20000010803 */
[----:B------:R-:W-:Y:S02]  /*c0e0*/  F2FP.PACK_AB R76, R203, R162 ;  /* 0x000000a2cb4c723e */ /* 0x000fe400000000ff */
[----:B------:R-:W-:Y:S03]  /*c0f0*/  F2FP.PACK_AB R77, R202, R161 ;  /* 0x000000a1ca4d723e */ /* 0x000fe600000000ff */
[----:B------:R-:W-:Y:S01]  /*c100*/  F2FP.PACK_AB R78, R200, R201 ;  /* 0x000000c9c84e723e */ /* 0x000fe200000000ff */
[----:B------:R2:W2:Y:S01]  /*c110*/  MUFU.EX2 R102, R81 ;  /* 0x0000005100667308 */ /* 0x0004a20000000800 */
[----:B------:R-:W-:Y:S02]  /*c120*/  F2FP.PACK_AB R79, R198, R199 ;  /* 0x000000c7c64f723e */ /* 0x000fe400000000ff */
[----:B------:R-:W-:Y:S05]  /*c130*/  F2FP.PACK_AB R83, R169, R170 ;  /* 0x000000aaa953723e */ /* 0x000fea00000000ff */
[-C--:B-1----:R-:W-:Y:S03]  /*c140*/  HMMA.16816.F32 R4, R76, R84.reuse, R4 ;  /* 0x000000544c04723c */ /* 0x082fe60000001804 */
[----:B------:R-:W-:Y:S02]  /*c150*/  F2FP.PACK_AB R80, R197, R160 ;  /* 0x000000a0c550723e */ /* 0x000fe400000000ff */
[----:B--2---:R-:W-:Y:S07]  /*c160*/  F2FP.PACK_AB R81, R195, R196 ;  /* 0x000000c4c351723e */ /* 0x004fee00000000ff */
[C---:B------:R-:W-:Y:S08]  /*c170*/  HMMA.16816.F32 R8, R80.reuse, R84, R8 ;  /* 0x000000545008723c */ /* 0x040ff00000001808 */
[-C--:B------:R-:W-:Y:S04]  /*c180*/  HMMA.16816.F32 R12, R80, R86.reuse, R12 ;  /* 0x00000056500c723c */ /* 0x080fe8000000180c */
[----:B---3--:R-:W-:Y:S04]  /*c190*/  FFMA.FTZ R70, R70, R132, R133 ;  /* 0x0000008446467223 */ /* 0x008fe80000010085 */
[C---:B------:R-:W-:Y:S01]  /*c1a0*/  HMMA.16816.F32 R16, R76.reuse, R86, R16 ;  /* 0x000000564c10723c */ /* 0x040fe20000001810 */
[----:B------:R-:W1:Y:S03]  /*c1b0*/  LDSM.16.MT88.4 R84, [R224+0x2900] ;  /* 0x00290000e054783b */ /* 0x000e660000004200 */
[----:B------:R-:W-:Y:S02]  /*c1c0*/  FADD.FTZ R74, R128, R70 ;  /* 0x00000046804a7221 */ /* 0x000fe40000010000 */
[----:B------:R-:W-:Y:S02]  /*c1d0*/  FFMA.FTZ R69, R69, R131, R206 ;  /* 0x0000008345457223 */ /* 0x000fe400000100ce */
[-C--:B------:R-:W-:Y:S01]  /*c1e0*/  HMMA.16816.F32 R20, R76, R92.reuse, R20 ;  /* 0x0000005c4c14723c */ /* 0x080fe20000001814 */
[----:B------:R-:W-:Y:S03]  /*c1f0*/  LDSM.16.MT88.4 R132, [R224+0x3100] ;  /* 0x00310000e084783b */ /* 0x000fe60000004200 */
[----:B------:R-:W-:Y:S04]  /*c200*/  FADD.FTZ R70, R123, R69 ;  /* 0x000000457b467221 */ /* 0x000fe80000010000 */
[C---:B------:R-:W-:Y:S04]  /*c210*/  HMMA.16816.F32 R24, R80.reuse, R92, R24 ;  /* 0x0000005c5018723c */ /* 0x040fe80000001818 */
[----:B------:R-:W-:Y:S04]  /*c220*/  FADD.FTZ R70, R121, R70 ;  /* 0x0000004679467221 */ /* 0x000fe80000010000 */
[-C--:B------:R-:W-:Y:S08]  /*c230*/  HMMA.16816.F32 R28, R80, R94.reuse, R28 ;  /* 0x0000005e501c723c */ /* 0x080ff0000000181c */
[C---:B------:R-:W-:Y:S01]  /*c240*/  HMMA.16816.F32 R32, R76.reuse, R94, R32 ;  /* 0x0000005e4c20723c */ /* 0x040fe20000001820 */
[----:B------:R-:W2:Y:S07]  /*c250*/  LDSM.16.MT88.4 R92, [R227+0x2900] ;  /* 0x00290000e35c783b */ /* 0x000eae0000004200 */
[-C--:B------:R-:W-:Y:S08]  /*c260*/  HMMA.16816.F32 R36, R76, R96.reuse, R36 ;  /* 0x000000604c24723c */ /* 0x080ff00000001824 */
[C---:B------:R-:W-:Y:S08]  /*c270*/  HMMA.16816.F32 R40, R80.reuse, R96, R40 ;  /* 0x000000605028723c */ /* 0x040ff00000001828 */
[-C--:B------:R-:W-:Y:S08]  /*c280*/  HMMA.16816.F32 R44, R80, R98.reuse, R44 ;  /* 0x00000062502c723c */ /* 0x080ff0000000182c */
[C---:B------:R-:W-:Y:S01]  /*c290*/  HMMA.16816.F32 R48, R76.reuse, R98, R48 ;  /* 0x000000624c30723c */ /* 0x040fe20000001830 */
[----:B------:R-:W3:Y:S07]  /*c2a0*/  LDSM.16.MT88.4 R96, [R225+0x2900] ;  /* 0x00290000e160783b */ /* 0x000eee0000004200 */
[-C--:B------:R-:W-:Y:S08]  /*c2b0*/  HMMA.16816.F32 R52, R76, R88.reuse, R52 ;  /* 0x000000584c34723c */ /* 0x080ff00000001834 */
[C---:B------:R-:W-:Y:S08]  /*c2c0*/  HMMA.16816.F32 R56, R80.reuse, R88, R56 ;  /* 0x000000585038723c */ /* 0x040ff00000001838 */
[-C--:B------:R-:W-:Y:S04]  /*c2d0*/  HMMA.16816.F32 R60, R80, R90.reuse, R60 ;  /* 0x0000005a503c723c */ /* 0x080fe8000000183c */
[----:B----4-:R-:W-:Y:S02]  /*c2e0*/  FFMA.FTZ R0, R0, R129, R204 ;  /* 0x0000008100007223 */ /* 0x010fe400000100cc */
[----:B------:R-:W-:Y:S01]  /*c2f0*/  FFMA.FTZ R68, R68, R130, R205 ;  /* 0x0000008244447223 */ /* 0x000fe200000100cd */
[----:B------:R-:W-:Y:S01]  /*c300*/  F2FP.PACK_AB R80, R173, R174 ;  /* 0x000000aead50723e */ /* 0x000fe200000000ff */
[----:B------:R-:W-:Y:S01]  /*c310*/  HMMA.16816.F32 R64, R76, R90, R64 ;  /* 0x0000005a4c40723c */ /* 0x000fe20000001840 */
[----:B------:R-:W4:Y:S03]  /*c320*/  LDSM.16.MT88.4 R88, [R226+0x2900] ;  /* 0x00290000e258783b */ /* 0x000f260000004200 */
[----:B------:R-:W-:Y:S01]  /*c330*/  F2FP.PACK_AB R81, R104, R172 ;  /* 0x000000ac6851723e */ /* 0x000fe200000000ff */
[----:B------:R-:W-:Y:S01]  /*c340*/  FADD.FTZ R0, R242, R0 ;  /* 0x00000000f2007221 */ /* 0x000fe20000010000 */
[----:B------:R-:W-:Y:S01]  /*c350*/  F2FP.PACK_AB R82, R106, R105 ;  /* 0x000000696a52723e */ /* 0x000fe200000000ff */
[----:B------:R-:W-:Y:S01]  /*c360*/  FADD.FTZ R69, R207, R68 ;  /* 0x00000044cf457221 */ /* 0x000fe20000010000 */
[----:B------:R-:W-:Y:S01]  /*c370*/  F2FP.PACK_AB R76, R193, R168 ;  /* 0x000000a8c14c723e */ /* 0x000fe200000000ff */
[----:B------:R-:W-:Y:S01]  /*c380*/  FADD.FTZ R68, R122, R74 ;  /* 0x0000004a7a447221 */ /* 0x000fe20000010000 */
[----:B------:R2:W5:Y:S02]  /*c390*/  LDL.LU R242, [R1+0x74] ;  /* 0x0000740001f27983 */ /* 0x0005640000300800 */
[----:B------:R-:W-:Y:S01]  /*c3a0*/  F2FP.PACK_AB R77, R175, R192 ;  /* 0x000000c0af4d723e */ /* 0x000fe200000000ff */
[----:B------:R-:W-:Y:S01]  /*c3b0*/  FADD.FTZ R0, R241, R0 ;  /* 0x00000000f1007221 */ /* 0x000fe20000010000 */
[----:B------:R-:W-:Y:S01]  /*c3c0*/  F2FP.PACK_AB R78, R186, R187 ;  /* 0x000000bbba4e723e */ /* 0x000fe200000000ff */
[----:B------:R-:W-:Y:S01]  /*c3d0*/  FADD.FTZ R69, R120, R69 ;  /* 0x0000004578457221 */ /* 0x000fe20000010000 */
[----:B------:R-:W-:Y:S01]  /*c3e0*/  F2FP.PACK_AB R79, R184, R185 ;  /* 0x000000b9b84f723e */ /* 0x000fe200000000ff */
[----:B------:R2:W5:Y:S01]  /*c3f0*/  LDL.LU R241, [R1+0x70] ;  /* 0x0000700001f17983 */ /* 0x0005620000300800 */
[----:B------:R-:W-:Y:S01]  /*c400*/  FADD.FTZ R74, R127, R68 ;  /* 0x000000447f4a7221 */ /* 0x000fe20000010000 */
[----:B------:R-:W-:Y:S01]  /*c410*/  F2FP.PACK_AB R83, R102, R103 ;  /* 0x000000676653723e */ /* 0x000fe200000000ff */
[----:B------:R-:W-:Y:S02]  /*c420*/  FADD.FTZ R68, R126, R70 ;  /* 0x000000467e447221 */ /* 0x000fe40000010000 */
[----:B------:R-:W-:Y:S01]  /*c430*/  FADD.FTZ R70, R125, R69 ;  /* 0x000000457d467221 */ /* 0x000fe20000010000 */
[-C--:B-1----:R-:W-:Y:S03]  /*c440*/  HMMA.16816.F32 R4, R76, R84.reuse, R4 ;  /* 0x000000544c04723c */ /* 0x082fe60000001804 */
[----:B------:R-:W-:Y:S02]  /*c450*/  FADD.FTZ R69, R240, R74 ;  /* 0x0000004af0457221 */ /* 0x000fe40000010000 */
[----:B------:R1:W5:Y:S01]  /*c460*/  LDL.LU R240, [R1+0x6c] ;  /* 0x00006c0001f07983 */ /* 0x0003620000300800 */
[----:B------:R-:W-:Y:S02]  /*c470*/  FADD.FTZ R68, R239, R68 ;  /* 0x00000044ef447221 */ /* 0x000fe40000010000 */
[C---:B------:R-:W-:Y:S01]  /*c480*/  HMMA.16816.F32 R8, R80.reuse, R84, R8 ;  /* 0x000000545008723c */ /* 0x040fe20000001808 */
[----:B------:R1:W5:Y:S01]  /*c490*/  LDL.LU R239, [R1+0x68] ;  /* 0x0000680001ef7983 */ /* 0x0003620000300800 */
[----:B------:R-:W-:Y:S02]  /*c4a0*/  MUFU.EX2 R84, R75 ;  /* 0x0000004b00547308 */ /* 0x000fe40000000800 */
[----:B------:R-:W-:Y:S02]  /*c4b0*/  FADD.FTZ R69, R236, R69 ;  /* 0x00000045ec457221 */ /* 0x000fe40000010000 */
[----:B------:R-:W-:Y:S02]  /*c4c0*/  FADD.FTZ R68, R235, R68 ;  /* 0x00000044eb447221 */ /* 0x000fe40000010000 */
[-C--:B------:R-:W-:Y:S04]  /*c4d0*/  HMMA.16816.F32 R12, R80, R86.reuse, R12 ;  /* 0x00000056500c723c */ /* 0x080fe8000000180c */
[----:B------:R1:W1:Y:S01]  /*c4e0*/  MUFU.EX2 R75, R3 ;  /* 0x00000003004b7308 */ /* 0x0002620000000800 */
[----:B------:R-:W-:Y:S03]  /*c4f0*/  FADD.FTZ R0, R124, R0 ;  /* 0x000000007c007221 */ /* 0x000fe60000010000 */
[C---:B------:R-:W-:Y:S04]  /*c500*/  HMMA.16816.F32 R16, R76.reuse, R86, R16 ;  /* 0x000000564c10723c */ /* 0x040fe80000001810 */
[----:B------:R-:W-:Y:S04]  /*c510*/  FADD.FTZ R0, R237, R0 ;  /* 0x00000000ed007221 */ /* 0x000fe80000010000 */
[-C--:B--2---:R-:W-:Y:S04]  /*c520*/  HMMA.16816.F32 R20, R76, R92.reuse, R20 ;  /* 0x0000005c4c14723c */ /* 0x084fe80000001814 */
[----:B------:R-:W-:Y:S04]  /*c530*/  FADD.FTZ R0, R233, R0 ;  /* 0x00000000e9007221 */ /* 0x000fe80000010000 */
[C---:B------:R-:W-:Y:S04]  /*c540*/  HMMA.16816.F32 R24, R80.reuse, R92, R24 ;  /* 0x0000005c5018723c */ /* 0x040fe80000001818 */
[----:B-1----:R-:W-:Y:S01]  /*c550*/  FADD.FTZ R3, R238, R70 ;  /* 0x00000046ee037221 */ /* 0x002fe20000010000 */
[----:B------:R-:W-:Y:S01]  /*c560*/  F2FP.PACK_AB R179, R75, R84 ;  /* 0x000000544bb3723e */ /* 0x000fe200000000ff */
[----:B------:R1:W5:Y:S01]  /*c570*/  LDL.LU R238, [R1+0x64] ;  /* 0x0000640001ee7983 */ /* 0x0003620000300800 */
[----:B------:R-:W-:Y:S01]  /*c580*/  FADD.FTZ R0, R229, R0 ;  /* 0x00000000e5007221 */ /* 0x000fe20000010000 */
[-C--:B------:R-:W-:Y:S02]  /*c590*/  HMMA.16816.F32 R28, R80, R94.reuse, R28 ;  /* 0x0000005e501c723c */ /* 0x080fe4000000181c */
[----:B------:R1:W5:Y:S02]  /*c5a0*/  LDL.LU R237, [R1+0x60] ;  /* 0x0000600001ed7983 */ /* 0x0003640000300800 */
[----:B------:R-:W-:Y:S02]  /*c5b0*/  FADD.FTZ R3, R234, R3 ;  /* 0x00000003ea037221 */ /* 0x000fe40000010000 */
[----:B------:R1:W5:Y:S02]  /*c5c0*/  LDL.LU R236, [R1+0x5c] ;  /* 0x00005c0001ec7983 */ /* 0x0003640000300800 */
[C---:B------:R-:W-:Y:S02]  /*c5d0*/  HMMA.16816.F32 R32, R76.reuse, R94, R32 ;  /* 0x0000005e4c20723c */ /* 0x040fe40000001820 */
[----:B------:R1:W5:Y:S02]  /*c5e0*/  LDL.LU R235, [R1+0x58] ;  /* 0x0000580001eb7983 */ /* 0x0003640000300800 */
[----:B------:R-:W-:Y:S02]  /*c5f0*/  FADD.FTZ R3, R230, R3 ;  /* 0x00000003e6037221 */ /* 0x000fe40000010000 */
[----:B------:R1:W5:Y:S02]  /*c600*/  LDL.LU R234, [R1+0x54] ;  /* 0x0000540001ea7983 */ /* 0x0003640000300800 */
[-C--:B---3--:R-:W-:Y:S02]  /*c610*/  HMMA.16816.F32 R36, R76, R96.reuse, R36 ;  /* 0x000000604c24723c */ /* 0x088fe40000001824 */
[----:B------:R1:W5:Y:S06]  /*c620*/  LDL.LU R233, [R1+0x50] ;  /* 0x0000500001e97983 */ /* 0x00036c0000300800 */
[C---:B------:R-:W-:Y:S08]  /*c630*/  HMMA.16816.F32 R40, R80.reuse, R96, R40 ;  /* 0x000000605028723c */ /* 0x040ff00000001828 */
[-C--:B------:R-:W-:Y:S08]  /*c640*/  HMMA.16816.F32 R44, R80, R98.reuse, R44 ;  /* 0x00000062502c723c */ /* 0x080ff0000000182c */
[C---:B------:R-:W-:Y:S08]  /*c650*/  HMMA.16816.F32 R48, R76.reuse, R98, R48 ;  /* 0x000000624c30723c */ /* 0x040ff00000001830 */
[-C--:B----4-:R-:W-:Y:S08]  /*c660*/  HMMA.16816.F32 R52, R76, R88.reuse, R52 ;  /* 0x000000584c34723c */ /* 0x090ff00000001834 */
[C---:B------:R-:W-:Y:S08]  /*c670*/  HMMA.16816.F32 R56, R80.reuse, R88, R56 ;  /* 0x000000585038723c */ /* 0x040ff00000001838 */
[-C--:B------:R-:W-:Y:S08]  /*c680*/  HMMA.16816.F32 R60, R80, R90.reuse, R60 ;  /* 0x0000005a503c723c */ /* 0x080ff0000000183c */
[----:B------:R-:W-:Y:S08]  /*c690*/  HMMA.16816.F32 R64, R76, R90, R64 ;  /* 0x0000005a4c40723c */ /* 0x000ff00000001840 */
[-C--:B------:R-:W-:Y:S07]  /*c6a0*/  HMMA.16816.F32 R124, R180, R132.reuse, R4 ;  /* 0x00000084b47c723c */ /* 0x080fee0000001804 */
[----:B------:R-:W-:Y:S01]  /*c6b0*/  FADD.FTZ R5, R232, R69 ;  /* 0x00000045e8057221 */ /* 0x000fe20000010000 */
[C---:B------:R-:W-:Y:S01]  /*c6c0*/  HMMA.16816.F32 R120, R176.reuse, R132, R8 ;  /* 0x00000084b078723c */ /* 0x040fe20000001808 */
[----:B------:R1:W5:Y:S03]  /*c6d0*/  LDL.LU R232, [R1+0x4c] ;  /* 0x00004c0001e87983 */ /* 0x0003660000300800 */
[----:B------:R-:W-:Y:S02]  /*c6e0*/  FADD.FTZ R4, R231, R68 ;  /* 0x00000044e7047221 */ /* 0x000fe40000010000 */
[----:B------:R-:W-:Y:S01]  /*c6f0*/  FADD.FTZ R6, R141, R3 ;  /* 0x000000038d067221 */ /* 0x000fe20000010000 */
[----:B------:R1:W5:Y:S01]  /*c700*/  LDL.LU R231, [R1+0x48] ;  /* 0x0000480001e77983 */ /* 0x0003620000300800 */
[----:B------:R-:W-:Y:S01]  /*c710*/  FADD.FTZ R8, R228, R5 ;  /* 0x00000005e4087221 */ /* 0x000fe20000010000 */
[-C--:B------:R-:W-:Y:S02]  /*c720*/  HMMA.16816.F32 R128, R176, R134.reuse, R12 ;  /* 0x00000086b080723c */ /* 0x080fe4000000180c */
[----:B------:R1:W5:Y:S01]  /*c730*/  LDL.LU R230, [R1+0x44] ;  /* 0x0000440001e67983 */ /* 0x0003620000300800 */
[----:B------:R-:W-:Y:S02]  /*c740*/  FADD.FTZ R7, R119, R4 ;  /* 0x0000000477077221 */ /* 0x000fe40000010000 */
[----:B------:R-:W-:Y:S01]  /*c750*/  FADD.FTZ R5, R140, R0 ;  /* 0x000000008c057221 */ /* 0x000fe20000010000 */
[----:B------:R1:W5:Y:S01]  /*c760*/  LDL.LU R229, [R1+0x40] ;  /* 0x0000400001e57983 */ /* 0x0003620000300800 */
[----:B------:R-:W-:Y:S01]  /*c770*/  FADD.FTZ R4, R215, R8 ;  /* 0x00000008d7047221 */ /* 0x000fe20000010000 */
[C---:B------:R-:W-:Y:S02]  /*c780*/  HMMA.16816.F32 R132, R180.reuse, R134, R16 ;  /* 0x00000086b484723c */ /* 0x040fe40000001810 */
[----:B------:R1:W5:Y:S02]  /*c790*/  LDL.LU R228, [R1+0x3c] ;  /* 0x00003c0001e47983 */ /* 0x0003640000300800 */
[----:B------:R-:W-:Y:S02]  /*c7a0*/  FADD.FTZ R3, R213, R7 ;  /* 0x00000007d5037221 */ /* 0x000fe40000010000 */
[----:B------:R-:W-:Y:S01]  /*c7b0*/  FADD.FTZ R0, R249, R6 ;  /* 0x00000006f9007221 */ /* 0x000fe20000010000 */
[----:B------:R1:W5:Y:S01]  /*c7c0*/  LDL.LU R119, [R1+0x38] ;  /* 0x0000380001777983 */ /* 0x0003620000300800 */
[----:B------:R-:W-:Y:S01]  /*c7d0*/  FADD.FTZ R8, R147, R5 ;  /* 0x0000000593087221 */ /* 0x000fe20000010000 */
[-C--:B------:R-:W-:Y:S03]  /*c7e0*/  HMMA.16816.F32 R136, R180, R148.reuse, R20 ;  /* 0x00000094b488723c */ /* 0x080fe60000001814 */
[----:B------:R-:W-:Y:S02]  /*c7f0*/  FADD.FTZ R7, R146, R4 ;  /* 0x0000000492077221 */ /* 0x000fe40000010000 */
[----:B------:R-:W-:Y:S02]  /*c800*/  FADD.FTZ R6, R145, R3 ;  /* 0x0000000391067221 */ /* 0x000fe40000010000 */
[----:B------:R-:W-:Y:S01]  /*c810*/  FADD.FTZ R5, R144, R0 ;  /* 0x0000000090057221 */ /* 0x000fe20000010000 */
[C---:B------:R-:W-:Y:S04]  /*c820*/  HMMA.16816.F32 R140, R176.reuse, R148, R24 ;  /* 0x00000094b08c723c */ /* 0x040fe80000001818 */
[----:B------:R-:W-:Y:S02]  /*c830*/  FADD.FTZ R4, R245, R8 ;  /* 0x00000008f5047221 */ /* 0x000fe40000010000 */
[----:B------:R-:W-:Y:S02]  /*c840*/  FADD.FTZ R3, R223, R7 ;  /* 0x00000007df037221 */ /* 0x000fe40000010000 */
[----:B------:R-:W-:Y:S01]  /*c850*/  FADD.FTZ R0, R217, R6 ;  /* 0x00000006d9007221 */ /* 0x000fe20000010000 */
[-C--:B------:R-:W-:Y:S03]  /*c860*/  HMMA.16816.F32 R144, R176, R150.reuse, R28 ;  /* 0x00000096b090723c */ /* 0x080fe6000000181c */
[----:B------:R-:W-:Y:S02]  /*c870*/  FADD.FTZ R8, R247, R5 ;  /* 0x00000005f7087221 */ /* 0x000fe40000010000 */
[----:B------:R-:W-:Y:S02]  /*c880*/  FADD.FTZ R11, R244, R4 ;  /* 0x00000004f40b7221 */ /* 0x000fe40000010000 */
[----:B------:R-:W-:Y:S01]  /*c890*/  FADD.FTZ R10, R222, R3 ;  /* 0x00000003de0a7221 */ /* 0x000fe20000010000 */
[----:B------:R-:W2:Y:S01]  /*c8a0*/  LDSM.16.MT88.4 R4, [R226+0x3100] ;  /* 0x00310000e204783b */ /* 0x000ea20000004200 */
[----:B------:R-:W-:Y:S01]  /*c8b0*/  FADD.FTZ R9, R220, R0 ;  /* 0x00000000dc097221 */ /* 0x000fe20000010000 */
[C---:B------:R-:W-:Y:S04]  /*c8c0*/  HMMA.16816.F32 R148, R180.reuse, R150, R32 ;  /* 0x00000096b494723c */ /* 0x040fe80000001820 */
[----:B------:R-:W-:Y:S02]  /*c8d0*/  FADD.FTZ R8, R219, R8 ;  /* 0x00000008db087221 */ /* 0x000fe40000010000 */
[----:B------:R-:W-:Y:S02]  /*c8e0*/  FADD.FTZ R3, R218, R11 ;  /* 0x0000000bda037221 */ /* 0x000fe40000010000 */
[----:B------:R-:W-:Y:S04]  /*c8f0*/  FADD.FTZ R0, R216, R10 ;  /* 0x0000000ad8007221 */ /* 0x000fe80000010000 */
[----:B------:R-:W-:Y:S02]  /*c900*/  FADD.FTZ R12, R154, R9 ;  /* 0x000000099a0c7221 */ /* 0x000fe40000010000 */
[----:B------:R-:W-:Y:S02]  /*c910*/  FADD.FTZ R11, R153, R8 ;  /* 0x00000008990b7221 */ /* 0x000fe40000010000 */
[----:B------:R-:W-:Y:S02]  /*c920*/  FADD.FTZ R10, R152, R3 ;  /* 0x00000003980a7221 */ /* 0x000fe40000010000 */
[----:B------:R-:W-:Y:S02]  /*c930*/  FADD.FTZ R9, R155, R0 ;  /* 0x000000009b097221 */ /* 0x000fe40000010000 */
[----:B------:R-:W-:Y:S01]  /*c940*/  FADD.FTZ R8, R214, R12 ;  /* 0x0000000cd6087221 */ /* 0x000fe20000010000 */
[-C--:B------:R-:W-:Y:S03]  /*c950*/  HMMA.16816.F32 R152, R180, R164.reuse, R36 ;  /* 0x000000a4b498723c */ /* 0x080fe60000001824 */
[----:B------:R-:W-:Y:S02]  /*c960*/  FADD.FTZ R3, R159, R11 ;  /* 0x0000000b9f037221 */ /* 0x000fe40000010000 */
[----:B------:R-:W-:Y:S02]  /*c970*/  FADD.FTZ R0, R158, R10 ;  /* 0x0000000a9e007221 */ /* 0x000fe40000010000 */
[----:B------:R-:W-:Y:S02]  /*c980*/  FADD.FTZ R12, R211, R9 ;  /* 0x00000009d30c7221 */ /* 0x000fe40000010000 */
[----:B------:R-:W-:Y:S03]  /*c990*/  FADD.FTZ R11, R209, R8 ;  /* 0x00000008d10b7221 */ /* 0x000fe60000010000 */
[----:B------:R-:W-:Y:S02]  /*c9a0*/  FADD.FTZ R10, R157, R3 ;  /* 0x000000039d0a7221 */ /* 0x000fe40000010000 */
[----:B------:R-:W-:Y:S02]  /*c9b0*/  FADD.FTZ R9, R156, R0 ;  /* 0x000000009c097221 */ /* 0x000fe40000010000 */
        /* <DEDUP_REMOVED lines=21> */
[----:B------:R-:W-:Y:S02]  /*cb10*/  FADD.FTZ R11, R171, R8 ;  /* 0x00000008ab0b7221 */ /* 0x000fe40000010000 */
[----:B------:R-:W-:Y:S02]  /*cb20*/  FADD.FTZ R10, R169, R3 ;  /* 0x00000003a90a7221 */ /* 0x000fe40000010000 */
[----:B------:R-:W-:Y:S02]  /*cb30*/  FADD.FTZ R9, R168, R0 ;  /* 0x00000000a8097221 */ /* 0x000fe40000010000 */
[----:B------:R-:W-:Y:S01]  /*cb40*/  FADD.FTZ R8, R192, R12 ;  /* 0x0000000cc0087221 */ /* 0x000fe20000010000 */
[-C--:B--2---:R-:W-:Y:S03]  /*cb50*/  HMMA.16816.F32 R168, R180, R4.reuse, R52 ;  /* 0x00000004b4a8723c */ /* 0x084fe60000001834 */
[----:B------:R-:W-:Y:S02]  /*cb60*/  FADD.FTZ R3, R174, R11 ;  /* 0x0000000bae037221 */ /* 0x000fe40000010000 */
[----:B------:R-:W-:Y:S02]  /*cb70*/  FADD.FTZ R0, R172, R10 ;  /* 0x0000000aac007221 */ /* 0x000fe40000010000 */
[----:B------:R-:W-:Y:S02]  /*cb80*/  FADD.FTZ R11, R193, R9 ;  /* 0x00000009c10b7221 */ /* 0x000fe40000010000 */
[----:B------:R-:W-:Y:S03]  /*cb90*/  FADD.FTZ R10, R175, R8 ;  /* 0x00000008af0a7221 */ /* 0x000fe60000010000 */
        /* <DEDUP_REMOVED lines=10> */
[----:B------:R-:W-:Y:S04]  /*cc40*/  HMMA.16816.F32 R180, R180, R6, R64 ;  /* 0x00000006b4b4723c */ /* 0x000fe80000001840 */
[----:B------:R-:W-:Y:S02]  /*cc50*/  FADD.FTZ R3, R108, R9 ;  /* 0x000000096c037221 */ /* 0x000fe40000010000 */
[----:B------:R-:W-:Y:S02]  /*cc60*/  FADD.FTZ R8, R106, R0 ;  /* 0x000000006a087221 */ /* 0x000fe40000010000 */
[----:B------:R-:W-:Y:S04]  /*cc70*/  FADD.FTZ R4, R102, R10 ;  /* 0x0000000a66047221 */ /* 0x000fe80000010000 */
[----:B------:R-:W-:Y:S02]  /*cc80*/  FADD.FTZ R0, R109, R5 ;  /* 0x000000056d007221 */ /* 0x000fe40000010000 */
[----:B------:R-:W-:Y:S02]  /*cc90*/  FADD.FTZ R3, R110, R3 ;  /* 0x000000036e037221 */ /* 0x000fe40000010000 */
[----:B------:R-:W-:Y:S01]  /*cca0*/  FADD.FTZ R8, R116, R8 ;  /* 0x0000000874087221 */ /* 0x000fe20000010000 */
[----:B------:R-:W-:Y:S01]  /*ccb0*/  MOV R116, R72 ;  /* 0x0000004800747202 */ /* 0x000fe20000000f00 */
[----:B------:R-:W-:Y:S02]  /*ccc0*/  FADD.FTZ R4, R100, R4 ;  /* 0x0000000464047221 */ /* 0x000fe40000010000 */
[----:B------:R-:W-:Y:S02]  /*ccd0*/  FADD.FTZ R5, R111, R0 ;  /* 0x000000006f057221 */ /* 0x000fe40000010000 */
[----:B------:R-:W-:Y:S02]  /*cce0*/  FADD.FTZ R6, R112, R3 ;  /* 0x0000000370067221 */ /* 0x000fe40000010000 */
[----:B------:R-:W-:Y:S01]  /*ccf0*/  FADD.FTZ R0, R117, R8 ;  /* 0x0000000875007221 */ /* 0x000fe20000010000 */
[----:B------:R-:W-:Y:S01]  /*cd00*/  MOV R117, R71 ;  /* 0x0000004700757202 */ /* 0x000fe20000000f00 */
[----:B------:R-:W-:Y:S02]  /*cd10*/  FADD.FTZ R6, R114, R6 ;  /* 0x0000000672067221 */ /* 0x000fe40000010000 */
[----:B------:R-:W-:Y:S02]  /*cd20*/  FADD.FTZ R4, R101, R4 ;  /* 0x0000000465047221 */ /* 0x000fe40000010000 */
[----:B------:R-:W-:Y:S01]  /*cd30*/  FADD.FTZ R5, R113, R5 ;  /* 0x0000000571057221 */ /* 0x000fe20000010000 */
[----:B------:R-:W-:Y:S01]  /*cd40*/  STL [R1+0x20], R6 ;  /* 0x0000200601007387 */ /* 0x000fe20000100800 */
[----:B------:R-:W-:Y:S01]  /*cd50*/  FADD.FTZ R3, R118, R0 ;  /* 0x0000000076037221 */ /* 0x000fe20000010000 */
[----:B------:R-:W-:Y:S01]  /*cd60*/  MOV R118, R2 ;  /* 0x0000000200767202 */ /* 0x000fe20000000f00 */
[----:B------:R-:W-:Y:S02]  /*cd70*/  FADD.FTZ R0, R84, R4 ;  /* 0x0000000454007221 */ /* 0x000fe40000010000 */
[----:B------:R-:W-:Y:S02]  /*cd80*/  FADD.FTZ R4, R115, R5 ;  /* 0x0000000573047221 */ /* 0x000fe40000010000 */
[----:B------:R-:W-:Y:S02]  /*cd90*/  FADD.FTZ R3, R107, R3 ;  /* 0x000000036b037221 */ /* 0x000fe40000010000 */
[----:B------:R-:W-:Y:S01]  /*cda0*/  FADD.FTZ R0, R75, R0 ;  /* 0x000000004b007221 */ /* 0x000fe20000010000 */
[----:B------:R-:W-:Y:S04]  /*cdb0*/  STL [R1+0x1c], R4 ;  /* 0x00001c0401007387 */ /* 0x000fe80000100800 */
[----:B------:R2:W-:Y:S04]  /*cdc0*/  STL [R1+0x18], R3 ;  /* 0x0000180301007387 */ /* 0x0005e80000100800 */
[----:B------:R1:W-:Y:S01]  /*cdd0*/  STL [R1+0x14], R0 ;  /* 0x0000140001007387 */ /* 0x0003e20000100800 */
[----:B--2---:R-:W-:Y:S01]  /*cde0*/  MOV R3, R73 ;  /* 0x0000004900037202 */ /* 0x004fe20000000f00 */
[----:B-1---5:R-:W-:-:S05]  /*cdf0*/  @P2 BRA `(.L_x_3) ;  /* 0xffffad5000002947 */ /* 0x022fca000383ffff */
.L_x_2:
[----:B---3--:R-:W2:Y:S04]  /*ce00*/  LDL.LU R5, [R1+0x20] ;  /* 0x0000200001057983 */ /* 0x008ea80000300800 */
[----:B------:R-:W1:Y:S01]  /*ce10*/  S2R R8, SR_TID.X ;  /* 0x0000000000087919 */ /* 0x000e620000002100 */
[----:B------:R-:W-:Y:S01]  /*ce20*/  IMAD.MOV.U32 R57, RZ, RZ, c[0x0][0x4e8] ;  /* 0x00013a00ff397624 */ /* 0x000fe200078e00ff */
[----:B------:R-:W3:Y:S01]  /*ce30*/  S2UR UR7, SR_CTAID.Y ;  /* 0x00000000000779c3 */ /* 0x000ee20000002600 */
[----:B------:R-:W-:Y:S01]  /*ce40*/  ULDC.64 UR4, c[0x0][0x490] ;  /* 0x0001240000047ab9 */ /* 0x000fe20000000a00 */
[----:B------:R-:W4:Y:S04]  /*ce50*/  LDL.LU R6, [R1+0x1c] ;  /* 0x00001c0001067983 */ /* 0x000f280000300800 */
[----:B------:R-:W4:Y:S04]  /*ce60*/  LDL.LU R4, [R1+0x18] ;  /* 0x0000180001047983 */ /* 0x000f280000300800 */
[----:B------:R-:W4:Y:S04]  /*ce70*/  LDL.LU R0, [R1+0x14] ;  /* 0x0000140001007983 */ /* 0x000f280000300800 */
[----:B------:R-:W4:Y:S01]  /*ce80*/  LDL.LU R9, [R1+0x30] ;  /* 0x0000300001097983 */ /* 0x000f220000300800 */
[----:B------:R-:W-:-:S03]  /*ce90*/  ISETP.NE.AND P0, PT, R57, 0x1, PT ;  /* 0x000000013900780c */ /* 0x000fc60003f05270 */
[----:B------:R-:W4:Y:S01]  /*cea0*/  LDL.LU R58, [R1+0x34] ;  /* 0x00003400013a7983 */ /* 0x000f220000300800 */
[----:B-1----:R-:W-:-:S03]  /*ceb0*/  SHF.R.S32.HI R54, RZ, 0x1f, R8 ;  /* 0x0000001fff367819 */ /* 0x002fc60000011408 */
[----:B------:R-:W4:Y:S01]  /*cec0*/  LDL.LU R59, [R1+0x28] ;  /* 0x00002800013b7983 */ /* 0x000f220000300800 */
[----:B------:R-:W-:Y:S01]  /*ced0*/  LEA.HI R22, R54, R8, RZ, 0x5 ;  /* 0x0000000836167211 */ /* 0x000fe200078f28ff */
[----:B---3--:R-:W-:-:S04]  /*cee0*/  USHF.R.S32.HI UR6, URZ, 0x1f, UR7 ;  /* 0x0000001f3f067899 */ /* 0x008fc80008011407 */
[----:B------:R-:W-:Y:S02]  /*cef0*/  UIMAD UR8, UR6, UR4, URZ ;  /* 0x00000004060872a4 */ /* 0x000fe4000f8e023f */
[----:B------:R-:W-:Y:S02]  /*cf00*/  UIMAD.WIDE.U32 UR10, UR7, UR4, URZ ;  /* 0x00000004070a72a5 */ /* 0x000fe4000f8e003f */
[----:B------:R-:W-:-:S03]  /*cf10*/  UIMAD UR8, UR7, UR5, UR8 ;  /* 0x00000005070872a4 */ /* 0x000fc6000f8e0208 */
[----:B------:R-:W-:Y:S02]  /*cf20*/  ULDC.64 UR4, c[0x0][0x3e8] ;  /* 0x0000fa0000047ab9 */ /* 0x000fe40000000a00 */
[----:B------:R-:W-:Y:S01]  /*cf30*/  UIMAD.WIDE.U32 UR14, UR7, UR4, URZ ;  /* 0x00000004070e72a5 */ /* 0x000fe2000f8e003f */
[----:B------:R-:W-:Y:S01]  /*cf40*/  IMAD.MOV.U32 R53, RZ, RZ, -0x800000 ;  /* 0xff800000ff357424 */ /* 0x000fe200078e00ff */
[----:B------:R-:W-:Y:S01]  /*cf50*/  UIMAD UR6, UR6, UR4, URZ ;  /* 0x00000004060672a4 */ /* 0x000fe2000f8e023f */
[----:B------:R-:W-:-:S03]  /*cf60*/  MOV R51, 0xff800000 ;  /* 0xff80000000337802 */ /* 0x000fc60000000f00 */
[----:B------:R-:W-:Y:S01]  /*cf70*/  UIMAD UR5, UR7, UR5, UR6 ;  /* 0x00000005070572a4 */ /* 0x000fe2000f8e0206 */
[----:B------:R-:W-:-:S03]  /*cf80*/  IMAD.MOV.U32 R50, RZ, RZ, -0x800000 ;  /* 0xff800000ff327424 */ /* 0x000fc600078e00ff */
[----:B------:R-:W-:Y:S01]  /*cf90*/  UIADD3 UR5, UR15, UR5, URZ ;  /* 0x000000050f057290 */ /* 0x000fe2000fffe03f */
[----:B------:R-:W1:Y:S01]  /*cfa0*/  S2R R56, SR_CTAID.X ;  /* 0x0000000000387919 */ /* 0x000e620000002500 */
[----:B------:R-:W-:-:S03]  /*cfb0*/  IMAD.MOV.U32 R52, RZ, RZ, -0x800000 ;  /* 0xff800000ff347424 */ /* 0x000fc600078e00ff */
[----:B------:R-:W-:Y:S06]  /*cfc0*/  BAR.SYNC.DEFER_BLOCKING 0x1, 0x80 ;  /* 0x0042000000007b1d */ /* 0x000fec0000010000 */
[----:B--2---:R-:W2:Y:S04]  /*cfd0*/  SHFL.BFLY PT, R16, R5, 0x2, 0x1f ;  /* 0x0c401f0005107f89 */ /* 0x004ea800000e0000 */
[----:B----4-:R-:W3:Y:S04]  /*cfe0*/  SHFL.BFLY PT, R13, R6, 0x2, 0x1f ;  /* 0x0c401f00060d7f89 */ /* 0x010ee800000e0000 */
[----:B------:R-:W4:Y:S04]  /*cff0*/  SHFL.BFLY PT, R10, R4, 0x2, 0x1f ;  /* 0x0c401f00040a7f89 */ /* 0x000f2800000e0000 */
[----:B------:R-:W1:Y:S01]  /*d000*/  SHFL.BFLY PT, R15, R0, 0x2, 0x1f ;  /* 0x0c401f00000f7f89 */ /* 0x000e6200000e0000 */
[----:B------:R-:W-:Y:S01]  /*d010*/  MOV R25, R9 ;  /* 0x0000000900197202 */ /* 0x000fe20000000f00 */
[----:B--2---:R-:W-:-:S05]  /*d020*/  FADD.FTZ R16, R16, R5 ;  /* 0x0000000510107221 */ /* 0x004fca0000010000 */
[----:B------:R-:W2:Y:S01]  /*d030*/  SHFL.BFLY PT, R5, R16, 0x1, 0x1f ;  /* 0x0c201f0010057f89 */ /* 0x000ea200000e0000 */
[----:B---3--:R-:W-:Y:S02]  /*d040*/  FADD.FTZ R13, R13, R6 ;  /* 0x000000060d0d7221 */ /* 0x008fe40000010000 */
[----:B----4-:R-:W-:Y:S02]  /*d050*/  FADD.FTZ R10, R10, R4 ;  /* 0x000000040a0a7221 */ /* 0x010fe40000010000 */
[----:B-1----:R-:W-:-:S03]  /*d060*/  FADD.FTZ R15, R15, R0 ;  /* 0x000000000f0f7221 */ /* 0x002fc60000010000 */
[----:B------:R-:W1:Y:S04]  /*d070*/  SHFL.BFLY PT, R3, R10, 0x1, 0x1f ;  /* 0x0c201f000a037f89 */ /* 0x000e6800000e0000 */
[----:B------:R-:W3:Y:S04]  /*d080*/  SHFL.BFLY PT, R4, R15, 0x1, 0x1f ;  /* 0x0c201f000f047f89 */ /* 0x000ee800000e0000 */
[----:B------:R-:W4:Y:S01]  /*d090*/  SHFL.BFLY PT, R0, R13, 0x1, 0x1f ;  /* 0x0c201f000d007f89 */ /* 0x000f2200000e0000 */
[----:B--2---:R-:W-:Y:S01]  /*d0a0*/  FADD.FTZ R16, R16, R5 ;  /* 0x0000000510107221 */ /* 0x004fe20000010000 */
[----:B------:R-:W-:-:S02]  /*d0b0*/  LEA.HI R5, R54, R8, RZ, 0x2 ;  /* 0x0000000836057211 */ /* 0x000fc400078f10ff */
[----:B------:R-:W-:Y:S02]  /*d0c0*/  LEA.HI R54, R54, R8, RZ, 0x3 ;  /* 0x0000000836367211 */ /* 0x000fe400078f18ff */
[----:B------:R-:W-:Y:S02]  /*d0d0*/  FSETP.NE.FTZ.AND P4, PT, R16, RZ, PT ;  /* 0x000000ff1000720b */ /* 0x000fe40003f95000 */
[----:B------:R-:W-:Y:S02]  /*d0e0*/  LOP3.LUT R7, R54, 0xfffffff8, RZ, 0xc0, !PT ;  /* 0xfffffff836077812 */ /* 0x000fe400078ec0ff */
[----:B------:R-:W-:Y:S01]  /*d0f0*/  LOP3.LUT R17, R5, 0xfffffffc, RZ, 0xc0, !PT ;  /* 0xfffffffc05117812 */ /* 0x000fe200078ec0ff */
[----:B-1----:R-:W-:-:S03]  /*d100*/  FADD.FTZ R10, R10, R3 ;  /* 0x000000030a0a7221 */ /* 0x002fc60000010000 */
[----:B------:R-:W-:Y:S01]  /*d110*/  IADD3 R17, -R17, R8, RZ ;  /* 0x0000000811117210 */ /* 0x000fe20007ffe1ff */
[----:B------:R-:W-:-:S04]  /*d120*/  @P0 IMAD.HI.U32 R3, R9, c[0x0][0x4ec], RZ ;  /* 0x00013b0009030a27 */ /* 0x000fc800078e00ff */
[----:B---3--:R-:W-:Y:S01]  /*d130*/  FADD.FTZ R15, R15, R4 ;  /* 0x000000040f0f7221 */ /* 0x008fe20000010000 */
[----:B------:R-:W-:Y:S01]  /*d140*/  LOP3.LUT R4, R22, 0xffffffe0, RZ, 0xc0, !PT ;  /* 0xffffffe016047812 */ /* 0x000fe200078ec0ff */
[----:B----4-:R-:W-:Y:S01]  /*d150*/  FADD.FTZ R13, R13, R0 ;  /* 0x000000000d0d7221 */ /* 0x010fe20000010000 */
[----:B------:R-:W-:Y:S01]  /*d160*/  @P0 SHF.R.U32.HI R25, RZ, c[0x0][0x4f0], R3 ;  /* 0x00013c00ff190a19 */ /* 0x000fe20000011603 */
[----:B------:R-:W-:Y:S01]  /*d170*/  IMAD.MOV.U32 R0, RZ, RZ, RZ ;  /* 0x000000ffff007224 */ /* 0x000fe200078e00ff */
[----:B------:R-:W-:Y:S01]  /*d180*/  FSETP.NE.FTZ.AND P2, PT, R10, RZ, PT ;  /* 0x000000ff0a00720b */ /* 0x000fe20003f55000 */
[C---:B------:R-:W-:Y:S01]  /*d190*/  IMAD.IADD R3, R8.reuse, 0x1, -R4 ;  /* 0x0000000108037824 */ /* 0x040fe200078e0a04 */
[----:B------:R-:W-:Y:S01]  /*d1a0*/  FSETP.NE.FTZ.AND P3, PT, R13, RZ, PT ;  /* 0x000000ff0d00720b */ /* 0x000fe20003f75000 */
[----:B------:R-:W-:Y:S02]  /*d1b0*/  IMAD.MOV.U32 R4, RZ, RZ, RZ ;  /* 0x000000ffff047224 */ /* 0x000fe400078e00ff */
[----:B------:R-:W1:Y:S01]  /*d1c0*/  @P4 MUFU.RCP R0, R16 ;  /* 0x0000001000004308 */ /* 0x000e620000001000 */
[----:B------:R-:W-:Y:S01]  /*d1d0*/  LOP3.LUT P6, RZ, R3, 0x3, RZ, 0xc0, !PT ;  /* 0x0000000303ff7812 */ /* 0x000fe200078cc0ff */
[----:B------:R-:W-:Y:S01]  /*d1e0*/  IMAD.IADD R55, R8, 0x1, -R7 ;  /* 0x0000000108377824 */ /* 0x000fe200078e0a07 */
[----:B------:R-:W-:Y:S01]  /*d1f0*/  MOV R3, RZ ;  /* 0x000000ff00037202 */ /* 0x000fe20000000f00 */
[----:B------:R-:W-:Y:S01]  /*d200*/  IMAD.MOV R6, RZ, RZ, -R25 ;  /* 0x000000ffff067224 */ /* 0x000fe200078e0a19 */
[----:B------:R-:W-:-:S05]  /*d210*/  FSETP.NE.FTZ.AND P1, PT, R15, RZ, PT ;  /* 0x000000ff0f00720b */ /* 0x000fca0003f35000 */
[----:B------:R-:W-:Y:S01]  /*d220*/  @P3 MUFU.RCP R4, R13 ;  /* 0x0000000d00043308 */ /* 0x000fe20000001000 */
[----:B------:R-:W-:Y:S01]  /*d230*/  SHF.R.S32.HI R8, RZ, 0x2, R5 ;  /* 0x00000002ff087819 */ /* 0x000fe20000011405 */
[----:B------:R-:W-:-:S06]  /*d240*/  IMAD R49, R6, c[0x0][0x4e8], R9 ;  /* 0x00013a0006317a24 */ /* 0x000fcc00078e0209 */
[----:B------:R-:W2:Y:S01]  /*d250*/  @P2 MUFU.RCP R3, R10 ;  /* 0x0000000a00032308 */ /* 0x000ea20000001000 */
[C---:B-1----:R-:W-:Y:S02]  /*d260*/  FMUL.FTZ R125, R0.reuse, R125 ;  /* 0x0000007d007d7220 */ /* 0x042fe40000410000 */
[C---:B------:R-:W-:Y:S02]  /*d270*/  FMUL.FTZ R18, R0.reuse, R124 ;  /* 0x0000007c00127220 */ /* 0x040fe40000410000 */
[C---:B------:R-:W-:Y:S02]  /*d280*/  FMUL.FTZ R133, R0.reuse, R133 ;  /* 0x0000008500857220 */ /* 0x040fe40000410000 */
[C---:B------:R-:W-:Y:S02]  /*d290*/  FMUL.FTZ R21, R0.reuse, R132 ;  /* 0x0000008400157220 */ /* 0x040fe40000410000 */
[C---:B------:R-:W-:Y:S02]  /*d2a0*/  FMUL.FTZ R137, R0.reuse, R137 ;  /* 0x0000008900897220 */ /* 0x040fe40000410000 */
[----:B------:R-:W-:-:S02]  /*d2b0*/  FMUL.FTZ R29, R0, R136 ;  /* 0x00000088001d7220 */ /* 0x000fc40000410000 */
[C---:B------:R-:W-:Y:S02]  /*d2c0*/  FMUL.FTZ R149, R0.reuse, R149 ;  /* 0x0000009500957220 */ /* 0x040fe40000410000 */
        /* <DEDUP_REMOVED lines=8> */
[----:B------:R-:W-:Y:S02]  /*d350*/  FMUL.FTZ R40, R0, R180 ;  /* 0x000000b400287220 */ /* 0x000fe40000410000 */
[----:B------:R-:W-:Y:S02]  /*d360*/  IMAD.MOV.U32 R0, RZ, RZ, RZ ;  /* 0x000000ffff007224 */ /* 0x000fe400078e00ff */
[----:B--2---:R-:W-:-:S02]  /*d370*/  FMUL.FTZ R121, R3, R121 ;  /* 0x0000007903797220 */ /* 0x004fc40000410000 */
        /* <DEDUP_REMOVED lines=14> */
[----:B------:R-:W-:Y:S01]  /*d460*/  FMUL.FTZ R38, R3, R176 ;  /* 0x000000b003267220 */ /* 0x000fe20000410000 */
[----:B------:R-:W-:Y:S01]  /*d470*/  SHF.R.S32.HI R3, RZ, 0x1f, R5 ;  /* 0x0000001fff037819 */ /* 0x000fe20000011405 */
[----:B------:R-:W1:Y:S03]  /*d480*/  @P1 MUFU.RCP R0, R15 ;  /* 0x0000000f00001308 */ /* 0x000e660000001000 */
[----:B------:R-:W-:Y:S01]  /*d490*/  LEA.HI R3, R3, R8, RZ, 0x3 ;  /* 0x0000000803037211 */ /* 0x000fe200078f18ff */
[----:B------:R-:W-:-:S04]  /*d4a0*/  IMAD.U32 R6, RZ, RZ, UR10 ;  /* 0x0000000aff067e24 */ /* 0x000fc8000f8e00ff */
[----:B------:R-:W2:Y:S01]  /*d4b0*/  @P1 MUFU.LG2 R15, R15 ;  /* 0x0000000f000f1308 */ /* 0x000ea20000000c00 */
[----:B------:R-:W-:Y:S01]  /*d4c0*/  LOP3.LUT R3, R3, 0xfffffff8, RZ, 0xc0, !PT ;  /* 0xfffffff803037812 */ /* 0x000fe200078ec0ff */
        /* <DEDUP_REMOVED lines=15> */
[----:B------:R-:W-:Y:S02]  /*d5c0*/  FMUL.FTZ R39, R4, R182 ;  /* 0x000000b604277220 */ /* 0x000fe40000410000 */
[----:B------:R-:W-:-:S02]  /*d5d0*/  IMAD.U32 R4, RZ, RZ, UR14 ;  /* 0x0000000eff047e24 */ /* 0x000fc4000f8e00ff */
[----:B------:R-:W-:Y:S01]  /*d5e0*/  IMAD.IADD R12, R8, 0x1, -R3 ;  /* 0x00000001080c7824 */ /* 0x000fe200078e0a03 */
[----:B------:R-:W-:Y:S01]  /*d5f0*/  MOV R8, R6 ;  /* 0x0000000600087202 */ /* 0x000fe20000000f00 */
[----:B------:R-:W-:Y:S01]  /*d600*/  IMAD.MOV.U32 R6, RZ, RZ, R4 ;  /* 0x000000ffff067224 */ /* 0x000fe200078e0004 */
[----:B------:R-:W-:Y:S01]  /*d610*/  @P4 MOV R4, 0x3f317218 ;  /* 0x3f31721800044802 */ /* 0x000fe20000000f00 */
[----:B------:R-:W3:Y:S01]  /*d620*/  @P3 MUFU.LG2 R13, R13 ;  /* 0x0000000d000d3308 */ /* 0x000ee20000000c00 */
[C---:B-1----:R-:W-:Y:S01]  /*d630*/  FMUL.FTZ R123, R0.reuse, R123 ;  /* 0x0000007b007b7220 */ /* 0x042fe20000410000 */
[----:B------:R-:W-:Y:S01]  /*d640*/  @P1 MOV R11, 0x3f317218 ;  /* 0x3f317218000b1802 */ /* 0x000fe20000000f00 */
        /* <DEDUP_REMOVED lines=15> */
[----:B------:R-:W-:Y:S01]  /*d740*/  @P3 IMAD.MOV.U32 R3, RZ, RZ, 0x3f317218 ;  /* 0x3f317218ff033424 */ /* 0x000fe200078e00ff */
[----:B------:R-:W1:Y:S01]  /*d750*/  @P2 MUFU.LG2 R10, R10 ;  /* 0x0000000a000a2308 */ /* 0x000e620000000c00 */
[----:B------:R-:W-:Y:S02]  /*d760*/  @P2 IMAD.MOV.U32 R0, RZ, RZ, 0x3f317218 ;  /* 0x3f317218ff002424 */ /* 0x000fe400078e00ff */
[----:B------:R-:W-:Y:S02]  /*d770*/  IMAD.U32 R5, RZ, RZ, UR15 ;  /* 0x0000000fff057e24 */ /* 0x000fe4000f8e00ff */
[----:B------:R-:W-:Y:S02]  /*d780*/  @P4 FMUL.FTZ R14, R4, c[0x0][0x2d0] ;  /* 0x0000b400040e4a20 */ /* 0x000fe40000410000 */
[----:B------:R-:W-:Y:S02]  /*d790*/  @P3 FMUL.FTZ R5, R3, c[0x0][0x2d0] ;  /* 0x0000b40003053a20 */ /* 0x000fe40000410000 */
[----:B--2---:R-:W-:-:S02]  /*d7a0*/  @P1 FMUL.FTZ R4, R15, 0.69314718246459960938 ;  /* 0x3f3172180f041820 */ /* 0x004fc40000410000 */
[----:B------:R-:W-:Y:S01]  /*d7b0*/  @P2 FMUL.FTZ R3, R0, c[0x0][0x2d0] ;  /* 0x0000b40000032a20 */ /* 0x000fe20000410000 */
[----:B------:R-:W2:Y:S01]  /*d7c0*/  S2R R15, SR_CTAID.Z ;  /* 0x00000000000f7919 */ /* 0x000ea20000002700 */
[----:B------:R-:W-:-:S04]  /*d7d0*/  @P1 FMUL.FTZ R0, R11, c[0x0][0x2d0] ;  /* 0x0000b4000b001a20 */ /* 0x000fc80000410000 */
[----:B------:R-:W-:Y:S01]  /*d7e0*/  @P1 FFMA.FTZ R53, R0, R2, R4 ;  /* 0x0000000200351223 */ /* 0x000fe20000010004 */
[----:B------:R-:W-:Y:S01]  /*d7f0*/  SHF.R.S32.HI R0, RZ, 0x5, R22 ;  /* 0x00000005ff007819 */ /* 0x000fe20000011416 */
[----:B---3--:R-:W-:-:S03]  /*d800*/  @P3 FMUL.FTZ R13, R13, 0.69314718246459960938 ;  /* 0x3f3172180d0d3820 */ /* 0x008fc60000410000 */
[----:B------:R-:W-:Y:S01]  /*d810*/  SHF.R.S32.HI R2, RZ, 0x1f, R0 ;  /* 0x0000001fff027819 */ /* 0x000fe20000011400 */
[----:B-1----:R-:W-:Y:S02]  /*d820*/  @P2 FMUL.FTZ R10, R10, 0.69314718246459960938 ;  /* 0x3f3172180a0a2820 */ /* 0x002fe40000410000 */
[----:B------:R-:W-:Y:S01]  /*d830*/  @P3 FFMA.FTZ R51, R5, R72, R13 ;  /* 0x0000004805333223 */ /* 0x000fe2000001000d */
[----:B------:R-:W-:Y:S02]  /*d840*/  LEA.HI R2, R2, R0, RZ, 0x2 ;  /* 0x0000000002027211 */ /* 0x000fe400078f10ff */
[----:B------:R-:W-:Y:S01]  /*d850*/  LEA.HI R5, R17, R17, RZ, 0x1 ;  /* 0x0000001111057211 */ /* 0x000fe200078f08ff */
[----:B------:R-:W-:Y:S01]  /*d860*/  @P2 FFMA.FTZ R50, R3, R71, R10 ;  /* 0x0000004703322223 */ /* 0x000fe2000001000a */
[----:B------:R-:W-:Y:S02]  /*d870*/  LOP3.LUT R3, R2, 0xffffffc, RZ, 0xc0, !PT ;  /* 0x0ffffffc02037812 */ /* 0x000fe400078ec0ff */
[----:B------:R-:W-:Y:S01]  /*d880*/  MOV R7, UR11 ;  /* 0x0000000b00077c02 */ /* 0x000fe20008000f00 */
[----:B------:R-:W-:Y:S01]  /*d890*/  IMAD.U32 R7, RZ, RZ, UR5 ;  /* 0x00000005ff077e24 */ /* 0x000fe2000f8e00ff */
[----:B------:R-:W-:Y:S01]  /*d8a0*/  LOP3.LUT R2, R5, 0x1ffffffe, RZ, 0xc0, !PT ;  /* 0x1ffffffe05027812 */ /* 0x000fe200078ec0ff */
[----:B------:R-:W-:-:S03]  /*d8b0*/  IMAD.IADD R13, R0, 0x1, -R3 ;  /* 0x00000001000d7824 */ /* 0x000fc600078e0a03 */
[----:B------:R-:W-:Y:S01]  /*d8c0*/  IADD3 R11, R17, -R2, RZ ;  /* 0x80000002110b7210 */ /* 0x000fe20007ffe0ff */
[----:B--2---:R-:W-:Y:S01]  /*d8d0*/  IMAD.WIDE.U32 R2, R15, c[0x0][0x3f0], R6 ;  /* 0x0000fc000f027a25 */ /* 0x004fe200078e0006 */
[----:B------:R-:W-:Y:S02]  /*d8e0*/  SHF.R.S32.HI R7, RZ, 0x2, R58 ;  /* 0x00000002ff077819 */ /* 0x000fe4000001143a */
[----:B------:R-:W2:Y:S01]  /*d8f0*/  LDL R58, [R1+0x2c] ;  /* 0x00002c00013a7983 */ /* 0x000ea20000100800 */
[----:B------:R-:W1:Y:S01]  /*d900*/  @P4 MUFU.LG2 R16, R16 ;  /* 0x0000001000104308 */ /* 0x000e620000000c00 */
[----:B------:R-:W-:Y:S02]  /*d910*/  SHF.R.S32.HI R4, RZ, 0x1f, R15 ;  /* 0x0000001fff047819 */ /* 0x000fe4000001140f */
[----:B------:R-:W-:-:S03]  /*d920*/  LOP3.LUT R6, R12, 0x1, RZ, 0xc0, !PT ;  /* 0x000000010c067812 */ /* 0x000fc600078ec0ff */
[C---:B------:R-:W-:Y:S02]  /*d930*/  IMAD R48, R4.reuse, c[0x0][0x498], RZ ;  /* 0x0001260004307a24 */ /* 0x040fe400078e02ff */
[----:B------:R-:W-:Y:S02]  /*d940*/  IMAD R10, R4, c[0x0][0x3f0], RZ ;  /* 0x0000fc00040a7a24 */ /* 0x000fe400078e02ff */
[----:B-1----:R-:W-:-:S04]  /*d950*/  @P4 FMUL.FTZ R16, R16, 0.69314718246459960938 ;  /* 0x3f31721810104820 */ /* 0x002fc80000410000 */
[----:B------:R-:W-:Y:S02]  /*d960*/  @P4 FFMA.FTZ R52, R14, R73, R16 ;  /* 0x000000490e344223 */ /* 0x000fe40000010010 */
[----:B------:R-:W-:Y:S02]  /*d970*/  IMAD R14, R0, 0x200, R17 ;  /* 0x00000200000e7824 */ /* 0x000fe400078e0211 */
[----:B------:R-:W-:Y:S02]  /*d980*/  IMAD.SHL.U32 R0, R5, 0x20, RZ ;  /* 0x0000002005007824 */ /* 0x000fe400078e00ff */
[----:B------:R-:W-:-:S03]  /*d990*/  IMAD.SHL.U32 R4, R12, 0x40, RZ ;  /* 0x000000400c047824 */ /* 0x000fc600078e00ff */
[----:B------:R-:W-:Y:S02]  /*d9a0*/  LOP3.LUT R5, R0, 0xffffffc0, RZ, 0xc0, !PT ;  /* 0xffffffc000057812 */ /* 0x000fe400078ec0ff */
[----:B------:R-:W-:Y:S02]  /*d9b0*/  R2P PR, R12, 0x6 ;  /* 0x000000060c007804 */ /* 0x000fe40000000000 */
[----:B------:R-:W-:Y:S01]  /*d9c0*/  LOP3.LUT R4, R4, 0x1c0, RZ, 0xc0, !PT ;  /* 0x000001c004047812 */ /* 0x000fe200078ec0ff */
[----:B------:R-:W-:Y:S01]  /*d9d0*/  IMAD R0, R13, 0x10, R7 ;  /* 0x000000100d007824 */ /* 0x000fe200078e0207 */
[----:B------:R-:W-:Y:S01]  /*d9e0*/  ISETP.NE.U32.AND P3, PT, R6, 0x1, PT ;  /* 0x000000010600780c */ /* 0x000fe20003f65070 */
[----:B------:R-:W-:Y:S01]  /*d9f0*/  IMAD R6, R11, 0x8, R5 ;  /* 0x000000080b067824 */ /* 0x000fe200078e0205 */
[----:B------:R-:W-:Y:S01]  /*da00*/  UIADD3 UR8, UR11, UR8, URZ ;  /* 0x000000080b087290 */ /* 0x000fe2000fffe03f */
[----:B------:R-:W-:Y:S02]  /*da10*/  LEA.HI R4, R4, R4, RZ, 0x1d ;  /* 0x0000000404047211 */ /* 0x000fe400078fe8ff */
[----:B------:R-:W-:Y:S01]  /*da20*/  IMAD.IADD R6, R0, 0x1, R6 ;  /* 0x0000000100067824 */ /* 0x000fe200078e0206 */
[----:B------:R-:W-:Y:S01]  /*da30*/  SHF.R.S32.HI R5, RZ, 0x3, R54 ;  /* 0x00000003ff057819 */ /* 0x000fe20000011436 */
[----:B------:R-:W-:Y:S01]  /*da40*/  IMAD R0, R56, 0x80, R0 ;  /* 0x0000008038007824 */ /* 0x000fe200078e0200 */
[----:B------:R-:W-:-:S02]  /*da50*/  LEA R7, R14, R4, 0x1 ;  /* 0x000000040e077211 */ /* 0x000fc400078e08ff */
[----:B------:R-:W-:Y:S01]  /*da60*/  SHF.R.S32.HI R4, RZ, 0x1f, R25 ;  /* 0x0000001fff047819 */ /* 0x000fe20000011419 */
[----:B------:R-:W-:Y:S01]  /*da70*/  IMAD R10, R15, c[0x0][0x3f4], R10 ;  /* 0x0000fd000f0a7a24 */ /* 0x000fe200078e020a */
[----:B------:R-:W-:Y:S01]  /*da80*/  MOV R9, UR8 ;  /* 0x0000000800097c02 */ /* 0x000fe20008000f00 */
[----:B------:R-:W-:Y:S01]  /*da90*/  IMAD R54, R57, c[0x0][0x388], RZ ;  /* 0x0000e20039367a24 */ /* 0x000fe200078e02ff */
[----:B------:R-:W-:Y:S02]  /*daa0*/  LEA R22, R56, R5, 0x7 ;  /* 0x0000000538167211 */ /* 0x000fe400078e38ff */
[----:B------:R-:W-:Y:S01]  /*dab0*/  IADD3 R5, R0, 0x8, RZ ;  /* 0x0000000800057810 */ /* 0x000fe20007ffe0ff */
[----:B------:R-:W-:Y:S01]  /*dac0*/  IMAD R4, R4, c[0x0][0x3e0], RZ ;  /* 0x0000f80004047a24 */ /* 0x000fe200078e02ff */
[----:B------:R-:W-:Y:S01]  /*dad0*/  IADD3 R3, R3, R10, RZ ;  /* 0x0000000a03037210 */ /* 0x000fe20007ffe0ff */
[----:B------:R-:W-:Y:S01]  /*dae0*/  IMAD R48, R15, c[0x0][0x49c], R48 ;  /* 0x000127000f307a24 */ /* 0x000fe200078e0230 */
[----:B------:R-:W-:Y:S01]  /*daf0*/  ISETP.GE.OR P4, PT, R5, R54, P6 ;  /* 0x000000360500720c */ /* 0x000fe20003786670 */
[----:B------:R-:W-:Y:S01]  /*db00*/  IMAD.WIDE.U32 R16, R15, c[0x0][0x498], R8 ;  /* 0x000126000f107a25 */ /* 0x000fe200078e0008 */
[----:B------:R-:W-:-:S02]  /*db10*/  MOV R15, 0xfffffff0 ;  /* 0xfffffff0000f7802 */ /* 0x000fc40000000f00 */
[----:B------:R-:W-:Y:S01]  /*db20*/  IADD3 R5, R0, 0x40, RZ ;  /* 0x0000004000057810 */ /* 0x000fe20007ffe0ff */
[----:B------:R-:W-:Y:S01]  /*db30*/  IMAD R10, R56, 0x80, R6 ;  /* 0x00000080380a7824 */ /* 0x000fe200078e0206 */
[CC--:B------:R-:W-:Y:S01]  /*db40*/  ISETP.GE.OR P5, PT, R0.reuse, R54.reuse, P6 ;  /* 0x000000360000720c */ /* 0x0c0fe200037a6670 */
[----:B------:R-:W-:Y:S01]  /*db50*/  IMAD R6, R25, c[0x0][0x3e4], R4 ;  /* 0x0000f90019067a24 */ /* 0x000fe200078e0204 */
[----:B------:R-:W-:Y:S01]  /*db60*/  IADD3 R4, R0, 0x48, RZ ;  /* 0x0000004800047810 */ /* 0x000fe20007ffe0ff */
[----:B------:R-:W-:Y:S01]  /*db70*/  IMAD.SHL.U32 R0, R7, 0x2, RZ ;  /* 0x0000000207007824 */ /* 0x000fe200078e00ff */
[----:B------:R-:W-:Y:S02]  /*db80*/  SEL R15, R15, 0x10, !P3 ;  /* 0x000000100f0f7807 */ /* 0x000fe40005800000 */
[----:B------:R-:W-:Y:S01]  /*db90*/  ISETP.GE.OR P3, PT, R5, R54, P6 ;  /* 0x000000360500720c */ /* 0x000fe20003766670 */
[----:B------:R-:W-:Y:S01]  /*dba0*/  @P0 IMAD.HI.U32 R5, R10, c[0x0][0x4ec], RZ ;  /* 0x00013b000a050a27 */ /* 0x000fe200078e00ff */
[----:B------:R-:W-:-:S02]  /*dbb0*/  SHF.R.S32.HI R7, RZ, 0x1f, R49 ;  /* 0x0000001fff077819 */ /* 0x000fc40000011431 */
[----:B------:R-:W-:Y:S02]  /*dbc0*/  ISETP.GE.OR P6, PT, R4, R54, P6 ;  /* 0x000000360400720c */ /* 0x000fe400037c6670 */
[----:B------:R-:W-:Y:S01]  /*dbd0*/  MOV R4, R10 ;  /* 0x0000000a00047202 */ /* 0x000fe20000000f00 */
[----:B------:R-:W-:Y:S01]  /*dbe0*/  IMAD R7, R7, c[0x0][0x3d8], RZ ;  /* 0x0000f60007077a24 */ /* 0x000fe200078e02ff */
[C---:B------:R-:W-:Y:S02]  /*dbf0*/  IADD3 R8, R0.reuse, 0x80, RZ ;  /* 0x0000008000087810 */ /* 0x040fe40007ffe0ff */
[----:B------:R-:W-:Y:S01]  /*dc00*/  @P0 SHF.R.U32.HI R4, RZ, c[0x0][0x4f0], R5 ;  /* 0x00013c00ff040a19 */ /* 0x000fe20000011605 */
[----:B------:R-:W-:Y:S01]  /*dc10*/  IMAD R11, R49, c[0x0][0x3dc], R7 ;  /* 0x0000f700310b7a24 */ /* 0x000fe200078e0207 */
[----:B------:R-:W-:Y:S02]  /*dc20*/  IADD3 R5, R0, 0xc0, RZ ;  /* 0x000000c000057810 */ /* 0x000fe40007ffe0ff */
[----:B------:R-:W-:-:S02]  /*dc30*/  @P2 IADD3 R5, R8, -0x40, RZ ;  /* 0xffffffc008052810 */ /* 0x000fc40007ffe0ff */
[----:B------:R-:W-:Y:S02]  /*dc40*/  SHF.R.S32.HI R7, RZ, 0x1f, R4 ;  /* 0x0000001fff077819 */ /* 0x000fe40000011404 */
[C---:B------:R-:W-:Y:S01]  /*dc50*/  IADD3 R8, P0, R4.reuse, R16, RZ ;  /* 0x0000001004087210 */ /* 0x040fe20007f1e0ff */
[----:B------:R-:W-:Y:S01]  /*dc60*/  IMAD.WIDE.U32 R2, R25, c[0x0][0x3e0], R2 ;  /* 0x0000f80019027a25 */ /* 0x000fe200078e0002 */
[----:B------:R-:W-:-:S03]  /*dc70*/  IADD3 R4, -R4, RZ, RZ ;  /* 0x000000ff04047210 */ /* 0x000fc60007ffe1ff */
[----:B------:R-:W-:Y:S02]  /*dc80*/  IMAD.IADD R3, R3, 0x1, R6 ;  /* 0x0000000103037824 */ /* 0x000fe400078e0206 */
[----:B------:R-:W-:Y:S01]  /*dc90*/  IMAD R4, R4, c[0x0][0x4e8], R10 ;  /* 0x00013a0004047a24 */ /* 0x000fe200078e020a */
[----:B------:R-:W-:Y:S01]  /*dca0*/  F2FP.PACK_AB R18, R125, R18 ;  /* 0x000000127d12723e */ /* 0x000fe200000000ff */
[----:B------:R-:W-:Y:S01]  /*dcb0*/  IMAD.MOV.U32 R16, RZ, RZ, 0x20 ;  /* 0x00000020ff107424 */ /* 0x000fe200078e00ff */
[----:B------:R-:W-:Y:S01]  /*dcc0*/  F2FP.PACK_AB R19, R127, R19 ;  /* 0x000000137f13723e */ /* 0x000fe200000000ff */
[----:B------:R-:W-:Y:S01]  /*dcd0*/  IMAD.WIDE.U32 R2, R49, c[0x0][0x3d8], R2 ;  /* 0x0000f60031027a25 */ /* 0x000fe200078e0002 */
[----:B------:R-:W-:Y:S02]  /*dce0*/  F2FP.PACK_AB R21, R133, R21 ;  /* 0x000000158515723e */ /* 0x000fe400000000ff */
[----:B------:R-:W-:Y:S02]  /*dcf0*/  IADD3 R6, R0, R15, RZ ;  /* 0x0000000f00067210 */ /* 0x000fe40007ffe0ff */
[----:B------:R-:W-:-:S02]  /*dd00*/  F2FP.PACK_AB R20, R135, R20 ;  /* 0x000000148714723e */ /* 0x000fc400000000ff */
[----:B------:R-:W-:Y:S02]  /*dd10*/  IADD3.X R9, R7, R17, R48, P0, !PT ;  /* 0x0000001107097210 */ /* 0x000fe400007fe430 */
[----:B------:R-:W-:Y:S02]  /*dd20*/  F2FP.PACK_AB R23, R121, R23 ;  /* 0x000000177917723e */ /* 0x000fe400000000ff */
[----:B------:R-:W-:Y:S02]  /*dd30*/  F2FP.PACK_AB R24, R123, R24 ;  /* 0x000000187b18723e */ /* 0x000fe400000000ff */
[----:B------:R-:W-:Y:S01]  /*dd40*/  SHF.R.S32.HI R7, RZ, 0x1f, R4 ;  /* 0x0000001fff077819 */ /* 0x000fe20000011404 */
[----:B------:R-:W-:Y:S01]  /*dd50*/  STS [R0+0x80], R18 ;  /* 0x0000801200007388 */ /* 0x000fe20000000800 */
[----:B------:R-:W-:Y:S02]  /*dd60*/  F2FP.PACK_AB R26, R129, R26 ;  /* 0x0000001a811a723e */ /* 0x000fe400000000ff */
[----:B------:R-:W-:Y:S01]  /*dd70*/  F2FP.PACK_AB R27, R131, R27 ;  /* 0x0000001b831b723e */ /* 0x000fe200000000ff */
[----:B------:R-:W-:Y:S01]  /*dd80*/  STS [R0+0x480], R19 ;  /* 0x0004801300007388 */ /* 0x000fe20000000800 */
[----:B------:R-:W-:Y:S01]  /*dd90*/  SEL R16, R16, 0xffffffe0, !P1 ;  /* 0xffffffe010107807 */ /* 0x000fe20004800000 */
[----:B------:R-:W-:Y:S01]  /*dda0*/  IMAD R7, R7, c[0x0][0x488], RZ ;  /* 0x0001220007077a24 */ /* 0x000fe200078e02ff */
[----:B------:R-:W-:Y:S01]  /*ddb0*/  IADD3 R3, R3, R11, RZ ;  /* 0x0000000b03037210 */ /* 0x000fe20007ffe0ff */
[----:B------:R1:W-:Y:S01]  /*ddc0*/  STS [R6+0x80], R21 ;  /* 0x0000801506007388 */ /* 0x0003e20000000800 */
[----:B------:R-:W-:-:S03]  /*ddd0*/  F2FP.PACK_AB R29, R137, R29 ;  /* 0x0000001d891d723e */ /* 0x000fc600000000ff */
[----:B------:R3:W-:Y:S01]  /*dde0*/  STS [R6+0x480], R20 ;  /* 0x0004801406007388 */ /* 0x0007e20000000800 */
[----:B------:R-:W-:-:S03]  /*ddf0*/  F2FP.PACK_AB R28, R139, R28 ;  /* 0x0000001c8b1c723e */ /* 0x000fc600000000ff */
[----:B------:R-:W-:Y:S01]  /*de00*/  STS [R0+0x2080], R23 ;  /* 0x0020801700007388 */ /* 0x000fe20000000800 */
[----:B------:R-:W-:-:S03]  /*de10*/  F2FP.PACK_AB R30, R149, R30 ;  /* 0x0000001e951e723e */ /* 0x000fc600000000ff */
[----:B------:R4:W-:Y:S01]  /*de20*/  STS [R0+0x2480], R24 ;  /* 0x0024801800007388 */ /* 0x0009e20000000800 */
[----:B------:R-:W-:-:S03]  /*de30*/  F2FP.PACK_AB R31, R151, R31 ;  /* 0x0000001f971f723e */ /* 0x000fc600000000ff */
[----:B------:R-:W-:Y:S01]  /*de40*/  STS [R6+0x2080], R26 ;  /* 0x0020801a06007388 */ /* 0x000fe20000000800 */
[----:B------:R-:W-:-:S03]  /*de50*/  F2FP.PACK_AB R33, R141, R33 ;  /* 0x000000218d21723e */ /* 0x000fc600000000ff */
[----:B------:R4:W-:Y:S01]  /*de60*/  STS [R6+0x2480], R27 ;  /* 0x0024801b06007388 */ /* 0x0009e20000000800 */
[----:B------:R-:W-:Y:S02]  /*de70*/  F2FP.PACK_AB R32, R143, R32 ;  /* 0x000000208f20723e */ /* 0x000fe400000000ff */
[----:B-1----:R-:W-:Y:S01]  /*de80*/  LEA R21, P0, R2, c[0x0][0x380], 0x1 ;  /* 0x0000e00002157a11 */ /* 0x002fe200078008ff */
[----:B------:R-:W-:-:S03]  /*de90*/  IMAD R7, R4, c[0x0][0x48c], R7 ;  /* 0x0001230004077a24 */ /* 0x000fc600078e0207 */
[----:B---3--:R-:W-:Y:S01]  /*dea0*/  LEA.HI.X R20, R2, c[0x0][0x384], R3, 0x1, P0 ;  /* 0x0000e10002147a11 */ /* 0x008fe200000f0c03 */
[----:B------:R-:W-:-:S04]  /*deb0*/  IMAD.WIDE.U32 R2, R4, c[0x0][0x488], R8 ;  /* 0x0001220004027a25 */ /* 0x000fc800078e0008 */
[----:B----4-:R-:W-:Y:S01]  /*dec0*/  IMAD.IADD R0, R0, 0x1, R16 ;  /* 0x0000000100007824 */ /* 0x010fe200078e0210 */
[----:B------:R-:W-:Y:S01]  /*ded0*/  LEA R4, P0, R2, c[0x0][0x450], 0x2 ;  /* 0x0001140002047a11 */ /* 0x000fe200078010ff */
[----:B------:R-:W-:-:S03]  /*dee0*/  IMAD.IADD R6, R16, 0x1, R6 ;  /* 0x0000000110067824 */ /* 0x000fc600078e0206 */
[----:B------:R-:W-:Y:S04]  /*def0*/  STS [R0+0x80], R29 ;  /* 0x0000801d00007388 */ /* 0x000fe80000000800 */
[----:B------:R-:W-:Y:S04]  /*df00*/  STS [R0+0x480], R28 ;  /* 0x0004801c00007388 */ /* 0x000fe80000000800 */
[----:B------:R-:W-:Y:S04]  /*df10*/  STS [R6+0x80], R30 ;  /* 0x0000801e06007388 */ /* 0x000fe80000000800 */
[----:B------:R-:W-:Y:S04]  /*df20*/  STS [R6+0x480], R31 ;  /* 0x0004801f06007388 */ /* 0x000fe80000000800 */
[----:B------:R-:W-:Y:S04]  /*df30*/  STS [R0+0x2080], R33 ;  /* 0x0020802100007388 */ /* 0x000fe80000000800 */
[----:B------:R1:W-:Y:S01]  /*df40*/  STS [R0+0x2480], R32 ;  /* 0x0024802000007388 */ /* 0x0003e20000000800 */
[----:B------:R-:W-:-:S02]  /*df50*/  F2FP.PACK_AB R35, R145, R35 ;  /* 0x000000239123723e */ /* 0x000fc400000000ff */
[----:B------:R-:W-:Y:S02]  /*df60*/  F2FP.PACK_AB R34, R147, R34 ;  /* 0x000000229322723e */ /* 0x000fe400000000ff */
[----:B------:R-:W-:Y:S02]  /*df70*/  F2FP.PACK_AB R37, R153, R37 ;  /* 0x000000259925723e */ /* 0x000fe400000000ff */
[----:B------:R-:W-:Y:S02]  /*df80*/  F2FP.PACK_AB R36, R155, R36 ;  /* 0x000000249b24723e */ /* 0x000fe400000000ff */
[----:B------:R-:W-:Y:S02]  /*df90*/  F2FP.PACK_AB R42, R165, R42 ;  /* 0x0000002aa52a723e */ /* 0x000fe400000000ff */
[----:B------:R-:W-:Y:S02]  /*dfa0*/  F2FP.PACK_AB R41, R167, R41 ;  /* 0x00000029a729723e */ /* 0x000fe400000000ff */
[----:B------:R-:W-:-:S02]  /*dfb0*/  F2FP.PACK_AB R47, R157, R47 ;  /* 0x0000002f9d2f723e */ /* 0x000fc400000000ff */
[----:B------:R-:W-:Y:S02]  /*dfc0*/  F2FP.PACK_AB R158, R159, R158 ;  /* 0x0000009e9f9e723e */ /* 0x000fe400000000ff */
[----:B-1----:R-:W-:Y:S02]  /*dfd0*/  IADD3 R0, R3, R7, RZ ;  /* 0x0000000703007210 */ /* 0x002fe40007ffe0ff */
[----:B------:R-:W-:Y:S02]  /*dfe0*/  IADD3 R3, R16, 0x400, R5 ;  /* 0x0000040010037810 */ /* 0x000fe40007ffe005 */
[----:B------:R-:W-:Y:S02]  /*dff0*/  LEA.HI.X R2, R2, c[0x0][0x454], R0, 0x2, P0 ;  /* 0x0001150002027a11 */ /* 0x000fe400000f1400 */
[----:B------:R-:W-:Y:S01]  /*e000*/  IADD3 R0, R15, R5, RZ ;  /* 0x000000050f007210 */ /* 0x000fe20007ffe0ff */
[----:B------:R-:W-:Y:S01]  /*e010*/  STS [R6+0x2080], R35 ;  /* 0x0020802306007388 */ /* 0x000fe20000000800 */
[----:B------:R-:W-:Y:S01]  /*e020*/  F2FP.PACK_AB R46, R161, R46 ;  /* 0x0000002ea12e723e */ /* 0x000fe200000000ff */
[----:B------:R-:W-:Y:S01]  /*e030*/  IMAD.IADD R14, R15, 0x1, R3 ;  /* 0x000000010f0e7824 */ /* 0x000fe200078e0203 */
[----:B------:R-:W-:Y:S01]  /*e040*/  F2FP.PACK_AB R162, R163, R162 ;  /* 0x000000a2a3a2723e */ /* 0x000fe200000000ff */
[----:B------:R-:W-:Y:S01]  /*e050*/  SHFL.IDX PT, R13, R2, RZ, 0x1c1f ;  /* 0x001c1fff020d7589 */ /* 0x000fe200000e0000 */
[----:B------:R-:W-:-:S02]  /*e060*/  F2FP.PACK_AB R45, R169, R45 ;  /* 0x0000002da92d723e */ /* 0x000fc400000000ff */
[----:B------:R-:W-:Y:S01]  /*e070*/  F2FP.PACK_AB R44, R171, R44 ;  /* 0x0000002cab2c723e */ /* 0x000fe200000000ff */
[----:B------:R-:W-:Y:S01]  /*e080*/  SHFL.IDX PT, R11, R2, 0x1, 0x1c1f ;  /* 0x003c1f00020b7f89 */ /* 0x000fe200000e0000 */
[----:B------:R-:W-:-:S03]  /*e090*/  F2FP.PACK_AB R40, R181, R40 ;  /* 0x00000028b528723e */ /* 0x000fc600000000ff */
[----:B------:R-:W-:Y:S01]  /*e0a0*/  SHFL.IDX PT, R9, R2, 0x2, 0x1c1f ;  /* 0x005c1f0002097f89 */ /* 0x000fe200000e0000 */
[----:B------:R-:W-:-:S03]  /*e0b0*/  IADD3 R3, R16, R0, RZ ;  /* 0x0000000010037210 */ /* 0x000fc60007ffe0ff */
[----:B------:R1:W-:Y:S01]  /*e0c0*/  SHFL.IDX PT, R7, R2, 0x3, 0x1c1f ;  /* 0x007c1f0002077f89 */ /* 0x0003e200000e0000 */
[----:B------:R-:W-:-:S03]  /*e0d0*/  F2FP.PACK_AB R39, R183, R39 ;  /* 0x00000027b727723e */ /* 0x000fc600000000ff */
[----:B------:R-:W-:Y:S01]  /*e0e0*/  STS [R6+0x2480], R34 ;  /* 0x0024802206007388 */ /* 0x000fe20000000800 */
[----:B------:R-:W-:-:S03]  /*e0f0*/  F2FP.PACK_AB R43, R173, R43 ;  /* 0x0000002bad2b723e */ /* 0x000fc600000000ff */
[----:B------:R-:W-:Y:S01]  /*e100*/  STS [R5], R37 ;  /* 0x0000002505007388 */ /* 0x000fe20000000800 */
[----:B------:R-:W-:-:S03]  /*e110*/  F2FP.PACK_AB R174, R175, R174 ;  /* 0x000000aeafae723e */ /* 0x000fc600000000ff */
[----:B------:R-:W-:Y:S01]  /*e120*/  STS [R5+0x400], R36 ;  /* 0x0004002405007388 */ /* 0x000fe20000000800 */
[----:B------:R-:W-:-:S03]  /*e130*/  F2FP.PACK_AB R38, R177, R38 ;  /* 0x00000026b126723e */ /* 0x000fc600000000ff */
[----:B------:R-:W-:Y:S01]  /*e140*/  STS [R0], R42 ;  /* 0x0000002a00007388 */ /* 0x000fe20000000800 */
[----:B------:R-:W-:-:S03]  /*e150*/  F2FP.PACK_AB R178, R179, R178 ;  /* 0x000000b2b3b2723e */ /* 0x000fc600000000ff */
[----:B------:R-:W-:Y:S01]  /*e160*/  STS [R0+0x400], R41 ;  /* 0x0004002900007388 */ /* 0x000fe20000000800 */
[----:B-1----:R-:W-:-:S03]  /*e170*/  IMAD.IADD R2, R16, 0x1, R5 ;  /* 0x0000000110027824 */ /* 0x002fc600078e0205 */
[----:B------:R-:W-:Y:S04]  /*e180*/  STS [R5+0x2000], R47 ;  /* 0x0020002f05007388 */ /* 0x000fe80000000800 */
[----:B------:R-:W-:Y:S04]  /*e190*/  STS [R5+0x2400], R158 ;  /* 0x0024009e05007388 */ /* 0x000fe80000000800 */
[----:B------:R-:W-:Y:S04]  /*e1a0*/  STS [R0+0x2000], R46 ;  /* 0x0020002e00007388 */ /* 0x000fe80000000800 */
[----:B------:R-:W-:Y:S04]  /*e1b0*/  STS [R0+0x2400], R162 ;  /* 0x002400a200007388 */ /* 0x000fe80000000800 */
[----:B------:R-:W-:Y:S04]  /*e1c0*/  STS [R2], R45 ;  /* 0x0000002d02007388 */ /* 0x000fe80000000800 */
[----:B------:R-:W-:Y:S04]  /*e1d0*/  STS [R2+0x400], R44 ;  /* 0x0004002c02007388 */ /* 0x000fe80000000800 */
[----:B------:R-:W-:Y:S04]  /*e1e0*/  STS [R3], R40 ;  /* 0x0000002803007388 */ /* 0x000fe80000000800 */
[----:B------:R-:W-:Y:S04]  /*e1f0*/  STS [R14], R39 ;  /* 0x000000270e007388 */ /* 0x000fe80000000800 */
[----:B------:R-:W-:Y:S04]  /*e200*/  STS [R2+0x2000], R43 ;  /* 0x0020002b02007388 */ /* 0x000fe80000000800 */
[----:B------:R1:W-:Y:S04]  /*e210*/  STS [R2+0x2400], R174 ;  /* 0x002400ae02007388 */ /* 0x0003e80000000800 */
[----:B------:R-:W-:Y:S04]  /*e220*/  STS [R3+0x2000], R38 ;  /* 0x0020002603007388 */ /* 0x000fe80000000800 */
[----:B------:R-:W-:Y:S04]  /*e230*/  STS [R14+0x2000], R178 ;  /* 0x002000b20e007388 */ /* 0x000fe80000000800 */
[----:B------:R-:W3:Y:S04]  /*e240*/  SHFL.IDX PT, R12, R4, RZ, 0x1c1f ;  /* 0x001c1fff040c7589 */ /* 0x000ee800000e0000 */
[----:B------:R-:W-:Y:S06]  /*e250*/  BAR.SYNC.DEFER_BLOCKING 0x1, 0x80 ;  /* 0x0042000000007b1d */ /* 0x000fec0000010000 */
[----:B------:R-:W4:Y:S04]  /*e260*/  SHFL.IDX PT, R10, R4, 0x1, 0x1c1f ;  /* 0x003c1f00040a7f89 */ /* 0x000f2800000e0000 */
[----:B------:R-:W2:Y:S04]  /*e270*/  SHFL.IDX PT, R8, R4, 0x2, 0x1c1f ;  /* 0x005c1f0004087f89 */ /* 0x000ea800000e0000 */
[----:B------:R-:W2:Y:S01]  /*e280*/  SHFL.IDX PT, R6, R4, 0x3, 0x1c1f ;  /* 0x007c1f0004067f89 */ /* 0x000ea200000e0000 */
[----:B-1----:R-:W-:Y:S01]  /*e290*/  SHF.L.U32 R2, R59, 0x1, RZ ;  /* 0x000000013b027819 */ /* 0x002fe200000006ff */
[----:B------:R-:W-:-:S02]  /*e2a0*/  IMAD.SHL.U32 R0, R55, 0x8, RZ ;  /* 0x0000000837007824 */ /* 0x000fc400078e00ff */
[----:B------:R-:W1:Y:S04]  /*e2b0*/  SHFL.IDX PT, R3, R21, RZ, 0x181f ;  /* 0x00181fff15037589 */ /* 0x000e6800000e0000 */
[----:B---3--:R-:W-:Y:S04]  /*e2c0*/  @!P5 ST.E [R12.64], R52 ;  /* 0x000000340c00d985 */ /* 0x008fe8000c10190c */
[----:B------:R-:W3:Y:S04]  /*e2d0*/  SHFL.IDX PT, R5, R20, RZ, 0x181f ;  /* 0x00181fff14057589 */ /* 0x000ee800000e0000 */
[----:B----4-:R-:W-:Y:S04]  /*e2e0*/  @!P4 ST.E [R10.64], R51 ;  /* 0x000000330a00c985 */ /* 0x010fe8000c10190c */
[----:B--2---:R-:W-:Y:S04]  /*e2f0*/  @!P3 ST.E [R8.64], R50 ;  /* 0x000000320800b985 */ /* 0x004fe8000c10190c */
[----:B------:R2:W-:Y:S01]  /*e300*/  @!P6 ST.E [R6.64], R53 ;  /* 0x000000350600e985 */ /* 0x0005e2000c10190c */
[----:B------:R-:W-:-:S03]  /*e310*/  ISETP.GE.AND P6, PT, R0, c[0x0][0x3c8], PT ;  /* 0x0000f20000007a0c */ /* 0x000fc60003fc6270 */
[----:B------:R-:W4:Y:S04]  /*e320*/  SHFL.IDX PT, R4, R21, 0x1, 0x181f ;  /* 0x00381f0015047f89 */ /* 0x000f2800000e0000 */
[----:B------:R-:W-:Y:S01]  /*e330*/  LDS.128 R16, [R2+0x80] ;  /* 0x0000800002107984 */ /* 0x000fe20000000c00 */
[----:B------:R-:W-:-:S03]  /*e340*/  ISETP.GE.OR P3, PT, R22, R54, P6 ;  /* 0x000000361600720c */ /* 0x000fc60003766670 */
[----:B------:R-:W-:Y:S04]  /*e350*/  LDS.128 R12, [R2+0x880] ;  /* 0x00088000020c7984 */ /* 0x000fe80000000c00 */
[----:B------:R-:W3:Y:S04]  /*e360*/  SHFL.IDX PT, R9, R20, 0x1, 0x181f ;  /* 0x00381f0014097f89 */ /* 0x000ee800000e0000 */
[----:B------:R-:W3:Y:S04]  /*e370*/  SHFL.IDX PT, R8, R21, 0x2, 0x181f ;  /* 0x00581f0015087f89 */ /* 0x000ee800000e0000 */
[----:B------:R-:W4:Y:S01]  /*e380*/  SHFL.IDX PT, R10, R20, 0x2, 0x181f ;  /* 0x00581f00140a7f89 */ /* 0x000f2200000e0000 */
[----:B--2---:R-:W-:-:S03]  /*e390*/  IADD3 R6, R22, 0x10, RZ ;  /* 0x0000001016067810 */ /* 0x004fc60007ffe0ff */
[----:B------:R-:W2:Y:S01]  /*e3a0*/  LDS.128 R24, [R2+0x1080] ;  /* 0x0010800002187984 */ /* 0x000ea20000000c00 */
[----:B------:R-:W-:Y:S02]  /*e3b0*/  IADD3 R7, R22, 0x20, RZ ;  /* 0x0000002016077810 */ /* 0x000fe40007ffe0ff */
[-C--:B------:R-:W-:Y:S01]  /*e3c0*/  ISETP.GE.OR P1, PT, R6, R54.reuse, P6 ;  /* 0x000000360600720c */ /* 0x080fe20003726670 */
[----:B------:R-:W-:Y:S01]  /*e3d0*/  LDS.128 R28, [R2+0x1880] ;  /* 0x00188000021c7984 */ /* 0x000fe20000000c00 */
[----:B------:R-:W-:Y:S02]  /*e3e0*/  IADD3 R6, R22, 0x30, RZ ;  /* 0x0000003016067810 */ /* 0x000fe40007ffe0ff */
[-C--:B------:R-:W-:Y:S01]  /*e3f0*/  ISETP.GE.OR P2, PT, R7, R54.reuse, P6 ;  /* 0x000000360700720c */ /* 0x080fe20003746670 */
[----:B------:R-:W-:Y:S01]  /*e400*/  LDS.128 R32, [R2+0x2080] ;  /* 0x0020800002207984 */ /* 0x000fe20000000c00 */
[----:B------:R-:W-:Y:S02]  /*e410*/  ISETP.GE.OR P0, PT, R6, R54, P6 ;  /* 0x000000360600720c */ /* 0x000fe40003706670 */
[----:B-1----:R-:W-:Y:S01]  /*e420*/  @!P3 LEA R6, P4, R0, R3, 0x1 ;  /* 0x000000030006b211 */ /* 0x002fe200078808ff */
[----:B------:R-:W-:Y:S01]  /*e430*/  LDS.128 R36, [R2+0x2880] ;  /* 0x0028800002247984 */ /* 0x000fe20000000c00 */
[----:B------:R-:W-:-:S03]  /*e440*/  IADD3 R11, R22, 0x40, RZ ;  /* 0x00000040160b7810 */ /* 0x000fc60007ffe0ff */
[----:B------:R-:W1:Y:S01]  /*e450*/  SHFL.IDX PT, R3, R21, 0x3, 0x181f ;  /* 0x00781f0015037f89 */ /* 0x000e6200000e0000 */
[C-C-:B---3--:R-:W-:Y:S02]  /*e460*/  @!P3 LEA.HI.X R7, R0.reuse, R5, R58.reuse, 0x1, P4 ;  /* 0x000000050007b211 */ /* 0x148fe400020f0c3a */
[C---:B----4-:R-:W-:Y:S01]  /*e470*/  @!P1 LEA R4, P4, R0.reuse, R4, 0x1 ;  /* 0x0000000400049211 */ /* 0x050fe200078808ff */
[----:B------:R-:W-:Y:S04]  /*e480*/  LDS.128 R40, [R2+0x3080] ;  /* 0x0030800002287984 */ /* 0x000fe80000000c00 */
[----:B------:R-:W3:Y:S01]  /*e490*/  SHFL.IDX PT, R48, R20, 0x3, 0x181f ;  /* 0x00781f0014307f89 */ /* 0x000ee200000e0000 */
[----:B------:R-:W-:Y:S02]  /*e4a0*/  ISETP.GE.OR P5, PT, R11, R54, P6 ;  /* 0x000000360b00720c */ /* 0x000fe400037a6670 */
[C---:B------:R-:W-:Y:S01]  /*e4b0*/  @!P1 LEA.HI.X R5, R0.reuse, R9, R58, 0x1, P4 ;  /* 0x0000000900059211 */ /* 0x040fe200020f0c3a */
[----:B------:R-:W4:Y:S01]  /*e4c0*/  SHFL.IDX PT, R23, R21, 0x4, 0x181f ;  /* 0x00981f0015177f89 */ /* 0x000f2200000e0000 */
[----:B------:R-:W-:-:S03]  /*e4d0*/  @!P2 LEA R8, P4, R0, R8, 0x1 ;  /* 0x000000080008a211 */ /* 0x000fc600078808ff */
[----:B------:R-:W1:Y:S01]  /*e4e0*/  SHFL.IDX PT, R11, R21, 0x5, 0x181f ;  /* 0x00b81f00150b7f89 */ /* 0x000e6200000e0000 */
[----:B------:R-:W-:-:S03]  /*e4f0*/  IADD3 R44, R22, 0x50, RZ ;  /* 0x00000050162c7810 */ /* 0x000fc60007ffe0ff */
[----:B------:R-:W-:Y:S01]  /*e500*/  SHFL.IDX PT, R49, R21, 0x6, 0x181f ;  /* 0x00d81f0015317f89 */ /* 0x000fe200000e0000 */
[----:B------:R-:W-:-:S03]  /*e510*/  @!P2 LEA.HI.X R9, R0, R10, R58, 0x1, P4 ;  /* 0x0000000a0009a211 */ /* 0x000fc600020f0c3a */
[----:B------:R-:W1:Y:S04]  /*e520*/  SHFL.IDX PT, R51, R20, 0x4, 0x181f ;  /* 0x00981f0014337f89 */ /* 0x000e6800000e0000 */
[----:B------:R-:W1:Y:S01]  /*e530*/  SHFL.IDX PT, R50, R20, 0x5, 0x181f ;  /* 0x00b81f0014327f89 */ /* 0x000e6200000e0000 */
[----:B------:R-:W-:-:S03]  /*e540*/  IADD3 R52, R22, 0x60, RZ ;  /* 0x0000006016347810 */ /* 0x000fc60007ffe0ff */
[----:B------:R-:W1:Y:S01]  /*e550*/  SHFL.IDX PT, R10, R20, 0x6, 0x181f ;  /* 0x00d81f00140a7f89 */ /* 0x000e6200000e0000 */
[----:B------:R-:W-:-:S03]  /*e560*/  ISETP.GE.OR P4, PT, R44, R54, P6 ;  /* 0x000000362c00720c */ /* 0x000fc60003786670 */
[----:B------:R1:W4:Y:S04]  /*e570*/  LDS.128 R44, [R2+0x3880] ;  /* 0x00388000022c7984 */ /* 0x0003280000000c00 */
[----:B------:R4:W-:Y:S01]  /*e580*/  @!P3 ST.E.128 [R6.64], R16 ;  /* 0x000000100600b985 */ /* 0x0009e2000c101d0c */
[----:B------:R-:W-:-:S03]  /*e590*/  ISETP.GE.OR P3, PT, R52, R54, P6 ;  /* 0x000000363400720c */ /* 0x000fc60003766670 */
[----:B------:R4:W-:Y:S04]  /*e5a0*/  @!P1 ST.E.128 [R4.64], R12 ;  /* 0x0000000c04009985 */ /* 0x0009e8000c101d0c */
[----:B--2---:R-:W-:Y:S01]  /*e5b0*/  @!P2 ST.E.128 [R8.64], R24 ;  /* 0x000000180800a985 */ /* 0x004fe2000c101d0c */
[----:B-1----:R-:W-:-:S04]  /*e5c0*/  @!P0 LEA R2, P1, R0, R3, 0x1 ;  /* 0x0000000300028211 */ /* 0x002fc800078208ff */
[----:B---3--:R-:W-:-:S05]  /*e5d0*/  @!P0 LEA.HI.X R3, R0, R48, R58, 0x1, P1 ;  /* 0x0000003000038211 */ /* 0x008fca00008f0c3a */
[----:B------:R1:W-:Y:S01]  /*e5e0*/  @!P0 ST.E.128 [R2.64], R28 ;  /* 0x0000001c02008985 */ /* 0x0003e2000c101d0c */
[C---:B----4-:R-:W-:Y:S02]  /*e5f0*/  @!P5 LEA R6, P2, R0.reuse, R23, 0x1 ;  /* 0x000000170006d211 */ /* 0x050fe400078408ff */
[C---:B------:R-:W-:Y:S02]  /*e600*/  @!P4 LEA R4, P1, R0.reuse, R11, 0x1 ;  /* 0x0000000b0004c211 */ /* 0x040fe400078208ff */
[C-C-:B------:R-:W-:Y:S02]  /*e610*/  @!P5 LEA.HI.X R7, R0.reuse, R51, R58.reuse, 0x1, P2 ;  /* 0x000000330007d211 */ /* 0x140fe400010f0c3a */
[----:B------:R-:W-:-:S03]  /*e620*/  @!P4 LEA.HI.X R5, R0, R50, R58, 0x1, P1 ;  /* 0x000000320005c211 */ /* 0x000fc600008f0c3a */
[----:B------:R-:W-:Y:S04]  /*e630*/  @!P5 ST.E.128 [R6.64], R32 ;  /* 0x000000200600d985 */ /* 0x000fe8000c101d0c */
[----:B------:R-:W-:Y:S01]  /*e640*/  @!P4 ST.E.128 [R4.64], R36 ;  /* 0x000000240400c985 */ /* 0x000fe2000c101d0c */
[----:B-1----:R-:W-:-:S04]  /*e650*/  @!P3 LEA R2, P0, R0, R49, 0x1 ;  /* 0x000000310002b211 */ /* 0x002fc800078008ff */
[----:B------:R-:W-:-:S05]  /*e660*/  @!P3 LEA.HI.X R3, R0, R10, R58, 0x1, P0 ;  /* 0x0000000a0003b211 */ /* 0x000fca00000f0c3a */
[----:B------:R1:W-:Y:S04]  /*e670*/  @!P3 ST.E.128 [R2.64], R40 ;  /* 0x000000280200b985 */ /* 0x0003e8000c101d0c */
[----:B------:R2:W3:Y:S04]  /*e680*/  SHFL.IDX PT, R6, R21, 0x7, 0x181f ;  /* 0x00f81f0015067f89 */ /* 0x0004e800000e0000 */
[----:B------:R2:W4:Y:S01]  /*e690*/  SHFL.IDX PT, R4, R20, 0x7, 0x181f ;  /* 0x00f81f0014047f89 */ /* 0x00052200000e0000 */
[----:B-1----:R-:W-:-:S04]  /*e6a0*/  IADD3 R2, R22, 0x70, RZ ;  /* 0x0000007016027810 */ /* 0x002fc80007ffe0ff */
[----:B------:R-:W-:-:S13]  /*e6b0*/  ISETP.GE.OR P6, PT, R2, R54, P6 ;  /* 0x000000360200720c */ /* 0x000fda00037c6670 */
[----:B------:R-:W-:Y:S05]  /*e6c0*/  @P6 EXIT ;  /* 0x000000000000694d */ /* 0x000fea0003800000 */
[----:B--234-:R-:W-:-:S04]  /*e6d0*/  LEA R2, P0, R0, R6, 0x1 ;  /* 0x0000000600027211 */ /* 0x01cfc800078008ff */
[----:B------:R-:W-:-:S05]  /*e6e0*/  LEA.HI.X R3, R0, R4, R58, 0x1, P0 ;  /* 0x0000000400037211 */ /* 0x000fca00000f0c3a */
[----:B------:R-:W-:Y:S01]  /*e6f0*/  ST.E.128 [R2.64], R44 ;  /* 0x0000002c02007985 */ /* 0x000fe2000c101d0c */
[----:B------:R-:W-:Y:S05]  /*e700*/  EXIT ;  /* 0x000000000000794d */ /* 0x000fea0003800000 */
.L_x_6:
[----:B------:R-:W-:-:S00]  /*e710*/  BRA `(.L_x_6) ;  /* 0xfffffff000007947 */ /* 0x000fc0000383ffff */
[----:B------:R-:W-:-:S00]  /*e720*/  NOP ;  /* 0x0000000000007918 */ /* 0x000fc00000000000 */
        /* <DEDUP_REMOVED lines=13> */
.L_x_798:


//--------------------- .text._ZN7cutlass13device_kernelIN5flash19enable_sm80_to_sm89INS1_16FlashAttnFwdSm80INS1_25CollectiveMainloopFwdSm80ILi4ELi1ELb0EN4cute5tupleIJNS5_1CILi128EEENS7_ILi112EEENS7_ILi64EEEEEELi64ENS_6half_tEfNS_4arch4Sm80ELb0ELb0ELb1ELb1ELb1ELb0ELb1ELb0EEENS1_21CollectiveEpilogueFwdINS6_IJS8_SA_S9_EEENS6_IJNS7_ILi1EEESI_SI_EEESC_SE_Li128ELb1ELb1ELb0ELb0EEENS1_19SingleTileSchedulerILb1ELb0ELb1ELi128EEEEEEEEEvNT_6ParamsE --------------------------
	.section	.text._ZN7cutlass13device_kernelIN5flash19enable_sm80_to_sm89INS1_16FlashAttnFwdSm80INS1_25CollectiveMainloopFwdSm80ILi4ELi1ELb0EN4cute5tupleIJNS5_1CILi128EEENS7_ILi112EEENS7_ILi64EEEEEELi64ENS_6half_tEfNS_4arch4Sm80ELb0ELb0ELb1ELb1ELb1ELb0ELb1ELb0EEENS1_21CollectiveEpilogueFwdINS6_IJS8_SA_S9_EEENS6_IJNS7_ILi1EEESI_SI_EEESC_SE_Li128ELb1ELb1ELb0ELb0EEENS1_19SingleTileSchedulerILb1ELb0ELb1ELi128EEEEEEEEEvNT_6ParamsE,"ax",@progbits
	.sectioninfo	@"SHI_REGISTERS=255"
	.align	128
.text._ZN7cutlass13device_kernelIN5flash19enable_sm80_to_sm89INS1_16FlashAttnFwdSm80INS1_25CollectiveMainloopFwdSm80ILi4ELi1ELb0EN4cute5tupleIJNS5_1CILi128EEENS7_ILi112EEENS7_ILi64EEEEEELi64ENS_6half_tEfNS_4arch4Sm80ELb0ELb0ELb1ELb1ELb1ELb0ELb1ELb0EEENS1_21CollectiveEpilogueFwdINS6_IJS8_SA_S9_EEENS6_IJNS7_ILi1EEESI_SI_EEESC_SE_Li128ELb1ELb1ELb0ELb0EEENS1_19SingleTileSchedulerILb1ELb0ELb1ELi128EEEEEEEEEvNT_6ParamsE:
        .type           _ZN7cutlass13device_kernelIN5flash19enable_sm80_to_sm89INS1_16FlashAttnFwdSm80INS1_25CollectiveMainloopFwdSm80ILi4ELi1ELb0EN4cute5tupleIJNS5_1CILi128EEENS7_ILi112EEENS7_ILi64EEEEEELi64ENS_6half_tEfNS_4arch4Sm80ELb0ELb0ELb1ELb1ELb1ELb0ELb1ELb0EEENS1_21CollectiveEpilogueFwdINS6_IJS8_SA_S9_EEENS6_IJNS7_ILi1EEESI_SI_EEESC_SE_Li128ELb1ELb1ELb0ELb0EEENS1_19SingleTileSchedulerILb1ELb0ELb1ELi128EEEEEEEEEvNT_6ParamsE,@function
        .size           _ZN7cutlass13device_kernelIN5flash19enable_sm80_to_sm89INS1_16FlashAttnFwdSm80INS1_25CollectiveMainloopFwdSm80ILi4ELi1ELb0EN4cute5tupleIJNS5_1CILi128EEENS7_ILi112EEENS7_ILi64EEEEEELi64ENS_6half_tEfNS_4arch4Sm80ELb0ELb0ELb1ELb1ELb1ELb0ELb1ELb0EEENS1_21CollectiveEpilogueFwdINS6_IJS8_SA_S9_EEENS6_IJNS7_ILi1EEESI_SI_EEESC_SE_Li128ELb1ELb1ELb0ELb0EEENS1_19SingleTileSchedulerILb1ELb0ELb1ELi128EEEEEEEEEvNT_6ParamsE,(.L_x_799 - _ZN7cutlass13device_kernelIN5flash19enable_sm80_to_sm89INS1_16FlashAttnFwdSm80INS1_25CollectiveMainloopFwdSm80ILi4ELi1ELb0EN4cute5tupleIJNS5_1CILi128EEENS7_ILi112EEENS7_ILi64EEEEEELi64ENS_6half_tEfNS_4arch4Sm80ELb0ELb0ELb1ELb1ELb1ELb0ELb1ELb0EEENS1_21CollectiveEpilogueFwdINS6_IJS8_SA_S9_EEENS6_IJNS7_ILi1EEESI_SI_EEESC_SE_Li128ELb1ELb1ELb0ELb0EEENS1_19SingleTileSchedulerILb1ELb0ELb1ELi128EEEEEEEEEvNT_6ParamsE)
        .other          _ZN7cutlass13device_kernelIN5flash19enable_sm80_to_sm89INS1_16FlashAttnFwdSm80INS1_25CollectiveMainloopFwdSm80ILi4ELi1ELb0EN4cute5tupleIJNS5_1CILi128EEENS7_ILi112EEENS7_ILi64EEEEEELi64ENS_6half_tEfNS_4arch4Sm80ELb0ELb0ELb1ELb1ELb1ELb0ELb1ELb0EEENS1_21CollectiveEpilogueFwdINS6_IJS8_SA_S9_EEENS6_IJNS7_ILi1EEESI_SI_EEESC_SE_Li128ELb1ELb1ELb0ELb0EEENS1_19SingleTileSchedulerILb1ELb0ELb1ELi128EEEEEEEEEvNT_6ParamsE,@"STO_CUDA_ENTRY STV_DEFAULT"
_ZN7cutlass13device_kernelIN5flash19enable_sm80_to_sm89INS1_16FlashAttnFwdSm80INS1_25CollectiveMainloopFwdSm80ILi4ELi1ELb0EN4cute5tupleIJNS5_1CILi128EEENS7_ILi112EEENS7_ILi64EEEEEELi64ENS_6half_tEfNS_4arch4Sm80ELb0ELb0ELb1ELb1ELb1ELb0ELb1ELb0EEENS1_21CollectiveEpilogueFwdINS6_IJS8_SA_S9_EEENS6_IJNS7_ILi1EEESI_SI_EEESC_SE_Li128ELb1ELb1ELb0ELb0EEENS1_19SingleTileSchedulerILb1ELb0ELb1ELi128EEEEEEEEEvNT_6ParamsE:
[----:B------:R-:W-:Y:S02]  /*0000*/  MOV R1, c[0x0][0x28] ;  /* 0x00000a0000017a02 */ /* 0x000fe40000000f00 */
[----:B------:R-:W1:Y:S01]  /*0010*/  S2R R196, SR_TID.X ;  /* 0x0000000000c47919 */ /* 0x000e620000002100 */
[----:B------:R-:W2:Y:S01]  /*0020*/  S2UR UR11, SR_CTAID.Z ;  /* 0x00000000000b79c3 */ /* 0x000ea20000002700 */
[----:B------:R-:W-:Y:S01]  /*0030*/  UMOV UR15, 0x4 ;  /* 0x00000004000f7882 */ /* 0x000fe20000000000 */
[----:B------:R-:W-:Y:S01]  /*0040*/  IADD3 R1, R1, -0x48, RZ ;  /* 0xffffffb801017810 */ /* 0x000fe20007ffe0ff */
[----:B------:R-:W-:Y:S02]  /*0050*/  ULDC.64 UR6, c[0x0][0x568] ;  /* 0x00015a0000067ab9 */ /* 0x000fe40000000a00 */
[----:B------:R-:W-:-:S03]  /*0060*/  ULDC.64 UR12, c[0x0][0x118] ;  /* 0x00004600000c7ab9 */ /* 0x000fc60000000a00 */
[----:B------:R-:W3:Y:S01]  /*0070*/  S2UR UR5, SR_CTAID.X ;  /* 0x00000000000579c3 */ /* 0x000ee20000002500 */
[----:B-1----:R-:W-:Y:S01]  /*0080*/  SHF.R.U32.HI R0, RZ, 0x5, R196 ;  /* 0x00000005ff007819 */ /* 0x002fe200000116c4 */
[----:B--2---:R-:W-:-:S05]  /*0090*/  UIMAD.WIDE UR6, UR11, UR15, UR6 ;  /* 0x0000000f0b0672a5 */ /* 0x004fca000f8e0206 */
[----:B------:R-:W1:Y:S02]  /*00a0*/  SHFL.IDX PT, R0, R0, RZ, 0x1f ;  /* 0x00001fff00007589 */ /* 0x000e6400000e0000 */
[----:B-1----:R-:W-:-:S13]  /*00b0*/  ISETP.NE.AND P0, PT, R0, RZ, PT ;  /* 0x000000ff0000720c */ /* 0x002fda0003f05270 */
[----:B---3--:R-:W-:Y:S05]  /*00c0*/  @!P0 BRA `(.L_x_7) ;  /* 0x000001c000008947 */ /* 0x008fea0003800000 */
[----:B------:R-:W-:-:S04]  /*00d0*/  ISETP.NE.U32.AND P0, PT, RZ, c[0x0][0x568], PT ;  /* 0x00015a00ff007a0c */ /* 0x000fc80003f05070 */
[----:B------:R-:W-:-:S13]  /*00e0*/  ISETP.NE.AND.EX P0, PT, RZ, c[0x0][0x56c], PT, P0 ;  /* 0x00015b00ff007a0c */ /* 0x000fda0003f05300 */
[----:B------:R-:W-:Y:S05]  /*00f0*/  @!P0 BRA `(.L_x_8) ;  /* 0x0000005000008947 */ /* 0x000fea0003800000 */
[----:B------:R-:W-:Y:S02]  /*0100*/  MOV R2, UR6 ;  /* 0x0000000600027c02 */ /* 0x000fe40008000f00 */
[----:B------:R-:W-:-:S05]  /*0110*/  MOV R3, UR7 ;  /* 0x0000000700037c02 */ /* 0x000fca0008000f00 */
[----:B------:R-:W2:Y:S02]  /*0120*/  LDG.E R0, [R2.64] ;  /* 0x0000000c02007981 */ /* 0x000ea4000c1e1900 */
[----:B--2---:R1:W2:Y:S02]  /*0130*/  R2UR UR6, R0 ;  /* 0x00000000000673c2 */ /* 0x0042a400000e0000 */
[----:B-12---:R-:W-:Y:S05]  /*0140*/  BRA `(.L_x_9) ;  /* 0x000000e000007947 */ /* 0x006fea0003800000 */
.L_x_8:
[----:B------:R-:W-:-:S04]  /*0150*/  ISETP.NE.U32.AND P0, PT, RZ, c[0x0][0x560], PT ;  /* 0x00015800ff007a0c */ /* 0x000fc80003f05070 */
[----:B------:R-:W-:-:S13]  /*0160*/  ISETP.NE.AND.EX P0, PT, RZ, c[0x0][0x564], PT, P0 ;  /* 0x00015900ff007a0c */ /* 0x000fda0003f05300 */
[----:B------:R-:W-:Y:S05]  /*0170*/  @!P0 BRA `(.L_x_10) ;  /* 0x000000a000008947 */ /* 0x000fea0003800000 */
[----:B------:R-:W-:Y:S02]  /*0180*/  ULDC.64 UR6, c[0x0][0x560] ;  /* 0x0001580000067ab9 */ /* 0x000fe40000000a00 */
[----:B------:R-:W-:-:S06]  /*0190*/  UIMAD.WIDE UR6, UR11, UR15, UR6 ;  /* 0x0000000f0b0672a5 */ /* 0x000fcc000f8e0206 */
[----:B------:R-:W-:Y:S02]  /*01a0*/  MOV R2, UR6 ;  /* 0x0000000600027c02 */ /* 0x000fe40008000f00 */
[----:B------:R-:W-:-:S05]  /*01b0*/  MOV R3, UR7 ;  /* 0x0000000700037c02 */ /* 0x000fca0008000f00 */
[----:B------:R1:W2:Y:S04]  /*01c0*/  LDG.E R0, [R2.64] ;  /* 0x0000000c02007981 */ /* 0x0002a8000c1e1900 */
[----:B-1----:R-:W3:Y:S01]  /*01d0*/  LDG.E R2, [R2.64+0x4] ;  /* 0x0000040c02027981 */ /* 0x002ee2000c1e1900 */
[----:B--2---:R-:W1:Y:S08]  /*01e0*/  R2UR UR4, R0 ;  /* 0x00000000000473c2 */ /* 0x004e7000000e0000 */
[----:B---3--:R-:W1:Y:S02]  /*01f0*/  R2UR UR6, R2 ;  /* 0x00000000020673c2 */ /* 0x008e6400000e0000 */
[----:B-1----:R-:W-:Y:S01]  /*0200*/  UIADD3 UR6, -UR4, UR6, URZ ;  /* 0x0000000604067290 */ /* 0x002fe2000fffe13f */
[----:B------:R-:W-:Y:S05]  /*0210*/  BRA `(.L_x_9) ;  /* 0x0000001000007947 */ /* 0x000fea0003800000 */
.L_x_10:
[----:B------:R-:W-:Y:S02]  /*0220*/  ULDC UR6, c[0x0][0x54c] ;  /* 0x0001530000067ab9 */ /* 0x000fe40000000800 */
.L_x_9:
[----:B------:R-:W-:Y:S02]  /*0230*/  ULDC UR4, c[0x0][0x548] ;  /* 0x0001520000047ab9 */ /* 0x000fe40000000800 */
[----:B------:R-:W-:-:S02]  /*0240*/  USHF.L.U32 UR5, UR5, 0x7, URZ ;  /* 0x0000000705057899 */ /* 0x000fc4000800063f */
[----:B------:R-:W-:-:S04]  /*0250*/  UIMAD UR4, UR6, UR4, URZ ;  /* 0x00000004060472a4 */ /* 0x000fc8000f8e023f */
[----:B------:R-:W-:-:S04]  /*0260*/  UISETP.GE.AND UP0, UPT, UR5, UR4, UPT ;  /* 0x000000040500728c */ /* 0x000fc8000bf06270 */
[----:B------:R-:W-:Y:S01]  /*0270*/  USEL UR11, UR11, 0xffffffff, !UP0 ;  /* 0xffffffff0b0b7887 */ /* 0x000fe2000c000000 */
[----:B------:R-:W-:Y:S05]  /*0280*/  BRA `(.L_x_11) ;  /* 0x000001b000007947 */ /* 0x000fea0003800000 */
.L_x_7:
        /* <DEDUP_REMOVED lines=8> */
.L_x_12:
        /* <DEDUP_REMOVED lines=13> */
.L_x_14:
[----:B------:R-:W-:Y:S02]  /*03e0*/  ULDC UR6, c[0x0][0x54c] ;  /* 0x0001530000067ab9 */ /* 0x000fe40000000800 */
.L_x_13:
[----:B------:R-:W-:Y:S02]  /*03f0*/  ULDC UR4, c[0x0][0x548] ;  /* 0x0001520000047ab9 */ /* 0x000fe40000000800 */
[----:B------:R-:W-:-:S02]  /*0400*/  USHF.L.U32 UR5, UR5, 0x7, URZ ;  /* 0x0000000705057899 */ /* 0x000fc4000800063f */
[----:B------:R-:W-:-:S04]  /*0410*/  UIMAD UR4, UR6, UR4, URZ ;  /* 0x00000004060472a4 */ /* 0x000fc8000f8e023f */
[----:B------:R-:W-:-:S04]  /*0420*/  UISETP.GE.AND UP0, UPT, UR5, UR4, UPT ;  /* 0x000000040500728c */ /* 0x000fc8000bf06270 */
[----:B------:R-:W-:-:S06]  /*0430*/  USEL UR11, UR11, 0xffffffff, !UP0 ;  /* 0xffffffff0b0b7887 */ /* 0x000fcc000c000000 */
.L_x_11:
[----:B------:R-:W-:-:S13]  /*0440*/  ISETP.LE.AND P0, PT, RZ, UR11, PT ;  /* 0x0000000bff007c0c */ /* 0x000fda000bf03270 */
[----:B------:R-:W-:Y:S05]  /*0450*/  @!P0 EXIT ;  /* 0x000000000000894d */ /* 0x000fea0003800000 */
[----:B------:R-:W-:Y:S02]  /*0460*/  ULDC.64 UR4, c[0x0][0x370] ;  /* 0x0000dc0000047ab9 */ /* 0x000fe40000000a00 */
[----:B------:R-:W-:Y:S02]  /*0470*/  UISETP.NE.U32.AND UP0, UPT, URZ, UR4, UPT ;  /* 0x000000043f00728c */ /* 0x000fe4000bf05070 */
[----:B------:R-:W-:Y:S02]  /*0480*/  ULDC.64 UR6, c[0x0][0x370] ;  /* 0x0000dc0000067ab9 */ /* 0x000fe40000000a00 */
[----:B------:R-:W-:-:S03]  /*0490*/  UISETP.NE.AND.EX UP0, UPT, URZ, UR5, UPT, UP0 ;  /* 0x000000053f00728c */ /* 0x000fc6000bf05300 */
[----:B------:R-:W-:Y:S02]  /*04a0*/  ULDC.64 UR4, c[0x0][0x348] ;  /* 0x0000d20000047ab9 */ /* 0x000fe40000000a00 */
[----:B------:R-:W-:Y:S01]  /*04b0*/  UISETP.NE.U32.AND UP1, UPT, URZ, UR4, UPT ;  /* 0x000000043f00728c */ /* 0x000fe2000bf25070 */
[----:B------:R-:W-:-:S03]  /*04c0*/  PLOP3.LUT P2, PT, PT, PT, UP0, 0x80, 0x0 ;  /* 0x000000000000781c */ /* 0x000fc60003f4f008 */
[----:B------:R-:W-:Y:S02]  /*04d0*/  UISETP.NE.AND.EX UP1, UPT, URZ, UR5, UPT, UP1 ;  /* 0x000000053f00728c */ /* 0x000fe4000bf25310 */
[----:B------:R-:W-:Y:S02]  /*04e0*/  @UP0 UIMAD.WIDE UR6, UR11, UR15, UR6 ;  /* 0x0000000f0b0602a5 */ /* 0x000fe4000f8e0206 */
[----:B------:R-:W-:Y:S02]  /*04f0*/  ULDC.64 UR4, c[0x0][0x348] ;  /* 0x0000d20000047ab9 */ /* 0x000fe40000000a00 */
[----:B------:R-:W-:Y:S01]  /*0500*/  UIMAD.WIDE UR4, UR11, UR15, UR4 ;  /* 0x0000000f0b0472a5 */ /* 0x000fe2000f8e0204 */
[----:B------:R-:W-:Y:S01]  /*0510*/  PLOP3.LUT P1, PT, PT, PT, UP1, 0x80, 0x0 ;  /* 0x000000000000781c */ /* 0x000fe20003f2f018 */
[----:B------:R-:W-:Y:S02]  /*0520*/  IMAD.U32 R2, RZ, RZ, UR6 ;  /* 0x00000006ff027e24 */ /* 0x000fe4000f8e00ff */
[----:B------:R-:W-:-:S02]  /*0530*/  IMAD.U32 R3, RZ, RZ, UR7 ;  /* 0x00000007ff037e24 */ /* 0x000fc4000f8e00ff */
[----:B------:R-:W-:Y:S01]  /*0540*/  MOV R6, UR4 ;  /* 0x0000000400067c02 */ /* 0x000fe20008000f00 */
[----:B------:R-:W-:Y:S01]  /*0550*/  IMAD.U32 R7, RZ, RZ, UR5 ;  /* 0x00000005ff077e24 */ /* 0x000fe2000f8e00ff */
[----:B------:R-:W-:Y:S01]  /*0560*/  ULDC.64 UR4, c[0x0][0x360] ;  /* 0x0000d80000047ab9 */ /* 0x000fe20000000a00 */
[----:B------:R-:W2:Y:S01]  /*0570*/  @P2 LDG.E R2, [R2.64] ;  /* 0x0000000c02022981 */ /* 0x000ea2000c1e1900 */
[----:B------:R-:W-:-:S04]  /*0580*/  UISETP.NE.U32.AND UP0, UPT, URZ, UR4, UPT ;  /* 0x000000043f00728c */ /* 0x000fc8000bf05070 */
[----:B------:R-:W-:Y:S01]  /*0590*/  UISETP.NE.AND.EX UP0, UPT, URZ, UR5, UPT, UP0 ;  /* 0x000000053f00728c */ /* 0x000fe2000bf05300 */
[----:B------:R-:W3:Y:S02]  /*05a0*/  @P1 LDG.E R0, [R6.64] ;  /* 0x0000000c06001981 */ /* 0x000ee4000c1e1900 */
[----:B------:R-:W-:-:S03]  /*05b0*/  ULDC.64 UR4, c[0x0][0x360] ;  /* 0x0000d80000047ab9 */ /* 0x000fc60000000a00 */
[----:B------:R-:W-:-:S05]  /*05c0*/  PLOP3.LUT P0, PT, PT, PT, UP0, 0x80, 0x0 ;  /* 0x000000000000781c */ /* 0x000fca0003f0f008 */
[----:B------:R-:W-:Y:S01]  /*05d0*/  @UP0 UIMAD.WIDE UR4, UR11, UR15, UR4 ;  /* 0x0000000f0b0402a5 */ /* 0x000fe2000f8e0204 */
[----:B------:R-:W-:-:S05]  /*05e0*/  MOV R8, c[0x0][0x168] ;  /* 0x00005a0000087a02 */ /* 0x000fca0000000f00 */
[----:B------:R-:W-:Y:S01]  /*05f0*/  IMAD.U32 R4, RZ, RZ, UR4 ;  /* 0x00000004ff047e24 */ /* 0x000fe2000f8e00ff */
[----:B------:R-:W-:-:S05]  /*0600*/  MOV R5, UR5 ;  /* 0x0000000500057c02 */ /* 0x000fca0008000f00 */
[----:B------:R1:W5:Y:S01]  /*0610*/  @P0 LDG.E R8, [R4.64] ;  /* 0x0000000c04080981 */ /* 0x000362000c1e1900 */
[----:B------:R-:W4:Y:S01]  /*0620*/  S2UR UR9, SR_CTAID.Y ;  /* 0x00000000000979c3 */ /* 0x000f220000002600 */
[----:B------:R-:W-:Y:S02]  /*0630*/  UMOV UR10, URZ ;  /* 0x0000003f000a7c82 */ /* 0x000fe40008000000 */
[----:B------:R-:W-:Y:S02]  /*0640*/  UMOV UR14, URZ ;  /* 0x0000003f000e7c82 */ /* 0x000fe40008000000 */
[----:B------:R-:W-:Y:S02]  /*0650*/  ULDC UR5, c[0x0][0x2ac] ;  /* 0x0000ab0000057ab9 */ /* 0x000fe40000000800 */
[----:B------:R-:W-:Y:S02]  /*0660*/  ULDC UR4, c[0x0][0x1d0] ;  /* 0x0000740000047ab9 */ /* 0x000fe40000000800 */
[----:B------:R-:W-:-:S02]  /*0670*/  UIMAD UR4, UR5, UR4, URZ ;  /* 0x00000004050472a4 */ /* 0x000fc4000f8e023f */
[----:B----4-:R-:W-:Y:S01]  /*0680*/  USHF.R.S32.HI UR8, URZ, 0x1f, UR9 ;  /* 0x0000001f3f087899 */ /* 0x010fe20008011409 */
[----:B--2---:R1:W2:Y:S08]  /*0690*/  @P2 R2UR UR10, R2 ;  /* 0x00000000020a23c2 */ /* 0x0042b000000e0000 */
[----:B---3--:R1:W3:Y:S02]  /*06a0*/  @P1 R2UR UR14, R0 ;  /* 0x00000000000e13c2 */ /* 0x0082e400000e0000 */
[----:B-1-3--:R-:W-:Y:S05]  /*06b0*/  @P0 BRA `(.L_x_15) ;  /* 0x0000004000000947 */ /* 0x00afea0003800000 */
[----:B------:R-:W-:Y:S05]  /*06c0*/  @!P1 BRA `(.L_x_15) ;  /* 0x0000003000009947 */ /* 0x000fea0003800000 */
[----:B------:R-:W3:Y:S04]  /*06d0*/  LDG.E R0, [R6.64] ;  /* 0x0000000c06007981 */ /* 0x000ee8000c1e1900 */
[----:B------:R-:W3:Y:S02]  /*06e0*/  LDG.E R2, [R6.64+0x4] ;  /* 0x0000040c06027981 */ /* 0x000ee4000c1e1900 */
[----:B---3-5:R-:W-:-:S02]  /*06f0*/  IADD3 R8, -R0, R2, RZ ;  /* 0x0000000200087210 */ /* 0x028fc40007ffe1ff */
.L_x_15:
[----:B------:R-:W-:-:S04]  /*0700*/  ISETP.NE.U32.AND P0, PT, RZ, c[0x0][0x368], PT ;  /* 0x0000da00ff007a0c */ /* 0x000fc80003f05070 */
[----:B------:R-:W-:-:S13]  /*0710*/  ISETP.NE.AND.EX P0, PT, RZ, c[0x0][0x36c], PT, P0 ;  /* 0x0000db00ff007a0c */ /* 0x000fda0003f05300 */
[----:B------:R-:W-:Y:S05]  /*0720*/  @!P0 BRA `(.L_x_16) ;  /* 0x0000007000008947 */ /* 0x000fea0003800000 */
[----:B------:R-:W-:Y:S02]  /*0730*/  ULDC.64 UR4, c[0x0][0x368] ;  /* 0x0000da0000047ab9 */ /* 0x000fe40000000a00 */
[----:B------:R-:W-:-:S06]  /*0740*/  UIMAD.WIDE UR4, UR11, UR15, UR4 ;  /* 0x0000000f0b0472a5 */ /* 0x000fcc000f8e0204 */
[----:B------:R-:W-:Y:S02]  /*0750*/  MOV R2, UR4 ;  /* 0x0000000400027c02 */ /* 0x000fe40008000f00 */
[----:B------:R-:W-:-:S05]  /*0760*/  MOV R3, UR5 ;  /* 0x0000000500037c02 */ /* 0x000fca0008000f00 */
[----:B------:R-:W3:Y:S02]  /*0770*/  LDG.E R0, [R2.64] ;  /* 0x0000000c02007981 */ /* 0x000ee4000c1e1900 */
[----:B---3--:R1:W3:Y:S02]  /*0780*/  R2UR UR4, R0 ;  /* 0x00000000000473c2 */ /* 0x0082e400000e0000 */
[----:B-1-3--:R-:W-:Y:S05]  /*0790*/  BRA `(.L_x_17) ;  /* 0x000000c000007947 */ /* 0x00afea0003800000 */
.L_x_16:
[----:B------:R-:W-:-:S04]  /*07a0*/  ISETP.NE.U32.AND P0, PT, RZ, c[0x0][0x350], PT ;  /* 0x0000d400ff007a0c */ /* 0x000fc80003f05070 */
[----:B------:R-:W-:-:S13]  /*07b0*/  ISETP.NE.AND.EX P0, PT, RZ, c[0x0][0x354], PT, P0 ;  /* 0x0000d500ff007a0c */ /* 0x000fda0003f05300 */
[----:B------:R-:W-:Y:S05]  /*07c0*/  @!P0 BRA `(.L_x_17) ;  /* 0x0000009000008947 */ /* 0x000fea0003800000 */
[----:B------:R-:W-:Y:S02]  /*07d0*/  ULDC.64 UR4, c[0x0][0x350] ;  /* 0x0000d40000047ab9 */ /* 0x000fe40000000a00 */
[----:B------:R-:W-:-:S06]  /*07e0*/  UIMAD.WIDE UR4, UR11, UR15, UR4 ;  /* 0x0000000f0b0472a5 */ /* 0x000fcc000f8e0204 */
[----:B------:R-:W-:Y:S02]  /*07f0*/  MOV R2, UR4 ;  /* 0x0000000400027c02 */ /* 0x000fe40008000f00 */
[----:B------:R-:W-:-:S05]  /*0800*/  MOV R3, UR5 ;  /* 0x0000000500037c02 */ /* 0x000fca0008000f00 */
[----:B------:R-:W3:Y:S04]  /*0810*/  LDG.E R4, [R2.64] ;  /* 0x0000000c02047981 */ /* 0x000ee8000c1e1900 */
[----:B------:R-:W4:Y:S01]  /*0820*/  LDG.E R0, [R2.64+0x4] ;  /* 0x0000040c02007981 */ /* 0x000f22000c1e1900 */
[----:B---3--:R-:W1:Y:S08]  /*0830*/  R2UR UR5, R4 ;  /* 0x00000000040573c2 */ /* 0x008e7000000e0000 */
[----:B----4-:R-:W1:Y:S02]  /*0840*/  R2UR UR4, R0 ;  /* 0x00000000000473c2 */ /* 0x010e6400000e0000 */
[----:B-1----:R-:W-:-:S06]  /*0850*/  UIADD3 UR4, -UR5, UR4, URZ ;  /* 0x0000000405047290 */ /* 0x002fcc000fffe13f */
.L_x_17:
[----:B--2---:R-:W-:Y:S01]  /*0860*/  UIADD3 UR7, -UR10, UR4, URZ ;  /* 0x000000040a077290 */ /* 0x004fe2000fffe13f */
[----:B------:R-:W-:Y:S01]  /*0870*/  PLOP3.LUT P4, PT, PT, PT, PT, 0x80, 0x0 ;  /* 0x000000000000781c */ /* 0x000fe20003f8f070 */
[----:B------:R-:W-:Y:S01]  /*0880*/  CS2R R178, SRZ ;  /* 0x0000000000b27805 */ /* 0x000fe2000001ff00 */
[----:B------:R-:W-:Y:S01]  /*0890*/  UMOV UR4, URZ ;  /* 0x0000003f00047c82 */ /* 0x000fe20008000000 */
[----:B------:R-:W-:Y:S01]  /*08a0*/  CS2R R176, SRZ ;  /* 0x0000000000b07805 */ /* 0x000fe2000001ff00 */
[----:B------:R-:W-:Y:S01]  /*08b0*/  UISETP.GE.AND UP0, UPT, UR7, 0x1, UPT ;  /* 0x000000010700788c */ /* 0x000fe2000bf06270 */
[----:B------:R-:W-:Y:S01]  /*08c0*/  CS2R R182, SRZ ;  /* 0x0000000000b67805 */ /* 0x000fe2000001ff00 */
[----:B------:R-:W-:Y:S01]  /*08d0*/  UIADD3 UR5, UR7, 0x6f, URZ ;  /* 0x0000006f07057890 */ /* 0x000fe2000fffe03f */
[----:B------:R-:W-:Y:S01]  /*08e0*/  CS2R R180, SRZ ;  /* 0x0000000000b47805 */ /* 0x000fe2000001ff00 */
[----:B------:R-:W-:Y:S01]  /*08f0*/  IMAD.MOV.U32 R15, RZ, RZ, RZ ;  /* 0x000000ffff0f7224 */ /* 0x000fe200078e00ff */
[----:B------:R-:W-:Y:S01]  /*0900*/  CS2R R172, SRZ ;  /* 0x0000000000ac7805 */ /* 0x000fe2000001ff00 */
[----:B------:R-:W-:Y:S01]  /*0910*/  PLOP3.LUT P0, PT, PT, PT, UP0, 0x80, 0x0 ;  /* 0x000000000000781c */ /* 0x000fe20003f0f008 */
[----:B------:R-:W-:Y:S01]  /*0920*/  UIMAD.WIDE UR4, UR5, -0x6db6db6d, UR4 ;  /* 0x92492493050478a5 */ /* 0x000fe2000f8e0204 */
[----:B------:R-:W-:Y:S01]  /*0930*/  IMAD.MOV.U32 R174, RZ, RZ, RZ ;  /* 0x000000ffffae7224 */ /* 0x000fe200078e00ff */
[----:B------:R-:W-:Y:S01]  /*0940*/  CS2R R16, SRZ ;  /* 0x0000000000107805 */ /* 0x000fe2000001ff00 */
[----:B------:R-:W-:Y:S01]  /*0950*/  MOV R170, RZ ;  /* 0x000000ff00aa7202 */ /* 0x000fe20000000f00 */
[----:B------:R-:W-:Y:S01]  /*0960*/  USHF.R.U32.HI UR6, URZ, 0x1f, UR5 ;  /* 0x0000001f3f067899 */ /* 0x000fe20008011605 */
[----:B------:R-:W-:Y:S01]  /*0970*/  IMAD.MOV.U32 R168, RZ, RZ, RZ ;  /* 0x000000ffffa87224 */ /* 0x000fe200078e00ff */
[----:B------:R-:W-:Y:S01]  /*0980*/  CS2R R20, SRZ ;  /* 0x0000000000147805 */ /* 0x000fe2000001ff00 */
[----:B------:R-:W-:Y:S01]  /*0990*/  MOV R162, RZ ;  /* 0x000000ff00a27202 */ /* 0x000fe20000000f00 */
[----:B------:R-:W-:Y:S01]  /*09a0*/  ULEA.HI.SX32 UR6, UR5, UR6, 0x1a ;  /* 0x0000000605067291 */ /* 0x000fe2000f8fd23f */
[----:B------:R-:W-:Y:S01]  /*09b0*/  CS2R R12, SRZ ;  /* 0x00000000000c7805 */ /* 0x000fe2000001ff00 */
[----:B------:R-:W-:Y:S01]  /*09c0*/  IMAD.MOV.U32 R160, RZ, RZ, RZ ;  /* 0x000000ffffa07224 */ /* 0x000fe200078e00ff */
[----:B------:R-:W-:Y:S01]  /*09d0*/  MOV R166, RZ ;  /* 0x000000ff00a67202 */ /* 0x000fe20000000f00 */
[----:B------:R-:W-:Y:S01]  /*09e0*/  CS2R R18, SRZ ;  /* 0x0000000000127805 */ /* 0x000fe2000001ff00 */
[----:B------:R-:W-:Y:S01]  /*09f0*/  IMAD.MOV.U32 R164, RZ, RZ, RZ ;  /* 0x000000ffffa47224 */ /* 0x000fe200078e00ff */
[----:B------:R-:W-:Y:S01]  /*0a00*/  CS2R R158, SRZ ;  /* 0x00000000009e7805 */ /* 0x000fe2000001ff00 */
[----:B------:R-:W-:Y:S01]  /*0a10*/  CS2R R22, SRZ ;  /* 0x0000000000167805 */ /* 0x000fe2000001ff00 */
[----:B------:R-:W-:Y:S01]  /*0a20*/  MOV R156, RZ ;  /* 0x000000ff009c7202 */ /* 0x000fe20000000f00 */
[----:B------:R-:W-:Y:S01]  /*0a30*/  IMAD.MOV.U32 R154, RZ, RZ, RZ ;  /* 0x000000ffff9a7224 */ /* 0x000fe200078e00ff */
[----:B------:R-:W-:Y:S01]  /*0a40*/  CS2R R24, SRZ ;  /* 0x0000000000187805 */ /* 0x000fe2000001ff00 */
[----:B------:R-:W-:Y:S01]  /*0a50*/  MOV R152, RZ ;  /* 0x000000ff00987202 */ /* 0x000fe20000000f00 */
[----:B------:R-:W-:Y:S01]  /*0a60*/  CS2R R146, SRZ ;  /* 0x0000000000927805 */ /* 0x000fe2000001ff00 */
[----:B------:R-:W-:Y:S01]  /*0a70*/  IMAD.MOV.U32 R144, RZ, RZ, RZ ;  /* 0x000000ffff907224 */ /* 0x000fe200078e00ff */
[----:B------:R-:W-:Y:S01]  /*0a80*/  MOV R150, RZ ;  /* 0x000000ff00967202 */ /* 0x000fe20000000f00 */
        /* <DEDUP_REMOVED lines=8> */
[----:B------:R-:W-:Y:S01]  /*0b10*/  CS2R R32, SRZ ;  /* 0x0000000000207805 */ /* 0x000fe2000001ff00 */
[----:B------:R-:W-:Y:S01]  /*0b20*/  IMAD.MOV.U32 R128, RZ, RZ, RZ ;  /* 0x000000ffff807224 */ /* 0x000fe200078e00ff */
[----:B------:R-:W-:Y:S01]  /*0b30*/  MOV R134, RZ ;  /* 0x000000ff00867202 */ /* 0x000fe20000000f00 */
[----:B------:R-:W-:Y:S01]  /*0b40*/  CS2R R26, SRZ ;  /* 0x00000000001a7805 */ /* 0x000fe2000001ff00 */
[----:B------:R-:W-:Y:S01]  /*0b50*/  IMAD.MOV.U32 R132, RZ, RZ, RZ ;  /* 0x000000ffff847224 */ /* 0x000fe200078e00ff */
[----:B------:R-:W-:Y:S01]  /*0b60*/  CS2R R122, SRZ ;  /* 0x00000000007a7805 */ /* 0x000fe2000001ff00 */
[----:B------:R-:W-:Y:S01]  /*0b70*/  MOV R120, RZ ;  /* 0x000000ff00787202 */ /* 0x000fe20000000f00 */
[----:B------:R-:W-:Y:S01]  /*0b80*/  IMAD.MOV.U32 R126, RZ, RZ, RZ ;  /* 0x000000ffff7e7224 */ /* 0x000fe200078e00ff */
[----:B------:R-:W-:Y:S01]  /*0b90*/  CS2R R124, SRZ ;  /* 0x00000000007c7805 */ /* 0x000fe2000001ff00 */
[----:B------:R-:W-:Y:S01]  /*0ba0*/  CS2R R38, SRZ ;  /* 0x0000000000267805 */ /* 0x000fe2000001ff00 */
[----:B------:R-:W-:Y:S01]  /*0bb0*/  CS2R R36, SRZ ;  /* 0x0000000000247805 */ /* 0x000fe2000001ff00 */
[----:B------:R-:W-:Y:S05]  /*0bc0*/  @!P0 BRA `(.L_x_18) ;  /* 0x0000cdb000008947 */ /* 0x000fea0003800000 */
[----:B------:R-:W-:Y:S02]  /*0bd0*/  ULDC.64 UR4, c[0x0][0x340] ;  /* 0x0000d00000047ab9 */ /* 0x000fe40000000a00 */
[----:B------:R-:W-:-:S04]  /*0be0*/  UISETP.NE.U32.AND UP0, UPT, URZ, UR4, UPT ;  /* 0x000000043f00728c */ /* 0x000fc8000bf05070 */
[----:B------:R-:W-:-:S03]  /*0bf0*/  UISETP.NE.AND.EX UP0, UPT, URZ, UR5, UPT, UP0 ;  /* 0x000000053f00728c */ /* 0x000fc6000bf05300 */
[----:B------:R-:W-:-:S03]  /*0c00*/  ULDC.64 UR4, c[0x0][0x340] ;  /* 0x0000d00000047ab9 */ /* 0x000fc60000000a00 */
[----:B------:R-:W-:-:S05]  /*0c10*/  PLOP3.LUT P0, PT, PT, PT, UP0, 0x80, 0x0 ;  /* 0x000000000000781c */ /* 0x000fca0003f0f008 */
[----:B------:R-:W-:-:S06]  /*0c20*/  @UP0 UIMAD.WIDE UR4, UR11, UR15, UR4 ;  /* 0x0000000f0b0402a5 */ /* 0x000fcc000f8e0204 */
[----:B------:R-:W-:Y:S02]  /*0c30*/  IMAD.U32 R2, RZ, RZ, UR4 ;  /* 0x00000004ff027e24 */ /* 0x000fe4000f8e00ff */
[----:B------:R-:W-:Y:S01]  /*0c40*/  IMAD.U32 R3, RZ, RZ, UR5 ;  /* 0x00000005ff037e24 */ /* 0x000fe2000f8e00ff */
[----:B------:R-:W1:Y:S01]  /*0c50*/  S2R R13, SR_CTAID.X ;  /* 0x00000000000d7919 */ /* 0x000e620000002500 */
[----:B------:R-:W-:Y:S01]  /*0c60*/  SHF.R.S32.HI R27, RZ, 0x1f, R196 ;  /* 0x0000001fff1b7819 */ /* 0x000fe200000114c4 */
[----:B------:R-:W-:Y:S02]  /*0c70*/  USHF.R.S32.HI UR15, URZ, 0x1f, UR14 ;  /* 0x0000001f3f0f7899 */ /* 0x000fe4000801140e */
[----:B------:R2:W3:Y:S01]  /*0c80*/  @P0 LDG.E R7, [R2.64] ;  /* 0x0000000c02070981 */ /* 0x0004e2000c1e1900 */
[----:B------:R-:W-:Y:S01]  /*0c90*/  ULDC.64 UR4, c[0x0][0x178] ;  /* 0x00005e0000047ab9 */ /* 0x000fe20000000a00 */
[CC--:B------:R-:W-:Y:S01]  /*0ca0*/  LEA.HI R15, R27.reuse, R196.reuse, RZ, 0x4 ;  /* 0x000000c41b0f7211 */ /* 0x0c0fe200078f20ff */
[----:B------:R-:W-:Y:S01]  /*0cb0*/  UIMAD UR15, UR15, UR4, URZ ;  /* 0x000000040f0f72a4 */ /* 0x000fe2000f8e023f */
[----:B-----5:R-:W-:Y:S01]  /*0cc0*/  IMAD R8, R8, c[0x0][0x2c4], RZ ;  /* 0x0000b10008087a24 */ /* 0x020fe200078e02ff */
[----:B------:R-:W-:Y:S01]  /*0cd0*/  UIMAD.WIDE.U32 UR16, UR14, UR4, URZ ;  /* 0x000000040e1072a5 */ /* 0x000fe2000f8e003f */
[----:B------:R-:W-:Y:S01]  /*0ce0*/  LEA.HI R10, R27, R196, RZ, 0x6 ;  /* 0x000000c41b0a7211 */ /* 0x000fe200078f30ff */
[----:B------:R-:W-:Y:S01]  /*0cf0*/  UIMAD UR15, UR14, UR5, UR15 ;  /* 0x000000050e0f72a4 */ /* 0x000fe2000f8e020f */
[----:B------:R-:W-:Y:S02]  /*0d00*/  BSSY B0, `(.L_x_19) ;  /* 0x000004d000007945 */ /* 0x000fe40003800000 */
[----:B------:R-:W-:-:S02]  /*0d10*/  ULDC.64 UR4, c[0x0][0x1b8] ;  /* 0x00006e0000047ab9 */ /* 0x000fc40000000a00 */
[----:B------:R-:W-:Y:S02]  /*0d20*/  UIADD3 UR17, UR17, UR15, URZ ;  /* 0x0000000f11117290 */ /* 0x000fe4000fffe03f */
[----:B------:R-:W-:Y:S02]  /*0d30*/  USHF.R.S32.HI UR15, URZ, 0x1f, UR11 ;  /* 0x0000001f3f0f7899 */ /* 0x000fe4000801140b */
[----:B------:R-:W-:Y:S02]  /*0d40*/  UIMAD UR14, UR8, UR4, URZ ;  /* 0x00000004080e72a4 */ /* 0x000fe4000f8e023f */
[----:B------:R-:W-:Y:S02]  /*0d50*/  USEL UR15, UR15, URZ, !UP1 ;  /* 0x0000003f0f0f7287 */ /* 0x000fe4000c800000 */
[----:B------:R-:W-:Y:S02]  /*0d60*/  UIMAD UR14, UR9, UR5, UR14 ;  /* 0x00000005090e72a4 */ /* 0x000fe4000f8e020e */
[----:B------:R-:W-:-:S02]  /*0d70*/  UIMAD.WIDE.U32 UR18, UR9, UR4, UR16 ;  /* 0x00000004091272a5 */ /* 0x000fc4000f8e0010 */
[----:B------:R-:W-:Y:S01]  /*0d80*/  USEL UR16, UR11, URZ, !UP1 ;  /* 0x0000003f0b107287 */ /* 0x000fe2000c800000 */
[----:B--2---:R-:W-:Y:S01]  /*0d90*/  LEA.HI R2, R27, R196, RZ, 0x3 ;  /* 0x000000c41b027211 */ /* 0x004fe200078f18ff */
[----:B------:R-:W-:Y:S01]  /*0da0*/  IMAD.MOV.U32 R3, RZ, RZ, c[0x0][0x2c4] ;  /* 0x0000b100ff037624 */ /* 0x000fe200078e00ff */
[----:B------:R-:W-:Y:S02]  /*0db0*/  ULDC.64 UR4, c[0x0][0x1c0] ;  /* 0x0000700000047ab9 */ /* 0x000fe40000000a00 */
[----:B------:R-:W-:Y:S01]  /*0dc0*/  LOP3.LUT R0, R2, 0xfffffff8, RZ, 0xc0, !PT ;  /* 0xfffffff802007812 */ /* 0x000fe200078ec0ff */
[----:B------:R-:W-:Y:S01]  /*0dd0*/  UIMAD UR15, UR15, UR4, URZ ;  /* 0x000000040f0f72a4 */ /* 0x000fe2000f8e023f */
[----:B------:R-:W-:Y:S01]  /*0de0*/  ISETP.NE.AND P1, PT, R3, 0x1, PT ;  /* 0x000000010300780c */ /* 0x000fe20003f25270 */
[----:B------:R-:W-:Y:S01]  /*0df0*/  UIADD3 UR19, UR19, UR14, URZ ;  /* 0x0000000e13137290 */ /* 0x000fe2000fffe03f */
[----:B------:R-:W-:Y:S01]  /*0e00*/  SHF.R.S32.HI R12, RZ, 0x3, R2 ;  /* 0x00000003ff0c7819 */ /* 0x000fe20000011402 */
[----:B------:R-:W-:Y:S01]  /*0e10*/  IMAD.IADD R17, R196, 0x1, -R0 ;  /* 0x00000001c4117824 */ /* 0x000fe200078e0a00 */
[----:B------:R-:W-:-:S02]  /*0e20*/  UIMAD UR5, UR16, UR5, UR15 ;  /* 0x00000005100572a4 */ /* 0x000fc4000f8e020f */
[----:B------:R-:W-:Y:S01]  /*0e30*/  UIMAD.WIDE.U32 UR16, UR16, UR4, UR18 ;  /* 0x00000004101072a5 */ /* 0x000fe2000f8e0012 */
[C---:B------:R-:W-:Y:S02]  /*0e40*/  IMAD R198, R17.reuse, 0x10, R12 ;  /* 0x0000001011c67824 */ /* 0x040fe400078e020c */
[----:B------:R-:W-:Y:S01]  /*0e50*/  IMAD.SHL.U32 R14, R17, 0x8, RZ ;  /* 0x00000008110e7824 */ /* 0x000fe200078e00ff */
[----:B------:R-:W-:Y:S01]  /*0e60*/  UIADD3 UR5, UR17, UR5, URZ ;  /* 0x0000000511057290 */ /* 0x000fe2000fffe03f */
[C---:B-1----:R-:W-:Y:S01]  /*0e70*/  IMAD R4, R13.reuse, 0x80, R198 ;  /* 0x000000800d047824 */ /* 0x042fe200078e02c6 */
[----:B------:R1:W-:Y:S01]  /*0e80*/  STL [R1+0x20], R198 ;  /* 0x000020c601007387 */ /* 0x0003e20000100800 */
[----:B------:R-:W-:Y:S01]  /*0e90*/  IMAD.U32 R3, RZ, RZ, UR17 ;  /* 0x00000011ff037e24 */ /* 0x000fe2000f8e00ff */
[----:B------:R-:W-:Y:S01]  /*0ea0*/  LEA R13, R13, R12, 0x7 ;  /* 0x0000000c0d0d7211 */ /* 0x000fe200078e38ff */
[----:B------:R-:W-:Y:S01]  /*0eb0*/  @P1 IMAD.HI.U32 R2, R4, c[0x0][0x2c8], RZ ;  /* 0x0000b20004021a27 */ /* 0x000fe200078e00ff */
[----:B------:R-:W-:-:S02]  /*0ec0*/  MOV R3, UR5 ;  /* 0x0000000500037c02 */ /* 0x000fc40008000f00 */
[----:B------:R-:W-:Y:S01]  /*0ed0*/  ISETP.GE.AND P3, PT, R13, R8, PT ;  /* 0x000000080d00720c */ /* 0x000fe20003f66270 */
[----:B------:R-:W-:Y:S01]  /*0ee0*/  IMAD.MOV.U32 R0, RZ, RZ, R4 ;  /* 0x000000ffff007224 */ /* 0x000fe200078e0004 */
[----:B------:R-:W-:Y:S01]  /*0ef0*/  @P1 SHF.R.U32.HI R0, RZ, c[0x0][0x2cc], R2 ;  /* 0x0000b300ff001a19 */ /* 0x000fe20000011602 */
[----:B------:R-:W-:Y:S01]  /*0f00*/  IMAD.U32 R2, RZ, RZ, UR16 ;  /* 0x00000010ff027e24 */ /* 0x000fe2000f8e00ff */
[----:B------:R-:W-:Y:S02]  /*0f10*/  SHF.R.S32.HI R241, RZ, 0x1f, R14 ;  /* 0x0000001ffff17819 */ /* 0x000fe4000001140e */
[--C-:B------:R-:W-:Y:S01]  /*0f20*/  SHF.R.S32.HI R6, RZ, 0x1f, R0.reuse ;  /* 0x0000001fff067819 */ /* 0x100fe20000011400 */
[----:B------:R-:W-:Y:S02]  /*0f30*/  IMAD.MOV R5, RZ, RZ, -R0 ;  /* 0x000000ffff057224 */ /* 0x000fe400078e0a00 */
[----:B------:R-:W-:-:S04]  /*0f40*/  IMAD.WIDE.U32 R2, R0, c[0x0][0x1b0], R2 ;  /* 0x00006c0000027a25 */ /* 0x000fc800078e0002 */
[----:B------:R-:W-:Y:S02]  /*0f50*/  IMAD R4, R5, c[0x0][0x2c4], R4 ;  /* 0x0000b10005047a24 */ /* 0x000fe400078e0204 */
[----:B------:R-:W-:-:S04]  /*0f60*/  IMAD R5, R6, c[0x0][0x1b0], RZ ;  /* 0x00006c0006057a24 */ /* 0x000fc800078e02ff */
[----:B------:R-:W-:Y:S01]  /*0f70*/  IMAD R6, R0, c[0x0][0x1b4], R5 ;  /* 0x00006d0000067a24 */ /* 0x000fe200078e0205 */
[----:B------:R-:W-:-:S03]  /*0f80*/  SHF.R.S32.HI R5, RZ, 0x1f, R4 ;  /* 0x0000001fff057819 */ /* 0x000fc60000011404 */
[----:B------:R-:W-:Y:S02]  /*0f90*/  IMAD.IADD R3, R3, 0x1, R6 ;  /* 0x0000000103037824 */ /* 0x000fe400078e0206 */
[----:B------:R-:W-:Y:S02]  /*0fa0*/  IMAD R0, R5, c[0x0][0x1a8], RZ ;  /* 0x00006a0005007a24 */ /* 0x000fe400078e02ff */
[----:B------:R-:W-:-:S04]  /*0fb0*/  IMAD.WIDE.U32 R2, R4, c[0x0][0x1a8], R2 ;  /* 0x00006a0004027a25 */ /* 0x000fc800078e0002 */
[----:B------:R-:W-:Y:S01]  /*0fc0*/  IMAD R5, R4, c[0x0][0x1ac], R0 ;  /* 0x00006b0004057a24 */ /* 0x000fe200078e0200 */
[----:B------:R-:W-:Y:S02]  /*0fd0*/  LOP3.LUT R0, R15, 0xfffffff0, RZ, 0xc0, !PT ;  /* 0xfffffff00f007812 */ /* 0x000fe400078ec0ff */
[----:B------:R-:W-:Y:S01]  /*0fe0*/  LEA R9, P1, R2, c[0x0][0x160], 0x1 ;  /* 0x0000580002097a11 */ /* 0x000fe200078208ff */
[----:B------:R-:W-:Y:S02]  /*0ff0*/  IMAD.IADD R4, R3, 0x1, R5 ;  /* 0x0000000103047824 */ /* 0x000fe400078e0205 */
[----:B------:R-:W-:Y:S02]  /*1000*/  IMAD.IADD R3, R196, 0x1, -R0 ;  /* 0x00000001c4037824 */ /* 0x000fe400078e0a00 */
[----:B------:R-:W-:Y:S01]  /*1010*/  IMAD.SHL.U32 R0, R12, 0x40, RZ ;  /* 0x000000400c007824 */ /* 0x000fe200078e00ff */
[----:B------:R-:W-:Y:S01]  /*1020*/  LEA.HI.X R5, R2, c[0x0][0x164], R4, 0x1, P1 ;  /* 0x0000590002057a11 */ /* 0x000fe200008f0c04 */
[----:B------:R1:W2:Y:S01]  /*1030*/  SHFL.IDX PT, R6, R9, RZ, 0x181f ;  /* 0x00181fff09067589 */ /* 0x0002a200000e0000 */
[----:B------:R-:W-:-:S02]  /*1040*/  SHF.R.S32.HI R2, RZ, 0x1f, R3 ;  /* 0x0000001fff027819 */ /* 0x000fc40000011403 */
[----:B------:R-:W-:Y:S02]  /*1050*/  LOP3.LUT R0, R0, 0x1c0, RZ, 0xc0, !PT ;  /* 0x000001c000007812 */ /* 0x000fe400078ec0ff */
[----:B------:R-:W-:Y:S02]  /*1060*/  LEA.HI R26, R2, R3, RZ, 0x3 ;  /* 0x00000003021a7211 */ /* 0x000fe400078f18ff */
[----:B------:R-:W-:Y:S02]  /*1070*/  LOP3.LUT R2, R0, 0x38, R14, 0xf8, !PT ;  /* 0x0000003800027812 */ /* 0x000fe400078ef80e */
[----:B------:R-:W-:Y:S02]  /*1080*/  LOP3.LUT R4, R26, 0xfffffff8, RZ, 0xc0, !PT ;  /* 0xfffffff81a047812 */ /* 0x000fe400078ec0ff */
[----:B------:R-:W-:-:S03]  /*1090*/  SHF.R.U32.HI R0, RZ, 0x3, R0 ;  /* 0x00000003ff007819 */ /* 0x000fc60000011600 */
[----:B------:R-:W-:Y:S01]  /*10a0*/  IMAD.IADD R25, R3, 0x1, -R4 ;  /* 0x0000000103197824 */ /* 0x000fe200078e0a04 */
[----:B------:R-:W-:Y:S01]  /*10b0*/  LOP3.LUT R2, R2, R0, RZ, 0x3c, !PT ;  /* 0x0000000002027212 */ /* 0x000fe200078e3cff */
[----:B------:R-:W-:Y:S02]  /*10c0*/  IMAD.SHL.U32 R0, R10, 0x8, RZ ;  /* 0x000000080a007824 */ /* 0x000fe400078e00ff */
[----:B------:R-:W-:Y:S02]  /*10d0*/  IMAD.MOV.U32 R3, RZ, RZ, 0x10 ;  /* 0x00000010ff037424 */ /* 0x000fe400078e00ff */
[----:B------:R-:W-:Y:S01]  /*10e0*/  IMAD.MOV.U32 R4, RZ, RZ, 0x20 ;  /* 0x00000020ff047424 */ /* 0x000fe200078e00ff */
[----:B------:R-:W-:Y:S01]  /*10f0*/  LOP3.LUT R10, R2, 0xfffffe00, R0, 0xf8, !PT ;  /* 0xfffffe00020a7812 */ /* 0x000fe200078ef800 */
[----:B---3--:R3:W4:Y:S01]  /*1100*/  @P0 R2UR UR18, R7 ;  /* 0x00000000071203c2 */ /* 0x00872200000e0000 */
[----:B------:R-:W-:Y:S01]  /*1110*/  ISETP.GE.AND P0, PT, R14, c[0x0][0x198], PT ;  /* 0x000066000e007a0c */ /* 0x000fe20003f06270 */
[----:B----4-:R-:W-:-:S03]  /*1120*/  @!UP0 UMOV UR18, UR11 ;  /* 0x0000000b00128c82 */ /* 0x010fc60008000000 */
[----:B------:R-:W-:-:S05]  /*1130*/  R2P PR, R25, 0x6 ;  /* 0x0000000619007804 */ /* 0x000fca0000000000 */
[----:B------:R-:W-:Y:S02]  /*1140*/  SEL R3, R3, 0xfffffff0, !P1 ;  /* 0xfffffff003037807 */ /* 0x000fe40004800000 */
[----:B------:R-:W-:Y:S01]  /*1150*/  SEL R4, R4, 0xffffffe0, !P2 ;  /* 0xffffffe004047807 */ /* 0x000fe20005000000 */
[----:B---3--:R1:W3:Y:S01]  /*1160*/  SHFL.IDX PT, R7, R5, RZ, 0x181f ;  /* 0x00181fff05077589 */ /* 0x0082e200000e0000 */
[----:B------:R-:W-:Y:S05]  /*1170*/  @P3 BRA `(.L_x_20) ;  /* 0x0000005000003947 */ /* 0x000fea0003800000 */
[----:B--2---:R-:W-:Y:S01]  /*1180*/  LEA R6, P1, R14, R6, 0x1 ;  /* 0x000000060e067211 */ /* 0x004fe200078208ff */
[----:B------:R-:W-:-:S03]  /*1190*/  IMAD.SHL.U32 R0, R10, 0x2, RZ ;  /* 0x000000020a007824 */ /* 0x000fc600078e00ff */
[----:B---3--:R-:W-:-:S05]  /*11a0*/  LEA.HI.X R7, R14, R7, R241, 0x1, P1 ;  /* 0x000000070e077211 */ /* 0x008fca00008f0cf1 */
[----:B------:R-:W-:Y:S01]  /*11b0*/  @!PT LDS RZ, [RZ] ;  /* 0x00000000fffff984 */ /* 0x000fe20000000800 */
[----:B------:R2:W-:Y:S04]  /*11c0*/  LDGSTS.E.BYPASS.LTC128B.128 [R0+0x7100], [R6.64], !P0 ;  /* 0x0710000006007fae */ /* 0x0005e8000c101d4c */
.L_x_20:
[----:B--2---:R-:W-:Y:S05]  /*11d0*/  BSYNC B0 ;  /* 0x0000000000007941 */ /* 0x004fea0003800000 */
.L_x_19:
[----:B------:R-:W-:Y:S01]  /*11e0*/  IADD3 R2, R13, 0x10, RZ ;  /* 0x000000100d027810 */ /* 0x000fe20007ffe0ff */
[----:B------:R2:W4:Y:S01]  /*11f0*/  SHFL.IDX PT, R0, R5, 0x1, 0x181f ;  /* 0x00381f0005007f89 */ /* 0x00052200000e0000 */
[----:B------:R-:W-:Y:S02]  /*1200*/  BSSY B0, `(.L_x_21) ;  /* 0x0000009000007945 */ /* 0x000fe40003800000 */
[----:B------:R-:W-:Y:S01]  /*1210*/  ISETP.GE.AND P1, PT, R2, R8, PT ;  /* 0x000000080200720c */ /* 0x000fe20003f26270 */
[----:B------:R2:W1:-:S12]  /*1220*/  SHFL.IDX PT, R6, R9, 0x1, 0x181f ;  /* 0x00381f0009067f89 */ /* 0x00045800000e0000 */
[----:B------:R-:W-:Y:S05]  /*1230*/  @P1 BRA `(.L_x_22) ;  /* 0x0000005000001947 */ /* 0x000fea0003800000 */
[----:B-1----:R-:W-:-:S04]  /*1240*/  LEA R6, P1, R14, R6, 0x1 ;  /* 0x000000060e067211 */ /* 0x002fc800078208ff */
[----:B---34-:R-:W-:Y:S01]  /*1250*/  LEA.HI.X R7, R14, R0, R241, 0x1, P1 ;  /* 0x000000000e077211 */ /* 0x018fe200008f0cf1 */
[----:B------:R-:W-:-:S05]  /*1260*/  IMAD.SHL.U32 R0, R10, 0x2, RZ ;  /* 0x000000020a007824 */ /* 0x000fca00078e00ff */
[----:B------:R-:W-:Y:S01]  /*1270*/  @!PT LDS RZ, [RZ] ;  /* 0x00000000fffff984 */ /* 0x000fe20000000800 */
[----:B------:R1:W-:Y:S03]  /*1280*/  LDGSTS.E.BYPASS.LTC128B.128 [R0+0x7900], [R6.64], !P0 ;  /* 0x0790000006007fae */ /* 0x0003e6000c101d4c */
.L_x_22:
[----:B------:R-:W-:Y:S05]  /*1290*/  BSYNC B0 ;  /* 0x0000000000007941 */ /* 0x000fea0003800000 */
.L_x_21:
[----:B------:R-:W-:Y:S01]  /*12a0*/  IADD3 R2, R13, 0x20, RZ ;  /* 0x000000200d027810 */ /* 0x000fe20007ffe0ff */
[----:B-1--4-:R1:W4:Y:S01]  /*12b0*/  SHFL.IDX PT, R0, R5, 0x2, 0x181f ;  /* 0x00581f0005007f89 */ /* 0x01232200000e0000 */
[----:B------:R-:W-:Y:S02]  /*12c0*/  BSSY B0, `(.L_x_23) ;  /* 0x0000009000007945 */ /* 0x000fe40003800000 */
[----:B------:R-:W-:Y:S01]  /*12d0*/  ISETP.GE.AND P1, PT, R2, R8, PT ;  /* 0x000000080200720c */ /* 0x000fe20003f26270 */
[----:B------:R1:W2:-:S12]  /*12e0*/  SHFL.IDX PT, R6, R9, 0x2, 0x181f ;  /* 0x00581f0009067f89 */ /* 0x00029800000e0000 */
[----:B------:R-:W-:Y:S05]  /*12f0*/  @P1 BRA `(.L_x_24) ;  /* 0x0000005000001947 */ /* 0x000fea0003800000 */
[----:B--2---:R-:W-:-:S04]  /*1300*/  LEA R6, P1, R14, R6, 0x1 ;  /* 0x000000060e067211 */ /* 0x004fc800078208ff */
[----:B---34-:R-:W-:Y:S01]  /*1310*/  LEA.HI.X R7, R14, R0, R241, 0x1, P1 ;  /* 0x000000000e077211 */ /* 0x018fe200008f0cf1 */
[----:B------:R-:W-:-:S05]  /*1320*/  IMAD.SHL.U32 R0, R10, 0x2, RZ ;  /* 0x000000020a007824 */ /* 0x000fca00078e00ff */
[----:B------:R-:W-:Y:S01]  /*1330*/  @!PT LDS RZ, [RZ] ;  /* 0x00000000fffff984 */ /* 0x000fe20000000800 */
[----:B------:R2:W-:Y:S03]  /*1340*/  LDGSTS.E.BYPASS.LTC128B.128 [R0+0x8100], [R6.64], !P0 ;  /* 0x0810000006007fae */ /* 0x0005e6000c101d4c */
.L_x_24:
[----:B------:R-:W-:Y:S05]  /*1350*/  BSYNC B0 ;  /* 0x0000000000007941 */ /* 0x000fea0003800000 */
.L_x_23:
[----:B------:R-:W-:Y:S01]  /*1360*/  IADD3 R2, R13, 0x30, RZ ;  /* 0x000000300d027810 */ /* 0x000fe20007ffe0ff */
[----:B--2-4-:R2:W4:Y:S01]  /*1370*/  SHFL.IDX PT, R0, R5, 0x3, 0x181f ;  /* 0x00781f0005007f89 */ /* 0x01452200000e0000 */
        /* <DEDUP_REMOVED lines=9> */
.L_x_26:
[----:B------:R-:W-:Y:S05]  /*1410*/  BSYNC B0 ;  /* 0x0000000000007941 */ /* 0x000fea0003800000 */
.L_x_25:
        /* <DEDUP_REMOVED lines=11> */
.L_x_28:
[----:B------:R-:W-:Y:S05]  /*14d0*/  BSYNC B0 ;  /* 0x0000000000007941 */ /* 0x000fea0003800000 */
.L_x_27:
        /* <DEDUP_REMOVED lines=11> */
.L_x_30:
[----:B------:R-:W-:Y:S05]  /*1590*/  BSYNC B0 ;  /* 0x0000000000007941 */ /* 0x000fea0003800000 */
.L_x_29:
        /* <DEDUP_REMOVED lines=11> */
.L_x_32:
[----:B------:R-:W-:Y:S05]  /*1650*/  BSYNC B0 ;  /* 0x0000000000007941 */ /* 0x000fea0003800000 */
.L_x_31:
[----:B-12---:R-:W1:Y:S01]  /*1660*/  SHFL.IDX PT, R9, R9, 0x7, 0x181f ;  /* 0x00f81f0009097f89 */ /* 0x006e6200000e0000 */
[----:B------:R-:W-:Y:S01]  /*1670*/  UMOV UR14, 0x70 ;  /* 0x00000070000e7882 */ /* 0x000fe20000000000 */
[----:B----4-:R-:W-:Y:S01]  /*1680*/  MOV R0, c[0x0][0x2b8] ;  /* 0x0000ae0000007a02 */ /* 0x010fe20000000f00 */
[----:B------:R-:W-:Y:S01]  /*1690*/  UIMAD UR14, UR6, UR14, -0x70 ;  /* 0xffffff90060e74a4 */ /* 0x000fe2000f8e020e */
[----:B------:R2:W4:Y:S01]  /*16a0*/  SHFL.IDX PT, R11, R5, 0x7, 0x181f ;  /* 0x00f81f00050b7f89 */ /* 0x00052200000e0000 */
[----:B------:R-:W-:Y:S01]  /*16b0*/  SHF.L.U32 R197, R10, 0x1, RZ ;  /* 0x000000010ac57819 */ /* 0x000fe200000006ff */
[----:B------:R-:W-:Y:S01]  /*16c0*/  USHF.R.S32.HI UR15, URZ, 0x1f, UR18 ;  /* 0x0000001f3f0f7899 */ /* 0x000fe20008011412 */
[----:B------:R-:W-:Y:S01]  /*16d0*/  ISETP.NE.AND P5, PT, R0, 0x1, PT ;  /* 0x000000010000780c */ /* 0x000fe20003fa5270 */
[----:B------:R-:W-:Y:S01]  /*16e0*/  ULDC.64 UR4, c[0x0][0x2b0] ;  /* 0x0000ac0000047ab9 */ /* 0x000fe20000000a00 */
[----:B------:R-:W-:Y:S01]  /*16f0*/  IADD3 R0, R198, UR14, RZ ;  /* 0x0000000ec6007c10 */ /* 0x000fe2000fffe0ff */
[----:B------:R-:W-:Y:S01]  /*1700*/  UIMAD UR15, UR15, UR4, URZ ;  /* 0x000000040f0f72a4 */ /* 0x000fe2000f8e023f */
[----:B------:R-:W-:Y:S01]  /*1710*/  MOV R243, RZ ;  /* 0x000000ff00f37202 */ /* 0x000fe20000000f00 */
[----:B------:R-:W-:Y:S01]  /*1720*/  UIMAD.WIDE.U32 UR16, UR18, UR4, URZ ;  /* 0x00000004121072a5 */ /* 0x000fe2000f8e003f */
[C---:B------:R-:W-:Y:S01]  /*1730*/  ISETP.GE.AND P4, PT, R0.reuse, UR7, PT ;  /* 0x0000000700007c0c */ /* 0x040fe2000bf86270 */
[----:B------:R-:W-:Y:S01]  /*1740*/  UIMAD UR15, UR18, UR5, UR15 ;  /* 0x00000005120f72a4 */ /* 0x000fe2000f8e020f */
[----:B------:R-:W-:Y:S01]  /*1750*/  IADD3 R2, R0, UR10, RZ ;  /* 0x0000000a00027c10 */ /* 0x000fe2000fffe0ff */
[----:B------:R-:W-:Y:S01]  /*1760*/  STL [R1], R197 ;  /* 0x000000c501007387 */ /* 0x000fe20000100800 */
[----:B------:R-:W-:Y:S01]  /*1770*/  ISETP.GT.OR P4, PT, R198, 0x6f, P4 ;  /* 0x0000006fc600780c */ /* 0x000fe20002784670 */
[----:B------:R-:W-:Y:S01]  /*1780*/  UIADD3 UR15, UR17, UR15, URZ ;  /* 0x0000000f110f7290 */ /* 0x000fe2000fffe03f */
[----:B------:R-:W-:Y:S01]  /*1790*/  MOV R0, R2 ;  /* 0x0000000200007202 */ /* 0x000fe20000000f00 */
[----:B------:R-:W-:Y:S01]  /*17a0*/  ULDC.64 UR4, c[0x0][0x1e8] ;  /* 0x00007a0000047ab9 */ /* 0x000fe20000000a00 */
[----:B--2---:R-:W-:-:S04]  /*17b0*/  IADD3 R5, R13, 0x70, RZ ;  /* 0x000000700d057810 */ /* 0x004fc80007ffe0ff */
[----:B------:R-:W-:Y:S01]  /*17c0*/  ISETP.GE.AND P3, PT, R5, R8, PT ;  /* 0x000000080500720c */ /* 0x000fe20003f66270 */
[----:B------:R-:W-:-:S05]  /*17d0*/  @P5 IMAD.HI.U32 R5, R2, c[0x0][0x2bc], RZ ;  /* 0x0000af0002055a27 */ /* 0x000fca00078e00ff */
[----:B------:R-:W-:-:S04]  /*17e0*/  @P5 SHF.R.U32.HI R0, RZ, c[0x0][0x2c0], R5 ;  /* 0x0000b000ff005a19 */ /* 0x000fc80000011605 */
[----:B------:R-:W-:-:S03]  /*17f0*/  @!P4 IADD3 R5, P1, R0, UR16, RZ ;  /* 0x000000100005cc10 */ /* 0x000fc6000ff3e0ff */
[----:B-1----:R-:W-:Y:S02]  /*1800*/  @!P3 LEA R8, P2, R14, R9, 0x1 ;  /* 0x000000090e08b211 */ /* 0x002fe400078408ff */
[----:B---3--:R-:W-:Y:S02]  /*1810*/  @!P4 LEA.HI.X.SX32 R7, R0, UR15, 0x1, P1 ;  /* 0x0000000f0007cc11 */ /* 0x008fe400088f0eff */
[----:B----4-:R-:W-:Y:S02]  /*1820*/  @!P3 LEA.HI.X R9, R14, R11, R241, 0x1, P2 ;  /* 0x0000000b0e09b211 */ /* 0x010fe400010f0cf1 */
[----:B------:R-:W-:-:S03]  /*1830*/  @!P4 LEA R6, P1, R5, c[0x0][0x2a0], 0x2 ;  /* 0x0000a8000506ca11 */ /* 0x000fc600078210ff */
[----:B------:R-:W-:Y:S01]  /*1840*/  @!PT LDS RZ, [RZ] ;  /* 0x00000000fffff984 */ /* 0x000fe20000000800 */
[----:B------:R1:W-:Y:S01]  /*1850*/  @!P3 LDGSTS.E.BYPASS.LTC128B.128 [R197+0xa900], [R8.64], !P0 ;  /* 0x0a90000008c5bfae */ /* 0x0003e2000c101d4c */
[----:B------:R-:W-:-:S03]  /*1860*/  @!P4 LEA.HI.X R7, R5, c[0x0][0x2a4], R7, 0x2, P1 ;  /* 0x0000a9000507ca11 */ /* 0x000fc600008f1407 */
[----:B------:R-:W0:Y:S04]  /*1870*/  LDGDEPBAR ;  /* 0x00000000000079af */ /* 0x000e280000000000 */
[----:B------:R-:W-:Y:S06]  /*1880*/  BAR.SYNC.DEFER_BLOCKING 0x0 ;  /* 0x0000000000007b1d */ /* 0x000fec0000010000 */
[----:B------:R2:W3:Y:S01]  /*1890*/  @!P4 LDG.E R243, [R6.64] ;  /* 0x0000000c06f3c981 */ /* 0x0004e2000c1e1900 */
[----:B------:R-:W-:Y:S01]  /*18a0*/  IADD3 R0, -R0, RZ, RZ ;  /* 0x000000ff00007210 */ /* 0x000fe20007ffe1ff */
[----:B------:R-:W-:Y:S01]  /*18b0*/  UIMAD UR18, UR8, UR4, URZ ;  /* 0x00000004081272a4 */ /* 0x000fe2000f8e023f */
[----:B-1----:R-:W-:Y:S01]  /*18c0*/  SHF.L.U32 R9, R12, 0x3, RZ ;  /* 0x000000030c097819 */ /* 0x002fe200000006ff */
[----:B------:R-:W-:Y:S01]  /*18d0*/  UIMAD.WIDE.U32 UR20, UR9, UR4, URZ ;  /* 0x00000004091472a5 */ /* 0x000fe2000f8e003f */
[----:B------:R-:W-:Y:S01]  /*18e0*/  SHF.L.U32 R5, R17, 0x6, RZ ;  /* 0x0000000611057819 */ /* 0x000fe200000006ff */
[----:B------:R-:W-:Y:S01]  /*18f0*/  IMAD R16, R0, c[0x0][0x2b8], R2 ;  /* 0x0000ae0000107a24 */ /* 0x000fe200078e0202 */
[----:B------:R-:W-:Y:S01]  /*1900*/  UIMAD UR5, UR9, UR5, UR18 ;  /* 0x00000005090572a4 */ /* 0x000fe2000f8e0212 */
[----:B------:R-:W-:Y:S01]  /*1910*/  SHF.R.S32.HI R22, RZ, 0x4, R15 ;  /* 0x00000004ff167819 */ /* 0x000fe2000001140f */
[----:B------:R-:W-:Y:S01]  /*1920*/  UIADD3 UR18, UR6, -0x1, URZ ;  /* 0xffffffff06127890 */ /* 0x000fe2000fffe03f */
[----:B------:R-:W-:Y:S01]  /*1930*/  LOP3.LUT R5, R5, 0x1c0, RZ, 0xc0, !PT ;  /* 0x000001c005057812 */ /* 0x000fe200078ec0ff */
[----:B------:R-:W-:Y:S01]  /*1940*/  UIADD3 UR19, UR21, UR5, URZ ;  /* 0x0000000515137290 */ /* 0x000fe2000fffe03f */
[----:B------:R-:W-:Y:S01]  /*1950*/  SHF.R.S32.HI R8, RZ, 0x1f, R16 ;  /* 0x0000001fff087819 */ /* 0x000fe20000011410 */
[----:B------:R-:W-:Y:S01]  /*1960*/  UIMAD UR18, UR18, -0x70, UR7 ;  /* 0xffffff90121278a4 */ /* 0x000fe2000f8e0207 */
[----:B------:R-:W-:Y:S01]  /*1970*/  LOP3.LUT R9, R5, 0x8, R9, 0xf8, !PT ;  /* 0x0000000805097812 */ /* 0x000fe200078ef809 */
[----:B------:R-:W-:Y:S01]  /*1980*/  STL [R1+0x4], R16 ;  /* 0x0000041001007387 */ /* 0x000fe20000100800 */
[----:B------:R-:W-:Y:S01]  /*1990*/  SHF.R.U32.HI R5, RZ, 0x3, R5 ;  /* 0x00000003ff057819 */ /* 0x000fe20000011605 */
[----:B------:R-:W-:Y:S01]  /*19a0*/  IMAD R0, R8, c[0x0][0x1e0], RZ ;  /* 0x0000780008007a24 */ /* 0x000fe200078e02ff */
[----:B------:R-:W-:Y:S01]  /*19b0*/  ISETP.GE.AND P6, PT, R14, c[0x0][0x1d4], PT ;  /* 0x000075000e007a0c */ /* 0x000fe20003fc6270 */
[----:B------:R-:W-:Y:S01]  /*19c0*/  IMAD R8, R8, c[0x0][0x208], RZ ;  /* 0x0000820008087a24 */ /* 0x000fe200078e02ff */
[----:B------:R-:W-:Y:S01]  /*19d0*/  IADD3 R18, -R12, UR18, RZ ;  /* 0x000000120c127c10 */ /* 0x000fe2000fffe1ff */
[C---:B------:R-:W-:Y:S01]  /*19e0*/  IMAD R0, R16.reuse, c[0x0][0x1e4], R0 ;  /* 0x0000790010007a24 */ /* 0x040fe200078e0200 */
[----:B------:R-:W-:Y:S01]  /*19f0*/  LOP3.LUT R24, R9, R5, RZ, 0x3c, !PT ;  /* 0x0000000509187212 */ /* 0x000fe200078e3cff */
[----:B------:R-:W-:Y:S01]  /*1a00*/  IMAD R8, R16, c[0x0][0x20c], R8 ;  /* 0x0000830010087a24 */ /* 0x000fe200078e0208 */
[----:B------:R-:W-:Y:S01]  /*1a10*/  ISETP.GE.AND P4, PT, R18, 0x1, PT ;  /* 0x000000011200780c */ /* 0x000fe20003f86270 */
[----:B--2---:R-:W-:Y:S01]  /*1a20*/  IMAD.WIDE.U32 R6, R16, c[0x0][0x1e0], RZ ;  /* 0x0000780010067a25 */ /* 0x004fe200078e00ff */
[C---:B------:R-:W-:Y:S01]  /*1a30*/  ISETP.GE.AND P3, PT, R18.reuse, 0x11, PT ;  /* 0x000000111200780c */ /* 0x040fe20003f66270 */
[----:B------:R-:W-:Y:S01]  /*1a40*/  ULDC.64 UR4, c[0x0][0x210] ;  /* 0x0000840000047ab9 */ /* 0x000fe20000000a00 */
[----:B------:R-:W-:Y:S01]  /*1a50*/  ISETP.GE.AND P2, PT, R18, 0x21, PT ;  /* 0x000000211200780c */ /* 0x000fe20003f46270 */
[----:B------:R-:W-:Y:S01]  /*1a60*/  IMAD R5, R16, c[0x0][0x1e0], RZ ;  /* 0x0000780010057a24 */ /* 0x000fe200078e02ff */
[----:B------:R-:W-:Y:S01]  /*1a70*/  IADD3 R7, R7, R0, RZ ;  /* 0x0000000007077210 */ /* 0x000fe20007ffe0ff */
[----:B------:R-:W-:Y:S01]  /*1a80*/  UIMAD.WIDE.U32 UR22, UR9, UR4, URZ ;  /* 0x00000004091672a5 */ /* 0x000fe2000f8e003f */
[----:B------:R-:W-:Y:S01]  /*1a90*/  MOV R9, UR9 ;  /* 0x0000000900097c02 */ /* 0x000fe20008000f00 */
[----:B------:R-:W-:Y:S01]  /*1aa0*/  UIMAD UR4, UR8, UR4, URZ ;  /* 0x00000004080472a4 */ /* 0x000fe2000f8e023f */
[----:B------:R-:W-:Y:S01]  /*1ab0*/  LEA.HI R195, R27, R196, RZ, 0x5 ;  /* 0x000000c41bc37211 */ /* 0x000fe200078f28ff */
[----:B------:R-:W-:Y:S01]  /*1ac0*/  UISETP.GE.AND UP0, UPT, UR7, 0x71, UPT ;  /* 0x000000710700788c */ /* 0x000fe2000bf06270 */
[----:B------:R-:W-:Y:S01]  /*1ad0*/  SHF.L.U32 R242, R14, 0x1, RZ ;  /* 0x000000010ef27819 */ /* 0x000fe200000006ff */
[----:B------:R-:W-:-:S04]  /*1ae0*/  UIMAD UR4, UR9, UR5, UR4 ;  /* 0x00000005090472a4 */ /* 0x000fc8000f8e0204 */
[----:B------:R-:W-:Y:S01]  /*1af0*/  UIADD3 UR4, UR23, UR4, URZ ;  /* 0x0000000417047290 */ /* 0x000fe2000fffe03f */
[----:B---3--:R-:W-:Y:S01]  /*1b00*/  SHF.R.S32.HI R23, RZ, 0x1f, R243 ;  /* 0x0000001fff177819 */ /* 0x008fe200000114f3 */
[----:B------:R-:W-:-:S04]  /*1b10*/  IMAD.WIDE.U32 R6, R243, c[0x0][0x1f0], R6 ;  /* 0x00007c00f3067a25 */ /* 0x000fc800078e0006 */
[----:B------:R-:W-:Y:S01]  /*1b20*/  IMAD R2, R23, c[0x0][0x1f0], RZ ;  /* 0x00007c0017027a24 */ /* 0x000fe200078e02ff */
[----:B------:R-:W-:Y:S01]  /*1b30*/  IADD3 R0, P0, R6, UR20, RZ ;  /* 0x0000001406007c10 */ /* 0x000fe2000ff1e0ff */
[C---:B------:R-:W-:Y:S02]  /*1b40*/  IMAD R5, R243.reuse, c[0x0][0x1f0], R5 ;  /* 0x00007c00f3057a24 */ /* 0x040fe400078e0205 */
[----:B------:R-:W-:Y:S02]  /*1b50*/  IMAD R2, R243, c[0x0][0x1f4], R2 ;  /* 0x00007d00f3027a24 */ /* 0x000fe400078e0202 */
[----:B------:R-:W-:-:S03]  /*1b60*/  IMAD R5, R9, c[0x0][0x1e8], R5 ;  /* 0x00007a0009057a24 */ /* 0x000fc600078e0205 */
[----:B------:R-:W-:Y:S02]  /*1b70*/  IADD3.X R6, R7, UR19, R2, P0, !PT ;  /* 0x0000001307067c10 */ /* 0x000fe400087fe402 */
[C---:B------:R-:W-:Y:S02]  /*1b80*/  LEA R2, P0, R0.reuse, c[0x0][0x1c8], 0x1 ;  /* 0x0000720000027a11 */ /* 0x040fe400078008ff */
[----:B------:R-:W-:Y:S02]  /*1b90*/  LEA R5, R5, c[0x0][0x1c8], 0x1 ;  /* 0x0000720005057a11 */ /* 0x000fe400078e08ff */
[----:B------:R-:W-:Y:S01]  /*1ba0*/  LEA.HI.X R0, R0, c[0x0][0x1cc], R6, 0x1, P0 ;  /* 0x0000730000007a11 */ /* 0x000fe200000f0c06 */
[----:B------:R-:W1:Y:S01]  /*1bb0*/  SHFL.IDX PT, R12, R2, RZ, 0x181f ;  /* 0x00181fff020c7589 */ /* 0x000e6200000e0000 */
[----:B------:R-:W-:-:S03]  /*1bc0*/  LEA.HI R6, R15, R22, RZ, 0x1 ;  /* 0x000000160f067211 */ /* 0x000fc600078f08ff */
[----:B------:R-:W2:Y:S01]  /*1bd0*/  SHFL.IDX PT, R11, R2, 0x1, 0x181f ;  /* 0x00381f00020b7f89 */ /* 0x000ea200000e0000 */
[----:B------:R-:W-:Y:S01]  /*1be0*/  LOP3.LUT R10, R6, 0xfffffffe, RZ, 0xc0, !PT ;  /* 0xfffffffe060a7812 */ /* 0x000fe200078ec0ff */
[----:B------:R-:W-:Y:S02]  /*1bf0*/  IMAD.WIDE.U32 R6, R16, c[0x0][0x208], RZ ;  /* 0x0000820010067a25 */ /* 0x000fe400078e00ff */
[----:B------:R-:W3:Y:S01]  /*1c00*/  SHFL.IDX PT, R13, R0, RZ, 0x181f ;  /* 0x00181fff000d7589 */ /* 0x000ee200000e0000 */
[----:B------:R-:W-:Y:S02]  /*1c10*/  IADD3 R22, R22, -R10, RZ ;  /* 0x8000000a16167210 */ /* 0x000fe40007ffe0ff */
[----:B------:R-:W-:Y:S01]  /*1c20*/  IADD3 R7, R7, R8, RZ ;  /* 0x0000000807077210 */ /* 0x000fe20007ffe0ff */
[----:B------:R-:W4:Y:S04]  /*1c30*/  SHFL.IDX PT, R21, R0, 0x1, 0x181f ;  /* 0x00381f0000157f89 */ /* 0x000f2800000e0000 */
[----:B------:R-:W5:Y:S01]  /*1c40*/  SHFL.IDX PT, R19, R2, 0x2, 0x181f ;  /* 0x00581f0002137f89 */ /* 0x000f6200000e0000 */
[----:B------:R-:W-:-:S03]  /*1c50*/  IMAD.WIDE.U32 R6, R243, c[0x0][0x218], R6 ;  /* 0x00008600f3067a25 */ /* 0x000fc600078e0006 */
[----:B------:R-:W5:Y:S04]  /*1c60*/  SHFL.IDX PT, R20, R0, 0x2, 0x181f ;  /* 0x00581f0000147f89 */ /* 0x000f6800000e0000 */
[----:B------:R-:W5:Y:S01]  /*1c70*/  SHFL.IDX PT, R15, R2, 0x3, 0x181f ;  /* 0x00781f00020f7f89 */ /* 0x000f6200000e0000 */
[----:B-1----:R-:W-:-:S03]  /*1c80*/  @P4 LEA R12, P1, R14, R12, 0x1 ;  /* 0x0000000c0e0c4211 */ /* 0x002fc600078208ff */
[----:B------:R-:W1:Y:S01]  /*1c90*/  SHFL.IDX PT, R16, R0, 0x3, 0x181f ;  /* 0x00781f0000107f89 */ /* 0x000e6200000e0000 */
[C---:B--2---:R-:W-:Y:S02]  /*1ca0*/  @P3 LEA R10, P0, R14.reuse, R11, 0x1 ;  /* 0x0000000b0e0a3211 */ /* 0x044fe400078008ff */
[C-C-:B---3--:R-:W-:Y:S02]  /*1cb0*/  @P4 LEA.HI.X R13, R14.reuse, R13, R241.reuse, 0x1, P1 ;  /* 0x0000000d0e0d4211 */ /* 0x148fe400008f0cf1 */
[----:B----4-:R-:W-:-:S03]  /*1cc0*/  @P3 LEA.HI.X R11, R14, R21, R241, 0x1, P0 ;  /* 0x000000150e0b3211 */ /* 0x010fc600000f0cf1 */
[----:B------:R2:W-:Y:S01]  /*1cd0*/  @P4 LDGSTS.E.BYPASS.LTC128B.128 [R197+0x3900], [R12.64], !P6 ;  /* 0x039000000cc54fae */ /* 0x0005e2000f101d4c */
[----:B------:R-:W-:Y:S02]  /*1ce0*/  ISETP.GE.AND P0, PT, R18, 0x31, PT ;  /* 0x000000311200780c */ /* 0x000fe40003f06270 */
[----:B-----5:R-:W-:Y:S01]  /*1cf0*/  @P2 LEA R8, P1, R14, R19, 0x1 ;  /* 0x000000130e082211 */ /* 0x020fe200078208ff */
[----:B------:R3:W-:Y:S01]  /*1d00*/  @P3 LDGSTS.E.BYPASS.LTC128B.128 [R197+0x4100], [R10.64], !P6 ;  /* 0x041000000ac53fae */ /* 0x0007e2000f101d4c */
[----:B------:R-:W-:Y:S02]  /*1d10*/  ISETP.GE.AND P4, PT, R18, 0x41, PT ;  /* 0x000000411200780c */ /* 0x000fe40003f86270 */
[----:B------:R-:W-:Y:S01]  /*1d20*/  @P2 LEA.HI.X R9, R14, R20, R241, 0x1, P1 ;  /* 0x000000140e092211 */ /* 0x000fe200008f0cf1 */
[----:B------:R-:W-:Y:S01]  /*1d30*/  SHFL.IDX PT, R19, R0, 0x5, 0x181f ;  /* 0x00b81f0000137f89 */ /* 0x000fe200000e0000 */
[----:B------:R-:W-:-:S03]  /*1d40*/  ISETP.GE.AND P3, PT, R18, 0x51, PT ;  /* 0x000000511200780c */ /* 0x000fc60003f66270 */
[----:B------:R4:W-:Y:S01]  /*1d50*/  @P2 LDGSTS.E.BYPASS.LTC128B.128 [R197+0x4900], [R8.64], !P6 ;  /* 0x0490000008c52fae */ /* 0x0009e2000f101d4c */
[----:B------:R-:W-:-:S03]  /*1d60*/  ISETP.GE.AND P2, PT, R18, 0x61, PT ;  /* 0x000000611200780c */ /* 0x000fc60003f46270 */
[----:B--2---:R-:W-:Y:S04]  /*1d70*/  SHFL.IDX PT, R12, R2, 0x5, 0x181f ;  /* 0x00b81f00020c7f89 */ /* 0x004fe800000e0000 */
[----:B---3--:R2:W3:Y:S04]  /*1d80*/  SHFL.IDX PT, R10, R2, 0x4, 0x181f ;  /* 0x00981f00020a7f89 */ /* 0x0084e800000e0000 */
[----:B------:R-:W5:Y:S01]  /*1d90*/  SHFL.IDX PT, R11, R0, 0x4, 0x181f ;  /* 0x00981f00000b7f89 */ /* 0x000f6200000e0000 */
[----:B----4-:R-:W-:-:S03]  /*1da0*/  @P0 LEA R8, P1, R14, R15, 0x1 ;  /* 0x0000000f0e080211 */ /* 0x010fc600078208ff */
[----:B------:R-:W4:Y:S01]  /*1db0*/  SHFL.IDX PT, R15, R5, 0x6, 0x181f ;  /* 0x00d81f00050f7f89 */ /* 0x000f2200000e0000 */
[----:B-1----:R-:W-:-:S03]  /*1dc0*/  @P0 LEA.HI.X R9, R14, R16, R241, 0x1, P1 ;  /* 0x000000100e090211 */ /* 0x002fc600008f0cf1 */
[----:B------:R1:W4:Y:S04]  /*1dd0*/  SHFL.IDX PT, R16, R0, 0x6, 0x181f ;  /* 0x00d81f0000107f89 */ /* 0x00032800000e0000 */
[----:B------:R4:W-:Y:S01]  /*1de0*/  @P0 LDGSTS.E.BYPASS.LTC128B.128 [R197+0x5100], [R8.64], !P6 ;  /* 0x0510000008c50fae */ /* 0x0009e2000f101d4c */
[----:B--2---:R-:W-:Y:S02]  /*1df0*/  SHF.L.U32 R2, R25, 0x6, RZ ;  /* 0x0000000619027819 */ /* 0x004fe400000006ff */
[----:B---3--:R-:W-:-:S04]  /*1e00*/  @P4 LEA R10, P1, R14, R10, 0x1 ;  /* 0x0000000a0e0a4211 */ /* 0x008fc800078208ff */
[----:B-----5:R-:W-:-:S05]  /*1e10*/  @P4 LEA.HI.X R11, R14, R11, R241, 0x1, P1 ;  /* 0x0000000b0e0b4211 */ /* 0x020fca00008f0cf1 */
[----:B------:R2:W-:Y:S01]  /*1e20*/  @P4 LDGSTS.E.BYPASS.LTC128B.128 [R197+0x5900], [R10.64], !P6 ;  /* 0x059000000ac54fae */ /* 0x0005e2000f101d4c */
[----:B-1----:R-:W-:Y:S01]  /*1e30*/  LOP3.LUT R0, R2, 0x1c0, RZ, 0xc0, !PT ;  /* 0x000001c002007812 */ /* 0x002fe200078ec0ff */
[----:B------:R-:W-:-:S04]  /*1e40*/  IMAD R2, R23, c[0x0][0x218], RZ ;  /* 0x0000860017027a24 */ /* 0x000fc800078e02ff */
[----:B------:R-:W-:Y:S01]  /*1e50*/  IMAD R5, R243, c[0x0][0x21c], R2 ;  /* 0x00008700f3057a24 */ /* 0x000fe200078e0202 */
[----:B------:R-:W-:Y:S02]  /*1e60*/  IADD3 R2, P0, R6, UR22, RZ ;  /* 0x0000001606027c10 */ /* 0x000fe4000ff1e0ff */
[----:B------:R-:W-:Y:S02]  /*1e70*/  SHF.L.U32 R6, R22, 0x3, RZ ;  /* 0x0000000316067819 */ /* 0x000fe400000006ff */
[----:B----4-:R-:W-:Y:S02]  /*1e80*/  @P3 LEA R8, P1, R14, R12, 0x1 ;  /* 0x0000000c0e083211 */ /* 0x010fe400078208ff */
[----:B------:R-:W-:Y:S02]  /*1e90*/  IADD3.X R13, R7, UR4, R5, P0, !PT ;  /* 0x00000004070d7c10 */ /* 0x000fe400087fe405 */
[----:B------:R-:W-:Y:S02]  /*1ea0*/  LOP3.LUT R12, R0, 0x8, R6, 0xf8, !PT ;  /* 0x00000008000c7812 */ /* 0x000fe400078ef806 */
[----:B------:R-:W-:-:S02]  /*1eb0*/  SHF.R.U32.HI R7, RZ, 0x3, R0 ;  /* 0x00000003ff077819 */ /* 0x000fc40000011600 */
[C-C-:B------:R-:W-:Y:S02]  /*1ec0*/  @P3 LEA.HI.X R9, R14.reuse, R19, R241.reuse, 0x1, P1 ;  /* 0x000000130e093211 */ /* 0x140fe400008f0cf1 */
[----:B------:R-:W-:Y:S02]  /*1ed0*/  @P2 LEA R6, P1, R14, R15, 0x1 ;  /* 0x0000000f0e062211 */ /* 0x000fe400078208ff */
[----:B------:R-:W-:Y:S01]  /*1ee0*/  LOP3.LUT R117, R12, R7, RZ, 0x3c, !PT ;  /* 0x000000070c757212 */ /* 0x000fe200078e3cff */
[----:B------:R1:W-:Y:S01]  /*1ef0*/  @P3 LDGSTS.E.BYPASS.LTC128B.128 [R197+0x6100], [R8.64], !P6 ;  /* 0x0610000008c53fae */ /* 0x0003e2000f101d4c */
[----:B------:R-:W-:Y:S02]  /*1f00*/  @P2 LEA.HI.X R7, R14, R16, R241, 0x1, P1 ;  /* 0x000000100e072211 */ /* 0x000fe400008f0cf1 */
[----:B------:R-:W-:Y:S02]  /*1f10*/  LEA R5, P0, R2, c[0x0][0x1f8], 0x1 ;  /* 0x00007e0002057a11 */ /* 0x000fe400078008ff */
[----:B------:R-:W-:Y:S01]  /*1f20*/  LEA R0, R22, R24, 0x9 ;  /* 0x0000001816007211 */ /* 0x000fe200078e48ff */
[----:B------:R3:W-:Y:S01]  /*1f30*/  @P2 LDGSTS.E.BYPASS.LTC128B.128 [R197+0x6900], [R6.64], !P6 ;  /* 0x0690000006c52fae */ /* 0x0007e2000f101d4c */
[----:B------:R-:W-:-:S02]  /*1f40*/  LEA.HI.X R2, R2, c[0x0][0x1fc], R13, 0x1, P0 ;  /* 0x00007f0002027a11 */ /* 0x000fc400000f0c0d */
[----:B------:R-:W-:Y:S01]  /*1f50*/  LOP3.LUT P0, RZ, R17, 0x2, RZ, 0xc0, !PT ;  /* 0x0000000211ff7812 */ /* 0x000fe2000780c0ff */
[----:B------:R-:W0:Y:S01]  /*1f60*/  LDGDEPBAR ;  /* 0x00000000000079af */ /* 0x000e220000000000 */
[----:B------:R-:W-:Y:S02]  /*1f70*/  SHF.L.U32 R119, R0, 0x1, RZ ;  /* 0x0000000100777819 */ /* 0x000fe400000006ff */
[C---:B------:R-:W-:Y:S01]  /*1f80*/  SHF.L.U64.HI R241, R14.reuse, 0x1, R241 ;  /* 0x000000010ef17819 */ /* 0x040fe200000102f1 */
[----:B--2---:R-:W2:Y:S01]  /*1f90*/  SHFL.IDX PT, R10, R5, RZ, 0x181f ;  /* 0x00181fff050a7589 */ /* 0x004ea200000e0000 */
[C---:B------:R-:W-:Y:S02]  /*1fa0*/  IADD3 R0, R119.reuse, 0x3900, RZ ;  /* 0x0000390077007810 */ /* 0x040fe40007ffe0ff */
[----:B------:R-:W-:Y:S01]  /*1fb0*/  IADD3 R234, R119, 0x3920, RZ ;  /* 0x0000392077ea7810 */ /* 0x000fe20007ffe0ff */
[----:B------:R-:W-:Y:S01]  /*1fc0*/  SHFL.IDX PT, R11, R2, RZ, 0x181f ;  /* 0x00181fff020b7589 */ /* 0x000fe200000e0000 */
[----:B------:R-:W-:-:S03]  /*1fd0*/  ISETP.GE.AND P3, PT, R14, c[0x0][0x1d4], PT ;  /* 0x000075000e007a0c */ /* 0x000fc60003f66270 */
[----:B------:R-:W-:Y:S01]  /*1fe0*/  @P0 IADD3 R234, R0, -0x20, RZ ;  /* 0xffffffe000ea0810 */ /* 0x000fe20007ffe0ff */
[----:B------:R-:W-:Y:S01]  /*1ff0*/  SHFL.IDX PT, R13, R2, 0x1, 0x181f ;  /* 0x00381f00020d7f89 */ /* 0x000fe200000e0000 */
[C---:B------:R-:W-:Y:S02]  /*2000*/  ISETP.LT.OR P0, PT, R18.reuse, 0x1, P3 ;  /* 0x000000011200780c */ /* 0x040fe40001f01670 */
[----:B------:R-:W-:Y:S01]  /*2010*/  ISETP.LT.OR P2, PT, R18, 0x11, P3 ;  /* 0x000000111200780c */ /* 0x000fe20001f41670 */
[----:B-1----:R-:W1:Y:S01]  /*2020*/  SHFL.IDX PT, R9, R5, 0x1, 0x181f ;  /* 0x00381f0005097f89 */ /* 0x002e6200000e0000 */
[C---:B------:R-:W-:Y:S02]  /*2030*/  IADD3 R240, R234.reuse, 0x800, RZ ;  /* 0x00000800eaf07810 */ /* 0x040fe40007ffe0ff */
[C---:B------:R-:W-:Y:S01]  /*2040*/  IADD3 R239, R234.reuse, 0x1000, RZ ;  /* 0x00001000eaef7810 */ /* 0x040fe20007ffe0ff */
[----:B------:R-:W4:Y:S01]  /*2050*/  SHFL.IDX PT, R8, R5, 0x2, 0x181f ;  /* 0x00581f0005087f89 */ /* 0x000f2200000e0000 */
[----:B------:R-:W-:Y:S01]  /*2060*/  IADD3 R238, R234, 0x1800, RZ ;  /* 0x00001800eaee7810 */ /* 0x000fe20007ffe0ff */
[----:B------:R-:W-:-:S04]  /*2070*/  DEPBAR.LE SB0, 0x1 ;  /* 0x000080400000791a */ /* 0x000fc80000000000 */
[----:B------:R-:W-:-:S04]  /*2080*/  DEPBAR.LE SB0, 0x0 ;  /* 0x000080000000791a */ /* 0x000fc80000000000 */
[----:B------:R-:W-:Y:S01]  /*2090*/  BAR.SYNC.DEFER_BLOCKING 0x0 ;  /* 0x0000000000007b1d */ /* 0x000fe20000010000 */
[----:B---3--:R-:W-:Y:S02]  /*20a0*/  SHF.L.U32 R7, R26, 0x6, RZ ;  /* 0x000000061a077819 */ /* 0x008fe400000006ff */
[----:B------:R-:W-:Y:S02]  /*20b0*/  SHF.L.U32 R6, R195, 0x5, RZ ;  /* 0x00000005c3067819 */ /* 0x000fe400000006ff */
[----:B------:R-:W-:Y:S01]  /*20c0*/  LOP3.LUT R116, R7, 0xfffffe00, RZ, 0xc0, !PT ;  /* 0xfffffe0007747812 */ /* 0x000fe200078ec0ff */
[----:B------:R-:W3:Y:S01]  /*20d0*/  SHFL.IDX PT, R16, R5, 0x3, 0x181f ;  /* 0x00781f0005107f89 */ /* 0x000ee200000e0000 */
[----:B------:R-:W-:Y:S02]  /*20e0*/  LOP3.LUT R0, R6, 0x7ffffc00, RZ, 0xc0, !PT ;  /* 0x7ffffc0006007812 */ /* 0x000fe400078ec0ff */
[----:B--2---:R-:W-:Y:S01]  /*20f0*/  IADD3 R14, P1, R10, R242, RZ ;  /* 0x000000f20a0e7210 */ /* 0x004fe20007f3e0ff */
[----:B------:R-:W2:Y:S01]  /*2100*/  SHFL.IDX PT, R20, R2, 0x2, 0x181f ;  /* 0x00581f0002147f89 */ /* 0x000ea200000e0000 */
[----:B------:R-:W-:-:S02]  /*2110*/  IADD3 R0, R117, R116, R0 ;  /* 0x0000007475007210 */ /* 0x000fc40007ffe000 */
[-C--:B-1----:R-:W-:Y:S01]  /*2120*/  IADD3 R12, P4, R9, R242.reuse, RZ ;  /* 0x000000f2090c7210 */ /* 0x082fe20007f9e0ff */
[----:B------:R-:W1:Y:S01]  /*2130*/  SHFL.IDX PT, R19, R5, 0x4, 0x181f ;  /* 0x00981f0005137f89 */ /* 0x000e6200000e0000 */
[----:B------:R-:W-:Y:S02]  /*2140*/  SHF.L.U32 R230, R0, 0x1, RZ ;  /* 0x0000000100e67819 */ /* 0x000fe400000006ff */
[-C--:B------:R-:W-:Y:S01]  /*2150*/  IADD3.X R15, R11, R241.reuse, RZ, P1, !PT ;  /* 0x000000f10b0f7210 */ /* 0x080fe20000ffe4ff */
[----:B------:R-:W5:Y:S01]  /*2160*/  SHFL.IDX PT, R22, R2, 0x3, 0x181f ;  /* 0x00781f0002167f89 */ /* 0x000f6200000e0000 */
[----:B----4-:R-:W-:Y:S02]  /*2170*/  IADD3 R8, P1, R8, R242, RZ ;  /* 0x000000f208087210 */ /* 0x010fe40007f3e0ff */
[----:B------:R-:W-:Y:S01]  /*2180*/  IADD3.X R13, R13, R241, RZ, P4, !PT ;  /* 0x000000f10d0d7210 */ /* 0x000fe200027fe4ff */
[----:B------:R-:W4:Y:S01]  /*2190*/  SHFL.IDX PT, R21, R2, 0x4, 0x181f ;  /* 0x00981f0002157f89 */ /* 0x000f2200000e0000 */
[----:B------:R-:W-:-:S02]  /*21a0*/  LEA R233, R3, R230, 0x1 ;  /* 0x000000e603e97211 */ /* 0x000fc400078e08ff */
[----:B------:R-:W-:Y:S01]  /*21b0*/  LEA R231, R4, R230, 0x1 ;  /* 0x000000e604e77211 */ /* 0x000fe200078e08ff */
[----:B------:R-:W-:Y:S01]  /*21c0*/  LDSM.16.M88.4 R36, [R230+0x7100] ;  /* 0x00710000e624783b */ /* 0x000fe20000000200 */
[----:B------:R-:W-:Y:S02]  /*21d0*/  IADD3 R237, R234, 0x2000, RZ ;  /* 0x00002000eaed7810 */ /* 0x000fe40007ffe0ff */
[----:B------:R-:W-:Y:S01]  /*21e0*/  LEA R232, R3, R231, 0x1 ;  /* 0x000000e703e87211 */ /* 0x000fe200078e08ff */
[----:B------:R-:W4:Y:S01]  /*21f0*/  LDSM.16.M88.4 R48, [R119+0x3900] ;  /* 0x003900007730783b */ /* 0x000f220000000200 */
[----:B---3--:R-:W-:Y:S02]  /*2200*/  IADD3 R6, P4, R16, R242, RZ ;  /* 0x000000f210067210 */ /* 0x008fe40007f9e0ff */
[----:B------:R-:W-:Y:S01]  /*2210*/  IADD3 R236, R234, 0x2800, RZ ;  /* 0x00002800eaec7810 */ /* 0x000fe20007ffe0ff */
[----:B------:R-:W-:Y:S01]  /*2220*/  SHFL.IDX PT, R0, R5, 0x5, 0x181f ;  /* 0x00b81f0005007f89 */ /* 0x000fe200000e0000 */
[----:B--2---:R-:W-:-:S02]  /*2230*/  IADD3.X R9, R20, R241, RZ, P1, !PT ;  /* 0x000000f114097210 */ /* 0x004fc40000ffe4ff */
[----:B------:R-:W-:Y:S01]  /*2240*/  IADD3 R235, R234, 0x3000, RZ ;  /* 0x00003000eaeb7810 */ /* 0x000fe20007ffe0ff */
[----:B------:R-:W-:Y:S01]  /*2250*/  SHFL.IDX PT, R5, R5, 0x6, 0x181f ;  /* 0x00d81f0005057f89 */ /* 0x000fe200000e0000 */
[----:B-1----:R-:W-:-:S03]  /*2260*/  IADD3 R10, P1, R19, R242, RZ ;  /* 0x000000f2130a7210 */ /* 0x002fc60007f3e0ff */
[----:B------:R-:W1:Y:S01]  /*2270*/  LDSM.16.M88.4 R32, [R230+0x9100] ;  /* 0x00910000e620783b */ /* 0x000e620000000200 */
[-C--:B-----5:R-:W-:Y:S02]  /*2280*/  IADD3.X R7, R22, R241.reuse, RZ, P4, !PT ;  /* 0x000000f116077210 */ /* 0x0a0fe400027fe4ff */
[C---:B------:R-:W-:Y:S01]  /*2290*/  ISETP.LT.OR P4, PT, R18.reuse, 0x21, P3 ;  /* 0x000000211200780c */ /* 0x040fe20001f81670 */
[----:B------:R-:W-:Y:S01]  /*22a0*/  SHFL.IDX PT, R16, R2, 0x5, 0x181f ;  /* 0x00b81f0002107f89 */ /* 0x000fe200000e0000 */
[----:B----4-:R-:W-:Y:S02]  /*22b0*/  IADD3.X R11, R21, R241, RZ, P1, !PT ;  /* 0x000000f1150b7210 */ /* 0x010fe40000ffe4ff */
[C---:B------:R-:W-:Y:S01]  /*22c0*/  ISETP.LT.OR P1, PT, R18.reuse, 0x31, P3 ;  /* 0x000000311200780c */ /* 0x040fe20001f21670 */
[----:B------:R-:W-:Y:S04]  /*22d0*/  SHFL.IDX PT, R2, R2, 0x6, 0x181f ;  /* 0x00d81f0002027f89 */ /* 0x000fe800000e0000 */
[----:B------:R-:W-:Y:S04]  /*22e0*/  LDSM.16.M88.4 R80, [R119+0x4100] ;  /* 0x004100007750783b */ /* 0x000fe80000000200 */
[----:B------:R-:W-:Y:S04]  /*22f0*/  LDSM.16.M88.4 R88, [R119+0x4900] ;  /* 0x004900007758783b */ /* 0x000fe80000000200 */
[----:B------:R-:W-:Y:S04]  /*2300*/  LDSM.16.M88.4 R96, [R119+0x5100] ;  /* 0x005100007760783b */ /* 0x000fe80000000200 */
[----:B------:R-:W-:Y:S04]  /*2310*/  LDSM.16.M88.4 R104, [R119+0x5900] ;  /* 0x005900007768783b */ /* 0x000fe80000000200 */
[----:B------:R-:W-:Y:S01]  /*2320*/  LDSM.16.M88.4 R112, [R119+0x6100] ;  /* 0x006100007770783b */ /* 0x000fe20000000200 */
[----:B------:R-:W-:Y:S03]  /*2330*/  HMMA.16816.F32 R68, R36, R50, RZ ;  /* 0x000000322444723c */ /* 0x000fe600000018ff */
[----:B------:R-:W-:Y:S04]  /*2340*/  LDSM.16.M88.4 R124, [R119+0x6900] ;  /* 0x00690000777c783b */ /* 0x000fe80000000200 */
[----:B------:R-:W-:Y:S04]  /*2350*/  LDSM.16.M88.4 R28, [R233+0x7100] ;  /* 0x00710000e91c783b */ /* 0x000fe80000000200 */
[----:B------:R-:W-:Y:S01]  /*2360*/  LDSM.16.M88.4 R24, [R233+0x9100] ;  /* 0x00910000e918783b */ /* 0x000fe20000000200 */
[----:B-1----:R-:W-:Y:S03]  /*2370*/  HMMA.16816.F32 R56, R32, R48, RZ ;  /* 0x000000302038723c */ /* 0x002fe600000018ff */
[----:B------:R-:W1:Y:S04]  /*2380*/  LDSM.16.M88.4 R52, [R234] ;  /* 0x00000000ea34783b */ /* 0x000e680000000200 */
[----:B------:R-:W-:Y:S04]  /*2390*/  LDSM.16.M88.4 R84, [R234+0x800] ;  /* 0x00080000ea54783b */ /* 0x000fe80000000200 */
[----:B------:R-:W-:Y:S04]  /*23a0*/  LDSM.16.M88.4 R92, [R234+0x1000] ;  /* 0x00100000ea5c783b */ /* 0x000fe80000000200 */
[----:B------:R-:W-:Y:S04]  /*23b0*/  LDSM.16.M88.4 R100, [R234+0x1800] ;  /* 0x00180000ea64783b */ /* 0x000fe80000000200 */
[----:B------:R-:W-:Y:S04]  /*23c0*/  LDSM.16.M88.4 R108, [R234+0x2000] ;  /* 0x00200000ea6c783b */ /* 0x000fe80000000200 */
[----:B------:R-:W-:Y:S04]  /*23d0*/  LDSM.16.M88.4 R120, [R234+0x2800] ;  /* 0x00280000ea78783b */ /* 0x000fe80000000200 */
[----:B------:R-:W-:Y:S04]  /*23e0*/  LDSM.16.M88.4 R128, [R234+0x3000] ;  /* 0x00300000ea80783b */ /* 0x000fe80000000200 */
[----:B------:R-:W-:Y:S01]  /*23f0*/  @!PT LDS RZ, [RZ] ;  /* 0x00000000fffff984 */ /* 0x000fe20000000800 */
[----:B------:R-:W-:Y:S01]  /*2400*/  @!PT LDS RZ, [RZ] ;  /* 0x00000000fffff984 */ /* 0x000fe20000000800 */
[----:B------:R-:W-:Y:S01]  /*2410*/  @!PT LDS RZ, [RZ] ;  /* 0x00000000fffff984 */ /* 0x000fe20000000800 */
[----:B------:R2:W-:Y:S01]  /*2420*/  LDGSTS.E.BYPASS.LTC128B.128 [R197+0x100], [R14.64], !P0 ;  /* 0x001000000ec57fae */ /* 0x0005e2000c101d4c */
[----:B------:R-:W-:-:S03]  /*2430*/  ISETP.LT.OR P0, PT, R18, 0x41, P3 ;  /* 0x000000411200780c */ /* 0x000fc60001f01670 */
[----:B------:R2:W-:Y:S01]  /*2440*/  LDGSTS.E.BYPASS.LTC128B.128 [R197+0x900], [R12.64], !P2 ;  /* 0x009000000cc57fae */ /* 0x0005e2000d101d4c */
[----:B------:R-:W-:-:S03]  /*2450*/  LOP3.LUT P2, RZ, R17, 0x4, RZ, 0xc0, !PT ;  /* 0x0000000411ff7812 */ /* 0x000fc6000784c0ff */
[----:B------:R3:W-:Y:S01]  /*2460*/  LDGSTS.E.BYPASS.LTC128B.128 [R197+0x1100], [R8.64], !P4 ;  /* 0x0110000008c57fae */ /* 0x0007e2000e101d4c */
[C---:B------:R-:W-:Y:S02]  /*2470*/  ISETP.LT.OR P4, PT, R18.reuse, 0x51, P3 ;  /* 0x000000511200780c */ /* 0x040fe40001f81670 */
[----:B------:R-:W-:Y:S01]  /*2480*/  ISETP.LT.OR P3, PT, R18, 0x61, P3 ;  /* 0x000000611200780c */ /* 0x000fe20001f61670 */
[----:B------:R4:W-:Y:S01]  /*2490*/  LDGSTS.E.BYPASS.LTC128B.128 [R197+0x1900], [R6.64], !P1 ;  /* 0x0190000006c57fae */ /* 0x0009e2000c901d4c */
[----:B-1----:R-:W-:Y:S03]  /*24a0*/  HMMA.16816.F32 R56, R24, R52, R56 ;  /* 0x000000341838723c */ /* 0x002fe60000001838 */
[----:B------:R1:W-:Y:S05]  /*24b0*/  LDGSTS.E.BYPASS.LTC128B.128 [R197+0x2100], [R10.64], !P0 ;  /* 0x021000000ac57fae */ /* 0x0003ea000c101d4c */
[----:B--2---:R-:W-:Y:S01]  /*24c0*/  HMMA.16816.F32 R12, R36, R48, RZ ;  /* 0x00000030240c723c */ /* 0x004fe200000018ff */
[----:B---3--:R-:W-:-:S02]  /*24d0*/  IADD3 R8, P1, R0, R242, RZ ;  /* 0x000000f200087210 */ /* 0x008fc40007f3e0ff */
[----:B----4-:R-:W-:Y:S02]  /*24e0*/  MOV R7, 0x40 ;  /* 0x0000004000077802 */ /* 0x010fe40000000f00 */
[----:B------:R-:W-:Y:S02]  /*24f0*/  IADD3 R6, P0, R5, R242, RZ ;  /* 0x000000f205067210 */ /* 0x000fe40007f1e0ff */
[----:B------:R-:W-:Y:S02]  /*2500*/  SEL R0, R7, 0xffffffc0, !P2 ;  /* 0xffffffc007007807 */ /* 0x000fe40005000000 */
[-C--:B------:R-:W-:Y:S02]  /*2510*/  IADD3.X R9, R16, R241.reuse, RZ, P1, !PT ;  /* 0x000000f110097210 */ /* 0x080fe40000ffe4ff */
[----:B------:R-:W-:Y:S02]  /*2520*/  IADD3.X R7, R2, R241, RZ, P0, !PT ;  /* 0x000000f102077210 */ /* 0x000fe400007fe4ff */
[----:B------:R-:W-:Y:S01]  /*2530*/  IADD3 R229, R119, R0, RZ ;  /* 0x0000000077e57210 */ /* 0x000fe20007ffe0ff */
[----:B------:R1:W-:Y:S01]  /*2540*/  LDGSTS.E.BYPASS.LTC128B.128 [R197+0x2900], [R8.64], !P4 ;  /* 0x0290000008c57fae */ /* 0x0003e2000e101d4c */
[----:B------:R-:W-:-:S02]  /*2550*/  IADD3 R228, R0, R234, RZ ;  /* 0x000000ea00e47210 */ /* 0x000fc40007ffe0ff */
[----:B------:R-:W-:Y:S01]  /*2560*/  IADD3 R2, R197, 0x100, RZ ;  /* 0x00000100c5027810 */ /* 0x000fe20007ffe0ff */
[----:B------:R2:W-:Y:S06]  /*2570*/  LDGSTS.E.BYPASS.LTC128B.128 [R197+0x3100], [R6.64], !P3 ;  /* 0x0310000006c57fae */ /* 0x0005ec000d901d4c */
[----:B------:R-:W-:Y:S01]  /*2580*/  HMMA.16816.F32 R60, R28, R52, R12 ;  /* 0x000000341c3c723c */ /* 0x000fe2000000180c */
[----:B------:R-:W-:Y:S01]  /*2590*/  PLOP3.LUT P0, PT, PT, PT, UP0, 0x80, 0x0 ;  /* 0x000000000000781c */ /* 0x000fe20003f0f008 */
[----:B------:R-:W-:Y:S01]  /*25a0*/  LDSM.16.M88.4 R40, [R229+0x3900] ;  /* 0x00390000e528783b */ /* 0x000fe20000000200 */
[----:B------:R-:W-:-:S03]  /*25b0*/  ISETP.GT.AND P4, PT, R198, 0x6f, PT ;  /* 0x0000006fc600780c */ /* 0x000fc60003f84270 */
[----:B------:R-:W3:Y:S04]  /*25c0*/  LDSM.16.M88.4 R20, [R231+0x7100] ;  /* 0x00710000e714783b */ /* 0x000ee80000000200 */
[----:B------:R-:W4:Y:S04]  /*25d0*/  LDSM.16.M88.4 R16, [R231+0x9100] ;  /* 0x00910000e710783b */ /* 0x000f280000000200 */
[----:B------:R-:W-:Y:S04]  /*25e0*/  LDSM.16.M88.4 R44, [R228] ;  /* 0x00000000e42c783b */ /* 0x000fe80000000200 */
[----:B------:R-:W5:Y:S04]  /*25f0*/  LDSM.16.M88.4 R12, [R232+0x7100] ;  /* 0x00710000e80c783b */ /* 0x000f680000000200 */
[----:B-1----:R-:W1:Y:S04]  /*2600*/  LDSM.16.M88.4 R8, [R232+0x9100] ;  /* 0x00910000e808783b */ /* 0x002e680000000200 */
[----:B------:R-:W0:Y:S04]  /*2610*/  LDGDEPBAR ;  /* 0x00000000000079af */ /* 0x000e280000000000 */
[----:B------:R-:W-:Y:S01]  /*2620*/  STL [R1+0x8], R2 ;  /* 0x0000080201007387 */ /* 0x000fe20000100800 */
[----:B---3--:R-:W-:Y:S08]  /*2630*/  HMMA.16816.F32 R64, R20, R40, R60 ;  /* 0x000000281440723c */ /* 0x008ff0000000183c */
[----:B------:R-:W-:Y:S08]  /*2640*/  HMMA.16816.F32 R60, R32, R50, RZ ;  /* 0x00000032203c723c */ /* 0x000ff000000018ff */
[----:B----4-:R-:W-:Y:S08]  /*2650*/  HMMA.16816.F32 R48, R16, R40, R56 ;  /* 0x000000281030723c */ /* 0x010ff00000001838 */
[----:B------:R-:W-:Y:S08]  /*2660*/  HMMA.16816.F32 R56, R28, R54, R68 ;  /* 0x000000361c38723c */ /* 0x000ff00000001844 */
[----:B-----5:R-:W-:Y:S08]  /*2670*/  HMMA.16816.F32 R68, R12, R44, R64 ;  /* 0x0000002c0c44723c */ /* 0x020ff00000001840 */
[----:B------:R-:W-:Y:S08]  /*2680*/  HMMA.16816.F32 R64, R24, R54, R60 ;  /* 0x000000361840723c */ /* 0x000ff0000000183c */
[----:B------:R-:W-:Y:S08]  /*2690*/  HMMA.16816.F32 R60, R36, R80, RZ ;  /* 0x00000050243c723c */ /* 0x000ff000000018ff */
[----:B-1----:R-:W-:Y:S01]  /*26a0*/  HMMA.16816.F32 R76, R8, R44, R48 ;  /* 0x0000002c084c723c */ /* 0x002fe20000001830 */
[----:B------:R-:W1:Y:S01]  /*26b0*/  LDSM.16.M88.4 R48, [R229+0x4100] ;  /* 0x00410000e530783b */ /* 0x000e620000000200 */
[----:B------:R-:W-:-:S04]  /*26c0*/  FMUL.FTZ R0, R68, c[0x0][0x320] ;  /* 0x0000c80044007a20 */ /* 0x000fc80000410000 */
[----:B------:R3:W4:Y:S02]  /*26d0*/  MUFU.TANH R194, R0 ;  /* 0x0000000000c27308 */ /* 0x0007240000002400 */
[----:B------:R-:W-:Y:S08]  /*26e0*/  HMMA.16816.F32 R52, R20, R42, R56 ;  /* 0x0000002a1434723c */ /* 0x000ff00000001838 */
[----:B------:R-:W-:Y:S01]  /*26f0*/  HMMA.16816.F32 R56, R32, R80, RZ ;  /* 0x000000502038723c */ /* 0x000fe200000018ff */
[----:B---3--:R-:W-:-:S07]  /*2700*/  FMUL.FTZ R0, R69, c[0x0][0x320] ;  /* 0x0000c80045007a20 */ /* 0x008fce0000410000 */
[----:B------:R-:W-:Y:S01]  /*2710*/  HMMA.16816.F32 R60, R28, R84, R60 ;  /* 0x000000541c3c723c */ /* 0x000fe2000000183c */
[----:B------:R3:W1:Y:S07]  /*2720*/  MUFU.TANH R193, R0 ;  /* 0x0000000000c17308 */ /* 0x00066e0000002400 */
[----:B------:R-:W-:Y:S01]  /*2730*/  HMMA.16816.F32 R64, R16, R42, R64 ;  /* 0x0000002a1040723c */ /* 0x000fe20000001840 */
[----:B------:R-:W5:Y:S01]  /*2740*/  LDSM.16.M88.4 R40, [R228+0x800] ;  /* 0x00080000e428783b */ /* 0x000f620000000200 */
[----:B---3--:R-:W-:-:S04]  /*2750*/  FMUL.FTZ R0, R70, c[0x0][0x320] ;  /* 0x0000c80046007a20 */ /* 0x008fc80000410000 */
[----:B------:R3:W2:Y:S10]  /*2760*/  MUFU.TANH R192, R0 ;  /* 0x0000000000c07308 */ /* 0x0006b40000002400 */
[----:B-1----:R-:W-:Y:S08]  /*2770*/  HMMA.16816.F32 R60, R20, R48, R60 ;  /* 0x00000030143c723c */ /* 0x002ff0000000183c */
[----:B------:R-:W-:Y:S01]  /*2780*/  HMMA.16816.F32 R72, R8, R46, R64 ;  /* 0x0000002e0848723c */ /* 0x000fe20000001840 */
[----:B---3--:R-:W-:-:S07]  /*2790*/  FMUL.FTZ R0, R71, c[0x0][0x320] ;  /* 0x0000c80047007a20 */ /* 0x008fce0000410000 */
[----:B------:R-:W-:Y:S01]  /*27a0*/  HMMA.16816.F32 R68, R12, R46, R52 ;  /* 0x0000002e0c44723c */ /* 0x000fe20000001834 */
[----:B------:R1:W3:Y:S07]  /*27b0*/  MUFU.TANH R191, R0 ;  /* 0x0000000000bf7308 */ /* 0x0002ee0000002400 */
[----:B------:R-:W-:Y:S08]  /*27c0*/  HMMA.16816.F32 R52, R24, R84, R56 ;  /* 0x000000541834723c */ /* 0x000ff00000001838 */
[----:B------:R-:W-:Y:S01]  /*27d0*/  HMMA.16816.F32 R56, R36, R82, RZ ;  /* 0x000000522438723c */ /* 0x000fe200000018ff */
[----:B-1----:R-:W-:-:S04]  /*27e0*/  FMUL.FTZ R0, R76, c[0x0][0x320] ;  /* 0x0000c8004c007a20 */ /* 0x002fc80000410000 */
[----:B------:R1:W1:Y:S03]  /*27f0*/  MUFU.TANH R190, R0 ;  /* 0x0000000000be7308 */ /* 0x0002660000002400 */
[----:B------:R-:W-:Y:S08]  /*2800*/  HMMA.16816.F32 R64, R32, R82, RZ ;  /* 0x000000522040723c */ /* 0x000ff000000018ff */
[----:B------:R-:W-:Y:S01]  /*2810*/  HMMA.16816.F32 R44, R16, R48, R52 ;  /* 0x00000030102c723c */ /* 0x000fe20000001834 */
[----:B-1----:R-:W-:-:S07]  /*2820*/  FMUL.FTZ R0, R77, c[0x0][0x320] ;  /* 0x0000c8004d007a20 */ /* 0x002fce0000410000 */
[-C--:B------:R-:W-:Y:S01]  /*2830*/  HMMA.16816.F32 R52, R28, R86.reuse, R56 ;  /* 0x000000561c34723c */ /* 0x080fe20000001838 */
[----:B------:R1:W1:Y:S07]  /*2840*/  MUFU.TANH R189, R0 ;  /* 0x0000000000bd7308 */ /* 0x00026e0000002400 */
[----:B------:R-:W-:Y:S08]  /*2850*/  HMMA.16816.F32 R64, R24, R86, R64 ;  /* 0x000000561840723c */ /* 0x000ff00000001840 */
[----:B------:R-:W-:Y:S01]  /*2860*/  HMMA.16816.F32 R56, R32, R88, RZ ;  /* 0x000000582038723c */ /* 0x000fe200000018ff */
[----:B-1----:R-:W-:-:S04]  /*2870*/  FMUL.FTZ R0, R78, c[0x0][0x320] ;  /* 0x0000c8004e007a20 */ /* 0x002fc80000410000 */
[----:B------:R1:W1:Y:S03]  /*2880*/  MUFU.TANH R185, R0 ;  /* 0x0000000000b97308 */ /* 0x0002660000002400 */
[-C--:B------:R-:W-:Y:S08]  /*2890*/  HMMA.16816.F32 R52, R20, R50.reuse, R52 ;  /* 0x000000321434723c */ /* 0x080ff00000001834 */
        /* <DEDUP_REMOVED lines=239> */
[----:B------:R-:W-:Y:S07]  /*3790*/  HMMA.16816.F32 R36, R24, R130, R52 ;  /* 0x000000821824723c */ /* 0x000fee0000001834 */
        /* <DEDUP_REMOVED lines=10> */
[----:B------:R-:W-:Y:S01]  /*3840*/  HMMA.16816.F32 R56, R32, R124, RZ ;  /* 0x0000007c2038723c */ /* 0x000fe200000018ff */
[----:B-----5:R-:W-:-:S06]  /*3850*/  FMUL.FTZ R0, R72, c[0x0][0x320] ;  /* 0x0000c80048007a20 */ /* 0x020fcc0000410000 */
[----:B------:R5:W1:Y:S11]  /*3860*/  MUFU.TANH R86, R0 ;  /* 0x0000000000567308 */ /* 0x000a760000002400 */
[----:B------:R-:W-:Y:S06]  /*3870*/  @!UPT UIADD3 URZ, URZ, URZ, URZ ;  /* 0x0000003f3f3ff290 */ /* 0x000fec000fffe03f */
        /* <DEDUP_REMOVED lines=29> */
[----:B------:R-:W2:Y:S01]  /*3a50*/  MUFU.TANH R62, R68 ;  /* 0x00000044003e7308 */ /* 0x000ea20000002400 */
[----:B-----5:R-:W-:-:S07]  /*3a60*/  FMUL.FTZ R0, R67, c[0x0][0x320] ;  /* 0x0000c80043007a20 */ /* 0x020fce0000410000 */
[----:B------:R-:W2:Y:S01]  /*3a70*/  MUFU.TANH R61, R69 ;  /* 0x00000045003d7308 */ /* 0x000ea20000002400 */
[-C--:B-1----:R-:W-:Y:S07]  /*3a80*/  HMMA.16816.F32 R40, R12, R48.reuse, R40 ;  /* 0x000000300c28723c */ /* 0x082fee0000001828 */
[----:B------:R-:W1:Y:S01]  /*3a90*/  MUFU.TANH R60, R70 ;  /* 0x00000046003c7308 */ /* 0x000e620000002400 */
[----:B------:R-:W-:Y:S07]  /*3aa0*/  HMMA.16816.F32 R24, R8, R48, R32 ;  /* 0x000000300818723c */ /* 0x000fee0000001820 */
[----:B------:R-:W1:Y:S01]  /*3ab0*/  MUFU.TANH R71, R71 ;  /* 0x0000004700477308 */ /* 0x000e620000002400 */
[-C--:B------:R-:W-:Y:S07]  /*3ac0*/  HMMA.16816.F32 R12, R12, R50.reuse, R20 ;  /* 0x000000320c0c723c */ /* 0x080fee0000001814 */
[----:B------:R5:W1:Y:S01]  /*3ad0*/  MUFU.TANH R30, R0 ;  /* 0x00000000001e7308 */ /* 0x000a620000002400 */
[----:B------:R-:W-:Y:S01]  /*3ae0*/  HMMA.16816.F32 R8, R8, R50, R16 ;  /* 0x000000320808723c */ /* 0x000fe20000001810 */
[----:B------:R-:W-:-:S02]  /*3af0*/  FMUL.FTZ R40, R40, c[0x0][0x320] ;  /* 0x0000c80028287a20 */ /* 0x000fc40000410000 */
[----:B------:R-:W-:Y:S02]  /*3b00*/  FMUL.FTZ R41, R41, c[0x0][0x320] ;  /* 0x0000c80029297a20 */ /* 0x000fe40000410000 */
[----:B------:R-:W-:Y:S02]  /*3b10*/  FMUL.FTZ R42, R42, c[0x0][0x320] ;  /* 0x0000c8002a2a7a20 */ /* 0x000fe40000410000 */
[----:B------:R-:W-:Y:S01]  /*3b20*/  FMUL.FTZ R43, R43, c[0x0][0x320] ;  /* 0x0000c8002b2b7a20 */ /* 0x000fe20000410000 */
[----:B------:R-:W1:Y:S01]  /*3b30*/  MUFU.TANH R40, R40 ;  /* 0x0000002800287308 */ /* 0x000e620000002400 */
[----:B------:R-:W-:Y:S02]  /*3b40*/  FMUL.FTZ R24, R24, c[0x0][0x320] ;  /* 0x0000c80018187a20 */ /* 0x000fe40000410000 */
[----:B------:R-:W-:Y:S02]  /*3b50*/  FMUL.FTZ R25, R25, c[0x0][0x320] ;  /* 0x0000c80019197a20 */ /* 0x000fe40000410000 */
[----:B------:R-:W-:Y:S01]  /*3b60*/  FMUL.FTZ R26, R26, c[0x0][0x320] ;  /* 0x0000c8001a1a7a20 */ /* 0x000fe20000410000 */
[----:B-----5:R-:W-:Y:S01]  /*3b70*/  LOP3.LUT R0, R117, R116, RZ, 0xfc, !PT ;  /* 0x0000007475007212 */ /* 0x020fe200078efcff */
[----:B------:R-:W-:Y:S01]  /*3b80*/  FMUL.FTZ R27, R27, c[0x0][0x320] ;  /* 0x0000c8001b1b7a20 */ /* 0x000fe20000410000 */
[----:B------:R1:W1:Y:S01]  /*3b90*/  MUFU.TANH R47, R43 ;  /* 0x0000002b002f7308 */ /* 0x0002620000002400 */
[----:B------:R-:W-:-:S02]  /*3ba0*/  FMUL.FTZ R12, R12, c[0x0][0x320] ;  /* 0x0000c8000c0c7a20 */ /* 0x000fc40000410000 */
[----:B------:R-:W-:Y:S02]  /*3bb0*/  FMUL.FTZ R13, R13, c[0x0][0x320] ;  /* 0x0000c8000d0d7a20 */ /* 0x000fe40000410000 */
[----:B------:R-:W-:Y:S02]  /*3bc0*/  FMUL.FTZ R14, R14, c[0x0][0x320] ;  /* 0x0000c8000e0e7a20 */ /* 0x000fe40000410000 */
[----:B------:R-:W-:Y:S01]  /*3bd0*/  FMUL.FTZ R15, R15, c[0x0][0x320] ;  /* 0x0000c8000f0f7a20 */ /* 0x000fe20000410000 */
[----:B------:R-:W1:Y:S01]  /*3be0*/  MUFU.TANH R41, R41 ;  /* 0x0000002900297308 */ /* 0x000e620000002400 */
[----:B------:R-:W-:Y:S02]  /*3bf0*/  FMUL.FTZ R8, R8, c[0x0][0x320] ;  /* 0x0000c80008087a20 */ /* 0x000fe40000410000 */
[----:B------:R-:W-:Y:S02]  /*3c00*/  FMUL.FTZ R9, R9, c[0x0][0x320] ;  /* 0x0000c80009097a20 */ /* 0x000fe40000410000 */
[----:B------:R-:W-:-:S02]  /*3c10*/  FMUL.FTZ R10, R10, c[0x0][0x320] ;  /* 0x0000c8000a0a7a20 */ /* 0x000fc40000410000 */
[----:B------:R-:W-:Y:S01]  /*3c20*/  FMUL.FTZ R11, R11, c[0x0][0x320] ;  /* 0x0000c8000b0b7a20 */ /* 0x000fe20000410000 */
        /* <DEDUP_REMOVED lines=37> */
[----:B------:R-:W-:Y:S01]  /*3e80*/  IMAD R5, R5, c[0x0][0x1f0], RZ ;  /* 0x00007c0005057a24 */ /* 0x000fe200078e02ff */
[----:B------:R-:W-:-:S03]  /*3e90*/  IADD3 R2, P2, R6, UR20, RZ ;  /* 0x0000001406027c10 */ /* 0x000fc6000ff5e0ff */
[----:B------:R-:W-:Y:S01]  /*3ea0*/  IMAD R6, R243, c[0x0][0x1f4], R5 ;  /* 0x00007d00f3067a24 */ /* 0x000fe200078e0205 */
[----:B------:R-:W-:-:S04]  /*3eb0*/  LEA R5, P1, R2, c[0x0][0x1c8], 0x1 ;  /* 0x0000720002057a11 */ /* 0x000fc800078208ff */
[----:B------:R-:W-:Y:S01]  /*3ec0*/  IADD3.X R6, R7, UR19, R6, P2, !PT ;  /* 0x0000001307067c10 */ /* 0x000fe200097fe406 */
[----:B------:R-:W1:Y:S03]  /*3ed0*/  SHFL.IDX PT, R8, R5, RZ, 0x181f ;  /* 0x00181fff05087589 */ /* 0x000e6600000e0000 */
[----:B------:R-:W-:Y:S01]  /*3ee0*/  LEA.HI.X R2, R2, c[0x0][0x1cc], R6, 0x1, P1 ;  /* 0x0000730002027a11 */ /* 0x000fe200008f0c06 */
[----:B------:R-:W-:Y:S04]  /*3ef0*/  SHFL.IDX PT, R14, R5, 0x2, 0x181f ;  /* 0x00581f00050e7f89 */ /* 0x000fe800000e0000 */
[----:B------:R-:W2:Y:S04]  /*3f00*/  SHFL.IDX PT, R6, R5, 0x1, 0x181f ;  /* 0x00381f0005067f89 */ /* 0x000ea800000e0000 */
[----:B------:R-:W3:Y:S04]  /*3f10*/  SHFL.IDX PT, R9, R2, RZ, 0x181f ;  /* 0x00181fff02097589 */ /* 0x000ee800000e0000 */
[----:B------:R-:W4:Y:S04]  /*3f20*/  SHFL.IDX PT, R7, R2, 0x1, 0x181f ;  /* 0x00381f0002077f89 */ /* 0x000f2800000e0000 */
[----:B------:R-:W5:Y:S04]  /*3f30*/  SHFL.IDX PT, R12, R5, 0x3, 0x181f ;  /* 0x00781f00050c7f89 */ /* 0x000f6800000e0000 */
[----:B------:R-:W5:Y:S01]  /*3f40*/  SHFL.IDX PT, R11, R2, 0x2, 0x181f ;  /* 0x00581f00020b7f89 */ /* 0x000f6200000e0000 */
[----:B-1----:R-:W-:-:S03]  /*3f50*/  IADD3 R8, P2, R8, R242, RZ ;  /* 0x000000f208087210 */ /* 0x002fc60007f5e0ff */
[----:B------:R-:W1:Y:S04]  /*3f60*/  SHFL.IDX PT, R10, R5, 0x4, 0x181f ;  /* 0x00981f00050a7f89 */ /* 0x000e6800000e0000 */
[----:B------:R-:W-:Y:S01]  /*3f70*/  SHFL.IDX PT, R13, R5, 0x5, 0x181f ;  /* 0x00b81f00050d7f89 */ /* 0x000fe200000e0000 */
[----:B--2---:R-:W-:-:S03]  /*3f80*/  IADD3 R6, P1, R6, R242, RZ ;  /* 0x000000f206067210 */ /* 0x004fc60007f3e0ff */
[----:B------:R-:W-:Y:S01]  /*3f90*/  SHFL.IDX PT, R18, R2, 0x3, 0x181f ;  /* 0x00781f0002127f89 */ /* 0x000fe200000e0000 */
[--C-:B---3--:R-:W-:Y:S01]  /*3fa0*/  IMAD.X R9, R9, 0x1, R241.reuse, P2 ;  /* 0x0000000109097824 */ /* 0x108fe200010e06f1 */
[----:B------:R-:W-:Y:S02]  /*3fb0*/  IADD3 R14, P2, R14, R242, RZ ;  /* 0x000000f20e0e7210 */ /* 0x000fe40007f5e0ff */
[----:B------:R-:W-:Y:S01]  /*3fc0*/  SHFL.IDX PT, R5, R5, 0x6, 0x181f ;  /* 0x00d81f0005057f89 */ /* 0x000fe200000e0000 */
[----:B----4-:R-:W-:-:S03]  /*3fd0*/  IMAD.X R7, R7, 0x1, R241, P1 ;  /* 0x0000000107077824 */ /* 0x010fc600008e06f1 */
[----:B------:R-:W2:Y:S01]  /*3fe0*/  SHFL.IDX PT, R17, R2, 0x4, 0x181f ;  /* 0x00981f0002117f89 */ /* 0x000ea200000e0000 */
[----:B-----5:R-:W-:-:S03]  /*3ff0*/  IADD3 R12, P1, R12, R242, RZ ;  /* 0x000000f20c0c7210 */ /* 0x020fc60007f3e0ff */
[----:B------:R-:W3:Y:S01]  /*4000*/  SHFL.IDX PT, R16, R2, 0x5, 0x181f ;  /* 0x00b81f0002107f89 */ /* 0x000ee200000e0000 */
[----:B------:R-:W-:-:S03]  /*4010*/  IMAD.X R15, R11, 0x1, R241, P2 ;  /* 0x000000010b0f7824 */ /* 0x000fc600010e06f1 */
[----:B------:R-:W4:Y:S01]  /*4020*/  SHFL.IDX PT, R2, R2, 0x6, 0x181f ;  /* 0x00d81f0002027f89 */ /* 0x000f2200000e0000 */
[----:B-1----:R-:W-:-:S03]  /*4030*/  IADD3 R10, P3, R10, R242, RZ ;  /* 0x000000f20a0a7210 */ /* 0x002fc60007f7e0ff */
[----:B------:R1:W-:Y:S04]  /*4040*/  LDGSTS.E.BYPASS.LTC128B.128 [R197+0x3900], [R8.64], !P6 ;  /* 0x0390000008c57fae */ /* 0x0003e8000f101d4c */
[----:B------:R5:W-:Y:S04]  /*4050*/  LDGSTS.E.BYPASS.LTC128B.128 [R197+0x4100], [R6.64], !P6 ;  /* 0x0410000006c57fae */ /* 0x000be8000f101d4c */
[----:B------:R4:W-:Y:S01]  /*4060*/  LDGSTS.E.BYPASS.LTC128B.128 [R197+0x4900], [R14.64], !P6 ;  /* 0x049000000ec57fae */ /* 0x0009e2000f101d4c */
[--C-:B--2---:R-:W-:Y:S01]  /*4070*/  IMAD.X R11, R17, 0x1, R241.reuse, P3 ;  /* 0x00000001110b7824 */ /* 0x104fe200018e06f1 */
[-C--:B-1----:R-:W-:Y:S01]  /*4080*/  IADD3 R8, P2, R13, R242.reuse, RZ ;  /* 0x000000f20d087210 */ /* 0x082fe20007f5e0ff */
[----:B------:R-:W-:Y:S01]  /*4090*/  IMAD.X R13, R18, 0x1, R241, P1 ;  /* 0x00000001120d7824 */ /* 0x000fe200008e06f1 */
[----:B-----5:R-:W-:-:S03]  /*40a0*/  IADD3 R6, P1, R5, R242, RZ ;  /* 0x000000f205067210 */ /* 0x020fc60007f3e0ff */
[--C-:B---3--:R-:W-:Y:S01]  /*40b0*/  IMAD.X R9, R16, 0x1, R241.reuse, P2 ;  /* 0x0000000110097824 */ /* 0x108fe200010e06f1 */
[----:B------:R1:W-:Y:S01]  /*40c0*/  LDGSTS.E.BYPASS.LTC128B.128 [R197+0x5100], [R12.64], !P6 ;  /* 0x051000000cc57fae */ /* 0x0003e2000f101d4c */
[----:B----4-:R-:W-:-:S03]  /*40d0*/  IMAD.X R7, R2, 0x1, R241, P1 ;  /* 0x0000000102077824 */ /* 0x010fc600008e06f1 */
[----:B------:R1:W-:Y:S04]  /*40e0*/  LDGSTS.E.BYPASS.LTC128B.128 [R197+0x5900], [R10.64], !P6 ;  /* 0x059000000ac57fae */ /* 0x0003e8000f101d4c */
[----:B------:R1:W-:Y:S04]  /*40f0*/  LDGSTS.E.BYPASS.LTC128B.128 [R197+0x6100], [R8.64], !P6 ;  /* 0x0610000008c57fae */ /* 0x0003e8000f101d4c */
[----:B------:R1:W-:Y:S02]  /*4100*/  LDGSTS.E.BYPASS.LTC128B.128 [R197+0x6900], [R6.64], !P6 ;  /* 0x0690000006c57fae */ /* 0x0003e4000f101d4c */
.L_x_33:
[----:B--234-:R-:W-:Y:S01]  /*4110*/  LOP3.LUT R2, R195, 0xffffffe0, RZ, 0xc0, !PT ;  /* 0xffffffe0c3027812 */ /* 0x01cfe200078ec0ff */
[----:B-1----:R-:W-:Y:S01]  /*4120*/  IMAD.MOV.U32 R7, RZ, RZ, -0x2 ;  /* 0xfffffffeff077424 */ /* 0x002fe200078e00ff */
[----:B------:R-:W0:Y:S01]  /*4130*/  LDGDEPBAR ;  /* 0x00000000000079af */ /* 0x000e220000000000 */
[----:B------:R-:W-:-:S02]  /*4140*/  IMAD.SHL.U32 R224, R0, 0x2, RZ ;  /* 0x0000000200e07824 */ /* 0x000fc400078e00ff */
[----:B------:R-:W-:Y:S02]  /*4150*/  IMAD.IADD R2, R196, 0x1, -R2 ;  /* 0x00000001c4027824 */ /* 0x000fe400078e0a02 */
[--C-:B------:R-:W-:Y:S02]  /*4160*/  IMAD R225, R4, 0x2, R224.reuse ;  /* 0x0000000204e17824 */ /* 0x100fe400078e02e0 */
[C---:B------:R-:W-:Y:S01]  /*4170*/  IMAD R227, R3.reuse, 0x2, R224 ;  /* 0x0000000203e37824 */ /* 0x040fe200078e02e0 */
[----:B------:R-:W-:Y:S01]  /*4180*/  SHF.R.S32.HI R5, RZ, 0x1f, R2 ;  /* 0x0000001fff057819 */ /* 0x000fe20000011402 */
[----:B------:R-:W-:-:S03]  /*4190*/  IMAD R226, R3, 0x2, R225 ;  /* 0x0000000203e27824 */ /* 0x000fc600078e02e1 */
[----:B------:R-:W-:-:S04]  /*41a0*/  LEA.HI R5, R5, R2, RZ, 0x2 ;  /* 0x0000000205057211 */ /* 0x000fc800078f10ff */
[----:B------:R-:W-:-:S05]  /*41b0*/  LOP3.LUT R5, R5, 0x7ffffffc, RZ, 0xc0, !PT ;  /* 0x7ffffffc05057812 */ /* 0x000fca00078ec0ff */
[----:B------:R-:W-:-:S04]  /*41c0*/  IMAD.IADD R2, R2, 0x1, -R5 ;  /* 0x0000000102027824 */ /* 0x000fc800078e0a05 */
[----:B------:R-:W-:-:S05]  /*41d0*/  IMAD R2, R2, R7, UR18 ;  /* 0x0000001202027e24 */ /* 0x000fca000f8e0207 */
[C---:B------:R-:W-:Y:S02]  /*41e0*/  ISETP.GT.AND P3, PT, R2.reuse, 0x8, PT ;  /* 0x000000080200780c */ /* 0x040fe40003f64270 */
[C---:B------:R-:W-:Y:S02]  /*41f0*/  ISETP.GT.AND P2, PT, R2.reuse, RZ, PT ;  /* 0x000000ff0200720c */ /* 0x040fe40003f44270 */
        /* <DEDUP_REMOVED lines=25> */
[----:B------:R-:W-:Y:S02]  /*4390*/  ISETP.GT.AND P2, PT, R2, 0x18, PT ;  /* 0x000000180200780c */ /* 0x000fe40003f44270 */
[----:B------:R-:W-:Y:S02]  /*43a0*/  FSEL R68, R169, -INF , P1 ;  /* 0xff800000a9447808 */ /* 0x000fe40000800000 */
[----:B------:R-:W-:-:S02]  /*43b0*/  FSEL R36, R174, -INF , P1 ;  /* 0xff800000ae247808 */ /* 0x000fc40000800000 */
[----:B------:R-:W-:Y:S02]  /*43c0*/  FSEL R99, R176, -INF , P1 ;  /* 0xff800000b0637808 */ /* 0x000fe40000800000 */
[----:B------:R-:W-:Y:S02]  /*43d0*/  FSEL R75, R180, -INF , P1 ;  /* 0xff800000b44b7808 */ /* 0x000fe40000800000 */
        /* <DEDUP_REMOVED lines=30> */
[----:B------:R-:W-:Y:S02]  /*45c0*/  FMNMX.FTZ R5, R11, R12, !PT ;  /* 0x0000000c0b057209 */ /* 0x000fe40007810000 */
[----:B------:R-:W-:Y:S02]  /*45d0*/  FSEL R193, R73, -INF , P3 ;  /* 0xff80000049c17808 */ /* 0x000fe40001800000 */
[----:B------:R-:W-:Y:S02]  /*45e0*/  FMNMX.FTZ R73, R10, R25, !PT ;  /* 0x000000190a497209 */ /* 0x000fe40007810000 */
[----:B------:R-:W-:-:S02]  /*45f0*/  FMNMX.FTZ R5, R13, R5, !PT ;  /* 0x000000050d057209 */ /* 0x000fc40007810000 */
[----:B------:R-:W-:Y:S02]  /*4600*/  FMNMX.FTZ R73, R26, R73, !PT ;  /* 0x000000491a497209 */ /* 0x000fe40007810000 */
[----:B------:R-:W-:Y:S02]  /*4610*/  FMNMX.FTZ R5, R14, R5, !PT ;  /* 0x000000050e057209 */ /* 0x000fe40007810000 */
[----:B------:R-:W-:Y:S02]  /*4620*/  FMNMX.FTZ R73, R27, R73, !PT ;  /* 0x000000491b497209 */ /* 0x000fe40007810000 */
[----:B------:R-:W-:Y:S02]  /*4630*/  FMNMX.FTZ R5, R36, R5, !PT ;  /* 0x0000000524057209 */ /* 0x000fe40007810000 */
[----:B------:R-:W-:Y:S02]  /*4640*/  FMNMX.FTZ R73, R75, R73, !PT ;  /* 0x000000494b497209 */ /* 0x000fe40007810000 */
[----:B------:R-:W-:-:S02]  /*4650*/  FSEL R38, R166, -INF , P2 ;  /* 0xff800000a6267808 */ /* 0x000fc40001000000 */
[----:B------:R-:W-:Y:S02]  /*4660*/  FSEL R117, R168, -INF , P2 ;  /* 0xff800000a8757808 */ /* 0x000fe40001000000 */
[----:B------:R-:W-:Y:S02]  /*4670*/  ISETP.GT.AND P2, PT, R2, 0x21, PT ;  /* 0x000000210200780c */ /* 0x000fe40003f44270 */
[----:B------:R-:W-:Y:S02]  /*4680*/  FMNMX.FTZ R73, R96, R73, !PT ;  /* 0x0000004960497209 */ /* 0x000fe40007810000 */
[----:B------:R-:W-:Y:S02]  /*4690*/  FMNMX.FTZ R5, R37, R5, !PT ;  /* 0x0000000525057209 */ /* 0x000fe40007810000 */
[----:B------:R-:W-:Y:S02]  /*46a0*/  FSEL R130, R137, -INF , P2 ;  /* 0xff80000089827808 */ /* 0x000fe40001000000 */
[----:B------:R-:W-:-:S02]  /*46b0*/  FMNMX.FTZ R73, R97, R73, !PT ;  /* 0x0000004961497209 */ /* 0x000fc40007810000 */
[----:B------:R-:W-:Y:S02]  /*46c0*/  FMNMX.FTZ R5, R38, R5, !PT ;  /* 0x0000000526057209 */ /* 0x000fe40007810000 */
[----:B------:R-:W-:Y:S02]  /*46d0*/  FSEL R134, R134, -INF , P2 ;  /* 0xff80000086867808 */ /* 0x000fe40001000000 */
[----:B------:R-:W-:Y:S02]  /*46e0*/  FSEL R142, R142, -INF , P2 ;  /* 0xff8000008e8e7808 */ /* 0x000fe40001000000 */
[----:B------:R-:W-:Y:S02]  /*46f0*/  FSEL R137, R161, -INF , P2 ;  /* 0xff800000a1897808 */ /* 0x000fe40001000000 */
        /* <DEDUP_REMOVED lines=36> */
[----:B------:R-:W-:Y:S02]  /*4940*/  FMNMX.FTZ R73, R138, R73, !PT ;  /* 0x000000498a497209 */ /* 0x000fe40007810000 */
[----:B------:R-:W-:-:S02]  /*4950*/  FMNMX.FTZ R5, R131, R5, !PT ;  /* 0x0000000583057209 */ /* 0x000fc40007810000 */
[C---:B------:R-:W-:Y:S02]  /*4960*/  ISETP.GT.AND P1, PT, R2.reuse, 0x49, PT ;  /* 0x000000490200780c */ /* 0x040fe40003f24270 */
[----:B------:R-:W-:Y:S02]  /*4970*/  ISETP.GT.AND P2, PT, R2, 0x51, PT ;  /* 0x000000510200780c */ /* 0x000fe40003f44270 */
[----:B------:R-:W-:Y:S02]  /*4980*/  FMNMX.FTZ R6, R68, R6, !PT ;  /* 0x0000000644067209 */ /* 0x000fe40007810000 */
[----:B------:R-:W-:Y:S02]  /*4990*/  FMNMX.FTZ R73, R139, R73, !PT ;  /* 0x000000498b497209 */ /* 0x000fe40007810000 */
[----:B------:R-:W-:Y:S02]  /*49a0*/  FMNMX.FTZ R5, R132, R5, !PT ;  /* 0x0000000584057209 */ /* 0x000fe40007810000 */
        /* <DEDUP_REMOVED lines=12> */
[----:B------:R-:W-:-:S02]  /*4a70*/  ISETP.GT.AND P1, PT, R2, 0x58, PT ;  /* 0x000000580200780c */ /* 0x000fc40003f24270 */
        /* <DEDUP_REMOVED lines=17> */
[----:B------:R-:W-:-:S02]  /*4b90*/  ISETP.GT.AND P1, PT, R2, 0x61, PT ;  /* 0x000000610200780c */ /* 0x000fc40003f24270 */
[C---:B------:R-:W-:Y:S02]  /*4ba0*/  ISETP.GT.AND P3, PT, R2.reuse, 0x68, PT ;  /* 0x000000680200780c */ /* 0x040fe40003f64270 */
[----:B------:R-:W-:Y:S02]  /*4bb0*/  ISETP.GT.AND P2, PT, R2, 0x69, PT ;  /* 0x000000690200780c */ /* 0x000fe40003f44270 */
        /* <DEDUP_REMOVED lines=52> */
[----:B------:R-:W-:Y:S01]  /*4f00*/  FSEL R184, R28, -INF , P2 ;  /* 0xff8000001cb87808 */ /* 0x000fe20001000000 */
[----:B------:R-:W-:Y:S01]  /*4f10*/  LDSM.16.MT88.4 R20, [R224+0x100] ;  /* 0x00010000e014783b */ /* 0x000fe20000004200 */
[----:B------:R-:W-:Y:S02]  /*4f20*/  FMNMX.FTZ R73, R192, R73, !PT ;  /* 0x00000049c0497209 */ /* 0x000fe40007810000 */
[----:B------:R-:W-:Y:S02]  /*4f30*/  FMNMX.FTZ R2, R209, R2, !PT ;  /* 0x00000002d1027209 */ /* 0x000fe40007810000 */
[----:B------:R-:W-:Y:S02]  /*4f40*/  FMNMX.FTZ R5, R180, R5, !PT ;  /* 0x00000005b4057209 */ /* 0x000fe40007810000 */
[----:B------:R-:W-:Y:S02]  /*4f50*/  FMNMX.FTZ R6, R142, R6, !PT ;  /* 0x000000068e067209 */ /* 0x000fe40007810000 */
[----:B------:R-:W-:-:S02]  /*4f60*/  FMNMX.FTZ R73, R184, R73, !PT ;  /* 0x00000049b8497209 */ /* 0x000fc40007810000 */
[----:B------:R-:W-:Y:S02]  /*4f70*/  FMNMX.FTZ R2, R251, R2, !PT ;  /* 0x00000002fb027209 */ /* 0x000fe40007810000 */
[----:B------:R-:W-:Y:S01]  /*4f80*/  FMNMX.FTZ R5, R183, R5, !PT ;  /* 0x00000005b7057209 */ /* 0x000fe20007810000 */
[----:B------:R-:W1:Y:S01]  /*4f90*/  SHFL.BFLY PT, R7, R73, 0x2, 0x1f ;  /* 0x0c401f0049077f89 */ /* 0x000e6200000e0000 */
[----:B------:R-:W-:Y:S02]  /*4fa0*/  FMNMX.FTZ R6, R143, R6, !PT ;  /* 0x000000068f067209 */ /* 0x000fe40007810000 */
[----:B------:R-:W-:Y:S01]  /*4fb0*/  FMNMX.FTZ R5, R182, R5, !PT ;  /* 0x00000005b6057209 */ /* 0x000fe20007810000 */
[----:B------:R-:W2:Y:S01]  /*4fc0*/  SHFL.BFLY PT, R8, R2, 0x2, 0x1f ;  /* 0x0c401f0002087f89 */ /* 0x000ea200000e0000 */
[----:B------:R-:W-:Y:S02]  /*4fd0*/  FMNMX.FTZ R6, R144, R6, !PT ;  /* 0x0000000690067209 */ /* 0x000fe40007810000 */
[----:B------:R-:W-:-:S02]  /*4fe0*/  FMNMX.FTZ R5, R181, R5, !PT ;  /* 0x00000005b5057209 */ /* 0x000fc40007810000 */
[----:B------:R-:W-:Y:S02]  /*4ff0*/  FMNMX.FTZ R6, R159, R6, !PT ;  /* 0x000000069f067209 */ /* 0x000fe40007810000 */
[----:B------:R-:W-:Y:S02]  /*5000*/  FSEL R211, R44, -INF , P1 ;  /* 0xff8000002cd37808 */ /* 0x000fe40000800000 */
[----:B------:R-:W-:Y:S02]  /*5010*/  FMNMX.FTZ R5, R188, R5, !PT ;  /* 0x00000005bc057209 */ /* 0x000fe40007810000 */
[----:B------:R-:W-:Y:S02]  /*5020*/  FMNMX.FTZ R6, R160, R6, !PT ;  /* 0x00000006a0067209 */ /* 0x000fe40007810000 */
[----:B------:R-:W-:Y:S02]  /*5030*/  FSEL R212, R43, -INF , P3 ;  /* 0xff8000002bd47808 */ /* 0x000fe40001800000 */
[----:B------:R-:W-:Y:S01]  /*5040*/  FMNMX.FTZ R5, R211, R5, !PT ;  /* 0x00000005d3057209 */ /* 0x000fe20007810000 */
[----:B------:R-:W-:Y:S01]  /*5050*/  LDSM.16.MT88.4 R40, [R226+0x100] ;  /* 0x00010000e228783b */ /* 0x000fe20000004200 */
[----:B------:R-:W-:-:S02]  /*5060*/  FMNMX.FTZ R6, R162, R6, !PT ;  /* 0x00000006a2067209 */ /* 0x000fc40007810000 */
[----:B------:R-:W-:Y:S02]  /*5070*/  FSEL R223, R31, -INF , P2 ;  /* 0xff8000001fdf7808 */ /* 0x000fe40001000000 */
[----:B------:R-:W-:Y:S01]  /*5080*/  FMNMX.FTZ R5, R212, R5, !PT ;  /* 0x00000005d4057209 */ /* 0x000fe20007810000 */
[----:B------:R-:W-:Y:S01]  /*5090*/  LDSM.16.MT88.4 R28, [R225+0x100] ;  /* 0x00010000e11c783b */ /* 0x000fe20000004200 */
[----:B------:R-:W-:Y:S02]  /*50a0*/  FMNMX.FTZ R6, R163, R6, !PT ;  /* 0x00000006a3067209 */ /* 0x000fe40007810000 */
[----:B------:R-:W-:Y:S02]  /*50b0*/  FMNMX.FTZ R5, R223, R5, !PT ;  /* 0x00000005df057209 */ /* 0x000fe40007810000 */
[----:B------:R-:W-:Y:S02]  /*50c0*/  FMNMX.FTZ R6, R173, R6, !PT ;  /* 0x00000006ad067209 */ /* 0x000fe40007810000 */
[----:B-1----:R-:W-:-:S02]  /*50d0*/  FMNMX.FTZ R73, R73, R7, !PT ;  /* 0x0000000749497209 */ /* 0x002fc40007810000 */
[----:B--2---:R-:W-:Y:S01]  /*50e0*/  FMNMX.FTZ R2, R2, R8, !PT ;  /* 0x0000000802027209 */ /* 0x004fe20007810000 */
[----:B------:R-:W1:Y:S01]  /*50f0*/  SHFL.BFLY PT, R7, R5, 0x2, 0x1f ;  /* 0x0c401f0005077f89 */ /* 0x000e6200000e0000 */
[----:B------:R-:W-:Y:S02]  /*5100*/  FMNMX.FTZ R6, R172, R6, !PT ;  /* 0x00000006ac067209 */ /* 0x000fe40007810000 */
[----:B------:R-:W-:Y:S01]  /*5110*/  FSEL R219, R47, -INF , P1 ;  /* 0xff8000002fdb7808 */ /* 0x000fe20000800000 */
[----:B------:R-:W2:Y:S01]  /*5120*/  SHFL.BFLY PT, R8, R73, 0x1, 0x1f ;  /* 0x0c201f0049087f89 */ /* 0x000ea200000e0000 */
[----:B------:R-:W-:Y:S02]  /*5130*/  FMNMX.FTZ R6, R174, R6, !PT ;  /* 0x00000006ae067209 */ /* 0x000fe40007810000 */
[----:B------:R-:W-:Y:S01]  /*5140*/  FSEL R215, R45, -INF , P3 ;  /* 0xff8000002dd77808 */ /* 0x000fe20001800000 */
[----:B------:R-:W3:Y:S01]  /*5150*/  SHFL.BFLY PT, R71, R2, 0x1, 0x1f ;  /* 0x0c201f0002477f89 */ /* 0x000ee200000e0000 */
[----:B------:R-:W-:-:S02]  /*5160*/  FMNMX.FTZ R6, R175, R6, !PT ;  /* 0x00000006af067209 */ /* 0x000fc40007810000 */
[----:B------:R-:W-:Y:S02]  /*5170*/  FSEL R213, R46, -INF , P2 ;  /* 0xff8000002ed57808 */ /* 0x000fe40001000000 */
[----:B------:R-:W-:-:S04]  /*5180*/  FMNMX.FTZ R6, R193, R6, !PT ;  /* 0x00000006c1067209 */ /* 0x000fc80007810000 */
[----:B------:R-:W-:-:S04]  /*5190*/  FMNMX.FTZ R6, R187, R6, !PT ;  /* 0x00000006bb067209 */ /* 0x000fc80007810000 */
[----:B------:R-:W-:Y:S02]  /*51a0*/  FMNMX.FTZ R6, R203, R6, !PT ;  /* 0x00000006cb067209 */ /* 0x000fe40007810000 */
[----:B-1----:R-:W-:Y:S02]  /*51b0*/  FMNMX.FTZ R5, R5, R7, !PT ;  /* 0x0000000705057209 */ /* 0x002fe40007810000 */
[----:B------:R-:W-:Y:S02]  /*51c0*/  FMNMX.FTZ R6, R196, R6, !PT ;  /* 0x00000006c4067209 */ /* 0x000fe40007810000 */
[----:B--2---:R-:W-:Y:S01]  /*51d0*/  FMNMX.FTZ R73, R73, R8, !PT ;  /* 0x0000000849497209 */ /* 0x004fe20007810000 */
[----:B------:R-:W-:Y:S01]  /*51e0*/  SHFL.BFLY PT, R9, R5, 0x1, 0x1f ;  /* 0x0c201f0005097f89 */ /* 0x000fe200000e0000 */
[----:B---3--:R-:W-:-:S03]  /*51f0*/  FMNMX.FTZ R71, R2, R71, !PT ;  /* 0x0000004702477209 */ /* 0x008fc60007810000 */
[----:B------:R-:W-:Y:S01]  /*5200*/  FMUL.FTZ R7, R73, c[0x0][0x2d0] ;  /* 0x0000b40049077a20 */ /* 0x000fe20000410000 */
[----:B------:R-:W-:Y:S02]  /*5210*/  FMNMX.FTZ R2, R195, R6, !PT ;  /* 0x00000006c3027209 */ /* 0x000fe40007810000 */
[----:B------:R-:W-:Y:S01]  /*5220*/  FSETP.NEU.FTZ.AND P1, PT, R73, -INF , PT ;  /* 0xff8000004900780b */ /* 0x000fe20003f3d000 */
[----:B------:R-:W-:Y:S01]  /*5230*/  FMUL.FTZ R6, R71, c[0x0][0x2d0] ;  /* 0x0000b40047067a20 */ /* 0x000fe20000410000 */
[----:B------:R-:W-:Y:S02]  /*5240*/  FMNMX.FTZ R2, R219, R2, !PT ;  /* 0x00000002db027209 */ /* 0x000fe40007810000 */
[----:B------:R-:W-:Y:S02]  /*5250*/  FSEL R7, R7, RZ, P1 ;  /* 0x000000ff07077208 */ /* 0x000fe40000800000 */
[----:B------:R-:W-:Y:S02]  /*5260*/  FMNMX.FTZ R8, R215, R2, !PT ;  /* 0x00000002d7087209 */ /* 0x000fe40007810000 */
[----:B------:R-:W-:Y:S01]  /*5270*/  FSETP.NEU.FTZ.AND P1, PT, R71, -INF , PT ;  /* 0xff8000004700780b */ /* 0x000fe20003f3d000 */
[----:B------:R-:W-:Y:S01]  /*5280*/  FFMA.FTZ R2, R10, c[0x0][0x2d0], -R7 ;  /* 0x0000b4000a027a23 */ /* 0x000fe20000010807 */
[----:B------:R-:W-:-:S02]  /*5290*/  FMNMX.FTZ R8, R213, R8, !PT ;  /* 0x00000008d5087209 */ /* 0x000fc40007810000 */
[----:B------:R-:W-:Y:S01]  /*52a0*/  FSEL R6, R6, RZ, P1 ;  /* 0x000000ff06067208 */ /* 0x000fe20000800000 */
[----:B------:R1:W-:Y:S02]  /*52b0*/  MUFU.EX2 R199, R2 ;  /* 0x0000000200c77308 */ /* 0x0003e40000000800 */
[----:B------:R-:W2:Y:S02]  /*52c0*/  SHFL.BFLY PT, R10, R8, 0x2, 0x1f ;  /* 0x0c401f00080a7f89 */ /* 0x000ea400000e0000 */
[----:B-1----:R-:W-:-:S04]  /*52d0*/  FFMA.FTZ R2, R11, c[0x0][0x2d0], -R6 ;  /* 0x0000b4000b027a23 */ /* 0x002fc80000010806 */
[----:B------:R1:W3:Y:S01]  /*52e0*/  MUFU.EX2 R18, R2 ;  /* 0x0000000200127308 */ /* 0x0002e20000000800 */
[----:B--2---:R-:W-:Y:S02]  /*52f0*/  FMNMX.FTZ R8, R8, R10, !PT ;  /* 0x0000000a08087209 */ /* 0x004fe40007810000 */
[----:B-1----:R-:W-:Y:S01]  /*5300*/  FMNMX.FTZ R2, R9, R5, !PT ;  /* 0x0000000509027209 */ /* 0x002fe20007810000 */
[--C-:B------:R-:W-:Y:S02]  /*5310*/  FFMA.FTZ R5, R12, c[0x0][0x2d0], -R6.reuse ;  /* 0x0000b4000c057a23 */ /* 0x100fe40000010806 */
[----:B------:R-:W-:Y:S01]  /*5320*/  FFMA.FTZ R9, R13, c[0x0][0x2d0], -R6 ;  /* 0x0000b4000d097a23 */ /* 0x000fe20000010806 */
[----:B------:R-:W-:Y:S01]  /*5330*/  FSETP.NEU.FTZ.AND P1, PT, R2, -INF , PT ;  /* 0xff8000000200780b */ /* 0x000fe20003f3d000 */
[----:B------:R1:W-:Y:S01]  /*5340*/  MUFU.EX2 R204, R5 ;  /* 0x0000000500cc7308 */ /* 0x0003e20000000800 */
[----:B---3--:R-:W-:-:S07]  /*5350*/  IMAD.MOV.U32 R4, RZ, RZ, R18 ;  /* 0x000000ffff047224 */ /* 0x008fce00078e0012 */
[----:B------:R2:W-:Y:S01]  /*5360*/  MUFU.EX2 R105, R9 ;  /* 0x0000000900697308 */ /* 0x0005e20000000800 */
[----:B-1----:R-:W-:-:S05]  /*5370*/  FMUL.FTZ R5, R2, c[0x0][0x2d0] ;  /* 0x0000b40002057a20 */ /* 0x002fca0000410000 */
[----:B------:R-:W-:Y:S01]  /*5380*/  FSEL R5, R5, RZ, P1 ;  /* 0x000000ff05057208 */ /* 0x000fe20000800000 */
[----:B--2---:R-:W-:-:S04]  /*5390*/  FFMA.FTZ R9, R14, c[0x0][0x2d0], -R6 ;  /* 0x0000b4000e097a23 */ /* 0x004fc80000010806 */
[--C-:B------:R-:W-:Y:S01]  /*53a0*/  FFMA.FTZ R0, R16, c[0x0][0x2d0], -R5.reuse ;  /* 0x0000b40010007a23 */ /* 0x100fe20000010805 */
[----:B------:R1:W2:Y:S08]  /*53b0*/  MUFU.EX2 R185, R9 ;  /* 0x0000000900b97308 */ /* 0x0002b00000000800 */
[----:B------:R3:W-:Y:S01]  /*53c0*/  MUFU.EX2 R250, R0 ;  /* 0x0000000000fa7308 */ /* 0x0007e20000000800 */
[----:B-1----:R-:W-:Y:S01]  /*53d0*/  FFMA.FTZ R9, R15, c[0x0][0x2d0], -R5 ;  /* 0x0000b4000f097a23 */ /* 0x002fe20000010805 */
[----:B--2---:R-:W-:-:S06]  /*53e0*/  F2FP.PACK_AB R10, R185, R105 ;  /* 0x00000069b90a723e */ /* 0x004fcc00000000ff */
[----:B------:R1:W2:Y:S01]  /*53f0*/  MUFU.EX2 R190, R9 ;  /* 0x0000000900be7308 */ /* 0x0002a20000000800 */
[--C-:B---3--:R-:W-:Y:S02]  /*5400*/  FFMA.FTZ R0, R17, c[0x0][0x2d0], -R5.reuse ;  /* 0x0000b40011007a23 */ /* 0x108fe40000010805 */
[----:B------:R-:W-:Y:S05]  /*5410*/  LDSM.16.MT88.4 R16, [R227+0x100] ;  /* 0x00010000e310783b */ /* 0x000fea0000004200 */
[----:B------:R3:W-:Y:S01]  /*5420*/  MUFU.EX2 R198, R0 ;  /* 0x0000000000c67308 */ /* 0x0007e20000000800 */
[----:B-1----:R-:W1:Y:S01]  /*5430*/  SHFL.BFLY PT, R9, R8, 0x1, 0x1f ;  /* 0x0c201f0008097f89 */ /* 0x002e6200000e0000 */
[----:B---3--:R-:W-:-:S06]  /*5440*/  FFMA.FTZ R0, R24, c[0x0][0x2d0], -R5 ;  /* 0x0000b40018007a23 */ /* 0x008fcc0000010805 */
[----:B------:R3:W4:Y:S01]  /*5450*/  MUFU.EX2 R202, R0 ;  /* 0x0000000000ca7308 */ /* 0x0007220000000800 */
[----:B-1----:R-:W-:Y:S02]  /*5460*/  FMNMX.FTZ R72, R8, R9, !PT ;  /* 0x0000000908487209 */ /* 0x002fe40007810000 */
[----:B------:R-:W-:Y:S01]  /*5470*/  F2FP.PACK_AB R8, R204, R4 ;  /* 0x00000004cc08723e */ /* 0x000fe200000000ff */
[----:B---3--:R-:W-:Y:S01]  /*5480*/  FFMA.FTZ R0, R25, c[0x0][0x2d0], -R7 ;  /* 0x0000b40019007a23 */ /* 0x008fe20000010807 */
[C---:B------:R-:W-:Y:S01]  /*5490*/  FSETP.NEU.FTZ.AND P1, PT, R72.reuse, -INF , PT ;  /* 0xff8000004800780b */ /* 0x040fe20003f3d000 */
[----:B------:R-:W-:Y:S01]  /*54a0*/  FMUL.FTZ R3, R72, c[0x0][0x2d0] ;  /* 0x0000b40048037a20 */ /* 0x000fe20000410000 */
[----:B--2---:R-:W-:Y:S01]  /*54b0*/  F2FP.PACK_AB R9, R250, R190 ;  /* 0x000000befa09723e */ /* 0x004fe200000000ff */
[----:B------:R1:W2:Y:S01]  /*54c0*/  MUFU.EX2 R245, R0 ;  /* 0x0000000000f57308 */ /* 0x0002a20000000800 */
[----:B----4-:R-:W-:-:S07]  /*54d0*/  F2FP.PACK_AB R11, R202, R198 ;  /* 0x000000c6ca0b723e */ /* 0x010fce00000000ff */
[----:B------:R-:W-:Y:S01]  /*54e0*/  HMMA.16816.F32 R56, R8, R28, RZ ;  /* 0x0000001c0838723c */ /* 0x000fe200000018ff */
[----:B-1----:R-:W-:Y:S01]  /*54f0*/  FFMA.FTZ R0, R26, c[0x0][0x2d0], -R7 ;  /* 0x0000b4001a007a23 */ /* 0x002fe20000010807 */
[----:B--2---:R-:W-:-:S06]  /*5500*/  F2FP.PACK_AB R12, R245, R199 ;  /* 0x000000c7f50c723e */ /* 0x004fcc00000000ff */
[C---:B------:R-:W-:Y:S01]  /*5510*/  HMMA.16816.F32 R80, R8.reuse, R20, RZ ;  /* 0x000000140850723c */ /* 0x040fe200000018ff */
[----:B------:R1:W-:Y:S07]  /*5520*/  MUFU.EX2 R249, R0 ;  /* 0x0000000000f97308 */ /* 0x0003ee0000000800 */
[C---:B------:R-:W-:Y:S08]  /*5530*/  HMMA.16816.F32 R76, R8.reuse, R22, RZ ;  /* 0x00000016084c723c */ /* 0x040ff000000018ff */
[----:B------:R-:W-:Y:S01]  /*5540*/  HMMA.16816.F32 R64, R8, R16, RZ ;  /* 0x000000100840723c */ /* 0x000fe200000018ff */
[----:B-1----:R-:W-:Y:S01]  /*5550*/  FSEL R0, R3, RZ, P1 ;  /* 0x000000ff03007208 */ /* 0x002fe20000800000 */
[----:B------:R-:W-:-:S02]  /*5560*/  FFMA.FTZ R3, R27, c[0x0][0x2d0], -R7 ;  /* 0x0000b4001b037a23 */ /* 0x000fc40000010807 */
[----:B------:R-:W-:Y:S02]  /*5570*/  LDSM.16.MT88.4 R24, [R224+0x900] ;  /* 0x00090000e018783b */ /* 0x000fe40000004200 */
[----:B------:R1:W2:Y:S02]  /*5580*/  MUFU.EX2 R201, R3 ;  /* 0x0000000300c97308 */ /* 0x0002a40000000800 */
[C---:B------:R-:W-:Y:S08]  /*5590*/  HMMA.16816.F32 R60, R8.reuse, R18, RZ ;  /* 0x00000012083c723c */ /* 0x040ff000000018ff */
[----:B------:R-:W-:Y:S01]  /*55a0*/  HMMA.16816.F32 R48, R8, R40, RZ ;  /* 0x000000280830723c */ /* 0x000fe200000018ff */
[----:B-1----:R-:W-:Y:S01]  /*55b0*/  FFMA.FTZ R3, R32, c[0x0][0x2d0], -R0 ;  /* 0x0000b40020037a23 */ /* 0x002fe20000010800 */
[----:B--2---:R-:W-:-:S06]  /*55c0*/  F2FP.PACK_AB R14, R201, R249 ;  /* 0x000000f9c90e723e */ /* 0x004fcc00000000ff */
[C---:B------:R-:W-:Y:S01]  /*55d0*/  HMMA.16816.F32 R52, R8.reuse, R30, RZ ;  /* 0x0000001e0834723c */ /* 0x040fe200000018ff */
[----:B------:R1:W-:Y:S07]  /*55e0*/  MUFU.EX2 R222, R3 ;  /* 0x0000000300de7308 */ /* 0x0003ee0000000800 */
[----:B------:R-:W-:Y:S01]  /*55f0*/  HMMA.16816.F32 R44, R8, R42, RZ ;  /* 0x0000002a082c723c */ /* 0x000fe200000018ff */
[----:B-1----:R-:W-:-:S04]  /*5600*/  FFMA.FTZ R3, R33, c[0x0][0x2d0], -R0 ;  /* 0x0000b40021037a23 */ /* 0x002fc80000010800 */
        /* <DEDUP_REMOVED lines=12> */
[----:B------:R-:W-:Y:S01]  /*56d0*/  LDSM.16.MT88.4 R20, [R225+0x900] ;  /* 0x00090000e114783b */ /* 0x000fe20000004200 */
[----:B-1----:R-:W-:-:S04]  /*56e0*/  FFMA.FTZ R3, R37, c[0x0][0x2d0], -R6 ;  /* 0x0000b40025037a23 */ /* 0x002fc80000010806 */
[----:B------:R1:W-:Y:S02]  /*56f0*/  MUFU.EX2 R186, R3 ;  /* 0x0000000300ba7308 */ /* 0x0003e40000000800 */
[C---:B------:R-:W-:Y:S08]  /*5700*/  HMMA.16816.F32 R88, R12.reuse, R16, RZ ;  /* 0x000000100c58723c */ /* 0x040ff000000018ff */
[----:B------:R-:W-:Y:S01]  /*5710*/  HMMA.16816.F32 R112, R12, R18, RZ ;  /* 0x000000120c70723c */ /* 0x000fe200000018ff */
[----:B-1----:R-:W-:-:S07]  /*5720*/  FFMA.FTZ R3, R38, c[0x0][0x2d0], -R6 ;  /* 0x0000b40026037a23 */ /* 0x002fce0000010806 */
[C---:B------:R-:W-:Y:S01]  /*5730*/  HMMA.16816.F32 R16, R12.reuse, R40, RZ ;  /* 0x000000280c10723c */ /* 0x040fe200000018ff */
[----:B------:R1:W2:Y:S07]  /*5740*/  MUFU.EX2 R84, R3 ;  /* 0x0000000300547308 */ /* 0x0002ae0000000800 */
[C---:B------:R-:W-:Y:S08]  /*5750*/  HMMA.16816.F32 R124, R12.reuse, R30, RZ ;  /* 0x0000001e0c7c723c */ /* 0x040ff000000018ff */
[----:B------:R-:W-:Y:S01]  /*5760*/  HMMA.16816.F32 R108, R12, R42, RZ ;  /* 0x0000002a0c6c723c */ /* 0x000fe200000018ff */
[----:B-1----:R-:W-:-:S02]  /*5770*/  FFMA.FTZ R3, R39, c[0x0][0x2d0], -R6 ;  /* 0x0000b40027037a23 */ /* 0x002fc40000010806 */
[----:B------:R-:W1:Y:S02]  /*5780*/  LDSM.16.MT88.4 R36, [R227+0x900] ;  /* 0x00090000e324783b */ /* 0x000e640000004200 */
[----:B------:R3:W4:Y:S02]  /*5790*/  MUFU.EX2 R200, R3 ;  /* 0x0000000300c87308 */ /* 0x0007240000000800 */
[----:B---3--:R-:W-:Y:S02]  /*57a0*/  FFMA.FTZ R3, R68, c[0x0][0x2d0], -R5 ;  /* 0x0000b40044037a23 */ /* 0x008fe40000010805 */
[----:B------:R-:W-:-:S04]  /*57b0*/  IMAD.MOV.U32 R68, RZ, RZ, R105 ;  /* 0x000000ffff447224 */ /* 0x000fc800078e0069 */
[----:B------:R3:W-:Y:S02]  /*57c0*/  MUFU.EX2 R106, R3 ;  /* 0x00000003006a7308 */ /* 0x0007e40000000800 */
[--C-:B---3--:R-:W-:Y:S01]  /*57d0*/  FFMA.FTZ R3, R69, c[0x0][0x2d0], -R5.reuse ;  /* 0x0000b40045037a23 */ /* 0x108fe20000010805 */
[----:B--2---:R-:W-:Y:S02]  /*57e0*/  MOV R69, R84 ;  /* 0x0000005400457202 */ /* 0x004fe40000000f00 */
[----:B------:R-:W-:Y:S03]  /*57f0*/  HMMA.16816.F32 R84, R12, R28, RZ ;  /* 0x0000001c0c54723c */ /* 0x000fe600000018ff */
[----:B------:R2:W-:Y:S01]  /*5800*/  MUFU.EX2 R252, R3 ;  /* 0x0000000300fc7308 */ /* 0x0005e20000000800 */
[----:B----4-:R-:W-:Y:S01]  /*5810*/  F2FP.PACK_AB R10, R200, R69 ;  /* 0x00000045c80a723e */ /* 0x010fe200000000ff */
[----:B------:R-:W-:Y:S01]  /*5820*/  LDSM.16.MT88.4 R12, [R227+0x1100] ;  /* 0x00110000e30c783b */ /* 0x000fe20000004200 */
[----:B--2---:R-:W-:-:S02]  /*5830*/  FFMA.FTZ R3, R70, c[0x0][0x2d0], -R5 ;  /* 0x0000b40046037a23 */ /* 0x004fc40000010805 */
[----:B------:R-:W-:-:S03]  /*5840*/  IMAD.MOV.U32 R70, RZ, RZ, R104 ;  /* 0x000000ffff467224 */ /* 0x000fc600078e0068 */
[----:B------:R2:W-:Y:S02]  /*5850*/  MUFU.EX2 R194, R3 ;  /* 0x0000000300c27308 */ /* 0x0005e40000000800 */
[----:B--2---:R-:W-:Y:S02]  /*5860*/  FFMA.FTZ R3, R74, c[0x0][0x2d0], -R5 ;  /* 0x0000b4004a037a23 */ /* 0x004fe40000010805 */
[----:B------:R-:W-:-:S04]  /*5870*/  IMAD.MOV.U32 R74, RZ, RZ, R107 ;  /* 0x000000ffff4a7224 */ /* 0x000fc800078e006b */
[----:B------:R2:W3:Y:S01]  /*5880*/  MUFU.EX2 R28, R3 ;  /* 0x00000003001c7308 */ /* 0x0004e20000000800 */
[----:B------:R-:W-:Y:S01]  /*5890*/  F2FP.PACK_AB R8, R186, R74 ;  /* 0x0000004aba08723e */ /* 0x000fe200000000ff */
[----:B--2---:R-:W-:Y:S01]  /*58a0*/  FFMA.FTZ R3, R75, c[0x0][0x2d0], -R7 ;  /* 0x0000b4004b037a23 */ /* 0x004fe20000010807 */
[----:B---3--:R-:W-:Y:S01]  /*58b0*/  F2FP.PACK_AB R11, R28, R194 ;  /* 0x000000c21c0b723e */ /* 0x008fe200000000ff */
[----:B------:R-:W-:-:S04]  /*58c0*/  IMAD.MOV.U32 R75, RZ, RZ, R106 ;  /* 0x000000ffff4b7224 */ /* 0x000fc800078e006a */
[----:B------:R2:W-:Y:S01]  /*58d0*/  MUFU.EX2 R218, R3 ;  /* 0x0000000300da7308 */ /* 0x0005e20000000800 */
[----:B------:R-:W-:-:S07]  /*58e0*/  F2FP.PACK_AB R9, R252, R75 ;  /* 0x0000004bfc09723e */ /* 0x000fce00000000ff */
[----:B-1----:R-:W-:Y:S01]  /*58f0*/  HMMA.16816.F32 R104, R8, R36, R64 ;  /* 0x000000240868723c */ /* 0x002fe20000001840 */
[----:B--2---:R-:W-:-:S07]  /*5900*/  FFMA.FTZ R3, R96, c[0x0][0x2d0], -R7 ;  /* 0x0000b40060037a23 */ /* 0x004fce0000010807 */
[C---:B------:R-:W-:Y:S01]  /*5910*/  HMMA.16816.F32 R120, R8.reuse, R24, R80 ;  /* 0x000000180878723c */ /* 0x040fe20000001850 */
[----:B------:R1:W2:Y:S07]  /*5920*/  MUFU.EX2 R217, R3 ;  /* 0x0000000300d97308 */ /* 0x0002ae0000000800 */
[C---:B------:R-:W-:Y:S08]  /*5930*/  HMMA.16816.F32 R64, R8.reuse, R38, R60 ;  /* 0x000000260840723c */ /* 0x040ff0000000183c */
[----:B------:R-:W-:Y:S01]  /*5940*/  HMMA.16816.F32 R80, R8, R32, R48 ;  /* 0x000000200850723c */ /* 0x000fe20000001830 */
[----:B-1----:R-:W-:-:S04]  /*5950*/  FFMA.FTZ R3, R97, c[0x0][0x2d0], -R7 ;  /* 0x0000b40061037a23 */ /* 0x002fc80000010807 */
[----:B------:R1:W-:Y:S03]  /*5960*/  MUFU.EX2 R214, R3 ;  /* 0x0000000300d67308 */ /* 0x0003e60000000800 */
[C---:B------:R-:W-:Y:S08]  /*5970*/  HMMA.16816.F32 R76, R8.reuse, R26, R76 ;  /* 0x0000001a084c723c */ /* 0x040ff0000000184c */
[----:B------:R-:W-:Y:S01]  /*5980*/  HMMA.16816.F32 R60, R8, R22, R52 ;  /* 0x00000016083c723c */ /* 0x000fe20000001834 */
[----:B-1----:R-:W-:-:S07]  /*5990*/  FFMA.FTZ R3, R98, c[0x0][0x2d0], -R7 ;  /* 0x0000b40062037a23 */ /* 0x002fce0000010807 */
[----:B------:R-:W-:Y:S01]  /*59a0*/  HMMA.16816.F32 R44, R8, R34, R44 ;  /* 0x00000022082c723c */ /* 0x000fe2000000182c */
[----:B------:R1:W3:Y:S02]  /*59b0*/  MUFU.EX2 R216, R3 ;  /* 0x0000000300d87308 */ /* 0x0002e40000000800 */
[----:B-1----:R-:W-:-:S05]  /*59c0*/  FFMA.FTZ R3, R99, c[0x0][0x2d0], -R0 ;  /* 0x0000b40063037a23 */ /* 0x002fca0000010800 */
[----:B------:R-:W-:Y:S01]  /*59d0*/  HMMA.16816.F32 R96, R8, R20, R56 ;  /* 0x000000140860723c */ /* 0x000fe20000001838 */
[----:B------:R1:W-:Y:S06]  /*59e0*/  MUFU.EX2 R206, R3 ;  /* 0x0000000300ce7308 */ /* 0x0003ec0000000800 */
[----:B--2---:R-:W-:Y:S02]  /*59f0*/  F2FP.PACK_AB R8, R217, R218 ;  /* 0x000000dad908723e */ /* 0x004fe400000000ff */
[----:B---3--:R-:W-:Y:S01]  /*5a00*/  F2FP.PACK_AB R10, R216, R214 ;  /* 0x000000d6d80a723e */ /* 0x008fe200000000ff */
[----:B-1----:R-:W-:-:S02]  /*5a10*/  FFMA.FTZ R3, R116, c[0x0][0x2d0], -R0 ;  /* 0x0000b40074037a23 */ /* 0x002fc40000010800 */
[----:B------:R-:W-:Y:S02]  /*5a20*/  IMAD.MOV.U32 R116, RZ, RZ, R202 ;  /* 0x000000ffff747224 */ /* 0x000fe400078e00ca */
[----:B------:R1:W2:Y:S02]  /*5a30*/  MUFU.EX2 R208, R3 ;  /* 0x0000000300d07308 */ /* 0x0002a40000000800 */
[----:B-1----:R-:W-:Y:S01]  /*5a40*/  FFMA.FTZ R3, R117, c[0x0][0x2d0], -R0 ;  /* 0x0000b40075037a23 */ /* 0x002fe20000010800 */
[----:B--2---:R-:W-:Y:S01]  /*5a50*/  F2FP.PACK_AB R9, R208, R206 ;  /* 0x000000ced009723e */ /* 0x004fe200000000ff */
[----:B------:R-:W-:-:S04]  /*5a60*/  IMAD.MOV.U32 R117, RZ, RZ, R203 ;  /* 0x000000ffff757224 */ /* 0x000fc800078e00cb */
        /* <DEDUP_REMOVED lines=8> */
[C---:B------:R-:W-:Y:S07]  /*5af0*/  HMMA.16816.F32 R52, R8.reuse, R36, R88 ;  /* 0x000000240834723c */ /* 0x040fee0000001858 */
[----:B------:R-:W-:Y:S01]  /*5b00*/  IMAD.MOV.U32 R91, RZ, RZ, R28 ;  /* 0x000000ffff5b7224 */ /* 0x000fe200078e001c */
[----:B------:R-:W-:Y:S01]  /*5b10*/  HMMA.16816.F32 R36, R8, R38, R112 ;  /* 0x000000260824723c */ /* 0x000fe20000001870 */
[----:B------:R-:W2:Y:S01]  /*5b20*/  LDSM.16.MT88.4 R28, [R226+0x1100] ;  /* 0x00110000e21c783b */ /* 0x000ea20000004200 */
[----:B-1----:R-:W-:-:S02]  /*5b30*/  FFMA.FTZ R3, R129, c[0x0][0x2d0], -R6 ;  /* 0x0000b40081037a23 */ /* 0x002fc40000010806 */
[----:B------:R-:W-:-:S03]  /*5b40*/  IMAD.MOV.U32 R129, RZ, RZ, R4 ;  /* 0x000000ffff817224 */ /* 0x000fc600078e0004 */
[----:B------:R-:W-:Y:S01]  /*5b50*/  MOV R114, R195 ;  /* 0x000000c300727202 */ /* 0x000fe20000000f00 */
[----:B------:R1:W-:Y:S01]  /*5b60*/  MUFU.EX2 R204, R3 ;  /* 0x0000000300cc7308 */ /* 0x0003e20000000800 */
[----:B------:R-:W-:Y:S01]  /*5b70*/  IMAD.MOV.U32 R4, RZ, RZ, R205 ;  /* 0x000000ffff047224 */ /* 0x000fe200078e00cd */
[C---:B------:R-:W-:Y:S01]  /*5b80*/  HMMA.16816.F32 R48, R8.reuse, R24, R92 ;  /* 0x000000180830723c */ /* 0x040fe2000000185c */
[----:B------:R-:W-:Y:S02]  /*5b90*/  IMAD.MOV.U32 R113, RZ, RZ, R197 ;  /* 0x000000ffff717224 */ /* 0x000fe400078e00c5 */
[----:B------:R-:W-:Y:S02]  /*5ba0*/  IMAD.MOV.U32 R115, RZ, RZ, R192 ;  /* 0x000000ffff737224 */ /* 0x000fe400078e00c0 */
[----:B------:R-:W-:Y:S02]  /*5bb0*/  FFMA.FTZ R4, R4, c[0x0][0x2d0], -R7 ;  /* 0x0000b40004047a23 */ /* 0x000fe40000010807 */
[----:B------:R-:W-:Y:S01]  /*5bc0*/  IMAD.MOV.U32 R112, RZ, RZ, R115 ;  /* 0x000000ffff707224 */ /* 0x000fe200078e0073 */
[----:B------:R-:W-:Y:S01]  /*5bd0*/  HMMA.16816.F32 R92, R8, R32, R16 ;  /* 0x00000020085c723c */ /* 0x000fe20000001810 */
[----:B------:R-:W3:Y:S01]  /*5be0*/  LDSM.16.MT88.4 R16, [R224+0x1100] ;  /* 0x00110000e010783b */ /* 0x000ee20000004200 */
[----:B-1----:R-:W-:-:S02]  /*5bf0*/  FFMA.FTZ R3, R130, c[0x0][0x2d0], -R6 ;  /* 0x0000b40082037a23 */ /* 0x002fc40000010806 */
[----:B------:R-:W-:-:S04]  /*5c00*/  IMAD.MOV.U32 R130, RZ, RZ, R201 ;  /* 0x000000ffff827224 */ /* 0x000fc800078e00c9 */
[----:B------:R-:W-:Y:S01]  /*5c10*/  HMMA.16816.F32 R84, R8, R20, R84 ;  /* 0x000000140854723c */ /* 0x000fe20000001854 */
[----:B------:R1:W4:Y:S01]  /*5c20*/  MUFU.EX2 R205, R3 ;  /* 0x0000000300cd7308 */ /* 0x0003220000000800 */
[----:B------:R-:W-:Y:S02]  /*5c30*/  IMAD.MOV.U32 R32, RZ, RZ, R194 ;  /* 0x000000ffff207224 */ /* 0x000fe400078e00c2 */
[----:B------:R-:W-:-:S03]  /*5c40*/  IMAD.MOV.U32 R33, RZ, RZ, R189 ;  /* 0x000000ffff217224 */ /* 0x000fc600078e00bd */
[----:B------:R-:W-:Y:S01]  /*5c50*/  IMAD.MOV.U32 R21, RZ, RZ, R68 ;  /* 0x000000ffff157224 */ /* 0x000fe200078e0044 */
[----:B------:R-:W-:Y:S01]  /*5c60*/  HMMA.16816.F32 R40, R8, R26, R100 ;  /* 0x0000001a0828723c */ /* 0x000fe20000001864 */
[----:B------:R-:W-:Y:S01]  /*5c70*/  IMAD.MOV.U32 R68, RZ, RZ, R193 ;  /* 0x000000ffff447224 */ /* 0x000fe200078e00c1 */
[----:B------:R-:W5:Y:S01]  /*5c80*/  LDSM.16.MT88.4 R24, [R225+0x1100] ;  /* 0x00110000e118783b */ /* 0x000f620000004200 */
[----:B------:R-:W-:-:S05]  /*5c90*/  MOV R20, R188 ;  /* 0x000000bc00147202 */ /* 0x000fca0000000f00 */
[C---:B------:R-:W-:Y:S01]  /*5ca0*/  HMMA.16816.F32 R56, R8.reuse, R22, R124 ;  /* 0x000000160838723c */ /* 0x040fe2000000187c */
[----:B-1----:R-:W-:Y:S02]  /*5cb0*/  FFMA.FTZ R3, R131, c[0x0][0x2d0], -R6 ;  /* 0x0000b40083037a23 */ /* 0x002fe40000010806 */
[----:B------:R-:W-:Y:S02]  /*5cc0*/  IMAD.MOV.U32 R131, RZ, RZ, R200 ;  /* 0x000000ffff837224 */ /* 0x000fe400078e00c8 */
[----:B------:R1:W-:Y:S02]  /*5cd0*/  MUFU.EX2 R203, R3 ;  /* 0x0000000300cb7308 */ /* 0x0003e40000000800 */
[----:B------:R-:W-:Y:S01]  /*5ce0*/  IMAD.MOV.U32 R126, RZ, RZ, R130 ;  /* 0x000000ffff7e7224 */ /* 0x000fe200078e0082 */
[----:B------:R-:W-:Y:S01]  /*5cf0*/  MOV R127, R91 ;  /* 0x0000005b007f7202 */ /* 0x000fe20000000f00 */
[----:B------:R-:W-:Y:S01]  /*5d00*/  IMAD.MOV.U32 R130, RZ, RZ, R128 ;  /* 0x000000ffff827224 */ /* 0x000fe200078e0080 */
[----:B------:R-:W-:Y:S01]  /*5d10*/  HMMA.16816.F32 R88, R8, R34, R108 ;  /* 0x000000220858723c */ /* 0x000fe2000000186c */
[----:B------:R-:W-:-:S02]  /*5d20*/  IMAD.MOV.U32 R128, RZ, RZ, R190 ;  /* 0x000000ffff807224 */ /* 0x000fc400078e00be */
[----:B------:R-:W-:Y:S02]  /*5d30*/  IMAD.MOV.U32 R125, RZ, RZ, R114 ;  /* 0x000000ffff7d7224 */ /* 0x000fe400078e0072 */
[----:B------:R-:W-:Y:S02]  /*5d40*/  IMAD.MOV.U32 R114, RZ, RZ, R33 ;  /* 0x000000ffff727224 */ /* 0x000fe400078e0021 */
[----:B----4-:R-:W-:Y:S01]  /*5d50*/  F2FP.PACK_AB R8, R205, R204 ;  /* 0x000000cccd08723e */ /* 0x010fe200000000ff */
[----:B------:R-:W-:Y:S02]  /*5d60*/  IMAD.MOV.U32 R33, RZ, RZ, R21 ;  /* 0x000000ffff217224 */ /* 0x000fe400078e0015 */
[----:B------:R-:W-:Y:S02]  /*5d70*/  IMAD.MOV.U32 R124, RZ, RZ, R114 ;  /* 0x000000ffff7c7224 */ /* 0x000fe400078e0072 */
[----:B-1----:R-:W-:Y:S02]  /*5d80*/  FFMA.FTZ R3, R132, c[0x0][0x2d0], -R6 ;  /* 0x0000b40084037a23 */ /* 0x002fe40000010806 */
[----:B------:R-:W-:-:S02]  /*5d90*/  IMAD.MOV.U32 R132, RZ, RZ, R69 ;  /* 0x000000ffff847224 */ /* 0x000fc400078e0045 */
[----:B------:R1:W4:Y:S01]  /*5da0*/  MUFU.EX2 R202, R3 ;  /* 0x0000000300ca7308 */ /* 0x0003220000000800 */
[----:B------:R-:W-:Y:S02]  /*5db0*/  IMAD.MOV.U32 R69, RZ, RZ, R187 ;  /* 0x000000ffff457224 */ /* 0x000fe400078e00bb */
[----:B------:R-:W-:Y:S02]  /*5dc0*/  IMAD.MOV.U32 R114, RZ, RZ, R33 ;  /* 0x000000ffff727224 */ /* 0x000fe400078e0021 */
[----:B-1----:R-:W-:Y:S01]  /*5dd0*/  FFMA.FTZ R3, R133, c[0x0][0x2d0], -R5 ;  /* 0x0000b40085037a23 */ /* 0x002fe20000010805 */
[----:B----4-:R-:W-:Y:S01]  /*5de0*/  F2FP.PACK_AB R10, R202, R203 ;  /* 0x000000cbca0a723e */ /* 0x010fe200000000ff */
[----:B------:R-:W-:Y:S02]  /*5df0*/  IMAD.MOV.U32 R133, RZ, RZ, R191 ;  /* 0x000000ffff857224 */ /* 0x000fe400078e00bf */
[----:B------:R1:W-:Y:S02]  /*5e00*/  MUFU.EX2 R201, R3 ;  /* 0x0000000300c97308 */ /* 0x0003e40000000800 */
[----:B------:R-:W-:-:S02]  /*5e10*/  IMAD.MOV.U32 R115, RZ, RZ, R133 ;  /* 0x000000ffff737224 */ /* 0x000fc400078e0085 */
[----:B------:R-:W-:Y:S02]  /*5e20*/  IMAD.MOV.U32 R133, RZ, RZ, R132 ;  /* 0x000000ffff857224 */ /* 0x000fe400078e0084 */
[----:B-1----:R-:W-:Y:S02]  /*5e30*/  FFMA.FTZ R3, R134, c[0x0][0x2d0], -R5 ;  /* 0x0000b40086037a23 */ /* 0x002fe40000010805 */
[----:B------:R-:W-:Y:S02]  /*5e40*/  IMAD.MOV.U32 R134, RZ, RZ, R199 ;  /* 0x000000ffff867224 */ /* 0x000fe400078e00c7 */
[----:B------:R1:W4:Y:S02]  /*5e50*/  MUFU.EX2 R200, R3 ;  /* 0x0000000300c87308 */ /* 0x0003240000000800 */
[----:B-1----:R-:W-:Y:S01]  /*5e60*/  FFMA.FTZ R3, R135, c[0x0][0x2d0], -R5 ;  /* 0x0000b40087037a23 */ /* 0x002fe20000010805 */
[----:B----4-:R-:W-:Y:S01]  /*5e70*/  F2FP.PACK_AB R9, R200, R201 ;  /* 0x000000c9c809723e */ /* 0x010fe200000000ff */
[----:B------:R-:W-:-:S04]  /*5e80*/  IMAD.MOV.U32 R135, RZ, RZ, R198 ;  /* 0x000000ffff877224 */ /* 0x000fc800078e00c6 */
[----:B------:R1:W-:Y:S02]  /*5e90*/  MUFU.EX2 R199, R3 ;  /* 0x0000000300c77308 */ /* 0x0003e40000000800 */
[----:B-1----:R-:W-:Y:S02]  /*5ea0*/  FFMA.FTZ R3, R136, c[0x0][0x2d0], -R5 ;  /* 0x0000b40088037a23 */ /* 0x002fe40000010805 */
[----:B------:R-:W-:-:S04]  /*5eb0*/  IMAD.MOV.U32 R136, RZ, RZ, R131 ;  /* 0x000000ffff887224 */ /* 0x000fc800078e0083 */
[----:B------:R-:W1:Y:S01]  /*5ec0*/  MUFU.EX2 R198, R3 ;  /* 0x0000000300c67308 */ /* 0x000e620000000800 */
[----:B------:R-:W-:Y:S02]  /*5ed0*/  IMAD.MOV.U32 R131, RZ, RZ, R70 ;  /* 0x000000ffff837224 */ /* 0x000fe400078e0046 */
[----:B------:R-:W-:Y:S02]  /*5ee0*/  IMAD.MOV.U32 R70, RZ, RZ, R196 ;  /* 0x000000ffff467224 */ /* 0x000fe400078e00c4 */
[----:B------:R-:W-:Y:S02]  /*5ef0*/  IMAD.MOV.U32 R132, RZ, RZ, R131 ;  /* 0x000000ffff847224 */ /* 0x000fe400078e0083 */
[----:B------:R-:W-:Y:S02]  /*5f00*/  IMAD.MOV.U32 R131, RZ, RZ, R130 ;  /* 0x000000ffff837224 */ /* 0x000fe400078e0082 */
[----:B------:R-:W-:Y:S02]  /*5f10*/  IMAD.MOV.U32 R130, RZ, RZ, R129 ;  /* 0x000000ffff827224 */ /* 0x000fe400078e0081 */
[----:B------:R-:W-:-:S02]  /*5f20*/  IMAD.MOV.U32 R129, RZ, RZ, R118 ;  /* 0x000000ffff817224 */ /* 0x000fc400078e0076 */
[----:B------:R-:W-:Y:S01]  /*5f30*/  IMAD.MOV.U32 R118, RZ, RZ, R117 ;  /* 0x000000ffff767224 */ /* 0x000fe200078e0075 */
[----:B------:R-:W-:Y:S01]  /*5f40*/  MOV R117, R186 ;  /* 0x000000ba00757202 */ /* 0x000fe20000000f00 */
[----:B------:R-:W-:Y:S01]  /*5f50*/  IMAD.MOV.U32 R33, RZ, RZ, R132 ;  /* 0x000000ffff217224 */ /* 0x000fe200078e0084 */
[----:B-1----:R-:W-:Y:S01]  /*5f60*/  F2FP.PACK_AB R11, R198, R199 ;  /* 0x000000c7c60b723e */ /* 0x002fe200000000ff */
[----:B------:R-:W-:Y:S02]  /*5f70*/  FFMA.FTZ R3, R137, c[0x0][0x2d0], -R7 ;  /* 0x0000b40089037a23 */ /* 0x000fe40000010807 */
[----:B------:R-:W-:Y:S01]  /*5f80*/  IMAD.MOV.U32 R132, RZ, RZ, R130 ;  /* 0x000000ffff847224 */ /* 0x000fe200078e0082 */
[----:B------:R-:W-:Y:S01]  /*5f90*/  MOV R130, R118 ;  /* 0x0000007600827202 */ /* 0x000fe20000000f00 */
[----:B------:R1:W4:Y:S01]  /*5fa0*/  MUFU.EX2 R197, R3 ;  /* 0x0000000300c57308 */ /* 0x0003220000000800 */
[----:B------:R-:W-:Y:S01]  /*5fb0*/  IMAD.MOV.U32 R137, RZ, RZ, R112 ;  /* 0x000000ffff897224 */ /* 0x000fe200078e0070 */
[----:B--2---:R-:W-:Y:S01]  /*5fc0*/  HMMA.16816.F32 R100, R8, R28, R80 ;  /* 0x0000001c0864723c */ /* 0x004fe20000001850 */
[----:B------:R-:W-:-:S05]  /*5fd0*/  MOV R112, R115 ;  /* 0x0000007300707202 */ /* 0x000fca0000000f00 */
[----:B------:R-:W-:Y:S02]  /*5fe0*/  IMAD.MOV.U32 R110, RZ, RZ, R112 ;  /* 0x000000ffff6e7224 */ /* 0x000fe400078e0070 */
[----:B---3--:R-:W-:Y:S01]  /*5ff0*/  HMMA.16816.F32 R80, R8, R18, R76 ;  /* 0x000000120850723c */ /* 0x008fe2000000184c */
[----:B-1----:R-:W-:-:S07]  /*6000*/  FFMA.FTZ R3, R138, c[0x0][0x2d0], -R7 ;  /* 0x0000b4008a037a23 */ /* 0x002fce0000010807 */
[C---:B------:R-:W-:Y:S01]  /*6010*/  HMMA.16816.F32 R76, R8.reuse, R14, R64 ;  /* 0x0000000e084c723c */ /* 0x040fe20000001840 */
[----:B------:R-:W-:Y:S01]  /*6020*/  IMAD.MOV.U32 R138, RZ, RZ, R128 ;  /* 0x000000ffff8a7224 */ /* 0x000fe200078e0080 */
[----:B------:R1:W-:Y:S06]  /*6030*/  MUFU.EX2 R196, R3 ;  /* 0x0000000300c47308 */ /* 0x0003ec0000000800 */
[C---:B-----5:R-:W-:Y:S08]  /*6040*/  HMMA.16816.F32 R64, R8.reuse, R26, R60 ;  /* 0x0000001a0840723c */ /* 0x060ff0000000183c */
[----:B------:R-:W-:Y:S01]  /*6050*/  HMMA.16816.F32 R120, R8, R16, R120 ;  /* 0x000000100878723c */ /* 0x000fe20000001878 */
[----:B-1----:R-:W-:-:S04]  /*6060*/  FFMA.FTZ R3, R139, c[0x0][0x2d0], -R7 ;  /* 0x0000b4008b037a23 */ /* 0x002fc80000010807 */
[----:B------:R1:W2:Y:S03]  /*6070*/  MUFU.EX2 R195, R3 ;  /* 0x0000000300c37308 */ /* 0x0002a60000000800 */
[C---:B------:R-:W-:Y:S08]  /*6080*/  HMMA.16816.F32 R104, R8.reuse, R12, R104 ;  /* 0x0000000c0868723c */ /* 0x040ff00000001868 */
[----:B------:R-:W-:Y:S01]  /*6090*/  HMMA.16816.F32 R96, R8, R24, R96 ;  /* 0x000000180860723c */ /* 0x000fe20000001860 */
[----:B-1----:R-:W-:-:S07]  /*60a0*/  FFMA.FTZ R3, R140, c[0x0][0x2d0], -R7 ;  /* 0x0000b4008c037a23 */ /* 0x002fce0000010807 */
[----:B------:R-:W-:Y:S01]  /*60b0*/  HMMA.16816.F32 R60, R8, R30, R44 ;  /* 0x0000001e083c723c */ /* 0x000fe2000000182c */
[----:B------:R1:W-:Y:S06]  /*60c0*/  MUFU.EX2 R194, R3 ;  /* 0x0000000300c27308 */ /* 0x0003ec0000000800 */
[----:B----4-:R-:W-:Y:S02]  /*60d0*/  F2FP.PACK_AB R8, R197, R209 ;  /* 0x000000d1c508723e */ /* 0x010fe400000000ff */
[----:B--2---:R-:W-:Y:S01]  /*60e0*/  F2FP.PACK_AB R10, R195, R196 ;  /* 0x000000c4c30a723e */ /* 0x004fe200000000ff */
[----:B-1----:R-:W-:-:S04]  /*60f0*/  FFMA.FTZ R3, R141, c[0x0][0x2d0], -R0 ;  /* 0x0000b4008d037a23 */ /* 0x002fc80000010800 */
[----:B------:R1:W-:Y:S02]  /*6100*/  MUFU.EX2 R193, R3 ;  /* 0x0000000300c17308 */ /* 0x0003e40000000800 */
[----:B-1----:R-:W-:-:S06]  /*6110*/  FFMA.FTZ R3, R142, c[0x0][0x2d0], -R0 ;  /* 0x0000b4008e037a23 */ /* 0x002fcc0000010800 */
[----:B------:R1:W2:Y:S02]  /*6120*/  MUFU.EX2 R192, R3 ;  /* 0x0000000300c07308 */ /* 0x0002a40000000800 */
[----:B-1----:R-:W-:Y:S01]  /*6130*/  FFMA.FTZ R3, R143, c[0x0][0x2d0], -R0 ;  /* 0x0000b4008f037a23 */ /* 0x002fe20000010800 */
[----:B--2---:R-:W-:-:S05]  /*6140*/  F2FP.PACK_AB R9, R192, R193 ;  /* 0x000000c1c009723e */ /* 0x004fca00000000ff */
[----:B------:R1:W-:Y:S02]  /*6150*/  MUFU.EX2 R191, R3 ;  /* 0x0000000300bf7308 */ /* 0x0003e40000000800 */
[----:B-1----:R-:W-:-:S06]  /*6160*/  FFMA.FTZ R3, R144, c[0x0][0x2d0], -R0 ;  /* 0x0000b40090037a23 */ /* 0x002fcc0000010800 */
[----:B------:R1:W2:Y:S02]  /*6170*/  MUFU.EX2 R189, R3 ;  /* 0x0000000300bd7308 */ /* 0x0002a40000000800 */
[----:B-1----:R-:W-:Y:S01]  /*6180*/  FFMA.FTZ R3, R145, c[0x0][0x2d0], -R7 ;  /* 0x0000b40091037a23 */ /* 0x002fe20000010807 */
[----:B--2---:R-:W-:-:S05]  /*6190*/  F2FP.PACK_AB R11, R189, R191 ;  /* 0x000000bfbd0b723e */ /* 0x004fca00000000ff */
[----:B------:R1:W-:Y:S02]  /*61a0*/  MUFU.EX2 R190, R3 ;  /* 0x0000000300be7308 */ /* 0x0003e40000000800 */
[C---:B------:R-:W-:Y:S08]  /*61b0*/  HMMA.16816.F32 R36, R8.reuse, R14, R36 ;  /* 0x0000000e0824723c */ /* 0x040ff00000001824 */
[----:B------:R-:W-:Y:S01]  /*61c0*/  HMMA.16816.F32 R44, R8, R18, R40 ;  /* 0x00000012082c723c */ /* 0x000fe20000001828 */
[----:B-1----:R-:W-:-:S04]  /*61d0*/  FFMA.FTZ R3, R146, c[0x0][0x2d0], -R7 ;  /* 0x0000b40092037a23 */ /* 0x002fc80000010807 */
[----:B------:R1:W-:Y:S03]  /*61e0*/  MUFU.EX2 R188, R3 ;  /* 0x0000000300bc7308 */ /* 0x0003e60000000800 */
[C---:B------:R-:W-:Y:S01]  /*61f0*/  HMMA.16816.F32 R48, R8.reuse, R16, R48 ;  /* 0x000000100830723c */ /* 0x040fe20000001830 */
[----:B------:R-:W-:Y:S07]  /*6200*/  LDSM.16.MT88.4 R16, [R224+0x1900] ;  /* 0x00190000e010783b */ /* 0x000fee0000004200 */
[----:B------:R-:W-:Y:S01]  /*6210*/  HMMA.16816.F32 R40, R8, R24, R84 ;  /* 0x000000180828723c */ /* 0x000fe20000001854 */
[----:B-1----:R-:W-:-:S07]  /*6220*/  FFMA.FTZ R3, R147, c[0x0][0x2d0], -R6 ;  /* 0x0000b40093037a23 */ /* 0x002fce0000010806 */
[C---:B------:R-:W-:Y:S01]  /*6230*/  HMMA.16816.F32 R56, R8.reuse, R26, R56 ;  /* 0x0000001a0838723c */ /* 0x040fe20000001838 */
[----:B------:R-:W-:Y:S01]  /*6240*/  IMAD.MOV.U32 R87, RZ, RZ, R33 ;  /* 0x000000ffff577224 */ /* 0x000fe200078e0021 */
[----:B------:R-:W-:Y:S01]  /*6250*/  LDSM.16.MT88.4 R24, [R225+0x1900] ;  /* 0x00190000e118783b */ /* 0x000fe20000004200 */
[----:B------:R1:W-:Y:S05]  /*6260*/  MUFU.EX2 R187, R3 ;  /* 0x0000000300bb7308 */ /* 0x0003ea0000000800 */
[C---:B------:R-:W-:Y:S08]  /*6270*/  HMMA.16816.F32 R92, R8.reuse, R28, R92 ;  /* 0x0000001c085c723c */ /* 0x040ff0000000185c */
[----:B------:R-:W-:Y:S01]  /*6280*/  HMMA.16816.F32 R88, R8, R30, R88 ;  /* 0x0000001e0858723c */ /* 0x000fe20000001858 */
[----:B------:R-:W-:Y:S01]  /*6290*/  LDSM.16.MT88.4 R28, [R226+0x2100] ;  /* 0x00210000e21c783b */ /* 0x000fe20000004200 */
[----:B-1----:R-:W-:-:S02]  /*62a0*/  FFMA.FTZ R3, R148, c[0x0][0x2d0], -R6 ;  /* 0x0000b40094037a23 */ /* 0x002fc40000010806 */
[----:B------:R-:W-:Y:S02]  /*62b0*/  IMAD.MOV.U32 R148, RZ, RZ, R113 ;  /* 0x000000ffff947224 */ /* 0x000fe400078e0071 */
[----:B------:R-:W1:Y:S01]  /*62c0*/  MUFU.EX2 R186, R3 ;  /* 0x0000000300ba7308 */ /* 0x000e620000000800 */
[----:B------:R-:W-:Y:S01]  /*62d0*/  IMAD.MOV.U32 R113, RZ, RZ, R32 ;  /* 0x000000ffff717224 */ /* 0x000fe200078e0020 */
[----:B------:R-:W-:Y:S02]  /*62e0*/  MOV R32, R20 ;  /* 0x0000001400207202 */ /* 0x000fe40000000f00 */
[----:B------:R-:W-:Y:S01]  /*62f0*/  HMMA.16816.F32 R20, R8, R12, R52 ;  /* 0x0000000c0814723c */ /* 0x000fe20000001834 */
[----:B------:R-:W2:Y:S06]  /*6300*/  LDSM.16.MT88.4 R12, [R227+0x1900] ;  /* 0x00190000e30c783b */ /* 0x000eac0000004200 */
[----:B------:R-:W-:-:S02]  /*6310*/  IMAD.MOV.U32 R55, RZ, RZ, R124 ;  /* 0x000000ffff377224 */ /* 0x000fc400078e007c */
[----:B------:R-:W-:Y:S02]  /*6320*/  IMAD.MOV.U32 R52, RZ, RZ, R132 ;  /* 0x000000ffff347224 */ /* 0x000fe400078e0084 */
[----:B------:R-:W-:Y:S01]  /*6330*/  IMAD.MOV.U32 R132, RZ, RZ, R130 ;  /* 0x000000ffff847224 */ /* 0x000fe200078e0082 */
[----:B-1----:R-:W-:Y:S01]  /*6340*/  F2FP.PACK_AB R8, R186, R187 ;  /* 0x000000bbba08723e */ /* 0x002fe200000000ff */
[--C-:B------:R-:W-:Y:S02]  /*6350*/  FFMA.FTZ R3, R149, c[0x0][0x2d0], -R6.reuse ;  /* 0x0000b40095037a23 */ /* 0x100fe40000010806 */
[----:B------:R-:W-:Y:S02]  /*6360*/  IMAD.MOV.U32 R149, RZ, RZ, R185 ;  /* 0x000000ffff957224 */ /* 0x000fe400078e00b9 */
[----:B------:R1:W-:Y:S02]  /*6370*/  MUFU.EX2 R185, R3 ;  /* 0x0000000300b97308 */ /* 0x0003e40000000800 */
[----:B-1----:R-:W-:-:S02]  /*6380*/  FFMA.FTZ R3, R150, c[0x0][0x2d0], -R6 ;  /* 0x0000b40096037a23 */ /* 0x002fc40000010806 */
[----:B------:R-:W-:Y:S02]  /*6390*/  IMAD.MOV.U32 R150, RZ, RZ, R116 ;  /* 0x000000ffff967224 */ /* 0x000fe400078e0074 */
[----:B------:R-:W-:Y:S02]  /*63a0*/  IMAD.MOV.U32 R116, RZ, RZ, R184 ;  /* 0x000000ffff747224 */ /* 0x000fe400078e00b8 */
[----:B------:R1:W3:Y:S02]  /*63b0*/  MUFU.EX2 R184, R3 ;  /* 0x0000000300b87308 */ /* 0x0002e40000000800 */
[----:B-1----:R-:W-:Y:S01]  /*63c0*/  FFMA.FTZ R3, R151, c[0x0][0x2d0], -R5 ;  /* 0x0000b40097037a23 */ /* 0x002fe20000010805 */
[----:B---3--:R-:W-:Y:S01]  /*63d0*/  F2FP.PACK_AB R10, R184, R185 ;  /* 0x000000b9b80a723e */ /* 0x008fe200000000ff */
[----:B------:R-:W-:Y:S02]  /*63e0*/  IMAD.MOV.U32 R151, RZ, RZ, R125 ;  /* 0x000000ffff977224 */ /* 0x000fe400078e007d */
[----:B------:R-:W-:-:S02]  /*63f0*/  IMAD.MOV.U32 R125, RZ, RZ, R113 ;  /* 0x000000ffff7d7224 */ /* 0x000fc400078e0071 */
[----:B------:R1:W-:Y:S01]  /*6400*/  MUFU.EX2 R118, R3 ;  /* 0x0000000300767308 */ /* 0x0003e20000000800 */
[----:B------:R-:W-:Y:S02]  /*6410*/  IMAD.MOV.U32 R113, RZ, RZ, R32 ;  /* 0x000000ffff717224 */ /* 0x000fe400078e0020 */
[----:B------:R-:W-:Y:S02]  /*6420*/  IMAD.MOV.U32 R32, RZ, RZ, R133 ;  /* 0x000000ffff207224 */ /* 0x000fe400078e0085 */
[----:B------:R-:W-:Y:S02]  /*6430*/  IMAD.MOV.U32 R133, RZ, RZ, R131 ;  /* 0x000000ffff857224 */ /* 0x000fe400078e0083 */
[----:B------:R-:W-:Y:S01]  /*6440*/  IMAD.MOV.U32 R131, RZ, RZ, R129 ;  /* 0x000000ffff837224 */ /* 0x000fe200078e0081 */
[----:B------:R-:W-:Y:S01]  /*6450*/  MOV R124, R32 ;  /* 0x00000020007c7202 */ /* 0x000fe20000000f00 */
[----:B------:R-:W-:Y:S01]  /*6460*/  IMAD.MOV.U32 R129, RZ, RZ, R117 ;  /* 0x000000ffff817224 */ /* 0x000fe200078e0075 */
[----:B------:R-:W3:Y:S01]  /*6470*/  LDSM.16.MT88.4 R32, [R226+0x1900] ;  /* 0x00190000e220783b */ /* 0x000ee20000004200 */
[----:B------:R-:W-:-:S02]  /*6480*/  IMAD.MOV.U32 R54, RZ, RZ, R113 ;  /* 0x000000ffff367224 */ /* 0x000fc400078e0071 */
[----:B------:R-:W-:Y:S02]  /*6490*/  IMAD.MOV.U32 R53, RZ, RZ, R131 ;  /* 0x000000ffff357224 */ /* 0x000fe400078e0083 */
[----:B------:R-:W-:Y:S02]  /*64a0*/  IMAD.MOV.U32 R139, RZ, RZ, R129 ;  /* 0x000000ffff8b7224 */ /* 0x000fe400078e0081 */
[----:B-1----:R-:W-:Y:S01]  /*64b0*/  FFMA.FTZ R3, R152, c[0x0][0x2d0], -R5 ;  /* 0x0000b40098037a23 */ /* 0x002fe20000010805 */
[----:B------:R-:W-:-:S03]  /*64c0*/  MOV R152, R52 ;  /* 0x0000003400987202 */ /* 0x000fc60000000f00 */
[----:B------:R1:W4:Y:S02]  /*64d0*/  MUFU.EX2 R117, R3 ;  /* 0x0000000300757308 */ /* 0x0003240000000800 */
[----:B-1----:R-:W-:Y:S01]  /*64e0*/  FFMA.FTZ R3, R153, c[0x0][0x2d0], -R5 ;  /* 0x0000b40099037a23 */ /* 0x002fe20000010805 */
[----:B----4-:R-:W-:Y:S01]  /*64f0*/  F2FP.PACK_AB R9, R117, R118 ;  /* 0x000000767509723e */ /* 0x010fe200000000ff */
[----:B------:R-:W-:-:S04]  /*6500*/  IMAD.MOV.U32 R153, RZ, RZ, R53 ;  /* 0x000000ffff997224 */ /* 0x000fc800078e0035 */
[----:B------:R1:W-:Y:S02]  /*6510*/  MUFU.EX2 R115, R3 ;  /* 0x0000000300737308 */ /* 0x0003e40000000800 */
[----:B-1----:R-:W-:Y:S02]  /*6520*/  FFMA.FTZ R3, R154, c[0x0][0x2d0], -R5 ;  /* 0x0000b4009a037a23 */ /* 0x002fe40000010805 */
[----:B------:R-:W-:-:S04]  /*6530*/  IMAD.MOV.U32 R154, RZ, RZ, R116 ;  /* 0x000000ffff9a7224 */ /* 0x000fc800078e0074 */
[----:B------:R1:W4:Y:S02]  /*6540*/  MUFU.EX2 R116, R3 ;  /* 0x0000000300747308 */ /* 0x0003240000000800 */
[----:B-1----:R-:W-:Y:S01]  /*6550*/  FFMA.FTZ R3, R155, c[0x0][0x2d0], -R7 ;  /* 0x0000b4009b037a23 */ /* 0x002fe20000010807 */
[----:B----4-:R-:W-:Y:S01]  /*6560*/  F2FP.PACK_AB R11, R116, R115 ;  /* 0x00000073740b723e */ /* 0x010fe200000000ff */
[----:B------:R-:W-:Y:S02]  /*6570*/  IMAD.MOV.U32 R155, RZ, RZ, R137 ;  /* 0x000000ffff9b7224 */ /* 0x000fe400078e0089 */
[----:B------:R-:W-:Y:S02]  /*6580*/  IMAD.MOV.U32 R137, RZ, RZ, R114 ;  /* 0x000000ffff897224 */ /* 0x000fe400078e0072 */
[----:B------:R1:W-:Y:S02]  /*6590*/  MUFU.EX2 R114, R3 ;  /* 0x0000000300727308 */ /* 0x0003e40000000800 */
[C---:B--2---:R-:W-:Y:S08]  /*65a0*/  HMMA.16816.F32 R140, R8.reuse, R12, R104 ;  /* 0x0000000c088c723c */ /* 0x044ff00000001868 */
[----:B------:R-:W-:Y:S01]  /*65b0*/  HMMA.16816.F32 R128, R8, R18, R80 ;  /* 0x000000120880723c */ /* 0x000fe20000001850 */
[----:B-1----:R-:W-:-:S07]  /*65c0*/  FFMA.FTZ R3, R156, c[0x0][0x2d0], -R7 ;  /* 0x0000b4009c037a23 */ /* 0x002fce0000010807 */
[C---:B---3--:R-:W-:Y:S01]  /*65d0*/  HMMA.16816.F32 R80, R8.reuse, R32, R100 ;  /* 0x000000200850723c */ /* 0x048fe20000001864 */
[----:B------:R1:W-:Y:S07]  /*65e0*/  MUFU.EX2 R113, R3 ;  /* 0x0000000300717308 */ /* 0x0003ee0000000800 */
[C---:B------:R-:W-:Y:S08]  /*65f0*/  HMMA.16816.F32 R144, R8.reuse, R14, R76 ;  /* 0x0000000e0890723c */ /* 0x040ff0000000184c */
[----:B------:R-:W-:Y:S01]  /*6600*/  HMMA.16816.F32 R120, R8, R16, R120 ;  /* 0x000000100878723c */ /* 0x000fe20000001878 */
[----:B-1----:R-:W-:-:S04]  /*6610*/  FFMA.FTZ R3, R157, c[0x0][0x2d0], -R7 ;  /* 0x0000b4009d037a23 */ /* 0x002fc80000010807 */
[----:B------:R1:W-:Y:S03]  /*6620*/  MUFU.EX2 R112, R3 ;  /* 0x0000000300707308 */ /* 0x0003e60000000800 */
[----:B------:R-:W-:Y:S01]  /*6630*/  HMMA.16816.F32 R76, R8, R34, R60 ;  /* 0x00000022084c723c */ /* 0x000fe2000000183c */
[----:B-1----:R-:W-:-:S04]  /*6640*/  FFMA.FTZ R3, R158, c[0x0][0x2d0], -R7 ;  /* 0x0000b4009e037a23 */ /* 0x002fc80000010807 */
[----:B------:R1:W-:Y:S02]  /*6650*/  MUFU.EX2 R111, R3 ;  /* 0x00000003006f7308 */ /* 0x0003e40000000800 */
[--C-:B-1----:R-:W-:Y:S02]  /*6660*/  FFMA.FTZ R3, R159, c[0x0][0x2d0], -R0.reuse ;  /* 0x0000b4009f037a23 */ /* 0x102fe40000010800 */
[----:B------:R-:W-:Y:S04]  /*6670*/  HMMA.16816.F32 R156, R8, R24, R96 ;  /* 0x00000018089c723c */ /* 0x000fe80000001860 */
[----:B------:R1:W-:Y:S02]  /*6680*/  MUFU.EX2 R109, R3 ;  /* 0x00000003006d7308 */ /* 0x0003e40000000800 */
[----:B-1----:R-:W-:-:S02]  /*6690*/  FFMA.FTZ R3, R160, c[0x0][0x2d0], -R0 ;  /* 0x0000b400a0037a23 */ /* 0x002fc40000010800 */
[----:B------:R-:W-:-:S04]  /*66a0*/  IMAD.MOV.U32 R160, RZ, RZ, R70 ;  /* 0x000000ffffa07224 */ /* 0x000fc800078e0046 */
[----:B------:R1:W2:Y:S02]  /*66b0*/  MUFU.EX2 R108, R3 ;  /* 0x00000003006c7308 */ /* 0x0002a40000000800 */
[----:B-1----:R-:W-:Y:S02]  /*66c0*/  FFMA.FTZ R3, R162, c[0x0][0x2d0], -R0 ;  /* 0x0000b400a2037a23 */ /* 0x002fe40000010800 */
[----:B------:R-:W-:-:S04]  /*66d0*/  IMAD.MOV.U32 R162, RZ, RZ, R87 ;  /* 0x000000ffffa27224 */ /* 0x000fc800078e0057 */
[----:B------:R1:W-:Y:S01]  /*66e0*/  MUFU.EX2 R107, R3 ;  /* 0x00000003006b7308 */ /* 0x0003e20000000800 */
[----:B------:R-:W-:Y:S07]  /*66f0*/  HMMA.16816.F32 R84, R8, R26, R64 ;  /* 0x0000001a0854723c */ /* 0x000fee0000001840 */
[----:B------:R-:W-:Y:S02]  /*6700*/  F2FP.PACK_AB R8, R190, R194 ;  /* 0x000000c2be08723e */ /* 0x000fe400000000ff */
[----:B--2---:R-:W-:-:S02]  /*6710*/  F2FP.PACK_AB R9, R108, R109 ;  /* 0x0000006d6c09723e */ /* 0x004fc400000000ff */
[----:B------:R-:W-:Y:S01]  /*6720*/  F2FP.PACK_AB R10, R114, R188 ;  /* 0x000000bc720a723e */ /* 0x000fe200000000ff */
[----:B-1----:R-:W-:Y:S02]  /*6730*/  FFMA.FTZ R3, R163, c[0x0][0x2d0], -R0 ;  /* 0x0000b400a3037a23 */ /* 0x002fe40000010800 */
[----:B------:R-:W-:Y:S02]  /*6740*/  IMAD.MOV.U32 R163, RZ, RZ, R54 ;  /* 0x000000ffffa37224 */ /* 0x000fe400078e0036 */
[----:B------:R1:W2:Y:S02]  /*6750*/  MUFU.EX2 R106, R3 ;  /* 0x00000003006a7308 */ /* 0x0002a40000000800 */
[----:B-1----:R-:W-:Y:S01]  /*6760*/  FFMA.FTZ R3, R161, c[0x0][0x2d0], -R7 ;  /* 0x0000b400a1037a23 */ /* 0x002fe20000010807 */
[----:B--2---:R-:W-:Y:S01]  /*6770*/  F2FP.PACK_AB R11, R106, R107 ;  /* 0x0000006b6a0b723e */ /* 0x004fe200000000ff */
[----:B------:R-:W-:-:S04]  /*6780*/  IMAD.MOV.U32 R161, RZ, RZ, R110 ;  /* 0x000000ffffa17224 */ /* 0x000fc800078e006e */
[----:B------:R1:W-:Y:S02]  /*6790*/  MUFU.EX2 R110, R3 ;  /* 0x00000003006e7308 */ /* 0x0003e40000000800 */
[C---:B------:R-:W-:Y:S08]  /*67a0*/  HMMA.16816.F32 R60, R8.reuse, R18, R44 ;  /* 0x00000012083c723c */ /* 0x040ff0000000182c */
[----:B------:R-:W-:Y:S01]  /*67b0*/  HMMA.16816.F32 R44, R8, R32, R92 ;  /* 0x00000020082c723c */ /* 0x000fe2000000185c */
[----:B-1----:R-:W-:-:S02]  /*67c0*/  FFMA.FTZ R3, R164, c[0x0][0x2d0], -R6 ;  /* 0x0000b400a4037a23 */ /* 0x002fc40000010806 */
[----:B------:R-:W-:Y:S02]  /*67d0*/  IMAD.MOV.U32 R164, RZ, RZ, R55 ;  /* 0x000000ffffa47224 */ /* 0x000fe400078e0037 */
[----:B------:R1:W-:Y:S03]  /*67e0*/  MUFU.EX2 R104, R3 ;  /* 0x0000000300687308 */ /* 0x0003e60000000800 */
[C---:B------:R-:W-:Y:S01]  /*67f0*/  HMMA.16816.F32 R64, R8.reuse, R16, R48 ;  /* 0x000000100840723c */ /* 0x040fe20000001830 */
[----:B------:R-:W-:Y:S07]  /*6800*/  LDSM.16.MT88.4 R16, [R227+0x2100] ;  /* 0x00210000e310783b */ /* 0x000fee0000004200 */
[----:B------:R-:W-:Y:S01]  /*6810*/  HMMA.16816.F32 R52, R8, R12, R20 ;  /* 0x0000000c0834723c */ /* 0x000fe20000001814 */
[----:B------:R-:W2:Y:S01]  /*6820*/  LDSM.16.MT88.4 R20, [R224+0x2100] ;  /* 0x00210000e014783b */ /* 0x000ea20000004200 */
[----:B-1----:R-:W-:-:S06]  /*6830*/  FFMA.FTZ R3, R165, c[0x0][0x2d0], -R6 ;  /* 0x0000b400a5037a23 */ /* 0x002fcc0000010806 */
[----:B------:R-:W-:Y:S01]  /*6840*/  HMMA.16816.F32 R48, R8, R14, R36 ;  /* 0x0000000e0830723c */ /* 0x000fe20000001824 */
[----:B------:R-:W1:Y:S01]  /*6850*/  LDSM.16.MT88.4 R12, [R225+0x2100] ;  /* 0x00210000e10c783b */ /* 0x000e620000004200 */
[----:B------:R-:W-:Y:S01]  /*6860*/  IMAD.MOV.U32 R165, RZ, RZ, R133 ;  /* 0x000000ffffa57224 */ /* 0x000fe200078e0085 */
[----:B------:R3:W4:Y:S01]  /*6870*/  MUFU.EX2 R105, R3 ;  /* 0x0000000300697308 */ /* 0x0007220000000800 */
[----:B------:R-:W-:-:S04]  /*6880*/  IMAD.MOV.U32 R133, RZ, RZ, R75 ;  /* 0x000000ffff857224 */ /* 0x000fc800078e004b */
[C---:B------:R-:W-:Y:S08]  /*6890*/  HMMA.16816.F32 R32, R8.reuse, R34, R88 ;  /* 0x000000220820723c */ /* 0x040ff00000001858 */
[C---:B------:R-:W-:Y:S01]  /*68a0*/  HMMA.16816.F32 R36, R8.reuse, R24, R40 ;  /* 0x000000180824723c */ /* 0x040fe20000001828 */
[----:B---3--:R-:W-:Y:S02]  /*68b0*/  FFMA.FTZ R3, R166, c[0x0][0x2d0], -R6 ;  /* 0x0000b400a6037a23 */ /* 0x008fe40000010806 */
[----:B------:R-:W-:Y:S01]  /*68c0*/  IMAD.MOV.U32 R166, RZ, RZ, R132 ;  /* 0x000000ffffa67224 */ /* 0x000fe200078e0084 */
[----:B------:R-:W-:Y:S01]  /*68d0*/  MOV R132, R74 ;  /* 0x0000004a00847202 */ /* 0x000fe20000000f00 */
[----:B------:R3:W-:Y:S03]  /*68e0*/  MUFU.EX2 R103, R3 ;  /* 0x0000000300677308 */ /* 0x0007e60000000800 */
[----:B------:R-:W-:Y:S01]  /*68f0*/  HMMA.16816.F32 R40, R8, R26, R56 ;  /* 0x0000001a0828723c */ /* 0x000fe20000001838 */
[----:B------:R-:W5:Y:S06]  /*6900*/  LDSM.16.MT88.4 R24, [R224+0x2900] ;  /* 0x00290000e018783b */ /* 0x000f6c0000004200 */
[----:B----4-:R-:W-:Y:S01]  /*6910*/  F2FP.PACK_AB R8, R105, R104 ;  /* 0x000000686908723e */ /* 0x010fe200000000ff */
[----:B---3--:R-:W-:-:S02]  /*6920*/  FFMA.FTZ R3, R167, c[0x0][0x2d0], -R6 ;  /* 0x0000b400a7037a23 */ /* 0x008fc40000010806 */
[----:B------:R-:W-:Y:S02]  /*6930*/  IMAD.MOV.U32 R167, RZ, RZ, R69 ;  /* 0x000000ffffa77224 */ /* 0x000fe400078e0045 */
[----:B------:R3:W4:Y:S02]  /*6940*/  MUFU.EX2 R102, R3 ;  /* 0x0000000300667308 */ /* 0x0007240000000800 */
[----:B---3--:R-:W-:Y:S01]  /*6950*/  FFMA.FTZ R3, R168, c[0x0][0x2d0], -R5 ;  /* 0x0000b400a8037a23 */ /* 0x008fe20000010805 */
[----:B----4-:R-:W-:Y:S01]  /*6960*/  F2FP.PACK_AB R10, R102, R103 ;  /* 0x00000067660a723e */ /* 0x010fe200000000ff */
[----:B------:R-:W-:-:S04]  /*6970*/  IMAD.MOV.U32 R168, RZ, RZ, R68 ;  /* 0x000000ffffa87224 */ /* 0x000fc800078e0044 */
[----:B------:R3:W-:Y:S02]  /*6980*/  MUFU.EX2 R101, R3 ;  /* 0x0000000300657308 */ /* 0x0007e40000000800 */
[----:B---3--:R-:W-:Y:S01]  /*6990*/  FFMA.FTZ R3, R169, c[0x0][0x2d0], -R5 ;  /* 0x0000b400a9037a23 */ /* 0x008fe20000010805 */
[----:B------:R-:W-:Y:S01]  /*69a0*/  MOV R169, R126 ;  /* 0x0000007e00a97202 */ /* 0x000fe20000000f00 */
[----:B------:R-:W-:-:S04]  /*69b0*/  IMAD.MOV.U32 R126, RZ, RZ, R135 ;  /* 0x000000ffff7e7224 */ /* 0x000fc800078e0087 */
[----:B------:R3:W4:Y:S02]  /*69c0*/  MUFU.EX2 R100, R3 ;  /* 0x0000000300647308 */ /* 0x0007240000000800 */
[----:B---3--:R-:W-:Y:S01]  /*69d0*/  FFMA.FTZ R3, R170, c[0x0][0x2d0], -R5 ;  /* 0x0000b400aa037a23 */ /* 0x008fe20000010805 */
[----:B----4-:R-:W-:Y:S01]  /*69e0*/  F2FP.PACK_AB R9, R100, R101 ;  /* 0x000000656409723e */ /* 0x010fe200000000ff */
[----:B------:R-:W-:-:S04]  /*69f0*/  IMAD.MOV.U32 R170, RZ, RZ, R148 ;  /* 0x000000ffffaa7224 */ /* 0x000fc800078e0094 */
[----:B------:R3:W-:Y:S02]  /*6a00*/  MUFU.EX2 R99, R3 ;  /* 0x0000000300637308 */ /* 0x0007e40000000800 */
[----:B---3--:R-:W-:Y:S02]  /*6a10*/  FFMA.FTZ R3, R171, c[0x0][0x2d0], -R5 ;  /* 0x0000b400ab037a23 */ /* 0x008fe40000010805 */
[----:B------:R-:W-:-:S04]  /*6a20*/  IMAD.MOV.U32 R171, RZ, RZ, R150 ;  /* 0x000000ffffab7224 */ /* 0x000fc800078e0096 */
[----:B------:R3:W4:Y:S02]  /*6a30*/  MUFU.EX2 R98, R3 ;  /* 0x0000000300627308 */ /* 0x0007240000000800 */
[----:B---3--:R-:W-:Y:S01]  /*6a40*/  FFMA.FTZ R3, R173, c[0x0][0x2d0], -R0 ;  /* 0x0000b400ad037a23 */ /* 0x008fe20000010800 */
[----:B----4-:R-:W-:Y:S01]  /*6a50*/  F2FP.PACK_AB R11, R98, R99 ;  /* 0x00000063620b723e */ /* 0x010fe200000000ff */
[----:B------:R-:W-:-:S04]  /*6a60*/  IMAD.MOV.U32 R173, RZ, RZ, R149 ;  /* 0x000000ffffad7224 */ /* 0x000fc800078e0095 */
[----:B------:R3:W-:Y:S02]  /*6a70*/  MUFU.EX2 R97, R3 ;  /* 0x0000000300617308 */ /* 0x0007e40000000800 */
[C---:B--2---:R-:W-:Y:S08]  /*6a80*/  HMMA.16816.F32 R120, R8.reuse, R20, R120 ;  /* 0x000000140878723c */ /* 0x044ff00000001878 */
[----:B------:R-:W-:Y:S01]  /*6a90*/  HMMA.16816.F32 R128, R8, R22, R128 ;  /* 0x000000160880723c */ /* 0x000fe20000001880 */
[----:B---3--:R-:W-:-:S02]  /*6aa0*/  FFMA.FTZ R3, R172, c[0x0][0x2d0], -R0 ;  /* 0x0000b400ac037a23 */ /* 0x008fc40000010800 */
[----:B------:R-:W-:Y:S02]  /*6ab0*/  IMAD.MOV.U32 R172, RZ, RZ, R151 ;  /* 0x000000ffffac7224 */ /* 0x000fe400078e0097 */
[----:B------:R2:W3:Y:S03]  /*6ac0*/  MUFU.EX2 R96, R3 ;  /* 0x0000000300607308 */ /* 0x0004e60000000800 */
[C---:B------:R-:W-:Y:S01]  /*6ad0*/  HMMA.16816.F32 R140, R8.reuse, R16, R140 ;  /* 0x00000010088c723c */ /* 0x040fe2000000188c */
[----:B------:R-:W-:Y:S07]  /*6ae0*/  LDSM.16.MT88.4 R148, [R227+0x3100] ;  /* 0x00310000e394783b */ /* 0x000fee0000004200 */
[----:B------:R-:W-:Y:S01]  /*6af0*/  HMMA.16816.F32 R144, R8, R18, R144 ;  /* 0x000000120890723c */ /* 0x000fe20000001890 */
[----:B--2---:R-:W-:-:S07]  /*6b00*/  FFMA.FTZ R3, R174, c[0x0][0x2d0], -R0 ;  /* 0x0000b400ae037a23 */ /* 0x004fce0000010800 */
[----:B-1----:R-:W-:Y:S01]  /*6b10*/  HMMA.16816.F32 R156, R8, R12, R156 ;  /* 0x0000000c089c723c */ /* 0x002fe2000000189c */
[----:B------:R-:W-:Y:S01]  /*6b20*/  IMAD.MOV.U32 R174, RZ, RZ, R154 ;  /* 0x000000ffffae7224 */ /* 0x000fe200078e009a */
[----:B------:R1:W-:Y:S01]  /*6b30*/  MUFU.EX2 R95, R3 ;  /* 0x00000003005f7308 */ /* 0x0003e20000000800 */
[----:B------:R-:W-:-:S05]  /*6b40*/  IMAD.MOV.U32 R154, RZ, RZ, R132 ;  /* 0x000000ffff9a7224 */ /* 0x000fca00078e0084 */
[C---:B------:R-:W-:Y:S08]  /*6b50*/  HMMA.16816.F32 R84, R8.reuse, R14, R84 ;  /* 0x0000000e0854723c */ /* 0x040ff00000001854 */
[----:B------:R-:W-:Y:S01]  /*6b60*/  HMMA.16816.F32 R80, R8, R28, R80 ;  /* 0x0000001c0850723c */ /* 0x000fe20000001850 */
[----:B-1----:R-:W-:Y:S02]  /*6b70*/  FFMA.FTZ R3, R175, c[0x0][0x2d0], -R0 ;  /* 0x0000b400af037a23 */ /* 0x002fe40000010800 */
[----:B------:R-:W-:-:S02]  /*6b80*/  IMAD.MOV.U32 R175, RZ, RZ, R155 ;  /* 0x000000ffffaf7224 */ /* 0x000fc400078e009b */
[----:B------:R1:W2:Y:S03]  /*6b90*/  MUFU.EX2 R94, R3 ;  /* 0x00000003005e7308 */ /* 0x0002a60000000800 */
[----:B------:R-:W-:Y:S01]  /*6ba0*/  HMMA.16816.F32 R76, R8, R30, R76 ;  /* 0x0000001e084c723c */ /* 0x000fe2000000184c */
[----:B------:R-:W-:-:S06]  /*6bb0*/  IMAD.MOV.U32 R155, RZ, RZ, R133 ;  /* 0x000000ffff9b7224 */ /* 0x000fcc00078e0085 */
[----:B------:R-:W-:Y:S02]  /*6bc0*/  F2FP.PACK_AB R8, R112, R113 ;  /* 0x000000717008723e */ /* 0x000fe400000000ff */
[----:B---3--:R-:W-:Y:S02]  /*6bd0*/  F2FP.PACK_AB R9, R96, R97 ;  /* 0x000000616009723e */ /* 0x008fe400000000ff */
[----:B------:R-:W-:Y:S01]  /*6be0*/  F2FP.PACK_AB R10, R110, R111 ;  /* 0x0000006f6e0a723e */ /* 0x000fe200000000ff */
[----:B-1----:R-:W-:Y:S01]  /*6bf0*/  FFMA.FTZ R3, R178, c[0x0][0x2d0], -R6 ;  /* 0x0000b400b2037a23 */ /* 0x002fe20000010806 */
[----:B--2---:R-:W-:-:S03]  /*6c00*/  F2FP.PACK_AB R11, R94, R95 ;  /* 0x0000005f5e0b723e */ /* 0x004fc600000000ff */
[----:B------:R1:W-:Y:S04]  /*6c10*/  MUFU.EX2 R93, R3 ;  /* 0x00000003005d7308 */ /* 0x0003e80000000800 */
[C---:B------:R-:W-:Y:S08]  /*6c20*/  HMMA.16816.F32 R64, R8.reuse, R20, R64 ;  /* 0x000000140840723c */ /* 0x040ff00000001840 */
[----:B------:R-:W-:Y:S01]  /*6c30*/  HMMA.16816.F32 R60, R8, R22, R60 ;  /* 0x00000016083c723c */ /* 0x000fe2000000183c */
[----:B------:R-:W2:Y:S01]  /*6c40*/  LDSM.16.MT88.4 R20, [R227+0x2900] ;  /* 0x00290000e314783b */ /* 0x000ea20000004200 */
[----:B-1----:R-:W-:-:S04]  /*6c50*/  FFMA.FTZ R3, R179, c[0x0][0x2d0], -R6 ;  /* 0x0000b400b3037a23 */ /* 0x002fc80000010806 */
[----:B------:R1:W3:Y:S02]  /*6c60*/  MUFU.EX2 R92, R3 ;  /* 0x00000003005c7308 */ /* 0x0002e40000000800 */
[C---:B------:R-:W-:Y:S08]  /*6c70*/  HMMA.16816.F32 R52, R8.reuse, R16, R52 ;  /* 0x000000100834723c */ /* 0x040ff00000001834 */
[----:B------:R-:W-:Y:S01]  /*6c80*/  HMMA.16816.F32 R48, R8, R18, R48 ;  /* 0x000000120830723c */ /* 0x000fe20000001830 */
[----:B------:R-:W4:Y:S01]  /*6c90*/  LDSM.16.MT88.4 R16, [R225+0x2900] ;  /* 0x00290000e110783b */ /* 0x000f220000004200 */
[----:B-1----:R-:W-:-:S06]  /*6ca0*/  FFMA.FTZ R3, R177, c[0x0][0x2d0], -R6 ;  /* 0x0000b400b1037a23 */ /* 0x002fcc0000010806 */
[C---:B------:R-:W-:Y:S01]  /*6cb0*/  HMMA.16816.F32 R36, R8.reuse, R12, R36 ;  /* 0x0000000c0824723c */ /* 0x040fe20000001824 */
[----:B------:R1:W-:Y:S07]  /*6cc0*/  MUFU.EX2 R91, R3 ;  /* 0x00000003005b7308 */ /* 0x0003ee0000000800 */
[C---:B------:R-:W-:Y:S01]  /*6cd0*/  HMMA.16816.F32 R40, R8.reuse, R14, R40 ;  /* 0x0000000e0828723c */ /* 0x040fe20000001828 */
[----:B------:R-:W2:Y:S07]  /*6ce0*/  LDSM.16.MT88.4 R12, [R226+0x2900] ;  /* 0x00290000e20c783b */ /* 0x000eae0000004200 */
[----:B------:R-:W-:Y:S01]  /*6cf0*/  HMMA.16816.F32 R32, R8, R30, R32 ;  /* 0x0000001e0820723c */ /* 0x000fe20000001820 */
[----:B-1----:R-:W-:-:S04]  /*6d00*/  FFMA.FTZ R3, R176, c[0x0][0x2d0], -R6 ;  /* 0x0000b400b0037a23 */ /* 0x002fc80000010806 */
[----:B------:R1:W1:Y:S03]  /*6d10*/  MUFU.EX2 R90, R3 ;  /* 0x00000003005a7308 */ /* 0x0002660000000800 */
[----:B------:R-:W-:Y:S07]  /*6d20*/  HMMA.16816.F32 R44, R8, R28, R44 ;  /* 0x0000001c082c723c */ /* 0x000fee000000182c */
[----:B---3--:R-:W-:Y:S01]  /*6d30*/  F2FP.PACK_AB R8, R92, R93 ;  /* 0x0000005d5c08723e */ /* 0x008fe200000000ff */
[----:B-1----:R-:W-:Y:S01]  /*6d40*/  FFMA.FTZ R3, R180, c[0x0][0x2d0], -R5 ;  /* 0x0000b400b4037a23 */ /* 0x002fe20000010805 */
[----:B------:R-:W-:-:S03]  /*6d50*/  F2FP.PACK_AB R10, R90, R91 ;  /* 0x0000005b5a0a723e */ /* 0x000fc600000000ff */
        /* <DEDUP_REMOVED lines=12> */
[C---:B-----5:R-:W-:Y:S08]  /*6e20*/  HMMA.16816.F32 R120, R8.reuse, R24, R120 ;  /* 0x000000180878723c */ /* 0x060ff00000001878 */
[----:B------:R-:W-:Y:S01]  /*6e30*/  HMMA.16816.F32 R128, R8, R26, R128 ;  /* 0x0000001a0880723c */ /* 0x000fe20000001880 */
[----:B-1----:R-:W-:-:S02]  /*6e40*/  FFMA.FTZ R3, R244, c[0x0][0x2d0], -R7 ;  /* 0x0000b400f4037a23 */ /* 0x002fc40000010807 */
[----:B------:R-:W-:Y:S02]  /*6e50*/  IMAD.MOV.U32 R244, RZ, RZ, R136 ;  /* 0x000000fffff47224 */ /* 0x000fe400078e0088 */
[----:B------:R1:W3:Y:S03]  /*6e60*/  MUFU.EX2 R69, R3 ;  /* 0x0000000300457308 */ /* 0x0002e60000000800 */
[C---:B--2---:R-:W-:Y:S08]  /*6e70*/  HMMA.16816.F32 R140, R8.reuse, R20, R140 ;  /* 0x00000014088c723c */ /* 0x044ff0000000188c */
[----:B------:R-:W-:Y:S01]  /*6e80*/  HMMA.16816.F32 R144, R8, R22, R144 ;  /* 0x000000160890723c */ /* 0x000fe20000001890 */
[----:B-1----:R-:W-:-:S07]  /*6e90*/  FFMA.FTZ R3, R248, c[0x0][0x2d0], -R7 ;  /* 0x0000b400f8037a23 */ /* 0x002fce0000010807 */
[C---:B----4-:R-:W-:Y:S01]  /*6ea0*/  HMMA.16816.F32 R156, R8.reuse, R16, R156 ;  /* 0x00000010089c723c */ /* 0x050fe2000000189c */
[----:B------:R-:W-:Y:S01]  /*6eb0*/  IMAD.MOV.U32 R248, RZ, RZ, R125 ;  /* 0x000000fffff87224 */ /* 0x000fe200078e007d */
[----:B------:R1:W-:Y:S06]  /*6ec0*/  MUFU.EX2 R68, R3 ;  /* 0x0000000300447308 */ /* 0x0003ec0000000800 */
[C---:B------:R-:W-:Y:S08]  /*6ed0*/  HMMA.16816.F32 R80, R8.reuse, R12, R80 ;  /* 0x0000000c0850723c */ /* 0x040ff00000001850 */
[----:B------:R-:W-:Y:S01]  /*6ee0*/  HMMA.16816.F32 R76, R8, R14, R76 ;  /* 0x0000000e084c723c */ /* 0x000fe2000000184c */
[----:B-1----:R-:W-:-:S02]  /*6ef0*/  FFMA.FTZ R3, R246, c[0x0][0x2d0], -R7 ;  /* 0x0000b400f6037a23 */ /* 0x002fc40000010807 */
[----:B------:R-:W-:Y:S02]  /*6f00*/  IMAD.MOV.U32 R246, RZ, RZ, R124 ;  /* 0x000000fffff67224 */ /* 0x000fe400078e007c */
[----:B------:R1:W-:Y:S02]  /*6f10*/  MUFU.EX2 R59, R3 ;  /* 0x00000003003b7308 */ /* 0x0003e40000000800 */
[----:B-1----:R-:W-:Y:S02]  /*6f20*/  FFMA.FTZ R3, R168, c[0x0][0x2d0], -R0 ;  /* 0x0000b400a8037a23 */ /* 0x002fe40000010800 */
[----:B------:R-:W-:Y:S01]  /*6f30*/  IMAD.MOV.U32 R168, RZ, RZ, R164 ;  /* 0x000000ffffa87224 */ /* 0x000fe200078e00a4 */
[----:B------:R-:W-:-:S03]  /*6f40*/  MOV R164, R162 ;  /* 0x000000a200a47202 */ /* 0x000fc60000000f00 */
[----:B------:R1:W-:Y:S02]  /*6f50*/  MUFU.EX2 R58, R3 ;  /* 0x00000003003a7308 */ /* 0x0003e40000000800 */
[----:B------:R-:W-:Y:S02]  /*6f60*/  IMAD.MOV.U32 R178, RZ, RZ, R164 ;  /* 0x000000ffffb27224 */ /* 0x000fe400078e00a4 */
[--C-:B-1----:R-:W-:Y:S02]  /*6f70*/  FFMA.FTZ R3, R167, c[0x0][0x2d0], -R0.reuse ;  /* 0x0000b400a7037a23 */ /* 0x102fe40000010800 */
[----:B------:R-:W-:Y:S02]  /*6f80*/  IMAD.MOV.U32 R167, RZ, RZ, R161 ;  /* 0x000000ffffa77224 */ /* 0x000fe400078e00a1 */
[----:B------:R1:W2:Y:S02]  /*6f90*/  MUFU.EX2 R57, R3 ;  /* 0x0000000300397308 */ /* 0x0002a40000000800 */
[----:B-1----:R-:W-:-:S02]  /*6fa0*/  FFMA.FTZ R3, R166, c[0x0][0x2d0], -R0 ;  /* 0x0000b400a6037a23 */ /* 0x002fc40000010800 */
[----:B------:R-:W-:-:S04]  /*6fb0*/  IMAD.MOV.U32 R166, RZ, RZ, R165 ;  /* 0x000000ffffa67224 */ /* 0x000fc800078e00a5 */
[----:B------:R1:W-:Y:S01]  /*6fc0*/  MUFU.EX2 R56, R3 ;  /* 0x0000000300387308 */ /* 0x0003e20000000800 */
[----:B------:R-:W-:Y:S02]  /*6fd0*/  IMAD.MOV.U32 R165, RZ, RZ, R163 ;  /* 0x000000ffffa57224 */ /* 0x000fe400078e00a3 */
[----:B-1----:R-:W-:Y:S02]  /*6fe0*/  FFMA.FTZ R3, R160, c[0x0][0x2d0], -R0 ;  /* 0x0000b400a0037a23 */ /* 0x002fe40000010800 */
[----:B------:R-:W-:Y:S03]  /*6ff0*/  HMMA.16816.F32 R160, R8, R18, R84 ;  /* 0x0000001208a0723c */ /* 0x000fe60000001854 */
[----:B------:R1:W4:Y:S04]  /*7000*/  MUFU.EX2 R31, R3 ;  /* 0x00000003001f7308 */ /* 0x0003280000000800 */
[----:B---3--:R-:W-:Y:S01]  /*7010*/  F2FP.PACK_AB R8, R69, R70 ;  /* 0x000000464508723e */ /* 0x008fe200000000ff */
[----:B------:R-:W-:Y:S01]  /*7020*/  IMAD.MOV.U32 R85, RZ, RZ, R169 ;  /* 0x000000ffff557224 */ /* 0x000fe200078e00a9 */
[----:B--2---:R-:W-:Y:S01]  /*7030*/  F2FP.PACK_AB R9, R57, R58 ;  /* 0x0000003a3909723e */ /* 0x004fe200000000ff */
[----:B------:R-:W-:Y:S01]  /*7040*/  IMAD.MOV.U32 R86, RZ, RZ, R170 ;  /* 0x000000ffff567224 */ /* 0x000fe200078e00aa */
[----:B------:R-:W-:Y:S01]  /*7050*/  F2FP.PACK_AB R10, R59, R68 ;  /* 0x000000443b0a723e */ /* 0x000fe200000000ff */
[----:B------:R-:W-:Y:S01]  /*7060*/  IMAD.MOV.U32 R87, RZ, RZ, R173 ;  /* 0x000000ffff577224 */ /* 0x000fe200078e00ad */
[----:B------:R-:W-:Y:S01]  /*7070*/  MOV R169, R155 ;  /* 0x0000009b00a97202 */ /* 0x000fe20000000f00 */
[----:B------:R-:W-:-:S02]  /*7080*/  IMAD.MOV.U32 R170, RZ, RZ, R154 ;  /* 0x000000ffffaa7224 */ /* 0x000fc400078e009a */
[----:B-1----:R-:W-:Y:S01]  /*7090*/  FFMA.FTZ R3, R168, c[0x0][0x2d0], -R6 ;  /* 0x0000b400a8037a23 */ /* 0x002fe20000010806 */
[----:B----4-:R-:W-:Y:S01]  /*70a0*/  F2FP.PACK_AB R11, R31, R56 ;  /* 0x000000381f0b723e */ /* 0x010fe200000000ff */
[----:B------:R-:W-:Y:S02]  /*70b0*/  IMAD.MOV.U32 R168, RZ, RZ, R134 ;  /* 0x000000ffffa87224 */ /* 0x000fe400078e0086 */
[----:B------:R1:W-:Y:S01]  /*70c0*/  MUFU.EX2 R29, R3 ;  /* 0x00000003001d7308 */ /* 0x0003e20000000800 */
[----:B------:R-:W2:Y:S03]  /*70d0*/  LDSM.16.MT88.4 R132, [R224+0x3100] ;  /* 0x00310000e084783b */ /* 0x000ea60000004200 */
[C---:B------:R-:W-:Y:S08]  /*70e0*/  HMMA.16816.F32 R64, R8.reuse, R24, R64 ;  /* 0x000000180840723c */ /* 0x040ff00000001840 */
[----:B------:R-:W-:Y:S01]  /*70f0*/  HMMA.16816.F32 R48, R8, R22, R48 ;  /* 0x000000160830723c */ /* 0x000fe20000001830 */
[----:B-1----:R-:W-:-:S04]  /*7100*/  FFMA.FTZ R3, R167, c[0x0][0x2d0], -R6 ;  /* 0x0000b400a7037a23 */ /* 0x002fc80000010806 */
[----:B------:R1:W3:Y:S03]  /*7110*/  MUFU.EX2 R30, R3 ;  /* 0x00000003001e7308 */ /* 0x0002e60000000800 */
[C---:B------:R-:W-:Y:S05]  /*7120*/  HMMA.16816.F32 R52, R8.reuse, R20, R52 ;  /* 0x000000140834723c */ /* 0x040fea0000001834 */
[----:B------:R4:W-:Y:S03]  /*7130*/  MUFU.EX2 R20, R4 ;  /* 0x0000000400147308 */ /* 0x0009e60000000800 */
[----:B------:R-:W-:Y:S01]  /*7140*/  HMMA.16816.F32 R44, R8, R12, R44 ;  /* 0x0000000c082c723c */ /* 0x000fe2000000182c */
[----:B-1----:R-:W-:-:S07]  /*7150*/  FFMA.FTZ R3, R166, c[0x0][0x2d0], -R6 ;  /* 0x0000b400a6037a23 */ /* 0x002fce0000010806 */
[----:B------:R-:W-:Y:S01]  /*7160*/  HMMA.16816.F32 R60, R8, R26, R60 ;  /* 0x0000001a083c723c */ /* 0x000fe2000000183c */
[----:B------:R-:W-:Y:S01]  /*7170*/  FFMA.FTZ R12, R215, c[0x0][0x2d0], -R0 ;  /* 0x0000b400d70c7a23 */ /* 0x000fe20000010800 */
[----:B---3--:R-:W-:Y:S01]  /*7180*/  F2FP.PACK_AB R176, R30, R29 ;  /* 0x0000001d1eb0723e */ /* 0x008fe200000000ff */
[----:B------:R1:W-:Y:S01]  /*7190*/  MUFU.EX2 R28, R3 ;  /* 0x00000003001c7308 */ /* 0x0003e20000000800 */
[----:B----4-:R-:W-:-:S04]  /*71a0*/  FFMA.FTZ R4, R175, c[0x0][0x2d0], -R7 ;  /* 0x0000b400af047a23 */ /* 0x010fc80000010807 */
[C---:B------:R-:W-:Y:S08]  /*71b0*/  HMMA.16816.F32 R36, R8.reuse, R16, R36 ;  /* 0x000000100824723c */ /* 0x040ff00000001824 */
[----:B------:R-:W-:Y:S01]  /*71c0*/  HMMA.16816.F32 R40, R8, R18, R40 ;  /* 0x000000120828723c */ /* 0x000fe20000001828 */
[----:B------:R-:W-:Y:S01]  /*71d0*/  LDSM.16.MT88.4 R16, [R226+0x3100] ;  /* 0x00310000e210783b */ /* 0x000fe20000004200 */
[----:B-1----:R-:W-:-:S02]  /*71e0*/  FFMA.FTZ R3, R251, c[0x0][0x2d0], -R6 ;  /* 0x0000b400fb037a23 */ /* 0x002fc40000010806 */
[----:B------:R-:W-:Y:S02]  /*71f0*/  FFMA.FTZ R6, R219, c[0x0][0x2d0], -R0 ;  /* 0x0000b400db067a23 */ /* 0x000fe40000010800 */
[----:B------:R1:W-:Y:S02]  /*7200*/  MUFU.EX2 R25, R3 ;  /* 0x0000000300197308 */ /* 0x0003e40000000800 */
[----:B------:R-:W-:Y:S06]  /*7210*/  HMMA.16816.F32 R32, R8, R14, R32 ;  /* 0x0000000e0820723c */ /* 0x000fec0000001820 */
[----:B------:R3:W-:Y:S01]  /*7220*/  MUFU.EX2 R14, R4 ;  /* 0x00000004000e7308 */ /* 0x0007e20000000800 */
[----:B-1----:R-:W-:-:S07]  /*7230*/  FFMA.FTZ R3, R165, c[0x0][0x2d0], -R5 ;  /* 0x0000b400a5037a23 */ /* 0x002fce0000010805 */
[----:B------:R-:W-:Y:S01]  /*7240*/  MUFU.EX2 R11, R12 ;  /* 0x0000000c000b7308 */ /* 0x000fe20000000800 */
[----:B------:R-:W1:Y:S01]  /*7250*/  LDSM.16.MT88.4 R164, [R225+0x3100] ;  /* 0x00310000e1a4783b */ /* 0x000e620000004200 */
[----:B---3--:R-:W-:-:S06]  /*7260*/  FADD.FTZ R4, R222, R220 ;  /* 0x000000dcde047221 */ /* 0x008fcc0000010000 */
[----:B------:R3:W-:Y:S08]  /*7270*/  MUFU.EX2 R24, R3 ;  /* 0x0000000300187308 */ /* 0x0007f00000000800 */
[----:B------:R-:W-:Y:S01]  /*7280*/  MUFU.EX2 R10, R6 ;  /* 0x00000006000a7308 */ /* 0x000fe20000000800 */
[----:B---3--:R-:W-:-:S07]  /*7290*/  FFMA.FTZ R3, R211, c[0x0][0x2d0], -R5 ;  /* 0x0000b400d3037a23 */ /* 0x008fce0000010805 */
[----:B------:R3:W4:Y:S02]  /*72a0*/  MUFU.EX2 R23, R3 ;  /* 0x0000000300177308 */ /* 0x0007240000000800 */
[----:B---3--:R-:W-:Y:S01]  /*72b0*/  FFMA.FTZ R3, R212, c[0x0][0x2d0], -R5 ;  /* 0x0000b400d4037a23 */ /* 0x008fe20000010805 */
[----:B----4-:R-:W-:-:S05]  /*72c0*/  F2FP.PACK_AB R177, R23, R24 ;  /* 0x0000001817b1723e */ /* 0x010fca00000000ff */
[----:B------:R3:W-:Y:S02]  /*72d0*/  MUFU.EX2 R22, R3 ;  /* 0x0000000300167308 */ /* 0x0007e40000000800 */
[----:B---3--:R-:W-:Y:S02]  /*72e0*/  FFMA.FTZ R3, R223, c[0x0][0x2d0], -R5 ;  /* 0x0000b400df037a23 */ /* 0x008fe40000010805 */
[----:B------:R-:W-:-:S04]  /*72f0*/  FFMA.FTZ R5, R172, c[0x0][0x2d0], -R0 ;  /* 0x0000b400ac057a23 */ /* 0x000fc80000010800 */
[----:B------:R3:W4:Y:S01]  /*7300*/  MUFU.EX2 R21, R3 ;  /* 0x0000000300157308 */ /* 0x0007220000000800 */
[----:B------:R-:W-:-:S07]  /*7310*/  FFMA.FTZ R0, R213, c[0x0][0x2d0], -R0 ;  /* 0x0000b400d5007a23 */ /* 0x000fce0000010800 */
[----:B------:R5:W1:Y:S01]  /*7320*/  MUFU.EX2 R9, R5 ;  /* 0x0000000500097308 */ /* 0x000a620000000800 */
[----:B---3--:R-:W-:-:S07]  /*7330*/  FFMA.FTZ R3, R178, c[0x0][0x2d0], -R7 ;  /* 0x0000b400b2037a23 */ /* 0x008fce0000010807 */
[----:B------:R3:W3:Y:S01]  /*7340*/  MUFU.EX2 R12, R0 ;  /* 0x00000000000c7308 */ /* 0x0006e20000000800 */
[----:B------:R-:W-:Y:S01]  /*7350*/  FFMA.FTZ R7, R174, c[0x0][0x2d0], -R7 ;  /* 0x0000b400ae077a23 */ /* 0x000fe20000010807 */
[----:B------:R-:W-:Y:S02]  /*7360*/  F2FP.PACK_AB R178, R25, R28 ;  /* 0x0000001c19b2723e */ /* 0x000fe400000000ff */
[----:B----4-:R-:W-:Y:S01]  /*7370*/  F2FP.PACK_AB R179, R21, R22 ;  /* 0x0000001615b3723e */ /* 0x010fe200000000ff */
[----:B-----5:R-:W-:-:S03]  /*7380*/  FADD.FTZ R5, R168, R245 ;  /* 0x000000f5a8057221 */ /* 0x020fc60000010000 */
[----:B------:R4:W5:Y:S01]  /*7390*/  MUFU.EX2 R15, R3 ;  /* 0x00000003000f7308 */ /* 0x0009620000000800 */
[----:B------:R-:W-:Y:S01]  /*73a0*/  IMAD.MOV.U32 R168, RZ, RZ, R139 ;  /* 0x000000ffffa87224 */ /* 0x000fe200078e008b */
[----:B-1----:R-:W-:Y:S01]  /*73b0*/  F2FP.PACK_AB R181, R10, R9 ;  /* 0x000000090ab5723e */ /* 0x002fe200000000ff */
[----:B------:R-:W-:Y:S01]  /*73c0*/  FADD.FTZ R6, R249, R5 ;  /* 0x00000005f9067221 */ /* 0x000fe20000010000 */
[----:B--2---:R-:W-:Y:S01]  /*73d0*/  HMMA.16816.F32 R120, R176, R132, R120 ;  /* 0x00000084b078723c */ /* 0x004fe20000001878 */
[----:B------:R-:W-:Y:S02]  /*73e0*/  FADD.FTZ R5, R221, R4 ;  /* 0x00000004dd057221 */ /* 0x000fe40000010000 */
[----:B---3--:R-:W-:Y:S01]  /*73f0*/  FADD.FTZ R0, R138, R250 ;  /* 0x000000fa8a007221 */ /* 0x008fe20000010000 */
[----:B------:R-:W1:Y:S01]  /*7400*/  MUFU.EX2 R13, R7 ;  /* 0x00000007000d7308 */ /* 0x000e620000000800 */
[----:B------:R-:W-:-:S03]  /*7410*/  F2FP.PACK_AB R183, R12, R11 ;  /* 0x0000000b0cb7723e */ /* 0x000fc600000000ff */
[----:B------:R-:W-:Y:S01]  /*7420*/  HMMA.16816.F32 R128, R176, R134, R128 ;  /* 0x00000086b080723c */ /* 0x000fe20000001880 */
[----:B----4-:R-:W-:Y:S01]  /*7430*/  FADD.FTZ R3, R152, R153 ;  /* 0x0000009998037221 */ /* 0x010fe20000010000 */
[----:B-----5:R-:W-:-:S03]  /*7440*/  F2FP.PACK_AB R180, R15, R20 ;  /* 0x000000140fb4723e */ /* 0x020fc600000000ff */
[----:B------:R-:W-:-:S03]  /*7450*/  FADD.FTZ R4, R137, R3 ;  /* 0x0000000389047221 */ /* 0x000fc60000010000 */
[C---:B------:R-:W-:Y:S01]  /*7460*/  HMMA.16816.F32 R140, R176.reuse, R148, R140 ;  /* 0x00000094b08c723c */ /* 0x040fe2000000188c */
[----:B------:R-:W-:Y:S02]  /*7470*/  FADD.FTZ R3, R85, R6 ;  /* 0x0000000655037221 */ /* 0x000fe40000010000 */
[----:B------:R-:W-:Y:S01]  /*7480*/  FADD.FTZ R4, R87, R4 ;  /* 0x0000000457047221 */ /* 0x000fe20000010000 */
[----:B-1----:R-:W-:Y:S01]  /*7490*/  F2FP.PACK_AB R182, R13, R14 ;  /* 0x0000000e0db6723e */ /* 0x002fe200000000ff */
[----:B------:R-:W-:Y:S02]  /*74a0*/  FADD.FTZ R7, R126, R0 ;  /* 0x000000007e077221 */ /* 0x000fe40000010000 */
[----:B------:R-:W-:Y:S01]  /*74b0*/  FADD.FTZ R0, R86, R5 ;  /* 0x0000000556007221 */ /* 0x000fe20000010000 */
[----:B------:R-:W-:Y:S01]  /*74c0*/  HMMA.16816.F32 R144, R176, R150, R144 ;  /* 0x00000096b090723c */ /* 0x000fe20000001890 */
[----:B------:R-:W-:Y:S02]  /*74d0*/  FADD.FTZ R7, R171, R7 ;  /* 0x00000007ab077221 */ /* 0x000fe40000010000 */
[----:B------:R-:W-:-:S02]  /*74e0*/  FADD.FTZ R6, R218, R3 ;  /* 0x00000003da067221 */ /* 0x000fc40000010000 */
[----:B------:R-:W-:Y:S02]  /*74f0*/  FADD.FTZ R5, R206, R0 ;  /* 0x00000000ce057221 */ /* 0x000fe40000010000 */
[----:B------:R-:W-:Y:S01]  /*7500*/  FADD.FTZ R4, R170, R4 ;  /* 0x00000004aa047221 */ /* 0x000fe20000010000 */
[C---:B------:R-:W-:Y:S01]  /*7510*/  HMMA.16816.F32 R156, R176.reuse, R164, R156 ;  /* 0x000000a4b09c723c */ /* 0x040fe2000000189c */
[----:B------:R-:W-:Y:S02]  /*7520*/  FADD.FTZ R3, R169, R7 ;  /* 0x00000007a9037221 */ /* 0x000fe40000010000 */
[----:B------:R-:W-:Y:S02]  /*7530*/  FADD.FTZ R0, R217, R6 ;  /* 0x00000006d9007221 */ /* 0x000fe40000010000 */
[----:B------:R-:W-:Y:S02]  /*7540*/  FADD.FTZ R8, R208, R5 ;  /* 0x00000005d0087221 */ /* 0x000fe40000010000 */
[----:B------:R-:W-:Y:S01]  /*7550*/  FADD.FTZ R7, R168, R4 ;  /* 0x00000004a8077221 */ /* 0x000fe20000010000 */
[----:B------:R-:W-:Y:S01]  /*7560*/  HMMA.16816.F32 R160, R176, R166, R160 ;  /* 0x000000a6b0a0723c */ /* 0x000fe200000018a0 */
[----:B------:R-:W-:-:S02]  /*7570*/  FADD.FTZ R6, R252, R3 ;  /* 0x00000003fc067221 */ /* 0x000fc40000010000 */
[----:B------:R-:W-:Y:S02]  /*7580*/  FADD.FTZ R5, R214, R0 ;  /* 0x00000000d6057221 */ /* 0x000fe40000010000 */
[----:B------:R-:W-:Y:S02]  /*7590*/  FADD.FTZ R4, R210, R8 ;  /* 0x00000008d2047221 */ /* 0x000fe40000010000 */
[----:B------:R-:W-:Y:S01]  /*75a0*/  FADD.FTZ R3, R246, R7 ;  /* 0x00000007f6037221 */ /* 0x000fe20000010000 */
[----:B------:R-:W-:Y:S01]  /*75b0*/  HMMA.16816.F32 R124, R180, R132, R64 ;  /* 0x00000084b47c723c */ /* 0x000fe20000001840 */
[----:B------:R-:W-:Y:S02]  /*75c0*/  FADD.FTZ R0, R248, R6 ;  /* 0x00000006f8007221 */ /* 0x000fe40000010000 */
[----:B------:R-:W-:Y:S02]  /*75d0*/  FADD.FTZ R6, R216, R5 ;  /* 0x00000005d8067221 */ /* 0x000fe40000010000 */
[----:B------:R-:W-:-:S02]  /*75e0*/  FADD.FTZ R4, R207, R4 ;  /* 0x00000004cf047221 */ /* 0x000fc40000010000 */
        /* <DEDUP_REMOVED lines=31> */
[----:B------:R-:W-:Y:S01]  /*77e0*/  HMMA.16816.F32 R168, R180, R16, R44 ;  /* 0x00000010b4a8723c */ /* 0x000fe2000000182c */
        /* <DEDUP_REMOVED lines=57> */
[----:B------:R-:W-:Y:S01]  /*7b80*/  FADD.FTZ R0, R21, R0 ;  /* 0x0000000015007221 */ /* 0x000fe20000010000 */
[----:B------:R1:W-:Y:S01]  /*7b90*/  STL [R1+0x10], R5 ;  /* 0x0000100501007387 */ /* 0x0003e20000100800 */
[----:B------:R-:W-:-:S03]  /*7ba0*/  FADD.FTZ R3, R25, R3 ;  /* 0x0000000319037221 */ /* 0x000fc60000010000 */
[----:B------:R1:W-:Y:S04]  /*7bb0*/  STL [R1+0x14], R4 ;  /* 0x0000140401007387 */ /* 0x0003e80000100800 */
[----:B------:R1:W-:Y:S04]  /*7bc0*/  STL [R1+0x18], R0 ;  /* 0x0000180001007387 */ /* 0x0003e80000100800 */
[----:B------:R1:W-:Y:S01]  /*7bd0*/  STL [R1+0x1c], R3 ;  /* 0x00001c0301007387 */ /* 0x0003e20000100800 */
[----:B------:R-:W-:Y:S05]  /*7be0*/  @!P0 BRA `(.L_x_34) ;  /* 0x0000560000008947 */ /* 0x000fea0003800000 */
[----:B------:R-:W-:Y:S01]  /*7bf0*/  IMAD.MOV.U32 R116, RZ, RZ, R72 ;  /* 0x000000ffff747224 */ /* 0x000fe200078e0048 */
[----:B------:R-:W-:Y:S01]  /*7c00*/  MOV R118, R2 ;  /* 0x0000000200767202 */ /* 0x000fe20000000f00 */
[----:B-1----:R-:W-:Y:S01]  /*7c10*/  IMAD.MOV.U32 R3, RZ, RZ, R73 ;  /* 0x000000ffff037224 */ /* 0x002fe200078e0049 */
[----:B------:R-:W-:Y:S01]  /*7c20*/  MOV R117, R71 ;  /* 0x0000004700757202 */ /* 0x000fe20000000f00 */
[----:B------:R-:W-:Y:S01]  /*7c30*/  UIADD3 UR6, UR6, -0x2, URZ ;  /* 0xfffffffe06067890 */ /* 0x000fe2000fffe03f */
[----:B------:R-:W-:Y:S05]  /*7c40*/  BRA `(.L_x_35) ;  /* 0x0000042000007947 */ /* 0x000fea0003800000 */
.L_x_37:
[----:B------:R-:W2:Y:S01]  /*7c50*/  LDL R4, [R1+0x20] ;  /* 0x0000200001047983 */ /* 0x000ea20000100800 */
[----:B------:R-:W-:Y:S01]  /*7c60*/  UIMAD UR5, UR6, 0x70, UR10 ;  /* 0x00000070060578a4 */ /* 0x000fe2000f8e020a */
[----:B------:R-:W-:Y:S02]  /*7c70*/  IMAD.MOV.U32 R243, RZ, RZ, RZ ;  /* 0x000000fffff37224 */ /* 0x000fe400078e00ff */
[----:B------:R-:W3:Y:S03]  /*7c80*/  LDL R65, [R1] ;  /* 0x0000000001417983 */ /* 0x000ee60000100800 */
        /* <DEDUP_REMOVED lines=19> */
[C---:B------:R-:W-:Y:S04]  /*7dc0*/  IMAD.WIDE.U32 R4, R243.reuse, c[0x0][0x1f0], R4 ;  /* 0x00007c00f3047a25 */ /* 0x040fe800078e0004 */
        /* <DEDUP_REMOVED lines=9> */
[----:B------:R-:W4:Y:S04]  /*7e60*/  SHFL.IDX PT, R4, R2, 0x1, 0x181f ;  /* 0x00381f0002047f89 */ /* 0x000f2800000e0000 */
[----:B------:R-:W5:Y:S04]  /*7e70*/  SHFL.IDX PT, R5, R0, 0x1, 0x181f ;  /* 0x00381f0000057f89 */ /* 0x000f6800000e0000 */
[----:B------:R-:W5:Y:S04]  /*7e80*/  SHFL.IDX PT, R10, R2, 0x3, 0x181f ;  /* 0x00781f00020a7f89 */ /* 0x000f6800000e0000 */
[----:B------:R-:W5:Y:S01]  /*7e90*/  SHFL.IDX PT, R9, R0, 0x2, 0x181f ;  /* 0x00581f0000097f89 */ /* 0x000f6200000e0000 */
[-C--:B-1----:R-:W-:Y:S03]  /*7ea0*/  IADD3 R6, P1, R6, R242.reuse, RZ ;  /* 0x000000f206067210 */ /* 0x082fe60007f3e0ff */
[----:B------:R-:W1:Y:S04]  /*7eb0*/  SHFL.IDX PT, R8, R2, 0x4, 0x181f ;  /* 0x00981f0002087f89 */ /* 0x000e6800000e0000 */
[----:B------:R-:W1:Y:S01]  /*7ec0*/  SHFL.IDX PT, R11, R2, 0x5, 0x181f ;  /* 0x00b81f00020b7f89 */ /* 0x000e6200000e0000 */
[--C-:B--2---:R-:W-:Y:S03]  /*7ed0*/  IMAD.X R7, R7, 0x1, R241.reuse, P1 ;  /* 0x0000000107077824 */ /* 0x104fe600008e06f1 */
[----:B------:R-:W2:Y:S01]  /*7ee0*/  SHFL.IDX PT, R16, R0, 0x3, 0x181f ;  /* 0x00781f0000107f89 */ /* 0x000ea200000e0000 */
[-C--:B----4-:R-:W-:Y:S03]  /*7ef0*/  IADD3 R4, P0, R4, R242.reuse, RZ ;  /* 0x000000f204047210 */ /* 0x090fe60007f1e0ff */
[----:B---3--:R3:W-:Y:S01]  /*7f00*/  LDGSTS.E.BYPASS.LTC128B.128 [R65+0x3900], [R6.64], !P6 ;  /* 0x0390000006417fae */ /* 0x0087e2000f101d4c */
[-C--:B-----5:R-:W-:Y:S02]  /*7f10*/  IADD3.X R5, R5, R241.reuse, RZ, P0, !PT ;  /* 0x000000f105057210 */ /* 0x0a0fe400007fe4ff */
[-C--:B------:R-:W-:Y:S01]  /*7f20*/  IADD3 R12, P0, R12, R242.reuse, RZ ;  /* 0x000000f20c0c7210 */ /* 0x080fe20007f1e0ff */
[----:B------:R-:W4:Y:S01]  /*7f30*/  SHFL.IDX PT, R15, R0, 0x4, 0x181f ;  /* 0x00981f00000f7f89 */ /* 0x000f2200000e0000 */
[-C--:B------:R-:W-:Y:S03]  /*7f40*/  IADD3 R10, P3, R10, R242.reuse, RZ ;  /* 0x000000f20a0a7210 */ /* 0x080fe60007f7e0ff */
        /* <DEDUP_REMOVED lines=18> */
.L_x_35:
[----:B------:R-:W2:Y:S01]  /*8070*/  LDL R2, [R1+0x4] ;  /* 0x0000040001027983 */ /* 0x000ea20000100800 */
[----:B------:R-:W-:Y:S04]  /*8080*/  DEPBAR.LE SB0, 0x0 ;  /* 0x000080000000791a */ /* 0x000fe80000000000 */
[----:B------:R-:W3:Y:S01]  /*8090*/  LDL R244, [R1+0x8] ;  /* 0x0000080001f47983 */ /* 0x000ee20000100800 */
[----:B------:R-:W-:Y:S03]  /*80a0*/  UISETP.GE.AND UP0, UPT, UR6, 0x1, UPT ;  /* 0x000000010600788c */ /* 0x000fe6000bf06270 */
[----:B------:R-:W-:Y:S08]  /*80b0*/  BAR.SYNC.DEFER_BLOCKING 0x0 ;  /* 0x0000000000007b1d */ /* 0x000ff00000010000 */
[----:B------:R-:W-:Y:S08]  /*80c0*/  LDSM.16.M88.4 R112, [R230+0x7100] ;  /* 0x00710000e670783b */ /* 0x000ff00000000200 */
[----:B------:R-:W1:Y:S08]  /*80d0*/  LDSM.16.M88.4 R16, [R119+0x3900] ;  /* 0x003900007710783b */ /* 0x000e700000000200 */
[----:B------:R-:W4:Y:S08]  /*80e0*/  LDSM.16.M88.4 R108, [R230+0x9100] ;  /* 0x00910000e66c783b */ /* 0x000f300000000200 */
[----:B------:R-:W5:Y:S08]  /*80f0*/  LDSM.16.M88.4 R32, [R119+0x4100] ;  /* 0x004100007720783b */ /* 0x000f700000000200 */
[----:B------:R-:W1:Y:S08]  /*8100*/  LDSM.16.M88.4 R48, [R119+0x4900] ;  /* 0x004900007730783b */ /* 0x000e700000000200 */
        /* <DEDUP_REMOVED lines=13> */
[-C--:B-1----:R-:W-:Y:S08]  /*81e0*/  HMMA.16816.F32 R4, R112, R16.reuse, RZ ;  /* 0x000000107004723c */ /* 0x082ff000000018ff */
[C---:B----4-:R-:W-:Y:S08]  /*81f0*/  HMMA.16816.F32 R8, R108.reuse, R16, RZ ;  /* 0x000000106c08723c */ /* 0x050ff000000018ff */
[-C--:B------:R-:W-:Y:S08]  /*8200*/  HMMA.16816.F32 R12, R108, R18.reuse, RZ ;  /* 0x000000126c0c723c */ /* 0x080ff000000018ff */
[C---:B------:R-:W-:Y:S08]  /*8210*/  HMMA.16816.F32 R16, R112.reuse, R18, RZ ;  /* 0x000000127010723c */ /* 0x040ff000000018ff */
[-C--:B-----5:R-:W-:Y:S08]  /*8220*/  HMMA.16816.F32 R20, R112, R32.reuse, RZ ;  /* 0x000000207014723c */ /* 0x0a0ff000000018ff */
[C---:B------:R-:W-:Y:S08]  /*8230*/  HMMA.16816.F32 R24, R108.reuse, R32, RZ ;  /* 0x000000206c18723c */ /* 0x040ff000000018ff */
[-C--:B------:R-:W-:Y:S08]  /*8240*/  HMMA.16816.F32 R28, R108, R34.reuse, RZ ;  /* 0x000000226c1c723c */ /* 0x080ff000000018ff */
[C---:B------:R-:W-:Y:S08]  /*8250*/  HMMA.16816.F32 R32, R112.reuse, R34, RZ ;  /* 0x000000227020723c */ /* 0x040ff000000018ff */
[-C--:B------:R-:W-:Y:S08]  /*8260*/  HMMA.16816.F32 R36, R112, R48.reuse, RZ ;  /* 0x000000307024723c */ /* 0x080ff000000018ff */
[C---:B------:R-:W-:Y:S08]  /*8270*/  HMMA.16816.F32 R40, R108.reuse, R48, RZ ;  /* 0x000000306c28723c */ /* 0x040ff000000018ff */
[-C--:B------:R-:W-:Y:S08]  /*8280*/  HMMA.16816.F32 R44, R108, R50.reuse, RZ ;  /* 0x000000326c2c723c */ /* 0x080ff000000018ff */
[C---:B------:R-:W-:Y:S08]  /*8290*/  HMMA.16816.F32 R48, R112.reuse, R50, RZ ;  /* 0x000000327030723c */ /* 0x040ff000000018ff */
[-C--:B------:R-:W-:Y:S08]  /*82a0*/  HMMA.16816.F32 R52, R112, R64.reuse, RZ ;  /* 0x000000407034723c */ /* 0x080ff000000018ff */
[C---:B------:R-:W-:Y:S08]  /*82b0*/  HMMA.16816.F32 R56, R108.reuse, R64, RZ ;  /* 0x000000406c38723c */ /* 0x040ff000000018ff */
[-C--:B------:R-:W-:Y:S01]  /*82c0*/  HMMA.16816.F32 R60, R108, R66.reuse, RZ ;  /* 0x000000426c3c723c */ /* 0x080fe200000018ff */
[----:B--2---:R-:W-:Y:S03]  /*82d0*/  IMAD.WIDE.U32 R68, R2, c[0x0][0x208], RZ ;  /* 0x0000820002447a25 */ /* 0x004fe600078e00ff */
[----:B------:R-:W-:Y:S02]  /*82e0*/  SHF.R.S32.HI R0, RZ, 0x1f, R2 ;  /* 0x0000001fff007819 */ /* 0x000fe40000011402 */
[----:B------:R-:W-:Y:S03]  /*82f0*/  MOV R64, R68 ;  /* 0x0000004400407202 */ /* 0x000fe60000000f00 */
[----:B------:R-:W-:Y:S04]  /*8300*/  IMAD R0, R0, c[0x0][0x208], RZ ;  /* 0x0000820000007a24 */ /* 0x000fe800078e02ff */
[----:B------:R-:W-:Y:S05]  /*8310*/  IMAD R0, R2, c[0x0][0x20c], R0 ;  /* 0x0000830002007a24 */ /* 0x000fea00078e0200 */
[----:B------:R-:W-:Y:S02]  /*8320*/  IADD3 R65, R69, R0, RZ ;  /* 0x0000000045417210 */ /* 0x000fe40007ffe0ff */
[----:B------:R-:W-:Y:S03]  /*8330*/  SHF.R.S32.HI R0, RZ, 0x1f, R243 ;  /* 0x0000001fff007819 */ /* 0x000fe600000114f3 */
[C---:B------:R-:W-:Y:S02]  /*8340*/  IMAD.WIDE.U32 R72, R243.reuse, c[0x0][0x218], R64 ;  /* 0x00008600f3487a25 */ /* 0x040fe400078e0040 */
[C---:B------:R-:W-:Y:S02]  /*8350*/  HMMA.16816.F32 R64, R112.reuse, R66, RZ ;  /* 0x000000427040723c */ /* 0x040fe400000018ff */
[----:B------:R-:W-:Y:S04]  /*8360*/  IMAD R0, R0, c[0x0][0x218], RZ ;  /* 0x0000860000007a24 */ /* 0x000fe800078e02ff */
[----:B------:R-:W-:Y:S01]  /*8370*/  IMAD R2, R243, c[0x0][0x21c], R0 ;  /* 0x00008700f3027a24 */ /* 0x000fe200078e0200 */
[----:B------:R-:W-:Y:S01]  /*8380*/  IADD3 R0, P0, R72, UR22, RZ ;  /* 0x0000001648007c10 */ /* 0x000fe2000ff1e0ff */
[-C--:B------:R-:W-:Y:S04]  /*8390*/  HMMA.16816.F32 R68, R112, R80.reuse, RZ ;  /* 0x000000507044723c */ /* 0x080fe800000018ff */
[----:B------:R-:W-:Y:S02]  /*83a0*/  IADD3.X R72, R73, UR4, R2, P0, !PT ;  /* 0x0000000449487c10 */ /* 0x000fe400087fe402 */
[C---:B------:R-:W-:Y:S05]  /*83b0*/  LEA R2, P0, R0.reuse, c[0x0][0x1f8], 0x1 ;  /* 0x00007e0000027a11 */ /* 0x040fea00078008ff */
[----:B------:R-:W1:Y:S01]  /*83c0*/  SHFL.IDX PT, R94, R2, RZ, 0x181f ;  /* 0x00181fff025e7589 */ /* 0x000e6200000e0000 */
[----:B------:R-:W-:Y:S02]  /*83d0*/  LEA.HI.X R0, R0, c[0x0][0x1fc], R72, 0x1, P0 ;  /* 0x00007f0000007a11 */ /* 0x000fe400000f0c48 */
[C---:B------:R-:W-:Y:S05]  /*83e0*/  HMMA.16816.F32 R72, R108.reuse, R80, RZ ;  /* 0x000000506c48723c */ /* 0x040fea00000018ff */
[----:B------:R-:W2:Y:S03]  /*83f0*/  SHFL.IDX PT, R88, R0, RZ, 0x181f ;  /* 0x00181fff00587589 */ /* 0x000ea600000e0000 */
[-C--:B------:R-:W-:Y:S05]  /*8400*/  HMMA.16816.F32 R76, R108, R82.reuse, RZ ;  /* 0x000000526c4c723c */ /* 0x080fea00000018ff */
[----:B------:R-:W4:Y:S03]  /*8410*/  SHFL.IDX PT, R92, R2, 0x1, 0x181f ;  /* 0x00381f00025c7f89 */ /* 0x000f2600000e0000 */
[C---:B------:R-:W-:Y:S04]  /*8420*/  HMMA.16816.F32 R80, R112.reuse, R82, RZ ;  /* 0x000000527050723c */ /* 0x040fe800000018ff */
[-C--:B-1----:R-:W-:Y:S01]  /*8430*/  IADD3 R94, P0, R94, R242.reuse, RZ ;  /* 0x000000f25e5e7210 */ /* 0x082fe20007f1e0ff */
[----:B------:R-:W1:Y:S03]  /*8440*/  SHFL.IDX PT, R93, R0, 0x1, 0x181f ;  /* 0x00381f00005d7f89 */ /* 0x000e6600000e0000 */
[-C--:B------:R-:W-:Y:S01]  /*8450*/  HMMA.16816.F32 R84, R112, R96.reuse, RZ ;  /* 0x000000607054723c */ /* 0x080fe200000018ff */
[-C--:B--2---:R-:W-:Y:S04]  /*8460*/  IADD3.X R95, R88, R241.reuse, RZ, P0, !PT ;  /* 0x000000f1585f7210 */ /* 0x084fe800007fe4ff */
[----:B------:R-:W2:Y:S03]  /*8470*/  SHFL.IDX PT, R100, R2, 0x2, 0x181f ;  /* 0x00581f0002647f89 */ /* 0x000ea600000e0000 */
[C---:B------:R-:W-:Y:S04]  /*8480*/  HMMA.16816.F32 R88, R108.reuse, R96, RZ ;  /* 0x000000606c58723c */ /* 0x040fe800000018ff */
[-C--:B----4-:R-:W-:Y:S01]  /*8490*/  IADD3 R92, P1, R92, R242.reuse, RZ ;  /* 0x000000f25c5c7210 */ /* 0x090fe20007f3e0ff */
[----:B---3--:R3:W-:Y:S03]  /*84a0*/  LDGSTS.E.BYPASS.LTC128B.128 [R244], [R94.64], !P6 ;  /* 0x000000005ef47fae */ /* 0x0087e6000f101d4c */
[-C--:B-1----:R-:W-:Y:S05]  /*84b0*/  IADD3.X R93, R93, R241.reuse, RZ, P1, !PT ;  /* 0x000000f15d5d7210 */ /* 0x082fea0000ffe4ff */
[----:B------:R-:W1:Y:S01]  /*84c0*/  SHFL.IDX PT, R101, R0, 0x2, 0x181f ;  /* 0x00581f0000657f89 */ /* 0x000e6200000e0000 */
[-C--:B--2---:R-:W-:Y:S07]  /*84d0*/  IADD3 R100, P0, R100, R242.reuse, RZ ;  /* 0x000000f264647210 */ /* 0x084fee0007f1e0ff */
[----:B------:R3:W-:Y:S08]  /*84e0*/  LDGSTS.E.BYPASS.LTC128B.128 [R244+0x800], [R92.64], !P6 ;  /* 0x008000005cf47fae */ /* 0x0007f0000f101d4c */
[----:B------:R-:W2:Y:S01]  /*84f0*/  SHFL.IDX PT, R104, R2, 0x3, 0x181f ;  /* 0x00781f0002687f89 */ /* 0x000ea200000e0000 */
[-C--:B-1----:R-:W-:Y:S07]  /*8500*/  IADD3.X R101, R101, R241.reuse, RZ, P0, !PT ;  /* 0x000000f165657210 */ /* 0x082fee00007fe4ff */
[----:B------:R-:W1:Y:S08]  /*8510*/  SHFL.IDX PT, R105, R0, 0x3, 0x181f ;  /* 0x00781f0000697f89 */ /* 0x000e7000000e0000 */
[----:B------:R4:W-:Y:S01]  /*8520*/  LDGSTS.E.BYPASS.LTC128B.128 [R244+0x1000], [R100.64], !P6 ;  /* 0x0100000064f47fae */ /* 0x0009e2000f101d4c */
[-C--:B---3--:R-:W-:Y:S01]  /*8530*/  HMMA.16816.F32 R92, R108, R98.reuse, RZ ;  /* 0x000000626c5c723c */ /* 0x088fe200000018ff */
[-C--:B--2---:R-:W-:Y:S06]  /*8540*/  IADD3 R104, P1, R104, R242.reuse, RZ ;  /* 0x000000f268687210 */ /* 0x084fec0007f3e0ff */
[----:B------:R-:W2:Y:S01]  /*8550*/  SHFL.IDX PT, R102, R2, 0x4, 0x181f ;  /* 0x00981f0002667f89 */ /* 0x000ea200000e0000 */
[C---:B------:R-:W-:Y:S04]  /*8560*/  HMMA.16816.F32 R96, R112.reuse, R98, RZ ;  /* 0x000000627060723c */ /* 0x040fe800000018ff */
[-C--:B-1----:R-:W-:Y:S03]  /*8570*/  IADD3.X R105, R105, R241.reuse, RZ, P1, !PT ;  /* 0x000000f169697210 */ /* 0x082fe60000ffe4ff */
[----:B------:R-:W1:Y:S08]  /*8580*/  SHFL.IDX PT, R103, R0, 0x4, 0x181f ;  /* 0x00981f0000677f89 */ /* 0x000e7000000e0000 */
[----:B------:R3:W-:Y:S01]  /*8590*/  LDGSTS.E.BYPASS.LTC128B.128 [R244+0x1800], [R104.64], !P6 ;  /* 0x0180000068f47fae */ /* 0x0007e2000f101d4c */
[-C--:B--2---:R-:W-:Y:S07]  /*85a0*/  IADD3 R102, P0, R102, R242.reuse, RZ ;  /* 0x000000f266667210 */ /* 0x084fee0007f1e0ff */
[----:B------:R-:W3:Y:S01]  /*85b0*/  SHFL.IDX PT, R106, R2, 0x5, 0x181f ;  /* 0x00b81f00026a7f89 */ /* 0x000ee200000e0000 */
[-C--:B-1----:R-:W-:Y:S07]  /*85c0*/  IADD3.X R103, R103, R241.reuse, RZ, P0, !PT ;  /* 0x000000f167677210 */ /* 0x082fee00007fe4ff */
[----:B------:R-:W1:Y:S08]  /*85d0*/  SHFL.IDX PT, R107, R0, 0x5, 0x181f ;  /* 0x00b81f00006b7f89 */ /* 0x000e7000000e0000 */
[----:B------:R4:W-:Y:S01]  /*85e0*/  LDGSTS.E.BYPASS.LTC128B.128 [R244+0x2000], [R102.64], !P6 ;  /* 0x0200000066f47fae */ /* 0x0009e2000f101d4c */
[-C--:B---3--:R-:W-:Y:S07]  /*85f0*/  IADD3 R104, P0, R106, R242.reuse, RZ ;  /* 0x000000f26a687210 */ /* 0x088fee0007f1e0ff */
[----:B------:R-:W2:Y:S01]  /*8600*/  SHFL.IDX PT, R2, R2, 0x6, 0x181f ;  /* 0x00d81f0002027f89 */ /* 0x000ea200000e0000 */
[-C--:B-1----:R-:W-:Y:S07]  /*8610*/  IADD3.X R105, R107, R241.reuse, RZ, P0, !PT ;  /* 0x000000f16b697210 */ /* 0x082fee00007fe4ff */
[----:B------:R-:W1:Y:S08]  /*8620*/  SHFL.IDX PT, R0, R0, 0x6, 0x181f ;  /* 0x00d81f0000007f89 */ /* 0x000e7000000e0000 */
[----:B------:R3:W-:Y:S01]  /*8630*/  LDGSTS.E.BYPASS.LTC128B.128 [R244+0x2800], [R104.64], !P6 ;  /* 0x0280000068f47fae */ /* 0x0007e2000f101d4c */
[-C--:B----4-:R-:W-:Y:S08]  /*8640*/  HMMA.16816.F32 R100, R112, R184.reuse, RZ ;  /* 0x000000b87064723c */ /* 0x090ff000000018ff */
[C---:B---3--:R-:W-:Y:S07]  /*8650*/  HMMA.16816.F32 R104, R108.reuse, R184, RZ ;  /* 0x000000b86c68723c */ /* 0x048fee00000018ff */
[----:B--2---:R-:W-:Y:S01]  /*8660*/  IADD3 R184, P0, R2, R242, RZ ;  /* 0x000000f202b87210 */ /* 0x004fe20007f1e0ff */
[-C--:B------:R-:W-:Y:S04]  /*8670*/  HMMA.16816.F32 R108, R108, R186.reuse, RZ ;  /* 0x000000ba6c6c723c */ /* 0x080fe800000018ff */
[----:B-1----:R-:W-:Y:S02]  /*8680*/  IADD3.X R185, R0, R241, RZ, P0, !PT ;  /* 0x000000f100b97210 */ /* 0x002fe400007fe4ff */
[----:B------:R-:W-:Y:S02]  /*8690*/  PLOP3.LUT P0, PT, PT, PT, UP0, 0x80, 0x0 ;  /* 0x000000000000781c */ /* 0x000fe40003f0f008 */
[----:B------:R-:W-:Y:S01]  /*86a0*/  HMMA.16816.F32 R112, R112, R186, RZ ;  /* 0x000000ba7070723c */ /* 0x000fe200000018ff */
[----:B------:R1:W-:Y:S07]  /*86b0*/  LDGSTS.E.BYPASS.LTC128B.128 [R244+0x3000], [R184.64], !P6 ;  /* 0x03000000b8f47fae */ /* 0x0003ee000f101d4c */
[-C--:B------:R-:W-:Y:S01]  /*86c0*/  HMMA.16816.F32 R4, R188, R192.reuse, R4 ;  /* 0x000000c0bc04723c */ /* 0x080fe20000001804 */
[----:B------:R-:W0:Y:S07]  /*86d0*/  LDGDEPBAR ;  /* 0x00000000000079af */ /* 0x000e2e0000000000 */
[C---:B------:R-:W-:Y:S08]  /*86e0*/  HMMA.16816.F32 R8, R196.reuse, R192, R8 ;  /* 0x000000c0c408723c */ /* 0x040ff00000001808 */
[-C--:B------:R-:W-:Y:S01]  /*86f0*/  HMMA.16816.F32 R12, R196, R194.reuse, R12 ;  /* 0x000000c2c40c723c */ /* 0x080fe2000000180c */
[----:B-1----:R-:W-:Y:S07]  /*8700*/  LDSM.16.M88.4 R184, [R231+0x7100] ;  /* 0x00710000e7b8783b */ /* 0x002fee0000000200 */
        /* <DEDUP_REMOVED lines=16> */
[----:B------:R-:W4:Y:S07]  /*8810*/  LDSM.16.M88.4 R208, [R229+0x4900] ;  /* 0x00490000e5d0783b */ /* 0x000f2e0000000200 */
[-C--:B------:R-:W-:Y:S08]  /*8820*/  HMMA.16816.F32 R68, R188, R212.reuse, R68 ;  /* 0x000000d4bc44723c */ /* 0x080ff00000001844 */
[C---:B------:R-:W-:Y:S08]  /*8830*/  HMMA.16816.F32 R72, R196.reuse, R212, R72 ;  /* 0x000000d4c448723c */ /* 0x040ff00000001848 */
[-C--:B------:R-:W-:Y:S08]  /*8840*/  HMMA.16816.F32 R76, R196, R214.reuse, R76 ;  /* 0x000000d6c44c723c */ /* 0x080ff0000000184c */
[C---:B------:R-:W-:Y:S01]  /*8850*/  HMMA.16816.F32 R80, R188.reuse, R214, R80 ;  /* 0x000000d6bc50723c */ /* 0x040fe20000001850 */
[----:B------:R-:W5:Y:S07]  /*8860*/  LDSM.16.M88.4 R212, [R229+0x5100] ;  /* 0x00510000e5d4783b */ /* 0x000f6e0000000200 */
[-C--:B------:R-:W-:Y:S08]  /*8870*/  HMMA.16816.F32 R84, R188, R216.reuse, R84 ;  /* 0x000000d8bc54723c */ /* 0x080ff00000001854 */
[C---:B------:R-:W-:Y:S08]  /*8880*/  HMMA.16816.F32 R88, R196.reuse, R216, R88 ;  /* 0x000000d8c458723c */ /* 0x040ff00000001858 */
[-C--:B------:R-:W-:Y:S08]  /*8890*/  HMMA.16816.F32 R92, R196, R218.reuse, R92 ;  /* 0x000000dac45c723c */ /* 0x080ff0000000185c */
[C---:B------:R-:W-:Y:S01]  /*88a0*/  HMMA.16816.F32 R96, R188.reuse, R218, R96 ;  /* 0x000000dabc60723c */ /* 0x040fe20000001860 */
[----:B------:R-:W-:Y:S07]  /*88b0*/  LDSM.16.M88.4 R216, [R229+0x6900] ;  /* 0x00690000e5d8783b */ /* 0x000fee0000000200 */
[-C--:B------:R-:W-:Y:S08]  /*88c0*/  HMMA.16816.F32 R100, R188, R220.reuse, R100 ;  /* 0x000000dcbc64723c */ /* 0x080ff00000001864 */
[C---:B------:R-:W-:Y:S08]  /*88d0*/  HMMA.16816.F32 R104, R196.reuse, R220, R104 ;  /* 0x000000dcc468723c */ /* 0x040ff00000001868 */
[-C--:B------:R-:W-:Y:S01]  /*88e0*/  HMMA.16816.F32 R108, R196, R222.reuse, R108 ;  /* 0x000000dec46c723c */ /* 0x080fe2000000186c */
[----:B------:R-:W-:Y:S07]  /*88f0*/  LDSM.16.M88.4 R196, [R229+0x6100] ;  /* 0x00610000e5c4783b */ /* 0x000fee0000000200 */
[----:B------:R-:W-:Y:S01]  /*8900*/  HMMA.16816.F32 R112, R188, R222, R112 ;  /* 0x000000debc70723c */ /* 0x000fe20000001870 */
[----:B------:R-:W4:Y:S07]  /*8910*/  LDSM.16.M88.4 R188, [R229+0x5900] ;  /* 0x00590000e5bc783b */ /* 0x000f2e0000000200 */
[-C--:B-1----:R-:W-:Y:S01]  /*8920*/  HMMA.16816.F32 R4, R184, R192.reuse, R4 ;  /* 0x000000c0b804723c */ /* 0x082fe20000001804 */
[----:B------:R-:W-:Y:S07]  /*8930*/  LDSM.16.M88.4 R220, [R228] ;  /* 0x00000000e4dc783b */ /* 0x000fee0000000200 */
        /* <DEDUP_REMOVED lines=12> */
[C---:B------:R-:W-:Y:S08]  /*8a00*/  HMMA.16816.F32 R48, R184.reuse, R210, R48 ;  /* 0x000000d2b830723c */ /* 0x040ff00000001830 */
[-C--:B-----5:R-:W-:Y:S08]  /*8a10*/  HMMA.16816.F32 R52, R184, R212.reuse, R52 ;  /* 0x000000d4b834723c */ /* 0x0a0ff00000001834 */
        /* <DEDUP_REMOVED lines=15> */
[-C--:B-1----:R-:W-:Y:S08]  /*8b10*/  HMMA.16816.F32 R4, R192, R220.reuse, R4 ;  /* 0x000000dcc004723c */ /* 0x082ff00000001804 */
[C---:B--2---:R-:W-:Y:S08]  /*8b20*/  HMMA.16816.F32 R8, R204.reuse, R220, R8 ;  /* 0x000000dccc08723c */ /* 0x044ff00000001808 */
        /* <DEDUP_REMOVED lines=109> */
[C---:B------:R-:W-:Y:S03]  /*9200*/  HMMA.16816.F32 R96, R192.reuse, R6, R96 ;  /* 0x00000006c060723c */ /* 0x040fe60000001860 */
[----:B------:R-:W-:Y:S01]  /*9210*/  MUFU.TANH R28, R28 ;  /* 0x0000001c001c7308 */ /* 0x000fe20000002400 */
[----:B------:R-:W-:Y:S02]  /*9220*/  FMUL.FTZ R57, R57, c[0x0][0x320] ;  /* 0x0000c80039397a20 */ /* 0x000fe40000410000 */
[----:B------:R-:W-:Y:S02]  /*9230*/  FMUL.FTZ R58, R58, c[0x0][0x320] ;  /* 0x0000c8003a3a7a20 */ /* 0x000fe40000410000 */
[-C--:B--2---:R-:W-:Y:S04]  /*9240*/  HMMA.16816.F32 R100, R192, R8.reuse, R100 ;  /* 0x00000008c064723c */ /* 0x084fe80000001864 */
[----:B------:R-:W-:Y:S01]  /*9250*/  FMUL.FTZ R59, R59, c[0x0][0x320] ;  /* 0x0000c8003b3b7a20 */ /* 0x000fe20000410000 */
[----:B------:R-:W-:Y:S01]  /*9260*/  MUFU.TANH R29, R29 ;  /* 0x0000001d001d7308 */ /* 0x000fe20000002400 */
[----:B------:R-:W-:Y:S02]  /*9270*/  FMUL.FTZ R60, R60, c[0x0][0x320] ;  /* 0x0000c8003c3c7a20 */ /* 0x000fe40000410000 */
[----:B------:R-:W-:Y:S01]  /*9280*/  FMUL.FTZ R93, R93, c[0x0][0x320] ;  /* 0x0000c8005d5d7a20 */ /* 0x000fe20000410000 */
[C---:B------:R-:W-:Y:S04]  /*9290*/  HMMA.16816.F32 R104, R204.reuse, R8, R104 ;  /* 0x00000008cc68723c */ /* 0x040fe80000001868 */
[----:B------:R-:W-:Y:S02]  /*92a0*/  FMUL.FTZ R61, R61, c[0x0][0x320] ;  /* 0x0000c8003d3d7a20 */ /* 0x000fe40000410000 */
[----:B------:R-:W1:Y:S01]  /*92b0*/  MUFU.TANH R0, R93 ;  /* 0x0000005d00007308 */ /* 0x000e620000002400 */
[----:B------:R-:W-:Y:S01]  /*92c0*/  FMUL.FTZ R62, R62, c[0x0][0x320] ;  /* 0x0000c8003e3e7a20 */ /* 0x000fe20000410000 */
[-C--:B------:R-:W-:Y:S04]  /*92d0*/  HMMA.16816.F32 R108, R204, R10.reuse, R108 ;  /* 0x0000000acc6c723c */ /* 0x080fe8000000186c */
[----:B------:R-:W-:Y:S02]  /*92e0*/  FMUL.FTZ R63, R63, c[0x0][0x320] ;  /* 0x0000c8003f3f7a20 */ /* 0x000fe40000410000 */
[----:B------:R-:W-:Y:S02]  /*92f0*/  FMUL.FTZ R64, R64, c[0x0][0x320] ;  /* 0x0000c80040407a20 */ /* 0x000fe40000410000 */
[----:B------:R-:W2:Y:S01]  /*9300*/  MUFU.TANH R30, R30 ;  /* 0x0000001e001e7308 */ /* 0x000ea20000002400 */
[----:B------:R-:W-:Y:S04]  /*9310*/  HMMA.16816.F32 R112, R192, R10, R112 ;  /* 0x0000000ac070723c */ /* 0x000fe80000001870 */
[----:B------:R-:W-:Y:S02]  /*9320*/  FMUL.FTZ R74, R74, c[0x0][0x320] ;  /* 0x0000c8004a4a7a20 */ /* 0x000fe40000410000 */
[----:B------:R-:W-:Y:S02]  /*9330*/  FMUL.FTZ R80, R80, c[0x0][0x320] ;  /* 0x0000c80050507a20 */ /* 0x000fe40000410000 */
[----:B------:R-:W-:Y:S01]  /*9340*/  FMUL.FTZ R81, R81, c[0x0][0x320] ;  /* 0x0000c80051517a20 */ /* 0x000fe20000410000 */
[----:B------:R-:W3:Y:S03]  /*9350*/  MUFU.TANH R31, R31 ;  /* 0x0000001f001f7308 */ /* 0x000ee60000002400 */
[----:B------:R-:W-:Y:S01]  /*9360*/  FMUL.FTZ R82, R82, c[0x0][0x320] ;  /* 0x0000c80052527a20 */ /* 0x000fe20000410000 */
[----:B-1----:R1:W-:Y:S01]  /*9370*/  STL [R1+0xc], R0 ;  /* 0x00000c0001007387 */ /* 0x0023e20000100800 */
[----:B------:R-:W-:Y:S02]  /*9380*/  FMUL.FTZ R83, R83, c[0x0][0x320] ;  /* 0x0000c80053537a20 */ /* 0x000fe40000410000 */
[----:B------:R-:W-:Y:S02]  /*9390*/  FMUL.FTZ R97, R97, c[0x0][0x320] ;  /* 0x0000c80061617a20 */ /* 0x000fe40000410000 */
[----:B------:R-:W-:Y:S01]  /*93a0*/  FMUL.FTZ R98, R98, c[0x0][0x320] ;  /* 0x0000c80062627a20 */ /* 0x000fe20000410000 */
[----:B------:R-:W4:Y:S01]  /*93b0*/  MUFU.TANH R32, R32 ;  /* 0x0000002000207308 */ /* 0x000f220000002400 */
[----:B------:R-:W-:Y:S02]  /*93c0*/  FMUL.FTZ R99, R99, c[0x0][0x320] ;  /* 0x0000c80063637a20 */ /* 0x000fe40000410000 */
[----:B------:R-:W-:Y:S02]  /*93d0*/  FMUL.FTZ R100, R100, c[0x0][0x320] ;  /* 0x0000c80064647a20 */ /* 0x000fe40000410000 */
[----:B------:R-:W-:Y:S02]  /*93e0*/  FMUL.FTZ R101, R101, c[0x0][0x320] ;  /* 0x0000c80065657a20 */ /* 0x000fe40000410000 */
[----:B------:R-:W-:Y:S02]  /*93f0*/  FMUL.FTZ R102, R102, c[0x0][0x320] ;  /* 0x0000c80066667a20 */ /* 0x000fe40000410000 */
[----:B------:R-:W-:Y:S01]  /*9400*/  FMUL.FTZ R103, R103, c[0x0][0x320] ;  /* 0x0000c80067677a20 */ /* 0x000fe20000410000 */
[----:B------:R-:W1:Y:S01]  /*9410*/  MUFU.TANH R33, R33 ;  /* 0x0000002100217308 */ /* 0x000e620000002400 */
        /* <DEDUP_REMOVED lines=35> */
[----:B------:R2:W2:Y:S01]  /*9650*/  MUFU.TANH R17, R39 ;  /* 0x0000002700117308 */ /* 0x0004a20000002400 */
[----:B------:R-:W-:Y:S02]  /*9660*/  FMUL.FTZ R96, R96, c[0x0][0x320] ;  /* 0x0000c80060607a20 */ /* 0x000fe40000410000 */
[----:B------:R-:W-:Y:S02]  /*9670*/  FMUL.FTZ R104, R104, c[0x0][0x320] ;  /* 0x0000c80068687a20 */ /* 0x000fe40000410000 */
[----:B------:R-:W-:Y:S02]  /*9680*/  FMUL.FTZ R105, R105, c[0x0][0x320] ;  /* 0x0000c80069697a20 */ /* 0x000fe40000410000 */
[----:B------:R-:W-:Y:S02]  /*9690*/  FMUL.FTZ R106, R106, c[0x0][0x320] ;  /* 0x0000c8006a6a7a20 */ /* 0x000fe40000410000 */
[----:B------:R-:W-:Y:S01]  /*96a0*/  FMUL.FTZ R107, R107, c[0x0][0x320] ;  /* 0x0000c8006b6b7a20 */ /* 0x000fe20000410000 */
[----:B------:R-:W2:Y:S01]  /*96b0*/  MUFU.TANH R40, R40 ;  /* 0x0000002800287308 */ /* 0x000ea20000002400 */
[----:B------:R-:W-:Y:S02]  /*96c0*/  FMUL.FTZ R108, R108, c[0x0][0x320] ;  /* 0x0000c8006c6c7a20 */ /* 0x000fe40000410000 */
[----:B-1----:R-:W-:Y:S07]  /*96d0*/  FMUL.FTZ R0, R111, c[0x0][0x320] ;  /* 0x0000c8006f007a20 */ /* 0x002fee0000410000 */
[----:B------:R-:W1:Y:S10]  /*96e0*/  MUFU.TANH R41, R41 ;  /* 0x0000002900297308 */ /* 0x000e740000002400 */
[----:B------:R-:W1:Y:S10]  /*96f0*/  MUFU.TANH R42, R42 ;  /* 0x0000002a002a7308 */ /* 0x000e740000002400 */
[----:B------:R1:W1:Y:S10]  /*9700*/  MUFU.TANH R203, R43 ;  /* 0x0000002b00cb7308 */ /* 0x0002740000002400 */
[----:B------:R1:W1:Y:S10]  /*9710*/  MUFU.TANH R202, R44 ;  /* 0x0000002c00ca7308 */ /* 0x0002740000002400 */
[----:B------:R1:W1:Y:S10]  /*9720*/  MUFU.TANH R208, R45 ;  /* 0x0000002d00d07308 */ /* 0x0002740000002400 */
[----:B------:R1:W1:Y:S10]  /*9730*/  MUFU.TANH R216, R47 ;  /* 0x0000002f00d87308 */ /* 0x0002740000002400 */
        /* <DEDUP_REMOVED lines=59> */
[----:B------:R-:W1:Y:S10]  /*9af0*/  MUFU.TANH R109, R109 ;  /* 0x0000006d006d7308 */ /* 0x000e740000002400 */
[----:B------:R-:W1:Y:S10]  /*9b00*/  MUFU.TANH R75, R75 ;  /* 0x0000004b004b7308 */ /* 0x000e740000002400 */
[----:B------:R1:W1:Y:S10]  /*9b10*/  MUFU.TANH R74, R0 ;  /* 0x00000000004a7308 */ /* 0x0002740000002400 */
[----:B------:R-:W1:Y:S10]  /*9b20*/  MUFU.TANH R112, R112 ;  /* 0x0000007000707308 */ /* 0x000e740000002400 */
[----:B------:R-:W1:Y:S10]  /*9b30*/  MUFU.TANH R113, R113 ;  /* 0x0000007100717308 */ /* 0x000e740000002400 */
[----:B------:R-:W1:Y:S10]  /*9b40*/  MUFU.TANH R114, R114 ;  /* 0x0000007200727308 */ /* 0x000e740000002400 */
[----:B------:R-:W1:Y:S02]  /*9b50*/  MUFU.TANH R115, R115 ;  /* 0x0000007300737308 */ /* 0x000e640000002400 */
[----:B-1234-:R-:W-:-:S05]  /*9b60*/  @P0 BRA `(.L_x_37) ;  /* 0xffffe0e000000947 */ /* 0x01efca000383ffff */
.L_x_36:
[----:B------:R-:W3:Y:S01]  /*9b70*/  LDL.LU R108, [R1+0xc] ;  /* 0x00000c00016c7983 */ /* 0x000ee20000300800 */
        /* <DEDUP_REMOVED lines=33> */
[----:B--2---:R-:W-:Y:S02]  /*9d90*/  FMNMX.FTZ R4, R187, R116, !PT ;  /* 0x00000074bb047209 */ /* 0x004fe40007810000 */
        /* <DEDUP_REMOVED lines=52> */
[----:B------:R-:W-:Y:S01]  /*a0e0*/  FMNMX.FTZ R2, R59, R2, !PT ;  /* 0x000000023b027209 */ /* 0x000fe20007810000 */
[----:B------:R-:W1:Y:S01]  /*a0f0*/  SHFL.BFLY PT, R7, R0, 0x2, 0x1f ;  /* 0x0c401f0000077f89 */ /* 0x000e6200000e0000 */
        /* <DEDUP_REMOVED lines=25> */
[----:B------:R-:W-:Y:S01]  /*a290*/  FMNMX.FTZ R4, R102, R4, !PT ;  /* 0x0000000466047209 */ /* 0x000fe20007810000 */
[----:B------:R-:W-:Y:S01]  /*a2a0*/  LDSM.16.MT88.4 R52, [R225+0x100] ;  /* 0x00010000e134783b */ /* 0x000fe20000004200 */
[----:B------:R-:W-:Y:S02]  /*a2b0*/  MOV R111, R64 ;  /* 0x00000040006f7202 */ /* 0x000fe40000000f00 */
[----:B------:R-:W-:Y:S02]  /*a2c0*/  FMNMX.FTZ R4, R103, R4, !PT ;  /* 0x0000000467047209 */ /* 0x000fe40007810000 */
[----:B------:R-:W-:Y:S01]  /*a2d0*/  ISETP.LT.AND P0, PT, RZ, UR6, PT ;  /* 0x00000006ff007c0c */ /* 0x000fe2000bf01270 */
[----:B------:R-:W-:Y:S01]  /*a2e0*/  UIADD3 UR6, UR6, -0x1, URZ ;  /* 0xffffffff06067890 */ /* 0x000fe2000fffe03f */
[----:B------:R-:W-:Y:S04]  /*a2f0*/  FMNMX.FTZ R4, R114, R4, !PT ;  /* 0x0000000472047209 */ /* 0x000fe80007810000 */
[----:B------:R-:W-:Y:S05]  /*a300*/  FMNMX.FTZ R4, R115, R4, !PT ;  /* 0x0000000473047209 */ /* 0x000fea0007810000 */
[----:B------:R-:W2:Y:S01]  /*a310*/  SHFL.BFLY PT, R6, R4, 0x2, 0x1f ;  /* 0x0c401f0004067f89 */ /* 0x000ea200000e0000 */
[----:B---3--:R-:W-:Y:S02]  /*a320*/  FMNMX.FTZ R2, R108, R2, !PT ;  /* 0x000000026c027209 */ /* 0x008fe40007810000 */
[----:B-1----:R-:W-:Y:S02]  /*a330*/  FMNMX.FTZ R0, R0, R7, !PT ;  /* 0x0000000700007209 */ /* 0x002fe40007810000 */
[----:B------:R-:W-:Y:S02]  /*a340*/  FMNMX.FTZ R2, R206, R2, !PT ;  /* 0x00000002ce027209 */ /* 0x000fe40007810000 */
[----:B--2---:R-:W-:Y:S01]  /*a350*/  FMNMX.FTZ R4, R4, R6, !PT ;  /* 0x0000000604047209 */ /* 0x004fe20007810000 */
[----:B------:R-:W1:Y:S01]  /*a360*/  SHFL.BFLY PT, R73, R0, 0x1, 0x1f ;  /* 0x0c201f0000497f89 */ /* 0x000e6200000e0000 */
[----:B------:R-:W-:Y:S04]  /*a370*/  FMNMX.FTZ R2, R205, R2, !PT ;  /* 0x00000002cd027209 */ /* 0x000fe80007810000 */
[----:B------:R-:W-:Y:S03]  /*a380*/  FMNMX.FTZ R2, R204, R2, !PT ;  /* 0x00000002cc027209 */ /* 0x000fe60007810000 */
[----:B------:R-:W2:Y:S01]  /*a390*/  SHFL.BFLY PT, R72, R4, 0x1, 0x1f ;  /* 0x0c201f0004487f89 */ /* 0x000ea200000e0000 */
[----:B------:R-:W-:Y:S07]  /*a3a0*/  FMNMX.FTZ R2, R109, R2, !PT ;  /* 0x000000026d027209 */ /* 0x000fee0007810000 */
[----:B------:R-:W3:Y:S01]  /*a3b0*/  SHFL.BFLY PT, R71, R2, 0x2, 0x1f ;  /* 0x0c401f0002477f89 */ /* 0x000ee200000e0000 */
[----:B-1----:R-:W-:Y:S05]  /*a3c0*/  FMNMX.FTZ R73, R0, R73, !PT ;  /* 0x0000004900497209 */ /* 0x002fea0007810000 */
[C---:B------:R-:W-:Y:S02]  /*a3d0*/  FADD.FTZ R0, -R73.reuse, R3 ;  /* 0x0000000349007221 */ /* 0x040fe40000010100 */
[----:B------:R-:W-:Y:S01]  /*a3e0*/  FMUL.FTZ R105, R73, c[0x0][0x2d0] ;  /* 0x0000b40049697a20 */ /* 0x000fe20000410000 */
[----:B--2---:R-:W-:Y:S03]  /*a3f0*/  FMNMX.FTZ R72, R4, R72, !PT ;  /* 0x0000004804487209 */ /* 0x004fe60007810000 */
[--C-:B------:R-:W-:Y:S02]  /*a400*/  FFMA.FTZ R4, R186, c[0x0][0x2d0], -R105.reuse ;  /* 0x0000b400ba047a23 */ /* 0x100fe40000010869 */
[----:B------:R-:W-:Y:S02]  /*a410*/  FMUL.FTZ R107, R72, c[0x0][0x2d0] ;  /* 0x0000b400486b7a20 */ /* 0x000fe40000410000 */
[----:B------:R-:W-:Y:S01]  /*a420*/  MUFU.EX2 R106, R4 ;  /* 0x00000004006a7308 */ /* 0x000fe20000000800 */
[----:B---3--:R-:W-:Y:S01]  /*a430*/  FMNMX.FTZ R71, R2, R71, !PT ;  /* 0x0000004702477209 */ /* 0x008fe20007810000 */
[--C-:B------:R-:W-:Y:S01]  /*a440*/  FFMA.FTZ R7, R32, c[0x0][0x2d0], -R105.reuse ;  /* 0x0000b40020077a23 */ /* 0x100fe20000010869 */
[----:B------:R-:W-:Y:S01]  /*a450*/  FMNMX.FTZ R2, R81, R5, !PT ;  /* 0x0000000551027209 */ /* 0x000fe20007810000 */
[--C-:B------:R-:W-:Y:S02]  /*a460*/  FFMA.FTZ R9, R20, c[0x0][0x2d0], -R105.reuse ;  /* 0x0000b40014097a23 */ /* 0x100fe40000010869 */
[----:B------:R-:W1:Y:S01]  /*a470*/  SHFL.BFLY PT, R5, R71, 0x1, 0x1f ;  /* 0x0c201f0047057f89 */ /* 0x000e6200000e0000 */
[----:B------:R-:W-:Y:S01]  /*a480*/  FMNMX.FTZ R2, R193, R2, !PT ;  /* 0x00000002c1027209 */ /* 0x000fe20007810000 */
[--C-:B------:R-:W-:Y:S02]  /*a490*/  FFMA.FTZ R8, R21, c[0x0][0x2d0], -R105.reuse ;  /* 0x0000b40015087a23 */ /* 0x100fe40000010869 */
[----:B------:R2:W-:Y:S01]  /*a4a0*/  MUFU.EX2 R228, R9 ;  /* 0x0000000900e47308 */ /* 0x0005e20000000800 */
[----:B------:R-:W-:Y:S01]  /*a4b0*/  FMNMX.FTZ R2, R61, R2, !PT ;  /* 0x000000023d027209 */ /* 0x000fe20007810000 */
[--C-:B------:R-:W-:Y:S02]  /*a4c0*/  FFMA.FTZ R16, R48, c[0x0][0x2d0], -R105.reuse ;  /* 0x0000b40030107a23 */ /* 0x100fe40000010869 */
[--C-:B------:R-:W-:Y:S01]  /*a4d0*/  FFMA.FTZ R6, R33, c[0x0][0x2d0], -R105.reuse ;  /* 0x0000b40021067a23 */ /* 0x100fe20000010869 */
[----:B------:R-:W-:Y:S01]  /*a4e0*/  FMNMX.FTZ R3, R111, R2, !PT ;  /* 0x000000026f037209 */ /* 0x000fe20007810000 */
[----:B------:R-:W-:Y:S02]  /*a4f0*/  FMUL.FTZ R2, R0, c[0x0][0x2d0] ;  /* 0x0000b40000027a20 */ /* 0x000fe40000410000 */
[--C-:B------:R-:W-:Y:S01]  /*a500*/  FFMA.FTZ R100, R100, c[0x0][0x2d0], -R105.reuse ;  /* 0x0000b40064647a23 */ /* 0x100fe20000010869 */
[----:B------:R-:W-:Y:S01]  /*a510*/  FMNMX.FTZ R0, R207, R3, !PT ;  /* 0x00000003cf007209 */ /* 0x000fe20007810000 */
[----:B------:R3:W4:Y:S01]  /*a520*/  MUFU.EX2 R70, R2 ;  /* 0x0000000200467308 */ /* 0x0007220000000800 */
[----:B------:R-:W-:Y:S02]  /*a530*/  FFMA.FTZ R101, R101, c[0x0][0x2d0], -R105 ;  /* 0x0000b40065657a23 */ /* 0x000fe40000010869 */
[----:B------:R-:W-:Y:S01]  /*a540*/  FMNMX.FTZ R0, R75, R0, !PT ;  /* 0x000000004b007209 */ /* 0x000fe20007810000 */
[--C-:B------:R-:W-:Y:S02]  /*a550*/  FFMA.FTZ R102, R102, c[0x0][0x2d0], -R107.reuse ;  /* 0x0000b40066667a23 */ /* 0x100fe4000001086b */
[--C-:B------:R-:W-:Y:S01]  /*a560*/  FFMA.FTZ R103, R103, c[0x0][0x2d0], -R107.reuse ;  /* 0x0000b40067677a23 */ /* 0x100fe2000001086b */
[----:B------:R-:W-:Y:S03]  /*a570*/  FMNMX.FTZ R0, R74, R0, !PT ;  /* 0x000000004a007209 */ /* 0x000fe60007810000 */
[----:B------:R-:W-:Y:S01]  /*a580*/  MUFU.EX2 R88, R8 ;  /* 0x0000000800587308 */ /* 0x000fe20000000800 */
[----:B-1----:R-:W-:Y:S01]  /*a590*/  FMNMX.FTZ R71, R71, R5, !PT ;  /* 0x0000000547477209 */ /* 0x002fe20007810000 */
[----:B------:R-:W1:Y:S01]  /*a5a0*/  SHFL.BFLY PT, R3, R0, 0x2, 0x1f ;  /* 0x0c401f0000037f89 */ /* 0x000e6200000e0000 */
[----:B------:R-:W-:Y:S02]  /*a5b0*/  FFMA.FTZ R5, R22, c[0x0][0x2d0], -R107 ;  /* 0x0000b40016057a23 */ /* 0x000fe4000001086b */
[--C-:B--2---:R-:W-:Y:S02]  /*a5c0*/  FFMA.FTZ R9, R36, c[0x0][0x2d0], -R105.reuse ;  /* 0x0000b40024097a23 */ /* 0x104fe40000010869 */
[C---:B------:R-:W-:Y:S03]  /*a5d0*/  FMUL.FTZ R96, R71.reuse, c[0x0][0x2d0] ;  /* 0x0000b40047607a20 */ /* 0x040fe60000410000 */
[----:B------:R4:W-:Y:S01]  /*a5e0*/  MUFU.EX2 R119, R5 ;  /* 0x0000000500777308 */ /* 0x0009e20000000800 */
[--C-:B------:R-:W-:Y:S02]  /*a5f0*/  FFMA.FTZ R32, R40, c[0x0][0x2d0], -R96.reuse ;  /* 0x0000b40028207a23 */ /* 0x100fe40000010860 */
[----:B------:R-:W-:Y:S02]  /*a600*/  FFMA.FTZ R48, R202, c[0x0][0x2d0], -R96 ;  /* 0x0000b400ca307a23 */ /* 0x000fe40000010860 */
[----:B---3--:R-:W-:Y:S04]  /*a610*/  FADD.FTZ R2, -R72, R116 ;  /* 0x0000007448027221 */ /* 0x008fe80000010100 */
[----:B------:R-:W-:Y:S01]  /*a620*/  FMUL.FTZ R2, R2, c[0x0][0x2d0] ;  /* 0x0000b40002027a20 */ /* 0x000fe20000410000 */
[----:B------:R-:W2:Y:S01]  /*a630*/  MUFU.EX2 R56, R9 ;  /* 0x0000000900387308 */ /* 0x000ea20000000800 */
[----:B-1----:R-:W-:Y:S01]  /*a640*/  FMNMX.FTZ R0, R0, R3, !PT ;  /* 0x0000000300007209 */ /* 0x002fe20007810000 */
[----:B------:R-:W-:Y:S08]  /*a650*/  FFMA.FTZ R3, R184, c[0x0][0x2d0], -R105 ;  /* 0x0000b400b8037a23 */ /* 0x000ff00000010869 */
[----:B------:R1:W-:Y:S01]  /*a660*/  MUFU.EX2 R68, R2 ;  /* 0x0000000200447308 */ /* 0x0003e20000000800 */
[----:B----4-:R-:W-:Y:S09]  /*a670*/  FMUL.FTZ R5, R70, R125 ;  /* 0x0000007d46057220 */ /* 0x010ff20000410000 */
[----:B------:R3:W-:Y:S10]  /*a680*/  MUFU.EX2 R184, R3 ;  /* 0x0000000300b87308 */ /* 0x0007f40000000800 */
[----:B------:R4:W-:Y:S01]  /*a690*/  MUFU.EX2 R93, R16 ;  /* 0x00000010005d7308 */ /* 0x0009e20000000800 */
[----:B-1----:R-:W-:Y:S04]  /*a6a0*/  FADD.FTZ R2, -R71, R117 ;  /* 0x0000007547027221 */ /* 0x002fe80000010100 */
[----:B------:R-:W-:Y:S05]  /*a6b0*/  FMUL.FTZ R2, R2, c[0x0][0x2d0] ;  /* 0x0000b40002027a20 */ /* 0x000fea0000410000 */
[----:B------:R-:W-:Y:S01]  /*a6c0*/  MUFU.EX2 R100, R100 ;  /* 0x0000006400647308 */ /* 0x000fe20000000800 */
[--C-:B---3--:R-:W-:Y:S09]  /*a6d0*/  FFMA.FTZ R3, R187, c[0x0][0x2d0], -R107.reuse ;  /* 0x0000b400bb037a23 */ /* 0x108ff2000001086b */
[----:B------:R1:W-:Y:S01]  /*a6e0*/  MUFU.EX2 R104, R3 ;  /* 0x0000000300687308 */ /* 0x0003e20000000800 */
[----:B----4-:R-:W-:Y:S01]  /*a6f0*/  FMUL.FTZ R16, R70, R132 ;  /* 0x0000008446107220 */ /* 0x010fe20000410000 */
[----:B--2---:R-:W-:Y:S08]  /*a700*/  MOV R132, R56 ;  /* 0x0000003800847202 */ /* 0x004ff00000000f00 */
[----:B------:R2:W3:Y:S10]  /*a710*/  MUFU.EX2 R69, R2 ;  /* 0x0000000200457308 */ /* 0x0004f40000000800 */
[----:B------:R4:W-:Y:S01]  /*a720*/  MUFU.EX2 R187, R6 ;  /* 0x0000000600bb7308 */ /* 0x0009e20000000800 */
[----:B-1----:R-:W-:Y:S09]  /*a730*/  FFMA.FTZ R3, R199, c[0x0][0x2d0], -R107 ;  /* 0x0000b400c7037a23 */ /* 0x002ff2000001086b */
[----:B------:R1:W1:Y:S01]  /*a740*/  MUFU.EX2 R235, R3 ;  /* 0x0000000300eb7308 */ /* 0x0002620000000800 */
[----:B--2---:R-:W-:Y:S02]  /*a750*/  FFMA.FTZ R2, R198, c[0x0][0x2d0], -R105 ;  /* 0x0000b400c6027a23 */ /* 0x004fe40000010869 */
[C---:B---3--:R-:W-:Y:S02]  /*a760*/  FMUL.FTZ R13, R69.reuse, R129 ;  /* 0x00000081450d7220 */ /* 0x048fe40000410000 */
[C---:B------:R-:W-:Y:S05]  /*a770*/  FMUL.FTZ R8, R69.reuse, R120 ;  /* 0x0000007845087220 */ /* 0x040fea0000410000 */
[----:B------:R2:W3:Y:S01]  /*a780*/  MUFU.EX2 R116, R2 ;  /* 0x0000000200747308 */ /* 0x0004e20000000800 */
[----:B------:R-:W-:Y:S01]  /*a790*/  FMUL.FTZ R9, R69, R121 ;  /* 0x0000007945097220 */ /* 0x000fe20000410000 */
[----:B------:R-:W-:Y:S01]  /*a7a0*/  MOV R121, R63 ;  /* 0x0000003f00797202 */ /* 0x000fe20000000f00 */
[----:B----4-:R-:W-:Y:S07]  /*a7b0*/  FMUL.FTZ R6, R68, R126 ;  /* 0x0000007e44067220 */ /* 0x010fee0000410000 */
[----:B------:R-:W-:Y:S01]  /*a7c0*/  MUFU.EX2 R101, R101 ;  /* 0x0000006500657308 */ /* 0x000fe20000000800 */
[----:B-1----:R-:W-:Y:S01]  /*a7d0*/  FFMA.FTZ R3, R18, c[0x0][0x2d0], -R107 ;  /* 0x0000b40012037a23 */ /* 0x002fe2000001086b */
[----:B------:R-:W-:Y:S01]  /*a7e0*/  F2FP.PACK_AB R77, R235, R104 ;  /* 0x00000068eb4d723e */ /* 0x000fe200000000ff */
[----:B------:R-:W-:Y:S07]  /*a7f0*/  FMUL.FTZ R18, R68, R134 ;  /* 0x0000008644127220 */ /* 0x000fee0000410000 */
[----:B------:R1:W-:Y:S01]  /*a800*/  MUFU.EX2 R231, R3 ;  /* 0x0000000300e77308 */ /* 0x0003e20000000800 */
[----:B--2---:R-:W-:Y:S01]  /*a810*/  FFMA.FTZ R2, R185, c[0x0][0x2d0], -R105 ;  /* 0x0000b400b9027a23 */ /* 0x004fe20000010869 */
[----:B---3--:R-:W-:Y:S08]  /*a820*/  F2FP.PACK_AB R76, R116, R106 ;  /* 0x0000006a744c723e */ /* 0x008ff000000000ff */
[----:B------:R2:W3:Y:S10]  /*a830*/  MUFU.EX2 R232, R2 ;  /* 0x0000000200e87308 */ /* 0x0004f40000000800 */
[----:B------:R-:W-:Y:S01]  /*a840*/  MUFU.EX2 R185, R7 ;  /* 0x0000000700b97308 */ /* 0x000fe20000000800 */
[--C-:B-1----:R-:W-:Y:S09]  /*a850*/  FFMA.FTZ R3, R197, c[0x0][0x2d0], -R96.reuse ;  /* 0x0000b400c5037a23 */ /* 0x102ff20000010860 */
[----:B------:R1:W-:Y:S01]  /*a860*/  MUFU.EX2 R110, R3 ;  /* 0x00000003006e7308 */ /* 0x0003e20000000800 */
[----:B--2---:R-:W2:Y:S01]  /*a870*/  SHFL.BFLY PT, R2, R0, 0x1, 0x1f ;  /* 0x0c201f0000027f89 */ /* 0x004ea200000e0000 */
[----:B---3--:R-:W-:Y:S08]  /*a880*/  F2FP.PACK_AB R78, R184, R232 ;  /* 0x000000e8b84e723e */ /* 0x008ff000000000ff */
[----:B------:R-:W-:Y:S10]  /*a890*/  MUFU.EX2 R102, R102 ;  /* 0x0000006600667308 */ /* 0x000ff40000000800 */
[----:B------:R-:W-:Y:S01]  /*a8a0*/  MUFU.EX2 R103, R103 ;  /* 0x0000006700677308 */ /* 0x000fe20000000800 */
[--C-:B-1----:R-:W-:Y:S01]  /*a8b0*/  FFMA.FTZ R3, R200, c[0x0][0x2d0], -R96.reuse ;  /* 0x0000b400c8037a23 */ /* 0x102fe20000010860 */
[----:B------:R-:W-:Y:S02]  /*a8c0*/  MOV R200, R44 ;  /* 0x0000002c00c87202 */ /* 0x000fe40000000f00 */
[----:B--2---:R-:W-:Y:S01]  /*a8d0*/  FMNMX.FTZ R2, R2, R0, !PT ;  /* 0x0000000002027209 */ /* 0x004fe20007810000 */
[----:B------:R-:W-:Y:S05]  /*a8e0*/  FFMA.FTZ R0, R19, c[0x0][0x2d0], -R107 ;  /* 0x0000b40013007a23 */ /* 0x000fea000001086b */
[----:B------:R1:W2:Y:S01]  /*a8f0*/  MUFU.EX2 R234, R3 ;  /* 0x0000000300ea7308 */ /* 0x0002a20000000800 */
[----:B------:R-:W-:Y:S09]  /*a900*/  FMUL.FTZ R19, R68, R135 ;  /* 0x0000008744137220 */ /* 0x000ff20000410000 */
[----:B------:R3:W4:Y:S01]  /*a910*/  MUFU.EX2 R10, R0 ;  /* 0x00000000000a7308 */ /* 0x0007220000000800 */
[----:B-1----:R-:W-:Y:S01]  /*a920*/  FFMA.FTZ R3, R191, c[0x0][0x2d0], -R96 ;  /* 0x0000b400bf037a23 */ /* 0x002fe20000010860 */
[----:B--2---:R-:W-:Y:S02]  /*a930*/  F2FP.PACK_AB R64, R234, R110 ;  /* 0x0000006eea40723e */ /* 0x004fe400000000ff */
[----:B------:R-:W-:Y:S06]  /*a940*/  MOV R191, R46 ;  /* 0x0000002e00bf7202 */ /* 0x000fec0000000f00 */
[----:B------:R1:W-:Y:S01]  /*a950*/  MUFU.EX2 R230, R3 ;  /* 0x0000000300e67308 */ /* 0x0003e20000000800 */
[----:B---3--:R-:W-:Y:S01]  /*a960*/  FADD.FTZ R0, -R2, R118 ;  /* 0x0000007602007221 */ /* 0x008fe20000010100 */
[----:B----4-:R-:W-:Y:S03]  /*a970*/  MOV R120, R10 ;  /* 0x0000000a00787202 */ /* 0x010fe60000000f00 */
[----:B------:R-:W-:Y:S01]  /*a980*/  FMUL.FTZ R0, R0, c[0x0][0x2d0] ;  /* 0x0000b40000007a20 */ /* 0x000fe20000410000 */
[----:B------:R-:W-:Y:S05]  /*a990*/  F2FP.PACK_AB R79, R120, R231 ;  /* 0x000000e7784f723e */ /* 0x000fea00000000ff */
[----:B------:R-:W2:Y:S01]  /*a9a0*/  MUFU.EX2 R0, R0 ;  /* 0x0000000000007308 */ /* 0x000ea20000000800 */
[--C-:B-1----:R-:W-:Y:S01]  /*a9b0*/  FFMA.FTZ R3, R189, c[0x0][0x2d0], -R96.reuse ;  /* 0x0000b400bd037a23 */ /* 0x102fe20000010860 */
[----:B------:R-:W-:Y:S08]  /*a9c0*/  MOV R189, R82 ;  /* 0x0000005200bd7202 */ /* 0x000ff00000000f00 */
[----:B------:R1:W3:Y:S01]  /*a9d0*/  MUFU.EX2 R11, R3 ;  /* 0x00000003000b7308 */ /* 0x0002e20000000800 */
[C---:B--2---:R-:W-:Y:S01]  /*a9e0*/  FMUL.FTZ R10, R0.reuse, R122 ;  /* 0x0000007a000a7220 */ /* 0x044fe20000410000 */
[----:B------:R-:W-:Y:S01]  /*a9f0*/  MOV R122, R88 ;  /* 0x00000058007a7202 */ /* 0x000fe20000000f00 */
[C---:B------:R-:W-:Y:S01]  /*aa00*/  FMUL.FTZ R14, R0.reuse, R130 ;  /* 0x00000082000e7220 */ /* 0x040fe20000410000 */
[----:B------:R-:W-:Y:S01]  /*aa10*/  MOV R130, R83 ;  /* 0x0000005300827202 */ /* 0x000fe20000000f00 */
[C---:B------:R-:W-:Y:S01]  /*aa20*/  FMUL.FTZ R15, R0.reuse, R131 ;  /* 0x00000083000f7220 */ /* 0x040fe20000410000 */
[----:B------:R-:W-:Y:S01]  /*aa30*/  MOV R131, R84 ;  /* 0x0000005400837202 */ /* 0x000fe20000000f00 */
[C---:B------:R-:W-:Y:S02]  /*aa40*/  FMUL.FTZ R46, R0.reuse, R162 ;  /* 0x000000a2002e7220 */ /* 0x040fe40000410000 */
[----:B------:R-:W-:Y:S02]  /*aa50*/  FMUL.FTZ R63, R0, R179 ;  /* 0x000000b3003f7220 */ /* 0x000fe40000410000 */
[----:B-1----:R-:W-:Y:S04]  /*aa60*/  FMUL.FTZ R3, R2, c[0x0][0x2d0] ;  /* 0x0000b40002037a20 */ /* 0x002fe80000410000 */
[--C-:B------:R-:W-:Y:S01]  /*aa70*/  FFMA.FTZ R4, R188, c[0x0][0x2d0], -R3.reuse ;  /* 0x0000b400bc047a23 */ /* 0x100fe20000010803 */
[----:B------:R-:W-:Y:S01]  /*aa80*/  MOV R188, R80 ;  /* 0x0000005000bc7202 */ /* 0x000fe20000000f00 */
[--C-:B------:R-:W-:Y:S02]  /*aa90*/  FFMA.FTZ R7, R31, c[0x0][0x2d0], -R3.reuse ;  /* 0x0000b4001f077a23 */ /* 0x100fe40000010803 */
[----:B------:R1:W-:Y:S01]  /*aaa0*/  MUFU.EX2 R117, R4 ;  /* 0x0000000400757308 */ /* 0x0003e20000000800 */
[----:B------:R-:W-:Y:S02]  /*aab0*/  FMUL.FTZ R31, R0, R147 ;  /* 0x00000093001f7220 */ /* 0x000fe40000410000 */
[--C-:B------:R-:W-:Y:S02]  /*aac0*/  FFMA.FTZ R40, R42, c[0x0][0x2d0], -R3.reuse ;  /* 0x0000b4002a287a23 */ /* 0x100fe40000010803 */
[--C-:B------:R-:W-:Y:S02]  /*aad0*/  FFMA.FTZ R44, R203, c[0x0][0x2d0], -R3.reuse ;  /* 0x0000b400cb2c7a23 */ /* 0x100fe40000010803 */
[----:B------:R-:W-:Y:S02]  /*aae0*/  FMUL.FTZ R42, R0, R158 ;  /* 0x0000009e002a7220 */ /* 0x000fe40000410000 */
[--C-:B------:R-:W-:Y:S01]  /*aaf0*/  FFMA.FTZ R56, R209, c[0x0][0x2d0], -R3.reuse ;  /* 0x0000b400d1387a23 */ /* 0x100fe20000010803 */
[----:B------:R2:W-:Y:S01]  /*ab00*/  MUFU.EX2 R197, R7 ;  /* 0x0000000700c57308 */ /* 0x0005e20000000800 */
[--C-:B------:R-:W-:Y:S09]  /*ab10*/  FFMA.FTZ R75, R75, c[0x0][0x2d0], -R3.reuse ;  /* 0x0000b4004b4b7a23 */ /* 0x100ff20000010803 */
[----:B------:R4:W-:Y:S01]  /*ab20*/  MUFU.EX2 R147, R56 ;  /* 0x0000003800937308 */ /* 0x0009e20000000800 */
[--C-:B-1----:R-:W-:Y:S09]  /*ab30*/  FFMA.FTZ R4, R201, c[0x0][0x2d0], -R3.reuse ;  /* 0x0000b400c9047a23 */ /* 0x102ff20000010803 */
[----:B------:R1:W1:Y:S01]  /*ab40*/  MUFU.EX2 R233, R4 ;  /* 0x0000000400e97308 */ /* 0x0002620000000800 */
[----:B--2---:R-:W-:Y:S01]  /*ab50*/  FMUL.FTZ R7, R68, R127 ;  /* 0x0000007f44077220 */ /* 0x004fe20000410000 */
[----:B---3--:R-:W-:Y:S01]  /*ab60*/  MOV R127, R11 ;  /* 0x0000000b007f7202 */ /* 0x008fe20000000f00 */
[----:B------:R-:W-:Y:S03]  /*ab70*/  FMUL.FTZ R11, R0, R123 ;  /* 0x0000007b000b7220 */ /* 0x000fe60000410000 */
[----:B------:R-:W-:Y:S01]  /*ab80*/  F2FP.PACK_AB R66, R127, R230 ;  /* 0x000000e67f42723e */ /* 0x000fe200000000ff */
[----:B----4-:R-:W-:Y:S02]  /*ab90*/  FMUL.FTZ R56, R69, R172 ;  /* 0x000000ac45387220 */ /* 0x010fe40000410000 */
[--C-:B-1----:R-:W-:Y:S01]  /*aba0*/  FFMA.FTZ R4, R196, c[0x0][0x2d0], -R3.reuse ;  /* 0x0000b400c4047a23 */ /* 0x102fe20000010803 */
[----:B------:R-:W-:Y:S02]  /*abb0*/  F2FP.PACK_AB R65, R233, R117 ;  /* 0x00000075e941723e */ /* 0x000fe400000000ff */
[----:B------:R-:W-:Y:S01]  /*abc0*/  MOV R196, R62 ;  /* 0x0000003e00c47202 */ /* 0x000fe20000000f00 */
[----:B------:R1:W-:Y:S01]  /*abd0*/  MUFU.EX2 R229, R4 ;  /* 0x0000000400e57308 */ /* 0x0003e20000000800 */
[----:B------:R-:W-:Y:S02]  /*abe0*/  FMUL.FTZ R62, R0, R178 ;  /* 0x000000b2003e7220 */ /* 0x000fe40000410000 */
[----:B-1----:R-:W-:Y:S01]  /*abf0*/  FFMA.FTZ R4, R190, c[0x0][0x2d0], -R3 ;  /* 0x0000b400be047a23 */ /* 0x002fe20000010803 */
[----:B------:R-:W-:Y:S01]  /*ac00*/  MOV R190, R45 ;  /* 0x0000002d00be7202 */ /* 0x000fe20000000f00 */
[----:B------:R-:W-:Y:S05]  /*ac10*/  FMUL.FTZ R45, R69, R161 ;  /* 0x000000a1452d7220 */ /* 0x000fea0000410000 */
[----:B------:R1:W2:Y:S02]  /*ac20*/  MUFU.EX2 R12, R4 ;  /* 0x00000004000c7308 */ /* 0x0002a40000000800 */
[--C-:B-1----:R-:W-:Y:S01]  /*ac30*/  FFMA.FTZ R4, R23, c[0x0][0x2d0], -R107.reuse ;  /* 0x0000b40017047a23 */ /* 0x102fe2000001086b */
[----:B--2---:R-:W-:Y:S01]  /*ac40*/  MOV R126, R12 ;  /* 0x0000000c007e7202 */ /* 0x004fe20000000f00 */
[----:B------:R-:W1:Y:S01]  /*ac50*/  LDSM.16.MT88.4 R20, [R224+0x100] ;  /* 0x00010000e014783b */ /* 0x000e620000004200 */
[--C-:B------:R-:W-:Y:S05]  /*ac60*/  FFMA.FTZ R12, R17, c[0x0][0x2d0], -R107.reuse ;  /* 0x0000b400110c7a23 */ /* 0x100fea000001086b */
[----:B------:R2:W-:Y:S01]  /*ac70*/  MUFU.EX2 R91, R4 ;  /* 0x00000004005b7308 */ /* 0x0005e20000000800 */
[----:B------:R-:W-:Y:S01]  /*ac80*/  F2FP.PACK_AB R67, R126, R229 ;  /* 0x000000e57e43723e */ /* 0x000fe200000000ff */
[----:B------:R-:W-:Y:S01]  /*ac90*/  FMUL.FTZ R17, R70, R133 ;  /* 0x0000008546117220 */ /* 0x000fe20000410000 */
[----:B------:R-:W-:Y:S01]  /*aca0*/  MOV R133, R47 ;  /* 0x0000002f00857202 */ /* 0x000fe20000000f00 */
[----:B------:R-:W-:Y:S06]  /*acb0*/  FMUL.FTZ R47, R0, R163 ;  /* 0x000000a3002f7220 */ /* 0x000fec0000410000 */
[----:B------:R3:W-:Y:S01]  /*acc0*/  MUFU.EX2 R95, R12 ;  /* 0x0000000c005f7308 */ /* 0x0007e20000000800 */
[--C-:B--2---:R-:W-:Y:S02]  /*acd0*/  FFMA.FTZ R4, R34, c[0x0][0x2d0], -R107.reuse ;  /* 0x0000b40022047a23 */ /* 0x104fe4000001086b */
[C---:B------:R-:W-:Y:S01]  /*ace0*/  FMUL.FTZ R34, R68.reuse, R150 ;  /* 0x0000009644227220 */ /* 0x040fe20000410000 */
[----:B------:R-:W-:Y:S06]  /*acf0*/  MOV R150, R93 ;  /* 0x0000005d00967202 */ /* 0x000fec0000000f00 */
[----:B------:R2:W4:Y:S01]  /*ad00*/  MUFU.EX2 R87, R4 ;  /* 0x0000000400577308 */ /* 0x0005220000000800 */
[----:B---3--:R-:W-:Y:S02]  /*ad10*/  FMUL.FTZ R12, R69, R128 ;  /* 0x00000080450c7220 */ /* 0x008fe40000410000 */
[--C-:B--2---:R-:W-:Y:S01]  /*ad20*/  FFMA.FTZ R4, R35, c[0x0][0x2d0], -R107.reuse ;  /* 0x0000b40023047a23 */ /* 0x104fe2000001086b */
[----:B----4-:R-:W-:Y:S01]  /*ad30*/  MOV R123, R87 ;  /* 0x00000057007b7202 */ /* 0x010fe20000000f00 */
[----:B------:R-:W-:Y:S05]  /*ad40*/  FMUL.FTZ R35, R68, R151 ;  /* 0x0000009744237220 */ /* 0x000fea0000410000 */
[----:B------:R2:W-:Y:S10]  /*ad50*/  MUFU.EX2 R199, R4 ;  /* 0x0000000400c77308 */ /* 0x0005f40000000800 */
[----:B------:R3:W-:Y:S01]  /*ad60*/  MUFU.EX2 R151, R48 ;  /* 0x0000003000977308 */ /* 0x0007e20000000800 */
[--C-:B--2---:R-:W-:Y:S02]  /*ad70*/  FFMA.FTZ R4, R24, c[0x0][0x2d0], -R96.reuse ;  /* 0x0000b40018047a23 */ /* 0x104fe40000010860 */
[----:B------:R-:W-:Y:S07]  /*ad80*/  FFMA.FTZ R24, R50, c[0x0][0x2d0], -R107 ;  /* 0x0000b40032187a23 */ /* 0x000fee000001086b */
[----:B------:R2:W4:Y:S01]  /*ad90*/  MUFU.EX2 R89, R4 ;  /* 0x0000000400597308 */ /* 0x0005220000000800 */
[----:B------:R-:W-:Y:S02]  /*ada0*/  FMUL.FTZ R50, R68, R166 ;  /* 0x000000a644327220 */ /* 0x000fe40000410000 */
[----:B---3--:R-:W-:Y:S07]  /*adb0*/  FMUL.FTZ R48, R70, R164 ;  /* 0x000000a446307220 */ /* 0x008fee0000410000 */
[----:B------:R3:W-:Y:S01]  /*adc0*/  MUFU.EX2 R135, R24 ;  /* 0x0000001800877308 */ /* 0x0007e20000000800 */
[--C-:B--2---:R-:W-:Y:S01]  /*add0*/  FFMA.FTZ R4, R25, c[0x0][0x2d0], -R96.reuse ;  /* 0x0000b40019047a23 */ /* 0x104fe20000010860 */
[----:B----4-:R-:W-:Y:S01]  /*ade0*/  MOV R125, R89 ;  /* 0x00000059007d7202 */ /* 0x010fe20000000f00 */
[C---:B------:R-:W-:Y:S07]  /*adf0*/  FMUL.FTZ R25, R69.reuse, R141 ;  /* 0x0000008d45197220 */ /* 0x040fee0000410000 */
[----:B------:R2:W-:Y:S01]  /*ae00*/  MUFU.EX2 R186, R4 ;  /* 0x0000000400ba7308 */ /* 0x0005e20000000800 */
[C---:B---3--:R-:W-:Y:S01]  /*ae10*/  FMUL.FTZ R24, R69.reuse, R140 ;  /* 0x0000008c45187220 */ /* 0x048fe20000410000 */
[----:B------:R-:W-:Y:S02]  /*ae20*/  MOV R140, R197 ;  /* 0x000000c5008c7202 */ /* 0x000fe40000000f00 */
[----:B------:R-:W-:Y:S01]  /*ae30*/  MOV R197, R61 ;  /* 0x0000003d00c57202 */ /* 0x000fe20000000f00 */
[----:B------:R-:W-:Y:S02]  /*ae40*/  FMUL.FTZ R61, R69, R177 ;  /* 0x000000b1453d7220 */ /* 0x000fe40000410000 */
[--C-:B--2---:R-:W-:Y:S02]  /*ae50*/  FFMA.FTZ R4, R26, c[0x0][0x2d0], -R3.reuse ;  /* 0x0000b4001a047a23 */ /* 0x104fe40000010803 */
[C---:B------:R-:W-:Y:S01]  /*ae60*/  FMUL.FTZ R26, R0.reuse, R142 ;  /* 0x0000008e001a7220 */ /* 0x040fe20000410000 */
[----:B------:R-:W-:Y:S01]  /*ae70*/  MOV R142, R199 ;  /* 0x000000c7008e7202 */ /* 0x000fe20000000f00 */
[----:B------:R2:W-:Y:S01]  /*ae80*/  MUFU.EX2 R90, R4 ;  /* 0x00000004005a7308 */ /* 0x0005e20000000800 */
[----:B------:R-:W-:Y:S01]  /*ae90*/  MOV R199, R43 ;  /* 0x0000002b00c77202 */ /* 0x000fe20000000f00 */
[C---:B------:R-:W-:Y:S02]  /*aea0*/  FMUL.FTZ R43, R0.reuse, R159 ;  /* 0x0000009f002b7220 */ /* 0x040fe40000410000 */
[--C-:B--2---:R-:W-:Y:S02]  /*aeb0*/  FFMA.FTZ R4, R27, c[0x0][0x2d0], -R3.reuse ;  /* 0x0000b4001b047a23 */ /* 0x104fe40000010803 */
[----:B------:R-:W-:Y:S01]  /*aec0*/  FMUL.FTZ R27, R0, R143 ;  /* 0x0000008f001b7220 */ /* 0x000fe20000410000 */
[----:B------:R-:W-:Y:S03]  /*aed0*/  MOV R143, R187 ;  /* 0x000000bb008f7202 */ /* 0x000fe60000000f00 */
[----:B------:R2:W-:Y:S01]  /*aee0*/  MUFU.EX2 R198, R4 ;  /* 0x0000000400c67308 */ /* 0x0005e20000000800 */
[----:B------:R-:W-:Y:S01]  /*aef0*/  MOV R187, R60 ;  /* 0x0000003c00bb7202 */ /* 0x000fe20000000f00 */
[----:B------:R-:W-:Y:S08]  /*af00*/  FFMA.FTZ R60, R216, c[0x0][0x2d0], -R3 ;  /* 0x0000b400d83c7a23 */ /* 0x000ff00000010803 */
        /* <DEDUP_REMOVED lines=10> */
[----:B------:R2:W4:Y:S01]  /*afb0*/  MUFU.EX2 R118, R4 ;  /* 0x0000000400767308 */ /* 0x0005220000000800 */
[C---:B---3--:R-:W-:Y:S09]  /*afc0*/  FMUL.FTZ R28, R69.reuse, R144 ;  /* 0x00000090451c7220 */ /* 0x048ff20000410000 */
[----:B------:R3:W-:Y:S01]  /*afd0*/  MUFU.EX2 R144, R40 ;  /* 0x0000002800907308 */ /* 0x0007e20000000800 */
[----:B--2---:R-:W-:Y:S01]  /*afe0*/  FFMA.FTZ R4, R30, c[0x0][0x2d0], -R3 ;  /* 0x0000b4001e047a23 */ /* 0x004fe20000010803 */
[----:B----4-:R-:W-:Y:S01]  /*aff0*/  MOV R141, R118 ;  /* 0x00000076008d7202 */ /* 0x010fe20000000f00 */
[----:B------:R-:W-:Y:S01]  /*b000*/  FMUL.FTZ R30, R0, R146 ;  /* 0x00000092001e7220 */ /* 0x000fe20000410000 */
[----:B------:R-:W-:Y:S06]  /*b010*/  MOV R118, R81 ;  /* 0x0000005100767202 */ /* 0x000fec0000000f00 */
[----:B------:R2:W4:Y:S01]  /*b020*/  MUFU.EX2 R85, R4 ;  /* 0x0000000400557308 */ /* 0x0005220000000800 */
[----:B------:R-:W-:Y:S01]  /*b030*/  LDSM.16.MT88.4 R80, [R226+0x100] ;  /* 0x00010000e250783b */ /* 0x000fe20000004200 */
[----:B---3--:R-:W-:Y:S08]  /*b040*/  FMUL.FTZ R40, R69, R156 ;  /* 0x0000009c45287220 */ /* 0x008ff00000410000 */
[----:B------:R3:W-:Y:S01]  /*b050*/  MUFU.EX2 R146, R32 ;  /* 0x0000002000927308 */ /* 0x0007e20000000800 */
[----:B--2---:R-:W-:Y:S01]  /*b060*/  FFMA.FTZ R4, R37, c[0x0][0x2d0], -R105 ;  /* 0x0000b40025047a23 */ /* 0x004fe20000010869 */
[----:B----4-:R-:W-:Y:S02]  /*b070*/  MOV R129, R85 ;  /* 0x0000005500817202 */ /* 0x010fe40000000f00 */
[----:B------:R-:W-:Y:S06]  /*b080*/  LDSM.16.MT88.4 R84, [R224+0x900] ;  /* 0x00090000e054783b */ /* 0x000fec0000004200 */
[----:B------:R2:W-:Y:S01]  /*b090*/  MUFU.EX2 R201, R4 ;  /* 0x0000000400c97308 */ /* 0x0005e20000000800 */
[C---:B---3--:R-:W-:Y:S01]  /*b0a0*/  FMUL.FTZ R32, R70.reuse, R148 ;  /* 0x0000009446207220 */ /* 0x048fe20000410000 */
[----:B------:R-:W-:Y:S01]  /*b0b0*/  MOV R148, R33 ;  /* 0x0000002100947202 */ /* 0x000fe20000000f00 */
[----:B------:R-:W-:Y:S07]  /*b0c0*/  FMUL.FTZ R33, R70, R149 ;  /* 0x0000009546217220 */ /* 0x000fee0000410000 */
[----:B------:R3:W-:Y:S01]  /*b0d0*/  MUFU.EX2 R149, R44 ;  /* 0x0000002c00957308 */ /* 0x0007e20000000800 */
[----:B--2---:R-:W-:Y:S02]  /*b0e0*/  FFMA.FTZ R4, R38, c[0x0][0x2d0], -R107 ;  /* 0x0000b40026047a23 */ /* 0x004fe4000001086b */
[----:B------:R-:W2:Y:S07]  /*b0f0*/  LDSM.16.MT88.4 R36, [R227+0x100] ;  /* 0x00010000e324783b */ /* 0x000eae0000004200 */
[----:B------:R4:W-:Y:S01]  /*b100*/  MUFU.EX2 R94, R4 ;  /* 0x00000004005e7308 */ /* 0x0009e20000000800 */
[----:B---3--:R-:W-:Y:S02]  /*b110*/  FMUL.FTZ R44, R69, R160 ;  /* 0x000000a0452c7220 */ /* 0x008fe40000410000 */
[C---:B----4-:R-:W-:Y:S01]  /*b120*/  FMUL.FTZ R4, R70.reuse, R124 ;  /* 0x0000007c46047220 */ /* 0x050fe20000410000 */
[----:B------:R-:W-:Y:S06]  /*b130*/  MOV R124, R90 ;  /* 0x0000005a007c7202 */ /* 0x000fec0000000f00 */
[-C--:B-1----:R-:W-:Y:S08]  /*b140*/  HMMA.16816.F32 R4, R76, R20.reuse, R4 ;  /* 0x000000144c04723c */ /* 0x082ff00000001804 */
[C---:B------:R-:W-:Y:S07]  /*b150*/  HMMA.16816.F32 R8, R64.reuse, R20, R8 ;  /* 0x000000144008723c */ /* 0x040fee0000001808 */
[--C-:B------:R-:W-:Y:S01]  /*b160*/  FFMA.FTZ R20, R49, c[0x0][0x2d0], -R105.reuse ;  /* 0x0000b40031147a23 */ /* 0x100fe20000010869 */
[-C--:B------:R-:W-:Y:S03]  /*b170*/  HMMA.16816.F32 R12, R64, R22.reuse, R12 ;  /* 0x00000016400c723c */ /* 0x080fe6000000180c */
[----:B------:R1:W-:Y:S01]  /*b180*/  MUFU.EX2 R134, R20 ;  /* 0x0000001400867308 */ /* 0x0003e20000000800 */
[C---:B------:R-:W-:Y:S02]  /*b190*/  FMUL.FTZ R49, R70.reuse, R165 ;  /* 0x000000a546317220 */ /* 0x040fe40000410000 */
[----:B------:R-:W-:Y:S01]  /*b1a0*/  FMUL.FTZ R21, R70, R137 ;  /* 0x0000008946157220 */ /* 0x000fe20000410000 */
[----:B------:R-:W-:Y:S01]  /*b1b0*/  MOV R137, R198 ;  /* 0x000000c600897202 */ /* 0x000fe20000000f00 */
[C---:B------:R-:W-:Y:S04]  /*b1c0*/  HMMA.16816.F32 R16, R76.reuse, R22, R16 ;  /* 0x000000164c10723c */ /* 0x040fe80000001810 */
[----:B------:R-:W-:Y:S01]  /*b1d0*/  MOV R198, R58 ;  /* 0x0000003a00c67202 */ /* 0x000fe20000000f00 */
[----:B------:R-:W-:Y:S02]  /*b1e0*/  FMUL.FTZ R58, R0, R174 ;  /* 0x000000ae003a7220 */ /* 0x000fe40000410000 */
[C---:B------:R-:W-:Y:S01]  /*b1f0*/  FMUL.FTZ R22, R68.reuse, R138 ;  /* 0x0000008a44167220 */ /* 0x040fe20000410000 */
[----:B------:R-:W-:Y:S01]  /*b200*/  MOV R138, R186 ;  /* 0x000000ba008a7202 */ /* 0x000fe20000000f00 */
[----:B------:R-:W-:Y:S03]  /*b210*/  FMUL.FTZ R23, R68, R139 ;  /* 0x0000008b44177220 */ /* 0x000fe60000410000 */
[----:B------:R-:W-:Y:S01]  /*b220*/  MOV R186, R57 ;  /* 0x0000003900ba7202 */ /* 0x000fe20000000f00 */
[----:B------:R-:W-:Y:S01]  /*b230*/  FMUL.FTZ R57, R69, R173 ;  /* 0x000000ad45397220 */ /* 0x000fe20000410000 */
[----:B------:R-:W-:Y:S01]  /*b240*/  MOV R139, R91 ;  /* 0x0000005b008b7202 */ /* 0x000fe20000000f00 */
[----:B-1----:R-:W-:Y:S01]  /*b250*/  FMUL.FTZ R20, R70, R136 ;  /* 0x0000008846147220 */ /* 0x002fe20000410000 */
[----:B------:R-:W-:Y:S02]  /*b260*/  MOV R136, R185 ;  /* 0x000000b900887202 */ /* 0x000fe40000000f00 */
[----:B------:R-:W-:Y:S01]  /*b270*/  MOV R185, R59 ;  /* 0x0000003b00b97202 */ /* 0x000fe20000000f00 */
[----:B------:R-:W-:Y:S03]  /*b280*/  FMUL.FTZ R59, R0, R175 ;  /* 0x000000af003b7220 */ /* 0x000fe60000410000 */
[-C--:B--2---:R-:W-:Y:S08]  /*b290*/  HMMA.16816.F32 R20, R76, R36.reuse, R20 ;  /* 0x000000244c14723c */ /* 0x084ff00000001814 */
[C---:B------:R-:W-:Y:S07]  /*b2a0*/  HMMA.16816.F32 R24, R64.reuse, R36, R24 ;  /* 0x000000244018723c */ /* 0x040fee0000001818 */
[--C-:B------:R-:W-:Y:S01]  /*b2b0*/  FFMA.FTZ R36, R41, c[0x0][0x2d0], -R96.reuse ;  /* 0x0000b40029247a23 */ /* 0x100fe20000010860 */
[-C--:B------:R-:W-:Y:S03]  /*b2c0*/  HMMA.16816.F32 R28, R64, R38.reuse, R28 ;  /* 0x00000026401c723c */ /* 0x080fe6000000181c */
[----:B------:R1:W-:Y:S01]  /*b2d0*/  MUFU.EX2 R145, R36 ;  /* 0x0000002400917308 */ /* 0x0003e20000000800 */
[----:B------:R-:W-:Y:S02]  /*b2e0*/  FMUL.FTZ R37, R70, R153 ;  /* 0x0000009946257220 */ /* 0x000fe40000410000 */
[----:B------:R-:W-:Y:S02]  /*b2f0*/  FMUL.FTZ R41, R69, R157 ;  /* 0x0000009d45297220 */ /* 0x000fe40000410000 */
[C---:B------:R-:W-:Y:S07]  /*b300*/  HMMA.16816.F32 R32, R76.reuse, R38, R32 ;  /* 0x000000264c20723c */ /* 0x040fee0000001820 */
[C---:B------:R-:W-:Y:S02]  /*b310*/  FMUL.FTZ R38, R68.reuse, R154 ;  /* 0x0000009a44267220 */ /* 0x040fe40000410000 */
[----:B------:R-:W-:Y:S03]  /*b320*/  FMUL.FTZ R39, R68, R155 ;  /* 0x0000009b44277220 */ /* 0x000fe60000410000 */
[----:B-1----:R-:W-:Y:S07]  /*b330*/  FMUL.FTZ R36, R70, R152 ;  /* 0x0000009846247220 */ /* 0x002fee0000410000 */
[-C--:B------:R-:W-:Y:S08]  /*b340*/  HMMA.16816.F32 R36, R76, R52.reuse, R36 ;  /* 0x000000344c24723c */ /* 0x080ff00000001824 */
[C---:B------:R-:W-:Y:S07]  /*b350*/  HMMA.16816.F32 R40, R64.reuse, R52, R40 ;  /* 0x000000344028723c */ /* 0x040fee0000001828 */
[--C-:B------:R-:W-:Y:S01]  /*b360*/  FFMA.FTZ R52, R208, c[0x0][0x2d0], -R96.reuse ;  /* 0x0000b400d0347a23 */ /* 0x100fe20000010860 */
[-C--:B------:R-:W-:Y:S03]  /*b370*/  HMMA.16816.F32 R44, R64, R54.reuse, R44 ;  /* 0x00000036402c723c */ /* 0x080fe6000000182c */
[----:B------:R1:W2:Y:S01]  /*b380*/  MUFU.EX2 R88, R52 ;  /* 0x0000003400587308 */ /* 0x0002a20000000800 */
[----:B------:R-:W-:Y:S04]  /*b390*/  FMUL.FTZ R53, R70, R169 ;  /* 0x000000a946357220 */ /* 0x000fe80000410000 */
        /* <DEDUP_REMOVED lines=8> */
[----:B------:R1:W-:Y:S01]  /*b420*/  MUFU.EX2 R210, R80 ;  /* 0x0000005000d27308 */ /* 0x0003e20000000800 */
[----:B------:R-:W-:Y:S03]  /*b430*/  F2FP.PACK_AB R81, R137, R124 ;  /* 0x0000007c8951723e */ /* 0x000fe600000000ff */
[C---:B------:R-:W-:Y:S01]  /*b440*/  FMUL.FTZ R64, R70.reuse, R180 ;  /* 0x000000b446407220 */ /* 0x040fe20000410000 */
[----:B------:R-:W-:Y:S01]  /*b450*/  F2FP.PACK_AB R180, R101, R100 ;  /* 0x0000006465b4723e */ /* 0x000fe200000000ff */
[----:B------:R-:W-:Y:S03]  /*b460*/  FMUL.FTZ R65, R70, R181 ;  /* 0x000000b546417220 */ /* 0x000fe60000410000 */
[C---:B------:R-:W-:Y:S01]  /*b470*/  FMUL.FTZ R66, R68.reuse, R182 ;  /* 0x000000b644427220 */ /* 0x040fe20000410000 */
[----:B------:R-:W-:Y:S01]  /*b480*/  F2FP.PACK_AB R181, R103, R102 ;  /* 0x0000006667b5723e */ /* 0x000fe200000000ff */
[----:B------:R-:W-:Y:S07]  /*b490*/  FMUL.FTZ R67, R68, R183 ;  /* 0x000000b744437220 */ /* 0x000fee0000410000 */
[----:B------:R-:W-:Y:S04]  /*b4a0*/  HMMA.16816.F32 R64, R76, R82, R64 ;  /* 0x000000524c40723c */ /* 0x000fe80000001840 */
[----:B-1----:R-:W-:Y:S03]  /*b4b0*/  FFMA.FTZ R80, R213, c[0x0][0x2d0], -R105 ;  /* 0x0000b400d5507a23 */ /* 0x002fe60000010869 */
[----:B------:R-:W-:Y:S02]  /*b4c0*/  F2FP.PACK_AB R76, R122, R228 ;  /* 0x000000e47a4c723e */ /* 0x000fe400000000ff */
[----:B------:R-:W-:Y:S01]  /*b4d0*/  F2FP.PACK_AB R77, R139, R119 ;  /* 0x000000778b4d723e */ /* 0x000fe200000000ff */
[----:B------:R1:W-:Y:S02]  /*b4e0*/  MUFU.EX2 R155, R80 ;  /* 0x00000050009b7308 */ /* 0x0003e40000000800 */
[----:B------:R-:W-:Y:S02]  /*b4f0*/  F2FP.PACK_AB R78, R143, R136 ;  /* 0x000000888f4e723e */ /* 0x000fe400000000ff */
[----:B------:R-:W-:Y:S02]  /*b500*/  F2FP.PACK_AB R79, R142, R123 ;  /* 0x0000007b8e4f723e */ /* 0x000fe400000000ff */
[----:B--2---:R-:W-:Y:S02]  /*b510*/  MOV R213, R88 ;  /* 0x0000005800d57202 */ /* 0x004fe40000000f00 */
[----:B------:R-:W2:Y:S01]  /*b520*/  LDSM.16.MT88.4 R88, [R227+0x900] ;  /* 0x00090000e358783b */ /* 0x000ea20000004200 */
[----:B------:R-:W-:Y:S02]  /*b530*/  F2FP.PACK_AB R82, R141, R128 ;  /* 0x000000808d52723e */ /* 0x000fe400000000ff */
[-C--:B------:R-:W-:Y:S03]  /*b540*/  HMMA.16816.F32 R4, R76, R84.reuse, R4 ;  /* 0x000000544c04723c */ /* 0x080fe60000001804 */
[----:B------:R-:W-:Y:S01]  /*b550*/  F2FP.PACK_AB R83, R140, R129 ;  /* 0x000000818c53723e */ /* 0x000fe200000000ff */
[--C-:B-1----:R-:W-:Y:S01]  /*b560*/  FFMA.FTZ R80, R217, c[0x0][0x2d0], -R107.reuse ;  /* 0x0000b400d9507a23 */ /* 0x102fe2000001086b */
[----:B------:R-:W-:Y:S02]  /*b570*/  MOV R217, R148 ;  /* 0x0000009400d97202 */ /* 0x000fe40000000f00 */
[----:B------:R-:W-:Y:S01]  /*b580*/  MOV R148, R134 ;  /* 0x0000008600947202 */ /* 0x000fe20000000f00 */
[----:B------:R1:W-:Y:S01]  /*b590*/  MUFU.EX2 R154, R80 ;  /* 0x00000050009a7308 */ /* 0x0003e20000000800 */
[----:B------:R-:W-:Y:S03]  /*b5a0*/  MOV R134, R132 ;  /* 0x0000008400867202 */ /* 0x000fe60000000f00 */
[----:B------:R-:W-:Y:S01]  /*b5b0*/  MOV R132, R92 ;  /* 0x0000005c00847202 */ /* 0x000fe20000000f00 */
[----:B------:R-:W-:Y:S01]  /*b5c0*/  FFMA.FTZ R92, R218, c[0x0][0x2d0], -R107 ;  /* 0x0000b400da5c7a23 */ /* 0x000fe2000001086b */
[----:B------:R-:W-:Y:S02]  /*b5d0*/  MOV R218, R148 ;  /* 0x0000009400da7202 */ /* 0x000fe40000000f00 */
[----:B------:R-:W-:Y:S02]  /*b5e0*/  MOV R148, R135 ;  /* 0x0000008700947202 */ /* 0x000fe40000000f00 */
[----:B------:R-:W-:Y:S01]  /*b5f0*/  MOV R135, R94 ;  /* 0x0000005e00877202 */ /* 0x000fe20000000f00 */
[----:B------:R3:W-:Y:S01]  /*b600*/  MUFU.EX2 R209, R92 ;  /* 0x0000005c00d17308 */ /* 0x0007e20000000800 */
[----:B-1----:R-:W-:Y:S07]  /*b610*/  F2FP.PACK_AB R80, R138, R125 ;  /* 0x0000007d8a50723e */ /* 0x002fee00000000ff */
[C---:B------:R-:W-:Y:S07]  /*b620*/  HMMA.16816.F32 R8, R80.reuse, R84, R8 ;  /* 0x000000545008723c */ /* 0x040fee0000001808 */
[--C-:B------:R-:W-:Y:S01]  /*b630*/  FFMA.FTZ R84, R211, c[0x0][0x2d0], -R105.reuse ;  /* 0x0000b400d3547a23 */ /* 0x100fe20000010869 */
[-C--:B------:R-:W-:Y:S03]  /*b640*/  HMMA.16816.F32 R12, R80, R86.reuse, R12 ;  /* 0x00000056500c723c */ /* 0x080fe6000000180c */
[----:B------:R1:W-:Y:S01]  /*b650*/  MUFU.EX2 R203, R84 ;  /* 0x0000005400cb7308 */ /* 0x0003e20000000800 */
[----:B------:R-:W-:Y:S02]  /*b660*/  MOV R211, R147 ;  /* 0x0000009300d37202 */ /* 0x000fe40000000f00 */
[----:B------:R-:W-:Y:S02]  /*b670*/  MOV R147, R95 ;  /* 0x0000005f00937202 */ /* 0x000fe40000000f00 */
[C---:B------:R-:W-:Y:S01]  /*b680*/  HMMA.16816.F32 R16, R76.reuse, R86, R16 ;  /* 0x000000564c10723c */ /* 0x040fe20000001810 */
[----:B---3--:R-:W3:Y:S07]  /*b690*/  LDSM.16.MT88.4 R92, [R225+0x900] ;  /* 0x00090000e15c783b */ /* 0x008eee0000004200 */
[-C--:B--2---:R-:W-:Y:S08]  /*b6a0*/  HMMA.16816.F32 R20, R76, R88.reuse, R20 ;  /* 0x000000584c14723c */ /* 0x084ff00000001814 */
[C---:B------:R-:W-:Y:S04]  /*b6b0*/  HMMA.16816.F32 R24, R80.reuse, R88, R24 ;  /* 0x000000585018723c */ /* 0x040fe80000001818 */
[----:B-1----:R-:W-:Y:S01]  /*b6c0*/  FFMA.FTZ R84, R212, c[0x0][0x2d0], -R105 ;  /* 0x0000b400d4547a23 */ /* 0x002fe20000010869 */
[----:B------:R-:W-:Y:S02]  /*b6d0*/  MOV R212, R151 ;  /* 0x0000009700d47202 */ /* 0x000fe40000000f00 */
[--C-:B------:R-:W-:Y:S01]  /*b6e0*/  FFMA.FTZ R88, R220, c[0x0][0x2d0], -R96.reuse ;  /* 0x0000b400dc587a23 */ /* 0x100fe20000010860 */
[-C--:B------:R-:W-:Y:S01]  /*b6f0*/  HMMA.16816.F32 R28, R80, R90.reuse, R28 ;  /* 0x0000005a501c723c */ /* 0x080fe2000000181c */
[----:B------:R1:W-:Y:S03]  /*b700*/  MUFU.EX2 R208, R84 ;  /* 0x0000005400d07308 */ /* 0x0003e60000000800 */
[----:B------:R-:W-:Y:S02]  /*b710*/  MOV R220, R149 ;  /* 0x0000009500dc7202 */ /* 0x000fe40000000f00 */
[----:B------:R-:W-:Y:S02]  /*b720*/  MOV R149, R131 ;  /* 0x0000008300957202 */ /* 0x000fe40000000f00 */
[C---:B------:R-:W-:Y:S03]  /*b730*/  HMMA.16816.F32 R32, R76.reuse, R90, R32 ;  /* 0x0000005a4c20723c */ /* 0x040fe60000001820 */
[----:B------:R2:W-:Y:S01]  /*b740*/  MUFU.EX2 R153, R88 ;  /* 0x0000005800997308 */ /* 0x0005e20000000800 */
[----:B------:R-:W-:Y:S02]  /*b750*/  MOV R131, R121 ;  /* 0x0000007900837202 */ /* 0x000fe40000000f00 */
[----:B------:R-:W-:Y:S02]  /*b760*/  MOV R121, R197 ;  /* 0x000000c500797202 */ /* 0x000fe40000000f00 */
[-C--:B---3--:R-:W-:Y:S08]  /*b770*/  HMMA.16816.F32 R36, R76, R92.reuse, R36 ;  /* 0x0000005c4c24723c */ /* 0x088ff00000001824 */
[C---:B------:R-:W-:Y:S04]  /*b780*/  HMMA.16816.F32 R40, R80.reuse, R92, R40 ;  /* 0x0000005c5028723c */ /* 0x040fe80000001828 */
[--C-:B-1----:R-:W-:Y:S01]  /*b790*/  FFMA.FTZ R84, R214, c[0x0][0x2d0], -R107.reuse ;  /* 0x0000b400d6547a23 */ /* 0x102fe2000001086b */
[----:B------:R-:W-:Y:S02]  /*b7a0*/  MOV R214, R148 ;  /* 0x0000009400d67202 */ /* 0x000fe40000000f00 */
[----:B------:R-:W-:Y:S01]  /*b7b0*/  MOV R148, R201 ;  /* 0x000000c900947202 */ /* 0x000fe20000000f00 */
[-C--:B------:R-:W-:Y:S01]  /*b7c0*/  HMMA.16816.F32 R44, R80, R94.reuse, R44 ;  /* 0x0000005e502c723c */ /* 0x080fe2000000182c */
[----:B------:R1:W-:Y:S03]  /*b7d0*/  MUFU.EX2 R201, R84 ;  /* 0x0000005400c97308 */ /* 0x0003e60000000800 */
[--C-:B--2---:R-:W-:Y:S01]  /*b7e0*/  FFMA.FTZ R88, R219, c[0x0][0x2d0], -R96.reuse ;  /* 0x0000b400db587a23 */ /* 0x104fe20000010860 */
[----:B------:R-:W-:Y:S01]  /*b7f0*/  MOV R219, R148 ;  /* 0x0000009400db7202 */ /* 0x000fe20000000f00 */
[--C-:B------:R-:W-:Y:S01]  /*b800*/  FFMA.FTZ R92, R249, c[0x0][0x2d0], -R96.reuse ;  /* 0x0000b400f95c7a23 */ /* 0x100fe20000010860 */
[----:B------:R-:W-:Y:S01]  /*b810*/  MOV R148, R187 ;  /* 0x000000bb00947202 */ /* 0x000fe20000000f00 */
[C---:B------:R-:W-:Y:S03]  /*b820*/  HMMA.16816.F32 R48, R76.reuse, R94, R48 ;  /* 0x0000005e4c30723c */ /* 0x040fe60000001830 */
[----:B------:R2:W-:Y:S01]  /*b830*/  MUFU.EX2 R159, R88 ;  /* 0x00000058009f7308 */ /* 0x0005e20000000800 */
[----:B------:R-:W-:Y:S02]  /*b840*/  MOV R187, R185 ;  /* 0x000000b900bb7202 */ /* 0x000fe40000000f00 */
[----:B------:R-:W-:Y:S02]  /*b850*/  MOV R185, R186 ;  /* 0x000000ba00b97202 */ /* 0x000fe40000000f00 */
[----:B------:R-:W-:Y:S04]  /*b860*/  MOV R186, R194 ;  /* 0x000000c200ba7202 */ /* 0x000fe80000000f00 */
[----:B------:R-:W-:Y:S01]  /*b870*/  MOV R249, R128 ;  /* 0x0000008000f97202 */ /* 0x000fe20000000f00 */
[----:B-1----:R-:W-:Y:S01]  /*b880*/  FFMA.FTZ R84, R215, c[0x0][0x2d0], -R107 ;  /* 0x0000b400d7547a23 */ /* 0x002fe2000001086b */
[----:B------:R-:W-:Y:S02]  /*b890*/  MOV R215, R150 ;  /* 0x0000009600d77202 */ /* 0x000fe40000000f00 */
[----:B------:R-:W-:Y:S01]  /*b8a0*/  MOV R150, R132 ;  /* 0x0000008400967202 */ /* 0x000fe20000000f00 */
[----:B------:R1:W-:Y:S01]  /*b8b0*/  MUFU.EX2 R202, R84 ;  /* 0x0000005400ca7308 */ /* 0x0003e20000000800 */
[----:B------:R-:W-:Y:S02]  /*b8c0*/  MOV R132, R130 ;  /* 0x0000008200847202 */ /* 0x000fe40000000f00 */
[----:B------:R-:W-:Y:S01]  /*b8d0*/  MOV R130, R196 ;  /* 0x000000c400827202 */ /* 0x000fe20000000f00 */
[--C-:B--2---:R-:W-:Y:S01]  /*b8e0*/  FFMA.FTZ R88, R222, c[0x0][0x2d0], -R3.reuse ;  /* 0x0000b400de587a23 */ /* 0x104fe20000010803 */
[----:B------:R-:W-:Y:S02]  /*b8f0*/  MOV R222, R135 ;  /* 0x0000008700de7202 */ /* 0x000fe40000000f00 */
[----:B------:R-:W-:Y:S03]  /*b900*/  MOV R135, R199 ;  /* 0x000000c700877202 */ /* 0x000fe60000000f00 */
[----:B------:R2:W-:Y:S01]  /*b910*/  MUFU.EX2 R152, R88 ;  /* 0x0000005800987308 */ /* 0x0005e20000000800 */
[----:B-1----:R-:W1:Y:S01]  /*b920*/  LDSM.16.MT88.4 R84, [R226+0x900] ;  /* 0x00090000e254783b */ /* 0x002e620000004200 */
[--C-:B--2---:R-:W-:Y:S01]  /*b930*/  FFMA.FTZ R88, R245, c[0x0][0x2d0], -R3.reuse ;  /* 0x0000b400f5587a23 */ /* 0x104fe20000010803 */
[----:B------:R-:W-:Y:S02]  /*b940*/  MOV R245, R134 ;  /* 0x0000008600f57202 */ /* 0x000fe40000000f00 */
[----:B------:R-:W-:Y:S05]  /*b950*/  MOV R134, R200 ;  /* 0x000000c800867202 */ /* 0x000fea0000000f00 */
[----:B------:R2:W3:Y:S10]  /*b960*/  MUFU.EX2 R158, R88 ;  /* 0x00000058009e7308 */ /* 0x0004f40000000800 */
[----:B------:R4:W-:Y:S01]  /*b970*/  MUFU.EX2 R200, R92 ;  /* 0x0000005c00c87308 */ /* 0x0009e20000000800 */
[--C-:B--2---:R-:W-:Y:S01]  /*b980*/  FFMA.FTZ R88, R221, c[0x0][0x2d0], -R96.reuse ;  /* 0x0000b400dd587a23 */ /* 0x104fe20000010860 */
[----:B------:R-:W-:Y:S01]  /*b990*/  MOV R221, R129 ;  /* 0x0000008100dd7202 */ /* 0x000fe20000000f00 */
[-C--:B-1----:R-:W-:Y:S07]  /*b9a0*/  HMMA.16816.F32 R52, R76, R84.reuse, R52 ;  /* 0x000000544c34723c */ /* 0x082fee0000001834 */
[----:B------:R1:W2:Y:S01]  /*b9b0*/  MUFU.EX2 R157, R88 ;  /* 0x00000058009d7308 */ /* 0x0002a20000000800 */
[C---:B------:R-:W-:Y:S04]  /*b9c0*/  HMMA.16816.F32 R56, R80.reuse, R84, R56 ;  /* 0x000000545038723c */ /* 0x040fe80000001838 */
[--C-:B----4-:R-:W-:Y:S01]  /*b9d0*/  FFMA.FTZ R92, R251, c[0x0][0x2d0], -R3.reuse ;  /* 0x0000b400fb5c7a23 */ /* 0x110fe20000010803 */
[----:B------:R-:W-:Y:S02]  /*b9e0*/  MOV R251, R123 ;  /* 0x0000007b00fb7202 */ /* 0x000fe40000000f00 */
[----:B------:R-:W-:Y:S01]  /*b9f0*/  FFMA.FTZ R84, R252, c[0x0][0x2d0], -R3 ;  /* 0x0000b400fc547a23 */ /* 0x000fe20000010803 */
[-C--:B------:R-:W-:Y:S01]  /*ba00*/  HMMA.16816.F32 R60, R80, R86.reuse, R60 ;  /* 0x00000056503c723c */ /* 0x080fe2000000183c */
[----:B------:R4:W-:Y:S03]  /*ba10*/  MUFU.EX2 R156, R92 ;  /* 0x0000005c009c7308 */ /* 0x0009e60000000800 */
[----:B------:R-:W-:Y:S03]  /*ba20*/  MOV R252, R122 ;  /* 0x0000007a00fc7202 */ /* 0x000fe60000000f00 */
[----:B------:R-:W-:Y:S01]  /*ba30*/  FFMA.FTZ R80, R223, c[0x0][0x2d0], -R105 ;  /* 0x0000b400df507a23 */ /* 0x000fe20000010869 */
[----:B------:R-:W-:Y:S01]  /*ba40*/  HMMA.16816.F32 R64, R76, R86, R64 ;  /* 0x000000564c40723c */ /* 0x000fe20000001840 */
[----:B-1----:R-:W1:Y:S02]  /*ba50*/  LDSM.16.MT88.4 R88, [R224+0x1100] ;  /* 0x00110000e058783b */ /* 0x002e640000004200 */
[----:B------:R2:W-:Y:S01]  /*ba60*/  MUFU.EX2 R162, R80 ;  /* 0x0000005000a27308 */ /* 0x0005e20000000800 */
[----:B------:R-:W-:Y:S02]  /*ba70*/  F2FP.PACK_AB R81, R220, R144 ;  /* 0x00000090dc51723e */ /* 0x000fe400000000ff */
[----:B------:R-:W-:Y:S02]  /*ba80*/  F2FP.PACK_AB R82, R213, R212 ;  /* 0x000000d4d552723e */ /* 0x000fe400000000ff */
[----:B------:R-:W-:Y:S04]  /*ba90*/  F2FP.PACK_AB R76, R219, R245 ;  /* 0x000000f5db4c723e */ /* 0x000fe800000000ff */
[----:B------:R-:W-:Y:S01]  /*baa0*/  F2FP.PACK_AB R77, R147, R222 ;  /* 0x000000de934d723e */ /* 0x000fe200000000ff */
[----:B------:R3:W1:Y:S01]  /*bab0*/  MUFU.EX2 R163, R84 ;  /* 0x0000005400a37308 */ /* 0x0006620000000800 */
[----:B------:R-:W-:Y:S02]  /*bac0*/  F2FP.PACK_AB R78, R218, R215 ;  /* 0x000000d7da4e723e */ /* 0x000fe400000000ff */
[----:B------:R-:W-:Y:S01]  /*bad0*/  F2FP.PACK_AB R79, R217, R214 ;  /* 0x000000d6d94f723e */ /* 0x000fe200000000ff */
[----:B----4-:R-:W-:Y:S01]  /*bae0*/  FFMA.FTZ R92, R135, c[0x0][0x2d0], -R107 ;  /* 0x0000b400875c7a23 */ /* 0x010fe2000001086b */
[----:B------:R-:W-:Y:S02]  /*baf0*/  F2FP.PACK_AB R83, R216, R211 ;  /* 0x000000d3d853723e */ /* 0x000fe400000000ff */
[----:B------:R-:W-:Y:S03]  /*bb00*/  MOV R135, R195 ;  /* 0x000000c300877202 */ /* 0x000fe60000000f00 */
[----:B------:R4:W-:Y:S01]  /*bb10*/  MUFU.EX2 R161, R92 ;  /* 0x0000005c00a17308 */ /* 0x0009e20000000800 */
[----:B--2---:R-:W-:Y:S09]  /*bb20*/  FFMA.FTZ R80, R248, c[0x0][0x2d0], -R105 ;  /* 0x0000b400f8507a23 */ /* 0x004ff20000010869 */
[----:B------:R2:W-:Y:S01]  /*bb30*/  MUFU.EX2 R199, R80 ;  /* 0x0000005000c77308 */ /* 0x0005e20000000800 */
[----:B---3--:R-:W3:Y:S01]  /*bb40*/  LDSM.16.MT88.4 R84, [R227+0x1100] ;  /* 0x00110000e354783b */ /* 0x008ee20000004200 */
[-C--:B-1----:R-:W-:Y:S07]  /*bb50*/  HMMA.16816.F32 R4, R76, R88.reuse, R4 ;  /* 0x000000584c04723c */ /* 0x082fee0000001804 */
[----:B----4-:R-:W1:Y:S01]  /*bb60*/  LDSM.16.MT88.4 R92, [R225+0x1100] ;  /* 0x00110000e15c783b */ /* 0x010e620000004200 */
[----:B--2---:R-:W-:Y:S07]  /*bb70*/  F2FP.PACK_AB R80, R145, R146 ;  /* 0x000000929150723e */ /* 0x004fee00000000ff */
[C---:B------:R-:W-:Y:S07]  /*bb80*/  HMMA.16816.F32 R8, R80.reuse, R88, R8 ;  /* 0x000000585008723c */ /* 0x040fee0000001808 */
[----:B------:R-:W-:Y:S01]  /*bb90*/  FFMA.FTZ R88, R134, c[0x0][0x2d0], -R107 ;  /* 0x0000b40086587a23 */ /* 0x000fe2000001086b */
[-C--:B------:R-:W-:Y:S04]  /*bba0*/  HMMA.16816.F32 R12, R80, R90.reuse, R12 ;  /* 0x0000005a500c723c */ /* 0x080fe8000000180c */
[----:B------:R-:W-:Y:S02]  /*bbb0*/  MOV R134, R198 ;  /* 0x000000c600867202 */ /* 0x000fe40000000f00 */
[----:B------:R2:W-:Y:S02]  /*bbc0*/  MUFU.EX2 R198, R88 ;  /* 0x0000005800c67308 */ /* 0x0005e40000000800 */
[C---:B------:R-:W-:Y:S08]  /*bbd0*/  HMMA.16816.F32 R16, R76.reuse, R90, R16 ;  /* 0x0000005a4c10723c */ /* 0x040ff00000001810 */
[-C--:B---3--:R-:W-:Y:S08]  /*bbe0*/  HMMA.16816.F32 R20, R76, R84.reuse, R20 ;  /* 0x000000544c14723c */ /* 0x088ff00000001814 */
[C---:B------:R-:W-:Y:S04]  /*bbf0*/  HMMA.16816.F32 R24, R80.reuse, R84, R24 ;  /* 0x000000545018723c */ /* 0x040fe80000001818 */
[----:B--2---:R-:W-:Y:S04]  /*bc00*/  FFMA.FTZ R88, R246, c[0x0][0x2d0], -R105 ;  /* 0x0000b400f6587a23 */ /* 0x004fe80000010869 */
[-C--:B------:R-:W-:Y:S01]  /*bc10*/  HMMA.16816.F32 R28, R80, R86.reuse, R28 ;  /* 0x00000056501c723c */ /* 0x080fe2000000181c */
[----:B------:R2:W-:Y:S03]  /*bc20*/  MUFU.EX2 R197, R88 ;  /* 0x0000005800c57308 */ /* 0x0005e60000000800 */
[----:B------:R-:W-:Y:S04]  /*bc30*/  FFMA.FTZ R84, R250, c[0x0][0x2d0], -R107 ;  /* 0x0000b400fa547a23 */ /* 0x000fe8000001086b */
[C---:B------:R-:W-:Y:S03]  /*bc40*/  HMMA.16816.F32 R32, R76.reuse, R86, R32 ;  /* 0x000000564c20723c */ /* 0x040fe60000001820 */
[----:B------:R3:W-:Y:S05]  /*bc50*/  MUFU.EX2 R194, R84 ;  /* 0x0000005400c27308 */ /* 0x0007ea0000000800 */
[-C--:B-1----:R-:W-:Y:S08]  /*bc60*/  HMMA.16816.F32 R36, R76, R92.reuse, R36 ;  /* 0x0000005c4c24723c */ /* 0x082ff00000001824 */
[C---:B------:R-:W-:Y:S04]  /*bc70*/  HMMA.16816.F32 R40, R80.reuse, R92, R40 ;  /* 0x0000005c5028723c */ /* 0x040fe80000001828 */
[----:B--2---:R-:W-:Y:S03]  /*bc80*/  FFMA.FTZ R88, R244, c[0x0][0x2d0], -R105 ;  /* 0x0000b400f4587a23 */ /* 0x004fe60000010869 */
[--C-:B------:R-:W-:Y:S01]  /*bc90*/  FFMA.FTZ R92, R190, c[0x0][0x2d0], -R96.reuse ;  /* 0x0000b400be5c7a23 */ /* 0x100fe20000010860 */
[-C--:B------:R-:W-:Y:S01]  /*bca0*/  HMMA.16816.F32 R44, R80, R94.reuse, R44 ;  /* 0x0000005e502c723c */ /* 0x080fe2000000182c */
[----:B------:R1:W-:Y:S03]  /*bcb0*/  MUFU.EX2 R196, R88 ;  /* 0x0000005800c47308 */ /* 0x0003e60000000800 */
[--C-:B---3--:R-:W-:Y:S01]  /*bcc0*/  FFMA.FTZ R84, R150, c[0x0][0x2d0], -R96.reuse ;  /* 0x0000b40096547a23 */ /* 0x108fe20000010860 */
[----:B------:R-:W-:Y:S01]  /*bcd0*/  MOV R150, R106 ;  /* 0x0000006a00967202 */ /* 0x000fe20000000f00 */
[--C-:B------:R-:W-:Y:S02]  /*bce0*/  FFMA.FTZ R106, R114, c[0x0][0x2d0], -R107.reuse ;  /* 0x0000b400726a7a23 */ /* 0x100fe4000001086b */
[C---:B------:R-:W-:Y:S03]  /*bcf0*/  HMMA.16816.F32 R48, R76.reuse, R94, R48 ;  /* 0x0000005e4c30723c */ /* 0x040fe60000001830 */
[----:B------:R2:W-:Y:S10]  /*bd00*/  MUFU.EX2 R160, R84 ;  /* 0x0000005400a07308 */ /* 0x0005f40000000800 */
[----:B------:R3:W-:Y:S01]  /*bd10*/  MUFU.EX2 R190, R92 ;  /* 0x0000005c00be7308 */ /* 0x0007e20000000800 */
[----:B-1----:R-:W-:Y:S09]  /*bd20*/  FFMA.FTZ R88, R247, c[0x0][0x2d0], -R107 ;  /* 0x0000b400f7587a23 */ /* 0x002ff2000001086b */
[----:B------:R1:W-:Y:S01]  /*bd30*/  MUFU.EX2 R195, R88 ;  /* 0x0000005800c37308 */ /* 0x0003e20000000800 */
[--C-:B--2---:R-:W-:Y:S01]  /*bd40*/  FFMA.FTZ R84, R135, c[0x0][0x2d0], -R96.reuse ;  /* 0x0000b40087547a23 */ /* 0x104fe20000010860 */
[----:B------:R-:W-:Y:S02]  /*bd50*/  MOV R135, R185 ;  /* 0x000000b900877202 */ /* 0x000fe40000000f00 */
[----:B------:R-:W-:Y:S06]  /*bd60*/  MOV R185, R193 ;  /* 0x000000c100b97202 */ /* 0x000fec0000000f00 */
[----:B------:R2:W-:Y:S01]  /*bd70*/  MUFU.EX2 R193, R84 ;  /* 0x0000005400c17308 */ /* 0x0005e20000000800 */
[--C-:B---3--:R-:W-:Y:S02]  /*bd80*/  FFMA.FTZ R92, R149, c[0x0][0x2d0], -R96.reuse ;  /* 0x0000b400955c7a23 */ /* 0x108fe40000010860 */
[----:B------:R-:W3:Y:S07]  /*bd90*/  LDL.LU R149, [R1+0x10] ;  /* 0x0000100001957983 */ /* 0x000eee0000300800 */
[----:B------:R4:W-:Y:S01]  /*bda0*/  MUFU.EX2 R171, R92 ;  /* 0x0000005c00ab7308 */ /* 0x0009e20000000800 */
[----:B-1----:R-:W1:Y:S09]  /*bdb0*/  LDSM.16.MT88.4 R88, [R226+0x1100] ;  /* 0x00110000e258783b */ /* 0x002e720000004200 */
[----:B------:R-:W-:Y:S01]  /*bdc0*/  MUFU.EX2 R106, R106 ;  /* 0x0000006a006a7308 */ /* 0x000fe20000000800 */
[----:B--2---:R-:W-:Y:S01]  /*bdd0*/  FFMA.FTZ R84, R134, c[0x0][0x2d0], -R3 ;  /* 0x0000b40086547a23 */ /* 0x004fe20000010803 */
[----:B------:R-:W-:Y:S08]  /*bde0*/  MOV R134, R192 ;  /* 0x000000c000867202 */ /* 0x000ff00000000f00 */
[----:B------:R2:W-:Y:S01]  /*bdf0*/  MUFU.EX2 R192, R84 ;  /* 0x0000005400c07308 */ /* 0x0005e20000000800 */
[----:B----4-:R-:W-:Y:S01]  /*be00*/  FFMA.FTZ R92, R132, c[0x0][0x2d0], -R105 ;  /* 0x0000b400845c7a23 */ /* 0x010fe20000010869 */
[----:B------:R-:W-:Y:S01]  /*be10*/  MOV R132, R187 ;  /* 0x000000bb00847202 */ /* 0x000fe20000000f00 */
[-C--:B-1----:R-:W-:Y:S03]  /*be20*/  HMMA.16816.F32 R52, R76, R88.reuse, R52 ;  /* 0x000000584c34723c */ /* 0x082fe60000001834 */
[--C-:B--2---:R-:W-:Y:S04]  /*be30*/  FFMA.FTZ R84, R191, c[0x0][0x2d0], -R3.reuse ;  /* 0x0000b400bf547a23 */ /* 0x104fe80000010803 */
[----:B------:R1:W-:Y:S01]  /*be40*/  MUFU.EX2 R191, R84 ;  /* 0x0000005400bf7308 */ /* 0x0003e20000000800 */
[C---:B------:R-:W-:Y:S07]  /*be50*/  HMMA.16816.F32 R56, R80.reuse, R88, R56 ;  /* 0x000000585038723c */ /* 0x040fee0000001838 */
[----:B------:R-:W-:Y:S01]  /*be60*/  FFMA.FTZ R88, R148, c[0x0][0x2d0], -R3 ;  /* 0x0000b40094587a23 */ /* 0x000fe20000010803 */
[-C--:B------:R-:W-:Y:S03]  /*be70*/  HMMA.16816.F32 R60, R80, R90.reuse, R60 ;  /* 0x0000005a503c723c */ /* 0x080fe6000000183c */
[----:B------:R2:W-:Y:S01]  /*be80*/  MUFU.EX2 R170, R88 ;  /* 0x0000005800aa7308 */ /* 0x0005e20000000800 */
[----:B------:R-:W-:Y:S01]  /*be90*/  MOV R148, R104 ;  /* 0x0000006800947202 */ /* 0x000fe20000000f00 */
[----:B------:R-:W-:Y:S02]  /*bea0*/  FFMA.FTZ R104, R112, c[0x0][0x2d0], -R105 ;  /* 0x0000b40070687a23 */ /* 0x000fe40000010869 */
[----:B------:R-:W-:Y:S01]  /*beb0*/  FFMA.FTZ R80, R135, c[0x0][0x2d0], -R3 ;  /* 0x0000b40087507a23 */ /* 0x000fe20000010803 */
[----:B------:R-:W-:Y:S04]  /*bec0*/  HMMA.16816.F32 R64, R76, R90, R64 ;  /* 0x0000005a4c40723c */ /* 0x000fe80000001840 */
[----:B------:R-:W-:Y:S01]  /*bed0*/  F2FP.PACK_AB R81, R158, R152 ;  /* 0x000000989e51723e */ /* 0x000fe200000000ff */
[----:B------:R4:W-:Y:S01]  /*bee0*/  MUFU.EX2 R169, R80 ;  /* 0x0000005000a97308 */ /* 0x0009e20000000800 */
[----:B------:R-:W-:Y:S01]  /*bef0*/  F2FP.PACK_AB R82, R200, R157 ;  /* 0x0000009dc852723e */ /* 0x000fe200000000ff */
[----:B-1----:R-:W1:Y:S01]  /*bf00*/  LDSM.16.MT88.4 R84, [R224+0x1900] ;  /* 0x00190000e054783b */ /* 0x002e620000004200 */
[----:B------:R-:W-:Y:S01]  /*bf10*/  F2FP.PACK_AB R76, R155, R210 ;  /* 0x000000d29b4c723e */ /* 0x000fe200000000ff */
[--C-:B------:R-:W-:Y:S03]  /*bf20*/  FFMA.FTZ R112, R204, c[0x0][0x2d0], -R96.reuse ;  /* 0x0000b400cc707a23 */ /* 0x100fe60000010860 */
[----:B------:R-:W-:Y:S02]  /*bf30*/  F2FP.PACK_AB R77, R209, R154 ;  /* 0x0000009ad14d723e */ /* 0x000fe400000000ff */
[----:B------:R-:W-:Y:S01]  /*bf40*/  F2FP.PACK_AB R78, R208, R203 ;  /* 0x000000cbd04e723e */ /* 0x000fe200000000ff */
[----:B------:R-:W-:Y:S01]  /*bf50*/  MUFU.EX2 R104, R104 ;  /* 0x0000006800687308 */ /* 0x000fe20000000800 */
[----:B------:R-:W-:Y:S02]  /*bf60*/  F2FP.PACK_AB R79, R202, R201 ;  /* 0x000000c9ca4f723e */ /* 0x000fe400000000ff */
[----:B------:R-:W-:Y:S01]  /*bf70*/  MOV R135, R133 ;  /* 0x0000008500877202 */ /* 0x000fe20000000f00 */
[----:B--2---:R-:W2:Y:S01]  /*bf80*/  LDSM.16.MT88.4 R88, [R227+0x1900] ;  /* 0x00190000e358783b */ /* 0x004ea20000004200 */
[----:B------:R-:W-:Y:S02]  /*bf90*/  MOV R133, R188 ;  /* 0x000000bc00857202 */ /* 0x000fe40000000f00 */
[----:B------:R-:W-:Y:S03]  /*bfa0*/  F2FP.PACK_AB R83, R163, R156 ;  /* 0x0000009ca353723e */ /* 0x000fe600000000ff */
[----:B------:R-:W-:Y:S01]  /*bfb0*/  MUFU.EX2 R112, R112 ;  /* 0x0000007000707308 */ /* 0x000fe20000000800 */
[----:B----4-:R-:W-:Y:S01]  /*bfc0*/  FFMA.FTZ R80, R134, c[0x0][0x2d0], -R105 ;  /* 0x0000b40086507a23 */ /* 0x010fe20000010869 */
[----:B------:R-:W-:Y:S08]  /*bfd0*/  MOV R134, R189 ;  /* 0x000000bd00867202 */ /* 0x000ff00000000f00 */
[----:B------:R4:W-:Y:S10]  /*bfe0*/  MUFU.EX2 R168, R80 ;  /* 0x0000005000a87308 */ /* 0x0009f40000000800 */
[----:B------:R2:W-:Y:S01]  /*bff0*/  MUFU.EX2 R189, R92 ;  /* 0x0000005c00bd7308 */ /* 0x0005e20000000800 */
[-C--:B-1----:R-:W-:Y:S03]  /*c000*/  HMMA.16816.F32 R4, R76, R84.reuse, R4 ;  /* 0x000000544c04723c */ /* 0x082fe60000001804 */
[----:B----4-:R-:W-:Y:S07]  /*c010*/  F2FP.PACK_AB R80, R159, R153 ;  /* 0x000000999f50723e */ /* 0x010fee00000000ff */
[C---:B------:R-:W-:Y:S01]  /*c020*/  HMMA.16816.F32 R8, R80.reuse, R84, R8 ;  /* 0x000000545008723c */ /* 0x040fe20000001808 */
[----:B--2---:R-:W1:Y:S06]  /*c030*/  LDSM.16.MT88.4 R92, [R225+0x1900] ;  /* 0x00190000e15c783b */ /* 0x004e6c0000004200 */
[--C-:B------:R-:W-:Y:S01]  /*c040*/  FFMA.FTZ R84, R131, c[0x0][0x2d0], -R107.reuse ;  /* 0x0000b40083547a23 */ /* 0x100fe2000001086b */
[-C--:B------:R-:W-:Y:S03]  /*c050*/  HMMA.16816.F32 R12, R80, R86.reuse, R12 ;  /* 0x00000056500c723c */ /* 0x080fe6000000180c */
[----:B------:R2:W-:Y:S01]  /*c060*/  MUFU.EX2 R188, R84 ;  /* 0x0000005400bc7308 */ /* 0x0005e20000000800 */
[----:B------:R-:W-:Y:S04]  /*c070*/  MOV R131, R185 ;  /* 0x000000b900837202 */ /* 0x000fe80000000f00 */
        /* <DEDUP_REMOVED lines=9> */
[----:B------:R-:W-:Y:S02]  /*c110*/  MOV R121, R184 ;  /* 0x000000b800797202 */ /* 0x000fe40000000f00 */
[----:B------:R-:W-:Y:S02]  /*c120*/  MOV R151, R130 ;  /* 0x0000008200977202 */ /* 0x000fe40000000f00 */
[C---:B------:R-:W-:Y:S03]  /*c130*/  HMMA.16816.F32 R32, R76.reuse, R90, R32 ;  /* 0x0000005a4c20723c */ /* 0x040fe60000001820 */
[----:B------:R4:W-:Y:S01]  /*c140*/  MUFU.EX2 R185, R88 ;  /* 0x0000005800b97308 */ /* 0x0009e20000000800 */
[----:B------:R-:W-:Y:S04]  /*c150*/  MOV R130, R116 ;  /* 0x0000007400827202 */ /* 0x000fe80000000f00 */
[-C--:B-1----:R-:W-:Y:S08]  /*c160*/  HMMA.16816.F32 R36, R76, R92.reuse, R36 ;  /* 0x0000005c4c24723c */ /* 0x082ff00000001824 */
[C---:B------:R-:W-:Y:S04]  /*c170*/  HMMA.16816.F32 R40, R80.reuse, R92, R40 ;  /* 0x0000005c5028723c */ /* 0x040fe80000001828 */
[----:B--2---:R-:W-:Y:S03]  /*c180*/  FFMA.FTZ R84, R186, c[0x0][0x2d0], -R105 ;  /* 0x0000b400ba547a23 */ /* 0x004fe60000010869 */
[--C-:B------:R-:W-:Y:S01]  /*c190*/  FFMA.FTZ R92, R132, c[0x0][0x2d0], -R96.reuse ;  /* 0x0000b400845c7a23 */ /* 0x100fe20000010860 */
[-C--:B------:R-:W-:Y:S01]  /*c1a0*/  HMMA.16816.F32 R44, R80, R94.reuse, R44 ;  /* 0x0000005e502c723c */ /* 0x080fe2000000182c */
[----:B------:R1:W-:Y:S03]  /*c1b0*/  MUFU.EX2 R187, R84 ;  /* 0x0000005400bb7308 */ /* 0x0003e60000000800 */
[--C-:B----4-:R-:W-:Y:S01]  /*c1c0*/  FFMA.FTZ R88, R99, c[0x0][0x2d0], -R107.reuse ;  /* 0x0000b40063587a23 */ /* 0x110fe2000001086b */
[----:B------:R-:W-:Y:S01]  /*c1d0*/  MOV R132, R117 ;  /* 0x0000007500847202 */ /* 0x000fe20000000f00 */
[----:B------:R-:W-:Y:S02]  /*c1e0*/  FFMA.FTZ R107, R115, c[0x0][0x2d0], -R107 ;  /* 0x0000b400736b7a23 */ /* 0x000fe4000001086b */
[C---:B------:R-:W-:Y:S03]  /*c1f0*/  HMMA.16816.F32 R48, R76.reuse, R94, R48 ;  /* 0x0000005e4c30723c */ /* 0x040fe60000001830 */
[----:B------:R2:W-:Y:S10]  /*c200*/  MUFU.EX2 R184, R88 ;  /* 0x0000005800b87308 */ /* 0x0005f40000000800 */
[----:B------:R4:W-:Y:S01]  /*c210*/  MUFU.EX2 R117, R92 ;  /* 0x0000005c00757308 */ /* 0x0009e20000000800 */
[--C-:B-1----:R-:W-:Y:S02]  /*c220*/  FFMA.FTZ R84, R97, c[0x0][0x2d0], -R105.reuse ;  /* 0x0000b40061547a23 */ /* 0x102fe40000010869 */
[----:B------:R-:W-:Y:S02]  /*c230*/  FFMA.FTZ R105, R113, c[0x0][0x2d0], -R105 ;  /* 0x0000b40071697a23 */ /* 0x000fe40000010869 */
[--C-:B------:R-:W-:Y:S05]  /*c240*/  FFMA.FTZ R113, R109, c[0x0][0x2d0], -R96.reuse ;  /* 0x0000b4006d717a23 */ /* 0x100fea0000010860 */
[----:B------:R1:W-:Y:S01]  /*c250*/  MUFU.EX2 R186, R84 ;  /* 0x0000005400ba7308 */ /* 0x0003e20000000800 */
[--C-:B------:R-:W-:Y:S02]  /*c260*/  FFMA.FTZ R109, R111, c[0x0][0x2d0], -R3.reuse ;  /* 0x0000b4006f6d7a23 */ /* 0x100fe40000010803 */
[--C-:B------:R-:W-:Y:S02]  /*c270*/  FFMA.FTZ R111, R207, c[0x0][0x2d0], -R3.reuse ;  /* 0x0000b400cf6f7a23 */ /* 0x100fe40000010803 */
[--C-:B--2---:R-:W-:Y:S02]  /*c280*/  FFMA.FTZ R88, R135, c[0x0][0x2d0], -R96.reuse ;  /* 0x0000b40087587a23 */ /* 0x104fe40000010860 */
[----:B------:R-:W2:Y:S03]  /*c290*/  LDL.LU R135, [R1+0x14] ;  /* 0x0000140001877983 */ /* 0x000ea60000300800 */
[----:B------:R1:W-:Y:S01]  /*c2a0*/  MUFU.EX2 R174, R88 ;  /* 0x0000005800ae7308 */ /* 0x0003e20000000800 */
[----:B----4-:R-:W-:Y:S09]  /*c2b0*/  LDSM.16.MT88.4 R92, [R227+0x2100] ;  /* 0x00210000e35c783b */ /* 0x010ff20000004200 */
[----:B------:R-:W4:Y:S01]  /*c2c0*/  MUFU.EX2 R105, R105 ;  /* 0x0000006900697308 */ /* 0x000f220000000800 */
[----:B-1----:R-:W1:Y:S09]  /*c2d0*/  LDSM.16.MT88.4 R84, [R226+0x1900] ;  /* 0x00190000e254783b */ /* 0x002e720000004200 */
[----:B------:R-:W3:Y:S01]  /*c2e0*/  MUFU.EX2 R107, R107 ;  /* 0x0000006b006b7308 */ /* 0x000ee20000000800 */
[--C-:B------:R-:W-:Y:S01]  /*c2f0*/  FFMA.FTZ R88, R134, c[0x0][0x2d0], -R96.reuse ;  /* 0x0000b40086587a23 */ /* 0x100fe20000010860 */
[----:B------:R-:W-:Y:S01]  /*c300*/  MOV R134, R110 ;  /* 0x0000006e00867202 */ /* 0x000fe20000000f00 */
[--C-:B------:R-:W-:Y:S07]  /*c310*/  FFMA.FTZ R110, R205, c[0x0][0x2d0], -R96.reuse ;  /* 0x0000b400cd6e7a23 */ /* 0x100fee0000010860 */
[----:B------:R1:W-:Y:S01]  /*c320*/  MUFU.EX2 R173, R88 ;  /* 0x0000005800ad7308 */ /* 0x0003e20000000800 */
[----:B----4-:R-:W-:Y:S09]  /*c330*/  F2FP.PACK_AB R182, R105, R104 ;  /* 0x0000006869b6723e */ /* 0x010ff200000000ff */
[----:B------:R-:W4:Y:S01]  /*c340*/  MUFU.EX2 R113, R113 ;  /* 0x0000007100717308 */ /* 0x000f220000000800 */
[----:B---3--:R-:W-:Y:S09]  /*c350*/  F2FP.PACK_AB R183, R107, R106 ;  /* 0x0000006a6bb7723e */ /* 0x008ff200000000ff */
[----:B------:R-:W-:Y:S01]  /*c360*/  MUFU.EX2 R111, R111 ;  /* 0x0000006f006f7308 */ /* 0x000fe20000000800 */
[-C--:B-1----:R-:W-:Y:S03]  /*c370*/  HMMA.16816.F32 R52, R76, R84.reuse, R52 ;  /* 0x000000544c34723c */ /* 0x082fe60000001834 */
[--C-:B------:R-:W-:Y:S02]  /*c380*/  FFMA.FTZ R88, R133, c[0x0][0x2d0], -R3.reuse ;  /* 0x0000b40085587a23 */ /* 0x100fe40000010803 */
[----:B------:R-:W3:Y:S04]  /*c390*/  LDL.LU R133, [R1+0x1c] ;  /* 0x00001c0001857983 */ /* 0x000ee80000300800 */
[----:B------:R-:W-:Y:S01]  /*c3a0*/  MUFU.EX2 R110, R110 ;  /* 0x0000006e006e7308 */ /* 0x000fe20000000800 */
[C---:B------:R-:W-:Y:S01]  /*c3b0*/  HMMA.16816.F32 R56, R80.reuse, R84, R56 ;  /* 0x000000545038723c */ /* 0x040fe20000001838 */
[----:B------:R-:W3:Y:S03]  /*c3c0*/  LDL.LU R131, [R1+0x18] ;  /* 0x0000180001837983 */ /* 0x000ee60000300800 */
[----:B----4-:R-:W-:Y:S03]  /*c3d0*/  F2FP.PACK_AB R178, R113, R112 ;  /* 0x0000007071b2723e */ /* 0x010fe600000000ff */
[--C-:B------:R-:W-:Y:S01]  /*c3e0*/  FFMA.FTZ R84, R108, c[0x0][0x2d0], -R96.reuse ;  /* 0x0000b4006c547a23 */ /* 0x100fe20000010860 */
[-C--:B------:R-:W-:Y:S01]  /*c3f0*/  HMMA.16816.F32 R60, R80, R86.reuse, R60 ;  /* 0x00000056503c723c */ /* 0x080fe2000000183c */
[----:B------:R1:W-:Y:S03]  /*c400*/  MUFU.EX2 R172, R88 ;  /* 0x0000005800ac7308 */ /* 0x0003e60000000800 */
[----:B------:R-:W-:Y:S02]  /*c410*/  FFMA.FTZ R108, R206, c[0x0][0x2d0], -R96 ;  /* 0x0000b400ce6c7a23 */ /* 0x000fe40000010860 */
[----:B------:R-:W-:Y:S01]  /*c420*/  LDSM.16.MT88.4 R96, [R225+0x2100] ;  /* 0x00210000e160783b */ /* 0x000fe20000004200 */
[--C-:B------:R-:W-:Y:S01]  /*c430*/  FFMA.FTZ R80, R164, c[0x0][0x2d0], -R3.reuse ;  /* 0x0000b400a4507a23 */ /* 0x100fe20000010803 */
[----:B------:R-:W-:Y:S03]  /*c440*/  HMMA.16816.F32 R64, R76, R86, R64 ;  /* 0x000000564c40723c */ /* 0x000fe60000001840 */
[----:B------:R4:W-:Y:S01]  /*c450*/  MUFU.EX2 R115, R80 ;  /* 0x0000005000737308 */ /* 0x0009e20000000800 */
[--C-:B------:R-:W-:Y:S01]  /*c460*/  FFMA.FTZ R81, R151, c[0x0][0x2d0], -R3.reuse ;  /* 0x0000b40097517a23 */ /* 0x100fe20000010803 */
[----:B------:R-:W-:Y:S01]  /*c470*/  F2FP.PACK_AB R82, R171, R190 ;  /* 0x000000beab52723e */ /* 0x000fe200000000ff */
[----:B------:R-:W-:Y:S01]  /*c480*/  LDSM.16.MT88.4 R164, [R225+0x3100] ;  /* 0x00310000e1a4783b */ /* 0x000fe20000004200 */
[----:B------:R-:W-:Y:S02]  /*c490*/  F2FP.PACK_AB R76, R199, R162 ;  /* 0x000000a2c74c723e */ /* 0x000fe400000000ff */
[----:B------:R-:W-:Y:S03]  /*c4a0*/  F2FP.PACK_AB R77, R198, R161 ;  /* 0x000000a1c64d723e */ /* 0x000fe600000000ff */
[----:B------:R-:W-:Y:S01]  /*c4b0*/  F2FP.PACK_AB R78, R196, R197 ;  /* 0x000000c5c44e723e */ /* 0x000fe200000000ff */
[----:B------:R4:W-:Y:S01]  /*c4c0*/  MUFU.EX2 R114, R81 ;  /* 0x0000005100727308 */ /* 0x0009e20000000800 */
[----:B------:R-:W-:Y:S02]  /*c4d0*/  F2FP.PACK_AB R79, R194, R195 ;  /* 0x000000c3c24f723e */ /* 0x000fe400000000ff */
[----:B------:R-:W-:Y:S01]  /*c4e0*/  F2FP.PACK_AB R83, R169, R170 ;  /* 0x000000aaa953723e */ /* 0x000fe200000000ff */
[--C-:B-1----:R-:W-:Y:S02]  /*c4f0*/  FFMA.FTZ R88, R118, c[0x0][0x2d0], -R3.reuse ;  /* 0x0000b40076587a23 */ /* 0x102fe40000010803 */
[----:B------:R-:W-:Y:S02]  /*c500*/  FFMA.FTZ R3, R74, c[0x0][0x2d0], -R3 ;  /* 0x0000b4004a037a23 */ /* 0x000fe40000010803 */
[----:B------:R-:W-:Y:S02]  /*c510*/  FFMA.FTZ R74, R70, R149, R150 ;  /* 0x00000095464a7223 */ /* 0x000fe40000010096 */
[----:B------:R1:W-:Y:S01]  /*c520*/  MUFU.EX2 R118, R88 ;  /* 0x0000005800767308 */ /* 0x0003e20000000800 */
[----:B----4-:R-:W-:Y:S09]  /*c530*/  F2FP.PACK_AB R80, R193, R160 ;  /* 0x000000a0c150723e */ /* 0x010ff200000000ff */
[----:B------:R4:W-:Y:S01]  /*c540*/  MUFU.EX2 R116, R84 ;  /* 0x0000005400747308 */ /* 0x0009e20000000800 */
[----:B------:R-:W-:Y:S09]  /*c550*/  F2FP.PACK_AB R81, R191, R192 ;  /* 0x000000c0bf51723e */ /* 0x000ff200000000ff */
[----:B------:R-:W4:Y:S01]  /*c560*/  MUFU.EX2 R108, R108 ;  /* 0x0000006c006c7308 */ /* 0x000f220000000800 */
[----:B-1----:R-:W1:Y:S09]  /*c570*/  LDSM.16.MT88.4 R88, [R224+0x2100] ;  /* 0x00210000e058783b */ /* 0x002e720000004200 */
[----:B------:R-:W1:Y:S01]  /*c580*/  MUFU.EX2 R109, R109 ;  /* 0x0000006d006d7308 */ /* 0x000e620000000800 */
[----:B----4-:R-:W4:Y:S01]  /*c590*/  LDSM.16.MT88.4 R84, [R226+0x2100] ;  /* 0x00210000e254783b */ /* 0x010f220000004200 */
[----:B------:R-:W-:Y:S02]  /*c5a0*/  F2FP.PACK_AB R176, R110, R108 ;  /* 0x0000006c6eb0723e */ /* 0x000fe400000000ff */
[----:B-1----:R-:W-:Y:S01]  /*c5b0*/  F2FP.PACK_AB R177, R111, R109 ;  /* 0x0000006d6fb1723e */ /* 0x002fe200000000ff */
[-C--:B------:R-:W-:Y:S08]  /*c5c0*/  HMMA.16816.F32 R4, R76, R88.reuse, R4 ;  /* 0x000000584c04723c */ /* 0x080ff00000001804 */
[C---:B------:R-:W-:Y:S08]  /*c5d0*/  HMMA.16816.F32 R8, R80.reuse, R88, R8 ;  /* 0x000000585008723c */ /* 0x040ff00000001808 */
[-C--:B------:R-:W-:Y:S08]  /*c5e0*/  HMMA.16816.F32 R12, R80, R90.reuse, R12 ;  /* 0x0000005a500c723c */ /* 0x080ff0000000180c */
[C---:B------:R-:W-:Y:S01]  /*c5f0*/  HMMA.16816.F32 R16, R76.reuse, R90, R16 ;  /* 0x0000005a4c10723c */ /* 0x040fe20000001810 */
[----:B------:R-:W1:Y:S07]  /*c600*/  LDSM.16.MT88.4 R88, [R224+0x2900] ;  /* 0x00290000e058783b */ /* 0x000e6e0000004200 */
        /* <DEDUP_REMOVED lines=10> */
[-C--:B----4-:R-:W-:Y:S08]  /*c6b0*/  HMMA.16816.F32 R52, R76, R84.reuse, R52 ;  /* 0x000000544c34723c */ /* 0x090ff00000001834 */
[C---:B------:R-:W-:Y:S08]  /*c6c0*/  HMMA.16816.F32 R56, R80.reuse, R84, R56 ;  /* 0x000000545038723c */ /* 0x040ff00000001838 */
[-C--:B------:R-:W-:Y:S07]  /*c6d0*/  HMMA.16816.F32 R60, R80, R86.reuse, R60 ;  /* 0x00000056503c723c */ /* 0x080fee000000183c */
[----:B------:R-:W-:Y:S01]  /*c6e0*/  F2FP.PACK_AB R80, R173, R174 ;  /* 0x000000aead50723e */ /* 0x000fe200000000ff */
[----:B------:R-:W-:Y:S01]  /*c6f0*/  HMMA.16816.F32 R64, R76, R86, R64 ;  /* 0x000000564c40723c */ /* 0x000fe20000001840 */
[----:B------:R-:W4:Y:S03]  /*c700*/  LDSM.16.MT88.4 R84, [R226+0x2900] ;  /* 0x00290000e254783b */ /* 0x000f260000004200 */
[----:B------:R-:W-:Y:S02]  /*c710*/  F2FP.PACK_AB R81, R118, R172 ;  /* 0x000000ac7651723e */ /* 0x000fe400000000ff */
[----:B------:R-:W-:Y:S02]  /*c720*/  F2FP.PACK_AB R82, R116, R117 ;  /* 0x000000757452723e */ /* 0x000fe400000000ff */
[----:B------:R-:W-:Y:S04]  /*c730*/  F2FP.PACK_AB R76, R189, R168 ;  /* 0x000000a8bd4c723e */ /* 0x000fe800000000ff */
[----:B------:R-:W-:Y:S01]  /*c740*/  F2FP.PACK_AB R77, R175, R188 ;  /* 0x000000bcaf4d723e */ /* 0x000fe200000000ff */
[----:B--2---:R-:W-:Y:S01]  /*c750*/  FFMA.FTZ R68, R68, R135, R148 ;  /* 0x0000008744447223 */ /* 0x004fe20000010094 */
[----:B------:R-:W-:Y:S01]  /*c760*/  F2FP.PACK_AB R78, R186, R187 ;  /* 0x000000bbba4e723e */ /* 0x000fe200000000ff */
[----:B------:R-:W-:Y:S01]  /*c770*/  LDSM.16.MT88.4 R148, [R227+0x3100] ;  /* 0x00310000e394783b */ /* 0x000fe20000004200 */
[----:B------:R-:W-:Y:S01]  /*c780*/  F2FP.PACK_AB R79, R184, R185 ;  /* 0x000000b9b84f723e */ /* 0x000fe200000000ff */
[----:B------:R-:W-:Y:S01]  /*c790*/  FADD.FTZ R68, R235, R68 ;  /* 0x00000044eb447221 */ /* 0x000fe20000010000 */
[----:B------:R-:W-:Y:S05]  /*c7a0*/  F2FP.PACK_AB R83, R114, R115 ;  /* 0x000000737253723e */ /* 0x000fea00000000ff */
[-C--:B-1----:R-:W-:Y:S01]  /*c7b0*/  HMMA.16816.F32 R4, R76, R88.reuse, R4 ;  /* 0x000000584c04723c */ /* 0x082fe20000001804 */
[----:B------:R1:W5:Y:S07]  /*c7c0*/  LDL.LU R235, [R1+0x44] ;  /* 0x0000440001eb7983 */ /* 0x00036e0000300800 */
[C---:B------:R-:W-:Y:S01]  /*c7d0*/  HMMA.16816.F32 R8, R80.reuse, R88, R8 ;  /* 0x000000585008723c */ /* 0x040fe20000001808 */
[----:B------:R-:W-:Y:S07]  /*c7e0*/  MUFU.EX2 R88, R75 ;  /* 0x0000004b00587308 */ /* 0x000fee0000000800 */
[-C--:B------:R-:W-:Y:S03]  /*c7f0*/  HMMA.16816.F32 R12, R80, R90.reuse, R12 ;  /* 0x0000005a500c723c */ /* 0x080fe6000000180c */
[----:B------:R-:W2:Y:S05]  /*c800*/  MUFU.EX2 R75, R3 ;  /* 0x00000003004b7308 */ /* 0x000eaa0000000800 */
[C---:B------:R-:W-:Y:S08]  /*c810*/  HMMA.16816.F32 R16, R76.reuse, R90, R16 ;  /* 0x0000005a4c10723c */ /* 0x040ff00000001810 */
[-C--:B------:R-:W-:Y:S08]  /*c820*/  HMMA.16816.F32 R20, R76, R92.reuse, R20 ;  /* 0x0000005c4c14723c */ /* 0x080ff00000001814 */
[C---:B------:R-:W-:Y:S04]  /*c830*/  HMMA.16816.F32 R24, R80.reuse, R92, R24 ;  /* 0x0000005c5018723c */ /* 0x040fe80000001818 */
[----:B--2---:R-:W-:Y:S04]  /*c840*/  F2FP.PACK_AB R179, R75, R88 ;  /* 0x000000584bb3723e */ /* 0x004fe800000000ff */
[-C--:B------:R-:W-:Y:S04]  /*c850*/  HMMA.16816.F32 R28, R80, R94.reuse, R28 ;  /* 0x0000005e501c723c */ /* 0x080fe8000000181c */
[----:B---3--:R-:W-:Y:S02]  /*c860*/  FFMA.FTZ R70, R69, R133, R134 ;  /* 0x0000008545467223 */ /* 0x008fe40000010086 */
[----:B------:R-:W-:Y:S02]  /*c870*/  FADD.FTZ R69, R130, R74 ;  /* 0x0000004a82457221 */ /* 0x000fe40000010000 */
[----:B------:R-:W-:Y:S01]  /*c880*/  FFMA.FTZ R0, R0, R131, R132 ;  /* 0x0000008300007223 */ /* 0x000fe20000010084 */
[C---:B------:R-:W-:Y:S01]  /*c890*/  HMMA.16816.F32 R32, R76.reuse, R94, R32 ;  /* 0x0000005e4c20723c */ /* 0x040fe20000001820 */
[----:B------:R-:W2:Y:S03]  /*c8a0*/  LDSM.16.MT88.4 R132, [R224+0x3100] ;  /* 0x00310000e084783b */ /* 0x000ea60000004200 */
[----:B------:R-:W-:Y:S02]  /*c8b0*/  FADD.FTZ R70, R234, R70 ;  /* 0x00000046ea467221 */ /* 0x000fe40000010000 */
[----:B------:R-:W-:Y:S02]  /*c8c0*/  FADD.FTZ R0, R233, R0 ;  /* 0x00000000e9007221 */ /* 0x000fe40000010000 */
[----:B------:R-:W-:Y:S01]  /*c8d0*/  FADD.FTZ R74, R232, R69 ;  /* 0x00000045e84a7221 */ /* 0x000fe20000010000 */
[----:B------:R1:W5:Y:S01]  /*c8e0*/  LDL.LU R234, [R1+0x40] ;  /* 0x0000400001ea7983 */ /* 0x0003620000300800 */
[-C--:B------:R-:W-:Y:S03]  /*c8f0*/  HMMA.16816.F32 R36, R76, R96.reuse, R36 ;  /* 0x000000604c24723c */ /* 0x080fe60000001824 */
[----:B------:R-:W-:Y:S01]  /*c900*/  FADD.FTZ R69, R231, R68 ;  /* 0x00000044e7457221 */ /* 0x000fe20000010000 */
        /* <DEDUP_REMOVED lines=20> */
[----:B------:R-:W-:Y:S02]  /*ca50*/  FADD.FTZ R68, R124, R3 ;  /* 0x000000037c447221 */ /* 0x000fe40000010000 */
[----:B------:R-:W-:Y:S01]  /*ca60*/  FADD.FTZ R3, R138, R69 ;  /* 0x000000458a037221 */ /* 0x000fe20000010000 */
[-C--:B----4-:R-:W-:Y:S03]  /*ca70*/  HMMA.16816.F32 R52, R76, R84.reuse, R52 ;  /* 0x000000544c34723c */ /* 0x090fe60000001834 */
[----:B------:R-:W-:Y:S05]  /*ca80*/  FADD.FTZ R3, R249, R3 ;  /* 0x00000003f9037221 */ /* 0x000fea0000010000 */
[C---:B------:R-:W-:Y:S08]  /*ca90*/  HMMA.16816.F32 R56, R80.reuse, R84, R56 ;  /* 0x000000545038723c */ /* 0x040ff00000001838 */
[-C--:B------:R-:W-:Y:S08]  /*caa0*/  HMMA.16816.F32 R60, R80, R86.reuse, R60 ;  /* 0x00000056503c723c */ /* 0x080ff0000000183c */
[----:B------:R-:W-:Y:S08]  /*cab0*/  HMMA.16816.F32 R64, R76, R86, R64 ;  /* 0x000000564c40723c */ /* 0x000ff00000001840 */
[-C--:B--2---:R-:W-:Y:S07]  /*cac0*/  HMMA.16816.F32 R124, R180, R132.reuse, R4 ;  /* 0x00000084b47c723c */ /* 0x084fee0000001804 */
        /* <DEDUP_REMOVED lines=20> */
[----:B------:R-:W-:Y:S02]  /*cc10*/  FADD.FTZ R5, R145, R0 ;  /* 0x0000000091057221 */ /* 0x000fe40000010000 */
        /* <DEDUP_REMOVED lines=8> */
[----:B------:R-:W2:Y:S03]  /*cca0*/  LDSM.16.MT88.4 R4, [R226+0x3100] ;  /* 0x00310000e204783b */ /* 0x000ea60000004200 */
[----:B------:R-:W-:Y:S02]  /*ccb0*/  FADD.FTZ R9, R217, R0 ;  /* 0x00000000d9097221 */ /* 0x000fe40000010000 */
        /* <DEDUP_REMOVED lines=48> */
[----:B------:R-:W-:Y:S01]  /*cfc0*/  FADD.FTZ R3, R185, R10 ;  /* 0x0000000ab9037221 */ /* 0x000fe20000010000 */
[----:B------:R-:W-:Y:S01]  /*cfd0*/  MOV R118, R2 ;  /* 0x0000000200767202 */ /* 0x000fe20000000f00 */
[----:B------:R-:W-:Y:S01]  /*cfe0*/  FADD.FTZ R0, R117, R9 ;  /* 0x0000000975007221 */ /* 0x000fe20000010000 */
[----:B------:R-:W-:Y:S01]  /*cff0*/  MOV R117, R71 ;  /* 0x0000004700757202 */ /* 0x000fe20000000f00 */
[----:B------:R-:W-:Y:S01]  /*d000*/  FADD.FTZ R4, R187, R11 ;  /* 0x0000000bbb047221 */ /* 0x000fe20000010000 */
[-C--:B------:R-:W-:Y:S03]  /*d010*/  HMMA.16816.F32 R176, R176, R6.reuse, R60 ;  /* 0x00000006b0b0723c */ /* 0x080fe6000000183c */
[----:B------:R-:W-:Y:S02]  /*d020*/  FADD.FTZ R9, R186, R4 ;  /* 0x00000004ba097221 */ /* 0x000fe40000010000 */
[----:B------:R-:W-:Y:S02]  /*d030*/  FADD.FTZ R10, R115, R8 ;  /* 0x00000008730a7221 */ /* 0x000fe40000010000 */
[----:B------:R-:W-:Y:S01]  /*d040*/  FADD.FTZ R5, R184, R3 ;  /* 0x00000003b8057221 */ /* 0x000fe20000010000 */
[----:B------:R-:W-:Y:S04]  /*d050*/  HMMA.16816.F32 R180, R180, R6, R64 ;  /* 0x00000006b4b4723c */ /* 0x000fe80000001840 */
[----:B------:R-:W-:Y:S02]  /*d060*/  FADD.FTZ R3, R100, R9 ;  /* 0x0000000964037221 */ /* 0x000fe40000010000 */
[----:B------:R-:W-:Y:S01]  /*d070*/  FADD.FTZ R8, R116, R0 ;  /* 0x0000000074087221 */ /* 0x000fe20000010000 */
[----:B------:R-:W-:Y:S01]  /*d080*/  MOV R116, R72 ;  /* 0x0000004800747202 */ /* 0x000fe20000000f00 */
        /* <DEDUP_REMOVED lines=11> */
[----:B------:R-:W-:Y:S01]  /*d140*/  STL [R1+0x10], R6 ;  /* 0x0000100601007387 */ /* 0x000fe20000100800 */
[----:B------:R-:W-:Y:S02]  /*d150*/  FADD.FTZ R3, R112, R0 ;  /* 0x0000000070037221 */ /* 0x000fe40000010000 */
        /* <DEDUP_REMOVED lines=9> */
.L_x_34:
[----:B-1----:R-:W2:Y:S04]  /*d1f0*/  LDL.LU R0, [R1+0x10] ;  /* 0x0000100001007983 */ /* 0x002ea80000300800 */
[----:B------:R-:W3:Y:S04]  /*d200*/  LDL.LU R4, [R1+0x14] ;  /* 0x0000140001047983 */ /* 0x000ee80000300800 */
[----:B------:R-:W4:Y:S04]  /*d210*/  LDL.LU R10, [R1+0x1c] ;  /* 0x00001c00010a7983 */ /* 0x000f280000300800 */
[----:B------:R-:W5:Y:S01]  /*d220*/  LDL.LU R9, [R1+0x18] ;  /* 0x0000180001097983 */ /* 0x000f620000300800 */
[----:B------:R-:W-:-:S02]  /*d230*/  MOV R36, 0xff800000 ;  /* 0xff80000000247802 */ /* 0x000fc40000000f00 */
[----:B------:R-:W-:Y:S02]  /*d240*/  MOV R37, 0xff800000 ;  /* 0xff80000000257802 */ /* 0x000fe40000000f00 */
[----:B------:R-:W-:Y:S02]  /*d250*/  MOV R38, 0xff800000 ;  /* 0xff80000000267802 */ /* 0x000fe40000000f00 */
[----:B------:R-:W-:Y:S02]  /*d260*/  MOV R39, 0xff800000 ;  /* 0xff80000000277802 */ /* 0x000fe40000000f00 */
[----:B------:R-:W-:Y:S01]  /*d270*/  PLOP3.LUT P4, PT, PT, PT, PT, 0x8, 0x0 ;  /* 0x000000000000781c */ /* 0x000fe20003f8e170 */
[----:B--2---:R-:W1:Y:S04]  /*d280*/  SHFL.BFLY PT, R5, R0, 0x2, 0x1f ;  /* 0x0c401f0000057f89 */ /* 0x004e6800000e0000 */
[----:B---3--:R-:W2:Y:S04]  /*d290*/  SHFL.BFLY PT, R6, R4, 0x2, 0x1f ;  /* 0x0c401f0004067f89 */ /* 0x008ea800000e0000 */
[----:B----4-:R-:W3:Y:S04]  /*d2a0*/  SHFL.BFLY PT, R7, R10, 0x2, 0x1f ;  /* 0x0c401f000a077f89 */ /* 0x010ee800000e0000 */
[----:B-----5:R-:W4:Y:S01]  /*d2b0*/  SHFL.BFLY PT, R8, R9, 0x2, 0x1f ;  /* 0x0c401f0009087f89 */ /* 0x020f2200000e0000 */
[----:B-1----:R-:W-:-:S02]  /*d2c0*/  FADD.FTZ R5, R5, R0 ;  /* 0x0000000005057221 */ /* 0x002fc40000010000 */
[----:B--2---:R-:W-:-:S03]  /*d2d0*/  FADD.FTZ R6, R6, R4 ;  /* 0x0000000406067221 */ /* 0x004fc60000010000 */
[----:B------:R-:W1:Y:S01]  /*d2e0*/  SHFL.BFLY PT, R0, R5, 0x1, 0x1f ;  /* 0x0c201f0005007f89 */ /* 0x000e6200000e0000 */
[----:B---3--:R-:W-:-:S03]  /*d2f0*/  FADD.FTZ R7, R7, R10 ;  /* 0x0000000a07077221 */ /* 0x008fc60000010000 */
[----:B------:R-:W2:Y:S01]  /*d300*/  SHFL.BFLY PT, R4, R6, 0x1, 0x1f ;  /* 0x0c201f0006047f89 */ /* 0x000ea200000e0000 */
[----:B----4-:R-:W-:-:S03]  /*d310*/  FADD.FTZ R8, R8, R9 ;  /* 0x0000000908087221 */ /* 0x010fc60000010000 */
[----:B------:R-:W3:Y:S04]  /*d320*/  SHFL.BFLY PT, R3, R7, 0x1, 0x1f ;  /* 0x0c201f0007037f89 */ /* 0x000ee800000e0000 */
[----:B------:R-:W4:Y:S01]  /*d330*/  SHFL.BFLY PT, R9, R8, 0x1, 0x1f ;  /* 0x0c201f0008097f89 */ /* 0x000f2200000e0000 */
[----:B-1----:R-:W-:Y:S01]  /*d340*/  FADD.FTZ R5, R5, R0 ;  /* 0x0000000005057221 */ /* 0x002fe20000010000 */
[----:B------:R-:W-:Y:S01]  /*d350*/  MOV R0, RZ ;  /* 0x000000ff00007202 */ /* 0x000fe20000000f00 */
[----:B--2---:R-:W-:-:S03]  /*d360*/  FADD.FTZ R6, R6, R4 ;  /* 0x0000000406067221 */ /* 0x004fc60000010000 */
[----:B------:R-:W-:Y:S02]  /*d370*/  FSETP.NE.FTZ.AND P3, PT, R5, RZ, PT ;  /* 0x000000ff0500720b */ /* 0x000fe40003f75000 */
[----:B------:R-:W-:Y:S01]  /*d380*/  MOV R4, RZ ;  /* 0x000000ff00047202 */ /* 0x000fe20000000f00 */
[----:B---3--:R-:W-:Y:S01]  /*d390*/  FADD.FTZ R7, R7, R3 ;  /* 0x0000000307077221 */ /* 0x008fe20000010000 */
[----:B------:R-:W-:Y:S02]  /*d3a0*/  FSETP.NE.FTZ.AND P2, PT, R6, RZ, PT ;  /* 0x000000ff0600720b */ /* 0x000fe40003f55000 */
[----:B------:R-:W-:Y:S01]  /*d3b0*/  MOV R3, RZ ;  /* 0x000000ff00037202 */ /* 0x000fe20000000f00 */
[----:B----4-:R-:W-:Y:S01]  /*d3c0*/  FADD.FTZ R8, R9, R8 ;  /* 0x0000000809087221 */ /* 0x010fe20000010000 */
[----:B------:R-:W-:-:S04]  /*d3d0*/  FSETP.NE.FTZ.AND P1, PT, R7, RZ, PT ;  /* 0x000000ff0700720b */ /* 0x000fc80003f35000 */
[----:B------:R-:W-:Y:S01]  /*d3e0*/  FSETP.NE.FTZ.AND P0, PT, R8, RZ, PT ;  /* 0x000000ff0800720b */ /* 0x000fe20003f15000 */
[----:B------:R-:W1:Y:S08]  /*d3f0*/  @P3 MUFU.RCP R0, R5 ;  /* 0x0000000500003308 */ /* 0x000e700000001000 */
[----:B------:R-:W2:Y:S01]  /*d400*/  @P1 MUFU.RCP R3, R7 ;  /* 0x0000000700031308 */ /* 0x000ea20000001000 */
[----:B-1----:R-:W-:-:S07]  /*d410*/  FMUL.FTZ R124, R0, R124 ;  /* 0x0000007c007c7220 */ /* 0x002fce0000410000 */
[----:B------:R-:W1:Y:S01]  /*d420*/  @P2 MUFU.RCP R4, R6 ;  /* 0x0000000600042308 */ /* 0x000e620000001000 */
[C---:B------:R-:W-:Y:S02]  /*d430*/  FMUL.FTZ R125, R0.reuse, R125 ;  /* 0x0000007d007d7220 */ /* 0x040fe40000410000 */
[C---:B------:R-:W-:Y:S02]  /*d440*/  FMUL.FTZ R132, R0.reuse, R132 ;  /* 0x0000008400847220 */ /* 0x040fe40000410000 */
[C---:B------:R-:W-:Y:S02]  /*d450*/  FMUL.FTZ R26, R0.reuse, R133 ;  /* 0x00000085001a7220 */ /* 0x040fe40000410000 */
[C---:B------:R-:W-:Y:S01]  /*d460*/  FMUL.FTZ R136, R0.reuse, R136 ;  /* 0x0000008800887220 */ /* 0x040fe20000410000 */
[----:B------:R-:W-:Y:S01]  /*d470*/  @P2 MUFU.LG2 R9, R6 ;  /* 0x0000000600092308 */ /* 0x000fe20000000c00 */
[C---:B------:R-:W-:Y:S02]  /*d480*/  FMUL.FTZ R30, R0.reuse, R137 ;  /* 0x00000089001e7220 */ /* 0x040fe40000410000 */
[----:B------:R-:W-:-:S02]  /*d490*/  FMUL.FTZ R148, R0, R148 ;  /* 0x0000009400947220 */ /* 0x000fc40000410000 */
[C---:B------:R-:W-:Y:S02]  /*d4a0*/  FMUL.FTZ R20, R0.reuse, R149 ;  /* 0x0000009500147220 */ /* 0x040fe40000410000 */
[C---:B------:R-:W-:Y:S01]  /*d4b0*/  FMUL.FTZ R152, R0.reuse, R152 ;  /* 0x0000009800987220 */ /* 0x040fe20000410000 */
[----:B------:R-:W-:Y:S01]  /*d4c0*/  @P3 MUFU.LG2 R11, R5 ;  /* 0x00000005000b3308 */ /* 0x000fe20000000c00 */
[C---:B------:R-:W-:Y:S02]  /*d4d0*/  FMUL.FTZ R24, R0.reuse, R153 ;  /* 0x0000009900187220 */ /* 0x040fe40000410000 */
[C---:B------:R-:W-:Y:S02]  /*d4e0*/  FMUL.FTZ R164, R0.reuse, R164 ;  /* 0x000000a400a47220 */ /* 0x040fe40000410000 */
[C---:B------:R-:W-:Y:S02]  /*d4f0*/  FMUL.FTZ R18, R0.reuse, R165 ;  /* 0x000000a500127220 */ /* 0x040fe40000410000 */
[C---:B------:R-:W-:Y:S01]  /*d500*/  FMUL.FTZ R168, R0.reuse, R168 ;  /* 0x000000a800a87220 */ /* 0x040fe20000410000 */
[----:B------:R-:W-:Y:S01]  /*d510*/  @P1 MUFU.LG2 R7, R7 ;  /* 0x0000000700071308 */ /* 0x000fe20000000c00 */
[----:B------:R-:W-:-:S02]  /*d520*/  FMUL.FTZ R17, R0, R169 ;  /* 0x000000a900117220 */ /* 0x000fc40000410000 */
[C---:B------:R-:W-:Y:S02]  /*d530*/  FMUL.FTZ R180, R0.reuse, R180 ;  /* 0x000000b400b47220 */ /* 0x040fe40000410000 */
[----:B------:R-:W-:Y:S01]  /*d540*/  FMUL.FTZ R181, R0, R181 ;  /* 0x000000b500b57220 */ /* 0x000fe20000410000 */
[----:B------:R-:W-:Y:S01]  /*d550*/  MOV R0, RZ ;  /* 0x000000ff00007202 */ /* 0x000fe20000000f00 */
[C---:B--2---:R-:W-:Y:S01]  /*d560*/  FMUL.FTZ R120, R3.reuse, R120 ;  /* 0x0000007803787220 */ /* 0x044fe20000410000 */
[----:B------:R-:W-:Y:S01]  /*d570*/  @P0 MUFU.LG2 R6, R8 ;  /* 0x0000000800060308 */ /* 0x000fe20000000c00 */
[C---:B------:R-:W-:Y:S02]  /*d580*/  FMUL.FTZ R33, R3.reuse, R121 ;  /* 0x0000007903217220 */ /* 0x040fe40000410000 */
[C---:B------:R-:W-:Y:S02]  /*d590*/  FMUL.FTZ R128, R3.reuse, R128 ;  /* 0x0000008003807220 */ /* 0x040fe40000410000 */
[----:B------:R-:W-:-:S02]  /*d5a0*/  FMUL.FTZ R32, R3, R129 ;  /* 0x0000008103207220 */ /* 0x000fc40000410000 */
[C---:B------:R-:W-:Y:S01]  /*d5b0*/  FMUL.FTZ R140, R3.reuse, R140 ;  /* 0x0000008c038c7220 */ /* 0x040fe20000410000 */
[----:B------:R2:W3:Y:S01]  /*d5c0*/  @P0 MUFU.RCP R0, R8 ;  /* 0x0000000800000308 */ /* 0x0004e20000001000 */
[C---:B------:R-:W-:Y:S02]  /*d5d0*/  FMUL.FTZ R28, R3.reuse, R141 ;  /* 0x0000008d031c7220 */ /* 0x040fe40000410000 */
[C---:B------:R-:W-:Y:S02]  /*d5e0*/  FMUL.FTZ R144, R3.reuse, R144 ;  /* 0x0000009003907220 */ /* 0x040fe40000410000 */
[C---:B------:R-:W-:Y:S02]  /*d5f0*/  FMUL.FTZ R25, R3.reuse, R145 ;  /* 0x0000009103197220 */ /* 0x040fe40000410000 */
[C---:B------:R-:W-:Y:S02]  /*d600*/  FMUL.FTZ R156, R3.reuse, R156 ;  /* 0x0000009c039c7220 */ /* 0x040fe40000410000 */
[----:B------:R-:W-:-:S02]  /*d610*/  FMUL.FTZ R22, R3, R157 ;  /* 0x0000009d03167220 */ /* 0x000fc40000410000 */
[C---:B------:R-:W-:Y:S02]  /*d620*/  FMUL.FTZ R160, R3.reuse, R160 ;  /* 0x000000a003a07220 */ /* 0x040fe40000410000 */
[C---:B------:R-:W-:Y:S02]  /*d630*/  FMUL.FTZ R12, R3.reuse, R161 ;  /* 0x000000a1030c7220 */ /* 0x040fe40000410000 */
[C---:B------:R-:W-:Y:S01]  /*d640*/  FMUL.FTZ R172, R3.reuse, R172 ;  /* 0x000000ac03ac7220 */ /* 0x040fe20000410000 */
[----:B--2---:R-:W-:Y:S01]  /*d650*/  @P0 MOV R8, 0x3f317218 ;  /* 0x3f31721800080802 */ /* 0x004fe20000000f00 */
[C---:B------:R-:W-:Y:S02]  /*d660*/  FMUL.FTZ R173, R3.reuse, R173 ;  /* 0x000000ad03ad7220 */ /* 0x040fe40000410000 */
[C---:B------:R-:W-:Y:S02]  /*d670*/  FMUL.FTZ R176, R3.reuse, R176 ;  /* 0x000000b003b07220 */ /* 0x040fe40000410000 */
[----:B------:R-:W-:Y:S01]  /*d680*/  FMUL.FTZ R177, R3, R177 ;  /* 0x000000b103b17220 */ /* 0x000fe20000410000 */
[----:B------:R-:W-:Y:S01]  /*d690*/  @P2 MOV R3, 0x3f317218 ;  /* 0x3f31721800032802 */ /* 0x000fe20000000f00 */
[----:B-1----:R-:W-:-:S02]  /*d6a0*/  FMUL.FTZ R126, R4, R126 ;  /* 0x0000007e047e7220 */ /* 0x002fc40000410000 */
        /* <DEDUP_REMOVED lines=15> */
[----:B------:R-:W-:Y:S01]  /*d7a0*/  @P3 MOV R4, 0x3f317218 ;  /* 0x3f31721800043802 */ /* 0x000fe20000000f00 */
[C---:B---3--:R-:W-:Y:S02]  /*d7b0*/  FMUL.FTZ R122, R0.reuse, R122 ;  /* 0x0000007a007a7220 */ /* 0x048fe40000410000 */
        /* <DEDUP_REMOVED lines=14> */
[----:B------:R-:W-:Y:S01]  /*d8a0*/  FMUL.FTZ R179, R0, R179 ;  /* 0x000000b300b37220 */ /* 0x000fe20000410000 */
[----:B------:R-:W-:Y:S01]  /*d8b0*/  @P1 MOV R0, 0x3f317218 ;  /* 0x3f31721800001802 */ /* 0x000fe20000000f00 */
[----:B------:R-:W-:Y:S02]  /*d8c0*/  @P2 FMUL.FTZ R5, R3, c[0x0][0x2d0] ;  /* 0x0000b40003052a20 */ /* 0x000fe40000410000 */
[----:B------:R-:W-:Y:S02]  /*d8d0*/  @P3 FMUL.FTZ R10, R4, c[0x0][0x2d0] ;  /* 0x0000b400040a3a20 */ /* 0x000fe40000410000 */
[----:B------:R-:W-:Y:S02]  /*d8e0*/  @P1 FMUL.FTZ R3, R0, c[0x0][0x2d0] ;  /* 0x0000b40000031a20 */ /* 0x000fe40000410000 */
[----:B------:R-:W-:Y:S02]  /*d8f0*/  @P3 FMUL.FTZ R11, R11, 0.69314718246459960938 ;  /* 0x3f3172180b0b3820 */ /* 0x000fe40000410000 */
[----:B------:R-:W-:-:S02]  /*d900*/  @P2 FMUL.FTZ R9, R9, 0.69314718246459960938 ;  /* 0x3f31721809092820 */ /* 0x000fc40000410000 */
[----:B------:R-:W-:Y:S02]  /*d910*/  @P1 FMUL.FTZ R7, R7, 0.69314718246459960938 ;  /* 0x3f31721807071820 */ /* 0x000fe40000410000 */
[----:B------:R-:W-:Y:S02]  /*d920*/  @P0 FMUL.FTZ R4, R6, 0.69314718246459960938 ;  /* 0x3f31721806040820 */ /* 0x000fe40000410000 */
[----:B------:R-:W-:Y:S02]  /*d930*/  @P0 FMUL.FTZ R0, R8, c[0x0][0x2d0] ;  /* 0x0000b40008000a20 */ /* 0x000fe40000410000 */
[----:B------:R-:W-:Y:S02]  /*d940*/  @P3 FFMA.FTZ R36, R10, R73, R11 ;  /* 0x000000490a243223 */ /* 0x000fe4000001000b */
[----:B------:R-:W-:Y:S02]  /*d950*/  @P2 FFMA.FTZ R37, R5, R72, R9 ;  /* 0x0000004805252223 */ /* 0x000fe40000010009 */
[----:B------:R-:W-:-:S02]  /*d960*/  @P1 FFMA.FTZ R38, R3, R71, R7 ;  /* 0x0000004703261223 */ /* 0x000fc40000010007 */
[----:B------:R-:W-:Y:S02]  /*d970*/  @P0 FFMA.FTZ R39, R0, R2, R4 ;  /* 0x0000000200270223 */ /* 0x000fe40000010004 */
.L_x_18:
[----:B------:R-:W-:Y:S01]  /*d980*/  USHF.R.S32.HI UR8, URZ, 0x1f, UR9 ;  /* 0x0000001f3f087899 */ /* 0x000fe20008011409 */
[----:B------:R-:W-:Y:S05]  /*d990*/  @P4 BRA `(.L_x_38) ;  /* 0x0000147000004947 */ /* 0x000fea0003800000 */
[----:B------:R-:W1:Y:S01]  /*d9a0*/  S2R R40, SR_TID.X ;  /* 0x0000000000287919 */ /* 0x000e620000002100 */
[----:B------:R-:W-:Y:S01]  /*d9b0*/  F2FP.PACK_AB R6, R125, R124 ;  /* 0x0000007c7d06723e */ /* 0x000fe200000000ff */
[----:B------:R-:W-:Y:S01]  /*d9c0*/  IMAD.MOV.U32 R5, RZ, RZ, -0x10 ;  /* 0xfffffff0ff057424 */ /* 0x000fe200078e00ff */
[----:B------:R-:W-:Y:S01]  /*d9d0*/  F2FP.PACK_AB R27, R27, R126 ;  /* 0x0000007e1b1b723e */ /* 0x000fe200000000ff */
[----:B------:R-:W-:Y:S01]  /*d9e0*/  BAR.SYNC.DEFER_BLOCKING 0x1, 0x80 ;  /* 0x0042000000007b1d */ /* 0x000fe20000010000 */
[----:B------:R-:W-:Y:S02]  /*d9f0*/  F2FP.PACK_AB R26, R26, R132 ;  /* 0x000000841a1a723e */ /* 0x000fe400000000ff */
[----:B------:R-:W-:Y:S02]  /*da00*/  F2FP.PACK_AB R31, R31, R134 ;  /* 0x000000861f1f723e */ /* 0x000fe400000000ff */
[----:B------:R-:W-:Y:S01]  /*da10*/  F2FP.PACK_AB R33, R33, R120 ;  /* 0x000000782121723e */ /* 0x000fe200000000ff */
[----:B------:R-:W-:Y:S01]  /*da20*/  ULDC.64 UR4, c[0x0][0x500] ;  /* 0x0001400000047ab9 */ /* 0x000fe20000000a00 */
[----:B------:R-:W-:Y:S01]  /*da30*/  F2FP.PACK_AB R122, R123, R122 ;  /* 0x0000007a7b7a723e */ /* 0x000fe200000000ff */
[----:B------:R-:W-:Y:S01]  /*da40*/  UISETP.NE.U32.AND UP1, UPT, URZ, UR4, UPT ;  /* 0x000000043f00728c */ /* 0x000fe2000bf25070 */
[----:B------:R-:W-:Y:S01]  /*da50*/  F2FP.PACK_AB R32, R32, R128 ;  /* 0x000000802020723e */ /* 0x000fe200000000ff */
[----:B------:R-:W-:Y:S01]  /*da60*/  UMOV UR6, 0x4 ;  /* 0x0000000400067882 */ /* 0x000fe20000000000 */
[----:B------:R-:W-:Y:S01]  /*da70*/  F2FP.PACK_AB R130, R131, R130 ;  /* 0x000000828382723e */ /* 0x000fe200000000ff */
[----:B------:R-:W-:Y:S01]  /*da80*/  UISETP.NE.AND.EX UP1, UPT, URZ, UR5, UPT, UP1 ;  /* 0x000000053f00728c */ /* 0x000fe2000bf25310 */
[----:B------:R-:W-:-:S02]  /*da90*/  F2FP.PACK_AB R30, R30, R136 ;  /* 0x000000881e1e723e */ /* 0x000fc400000000ff */
[----:B------:R-:W-:Y:S01]  /*daa0*/  F2FP.PACK_AB R29, R29, R138 ;  /* 0x0000008a1d1d723e */ /* 0x000fe200000000ff */
[----:B------:R-:W-:Y:S01]  /*dab0*/  ULDC.64 UR4, c[0x0][0x500] ;  /* 0x0001400000047ab9 */ /* 0x000fe20000000a00 */
[----:B------:R-:W-:Y:S01]  /*dac0*/  F2FP.PACK_AB R20, R20, R148 ;  /* 0x000000941414723e */ /* 0x000fe200000000ff */
[----:B------:R-:W-:Y:S01]  /*dad0*/  UIMAD.WIDE UR4, UR11, UR6, UR4 ;  /* 0x000000060b0472a5 */ /* 0x000fe2000f8e0204 */
[----:B------:R-:W-:Y:S02]  /*dae0*/  F2FP.PACK_AB R19, R19, R150 ;  /* 0x000000961313723e */ /* 0x000fe400000000ff */
[----:B-1----:R-:W-:Y:S02]  /*daf0*/  SHF.R.S32.HI R41, RZ, 0x1f, R40 ;  /* 0x0000001fff297819 */ /* 0x002fe40000011428 */
[----:B------:R-:W-:Y:S02]  /*db00*/  F2FP.PACK_AB R28, R28, R140 ;  /* 0x0000008c1c1c723e */ /* 0x000fe400000000ff */
[----:B------:R-:W-:-:S02]  /*db10*/  LEA.HI R2, R41, R40, RZ, 0x2 ;  /* 0x0000002829027211 */ /* 0x000fc400078f10ff */
[----:B------:R-:W-:Y:S02]  /*db20*/  LEA.HI R35, R41, R40, RZ, 0x5 ;  /* 0x0000002829237211 */ /* 0x000fe400078f28ff */
[--C-:B------:R-:W-:Y:S02]  /*db30*/  SHF.R.S32.HI R3, RZ, 0x2, R2.reuse ;  /* 0x00000002ff037819 */ /* 0x100fe40000011402 */
[----:B------:R-:W-:Y:S02]  /*db40*/  SHF.R.S32.HI R0, RZ, 0x1f, R2 ;  /* 0x0000001fff007819 */ /* 0x000fe40000011402 */
[----:B------:R-:W-:Y:S02]  /*db50*/  SHF.R.S32.HI R34, RZ, 0x5, R35 ;  /* 0x00000005ff227819 */ /* 0x000fe40000011423 */
[----:B------:R-:W-:Y:S02]  /*db60*/  LEA.HI R0, R0, R3, RZ, 0x3 ;  /* 0x0000000300007211 */ /* 0x000fe400078f18ff */
[----:B------:R-:W-:-:S02]  /*db70*/  F2FP.PACK_AB R142, R143, R142 ;  /* 0x0000008e8f8e723e */ /* 0x000fc400000000ff */
[----:B------:R-:W-:Y:S02]  /*db80*/  LOP3.LUT R0, R0, 0xfffffff8, RZ, 0xc0, !PT ;  /* 0xfffffff800007812 */ /* 0x000fe400078ec0ff */
[----:B------:R-:W-:Y:S02]  /*db90*/  F2FP.PACK_AB R25, R25, R144 ;  /* 0x000000901919723e */ /* 0x000fe400000000ff */
[----:B------:R-:W-:Y:S01]  /*dba0*/  F2FP.PACK_AB R147, R147, R146 ;  /* 0x000000929393723e */ /* 0x000fe200000000ff */
[----:B------:R-:W-:Y:S01]  /*dbb0*/  IMAD.IADD R3, R3, 0x1, -R0 ;  /* 0x0000000103037824 */ /* 0x000fe200078e0a00 */
[----:B------:R-:W-:Y:S02]  /*dbc0*/  LOP3.LUT R0, R2, 0xfffffffc, RZ, 0xc0, !PT ;  /* 0xfffffffc02007812 */ /* 0x000fe400078ec0ff */
[----:B------:R-:W-:Y:S01]  /*dbd0*/  F2FP.PACK_AB R24, R24, R152 ;  /* 0x000000981818723e */ /* 0x000fe200000000ff */
[C---:B------:R-:W-:Y:S01]  /*dbe0*/  IMAD.SHL.U32 R2, R3.reuse, 0x40, RZ ;  /* 0x0000004003027824 */ /* 0x040fe200078e00ff */
[----:B------:R-:W-:Y:S01]  /*dbf0*/  LOP3.LUT R4, R3, 0x1, RZ, 0xc0, !PT ;  /* 0x0000000103047812 */ /* 0x000fe200078ec0ff */
[----:B------:R-:W-:Y:S01]  /*dc00*/  IMAD.IADD R14, R40, 0x1, -R0 ;  /* 0x00000001280e7824 */ /* 0x000fe200078e0a00 */
[----:B------:R-:W-:-:S02]  /*dc10*/  F2FP.PACK_AB R23, R23, R154 ;  /* 0x0000009a1717723e */ /* 0x000fc400000000ff */
[----:B------:R-:W-:Y:S01]  /*dc20*/  LOP3.LUT R0, R2, 0x1c0, RZ, 0xc0, !PT ;  /* 0x000001c002007812 */ /* 0x000fe200078ec0ff */
[----:B------:R-:W-:Y:S01]  /*dc30*/  IMAD R2, R34, 0x200, R14 ;  /* 0x0000020022027824 */ /* 0x000fe200078e020e */
[----:B------:R-:W-:Y:S02]  /*dc40*/  ISETP.NE.U32.AND P0, PT, R4, 0x1, PT ;  /* 0x000000010400780c */ /* 0x000fe40003f05070 */
[----:B------:R-:W-:Y:S02]  /*dc50*/  LEA.HI R0, R0, R0, RZ, 0x1d ;  /* 0x0000000000007211 */ /* 0x000fe400078fe8ff */
[----:B------:R-:W-:Y:S02]  /*dc60*/  R2P PR, R3, 0x6 ;  /* 0x0000000603007804 */ /* 0x000fe40000000000 */
[----:B------:R-:W-:Y:S01]  /*dc70*/  SEL R5, R5, 0x10, !P0 ;  /* 0x0000001005057807 */ /* 0x000fe20004000000 */
[----:B------:R-:W-:Y:S01]  /*dc80*/  IMAD.U32 R0, R2, 0x2, R0 ;  /* 0x0000000202007824 */ /* 0x000fe200078e0000 */
[----:B------:R-:W-:-:S02]  /*dc90*/  F2FP.PACK_AB R18, R18, R164 ;  /* 0x000000a41212723e */ /* 0x000fc400000000ff */
[----:B------:R-:W-:Y:S01]  /*dca0*/  F2FP.PACK_AB R13, R13, R166 ;  /* 0x000000a60d0d723e */ /* 0x000fe200000000ff */
[----:B------:R-:W-:Y:S01]  /*dcb0*/  IMAD.SHL.U32 R0, R0, 0x2, RZ ;  /* 0x0000000200007824 */ /* 0x000fe200078e00ff */
[----:B------:R-:W-:Y:S02]  /*dcc0*/  F2FP.PACK_AB R22, R22, R156 ;  /* 0x0000009c1616723e */ /* 0x000fe400000000ff */
[----:B------:R-:W-:Y:S01]  /*dcd0*/  F2FP.PACK_AB R159, R159, R158 ;  /* 0x0000009e9f9f723e */ /* 0x000fe200000000ff */
[C---:B------:R-:W-:Y:S01]  /*dce0*/  IMAD.IADD R3, R0.reuse, 0x1, R5 ;  /* 0x0000000100037824 */ /* 0x040fe200078e0205 */
[----:B------:R1:W-:Y:S01]  /*dcf0*/  STS [R0+0x80], R6 ;  /* 0x0000800600007388 */ /* 0x0003e20000000800 */
[C---:B------:R-:W-:Y:S02]  /*dd00*/  IADD3 R4, R0.reuse, 0x80, RZ ;  /* 0x0000008000047810 */ /* 0x040fe40007ffe0ff */
[----:B------:R-:W-:Y:S01]  /*dd10*/  IADD3 R2, R0, 0xc0, RZ ;  /* 0x000000c000027810 */ /* 0x000fe20007ffe0ff */
[----:B------:R-:W-:Y:S01]  /*dd20*/  STS [R0+0x480], R27 ;  /* 0x0004801b00007388 */ /* 0x000fe20000000800 */
[----:B------:R-:W-:-:S02]  /*dd30*/  @P2 IADD3 R2, R4, -0x40, RZ ;  /* 0xffffffc004022810 */ /* 0x000fc40007ffe0ff */
[----:B------:R-:W-:Y:S01]  /*dd40*/  F2FP.PACK_AB R12, R12, R160 ;  /* 0x000000a00c0c723e */ /* 0x000fe200000000ff */
[----:B------:R-:W-:Y:S01]  /*dd50*/  STS [R3+0x80], R26 ;  /* 0x0000801a03007388 */ /* 0x000fe20000000800 */
[----:B------:R-:W-:Y:S02]  /*dd60*/  F2FP.PACK_AB R21, R21, R162 ;  /* 0x000000a21515723e */ /* 0x000fe400000000ff */
[----:B------:R-:W-:Y:S01]  /*dd70*/  F2FP.PACK_AB R17, R17, R168 ;  /* 0x000000a81111723e */ /* 0x000fe200000000ff */
[----:B------:R-:W-:Y:S01]  /*dd80*/  STS [R3+0x480], R31 ;  /* 0x0004801f03007388 */ /* 0x000fe20000000800 */
[----:B------:R-:W-:Y:S02]  /*dd90*/  F2FP.PACK_AB R16, R16, R170 ;  /* 0x000000aa1010723e */ /* 0x000fe400000000ff */
[----:B------:R-:W-:Y:S01]  /*dda0*/  F2FP.PACK_AB R9, R181, R180 ;  /* 0x000000b4b509723e */ /* 0x000fe200000000ff */
[----:B------:R-:W-:Y:S01]  /*ddb0*/  STS [R0+0x2080], R33 ;  /* 0x0020802100007388 */ /* 0x000fe20000000800 */
[----:B-----5:R-:W-:-:S02]  /*ddc0*/  F2FP.PACK_AB R8, R183, R182 ;  /* 0x000000b6b708723e */ /* 0x020fc400000000ff */
[----:B------:R-:W-:Y:S01]  /*ddd0*/  F2FP.PACK_AB R11, R173, R172 ;  /* 0x000000acad0b723e */ /* 0x000fe200000000ff */
[----:B------:R2:W-:Y:S01]  /*dde0*/  STS [R0+0x2480], R122 ;  /* 0x0024807a00007388 */ /* 0x0005e20000000800 */
[----:B------:R-:W-:Y:S02]  /*ddf0*/  F2FP.PACK_AB R15, R15, R174 ;  /* 0x000000ae0f0f723e */ /* 0x000fe400000000ff */
[----:B------:R-:W-:Y:S01]  /*de00*/  F2FP.PACK_AB R10, R177, R176 ;  /* 0x000000b0b10a723e */ /* 0x000fe200000000ff */
[----:B------:R-:W-:Y:S01]  /*de10*/  STS [R3+0x2080], R32 ;  /* 0x0020802003007388 */ /* 0x000fe20000000800 */
[----:B-1----:R-:W-:Y:S01]  /*de20*/  IMAD.MOV.U32 R6, RZ, RZ, 0x20 ;  /* 0x00000020ff067424 */ /* 0x002fe200078e00ff */
[----:B------:R-:W-:Y:S02]  /*de30*/  F2FP.PACK_AB R7, R179, R178 ;  /* 0x000000b2b307723e */ /* 0x000fe400000000ff */
[----:B------:R1:W-:Y:S02]  /*de40*/  STS [R3+0x2480], R130 ;  /* 0x0024808203007388 */ /* 0x0003e40000000800 */
[----:B------:R-:W-:-:S02]  /*de50*/  SEL R6, R6, 0xffffffe0, !P1 ;  /* 0xffffffe006067807 */ /* 0x000fc40004800000 */
[----:B------:R-:W-:-:S03]  /*de60*/  PLOP3.LUT P1, PT, PT, PT, UP1, 0x80, 0x0 ;  /* 0x000000000000781c */ /* 0x000fc60003f2f018 */
[----:B------:R-:W-:-:S05]  /*de70*/  IMAD.IADD R4, R0, 0x1, R6 ;  /* 0x0000000100047824 */ /* 0x000fca00078e0206 */
[----:B------:R-:W-:Y:S04]  /*de80*/  STS [R4+0x80], R30 ;  /* 0x0000801e04007388 */ /* 0x000fe80000000800 */
[----:B------:R-:W-:Y:S01]  /*de90*/  STS [R4+0x480], R29 ;  /* 0x0004801d04007388 */ /* 0x000fe20000000800 */
[----:B--2---:R-:W-:-:S05]  /*dea0*/  IMAD.IADD R0, R6, 0x1, R3 ;  /* 0x0000000106007824 */ /* 0x004fca00078e0203 */
[----:B------:R-:W-:Y:S01]  /*deb0*/  STS [R0+0x80], R20 ;  /* 0x0000801400007388 */ /* 0x000fe20000000800 */
[----:B-1----:R-:W-:-:S03]  /*dec0*/  IADD3 R3, R6, 0x400, R2 ;  /* 0x0000040006037810 */ /* 0x002fc60007ffe002 */
[----:B------:R-:W-:Y:S04]  /*ded0*/  STS [R0+0x480], R19 ;  /* 0x0004801300007388 */ /* 0x000fe80000000800 */
[----:B------:R-:W-:Y:S04]  /*dee0*/  STS [R4+0x2080], R28 ;  /* 0x0020801c04007388 */ /* 0x000fe80000000800 */
[----:B------:R1:W-:Y:S04]  /*def0*/  STS [R4+0x2480], R142 ;  /* 0x0024808e04007388 */ /* 0x0003e80000000800 */
[----:B------:R-:W-:Y:S04]  /*df00*/  STS [R0+0x2080], R25 ;  /* 0x0020801900007388 */ /* 0x000fe80000000800 */
[----:B------:R2:W-:Y:S04]  /*df10*/  STS [R0+0x2480], R147 ;  /* 0x0024809300007388 */ /* 0x0005e80000000800 */
[----:B------:R-:W-:Y:S04]  /*df20*/  STS [R2], R24 ;  /* 0x0000001802007388 */ /* 0x000fe80000000800 */
[----:B------:R-:W-:Y:S01]  /*df30*/  STS [R2+0x400], R23 ;  /* 0x0004001702007388 */ /* 0x000fe20000000800 */
[----:B-1----:R-:W-:-:S02]  /*df40*/  IMAD.IADD R4, R5, 0x1, R3 ;  /* 0x0000000105047824 */ /* 0x002fc400078e0203 */
[----:B--2---:R-:W-:-:S04]  /*df50*/  IMAD.IADD R0, R5, 0x1, R2 ;  /* 0x0000000105007824 */ /* 0x004fc800078e0202 */
[C---:B------:R-:W-:Y:S01]  /*df60*/  IMAD.IADD R3, R6.reuse, 0x1, R0 ;  /* 0x0000000106037824 */ /* 0x040fe200078e0200 */
[----:B------:R-:W-:Y:S04]  /*df70*/  STS [R0], R18 ;  /* 0x0000001200007388 */ /* 0x000fe80000000800 */
[----:B------:R-:W-:Y:S04]  /*df80*/  STS [R0+0x400], R13 ;  /* 0x0004000d00007388 */ /* 0x000fe80000000800 */
[----:B------:R-:W-:Y:S04]  /*df90*/  STS [R2+0x2000], R22 ;  /* 0x0020001602007388 */ /* 0x000fe80000000800 */
[----:B------:R1:W-:Y:S04]  /*dfa0*/  STS [R2+0x2400], R159 ;  /* 0x0024009f02007388 */ /* 0x0003e80000000800 */
[----:B------:R-:W-:Y:S04]  /*dfb0*/  STS [R0+0x2000], R12 ;  /* 0x0020000c00007388 */ /* 0x000fe80000000800 */
[----:B------:R-:W-:Y:S01]  /*dfc0*/  STS [R0+0x2400], R21 ;  /* 0x0024001500007388 */ /* 0x000fe20000000800 */
[----:B-1----:R-:W-:-:S05]  /*dfd0*/  IMAD.IADD R2, R6, 0x1, R2 ;  /* 0x0000000106027824 */ /* 0x002fca00078e0202 */
[----:B------:R-:W-:Y:S04]  /*dfe0*/  STS [R2], R17 ;  /* 0x0000001102007388 */ /* 0x000fe80000000800 */
[----:B------:R-:W-:Y:S04]  /*dff0*/  STS [R2+0x400], R16 ;  /* 0x0004001002007388 */ /* 0x000fe80000000800 */
[----:B------:R1:W-:Y:S04]  /*e000*/  STS [R3], R9 ;  /* 0x0000000903007388 */ /* 0x0003e80000000800 */
[----:B------:R2:W-:Y:S04]  /*e010*/  STS [R4], R8 ;  /* 0x0000000804007388 */ /* 0x0005e80000000800 */
[----:B------:R-:W-:Y:S04]  /*e020*/  STS [R2+0x2000], R11 ;  /* 0x0020000b02007388 */ /* 0x000fe80000000800 */
[----:B------:R3:W-:Y:S04]  /*e030*/  STS [R2+0x2400], R15 ;  /* 0x0024000f02007388 */ /* 0x0007e80000000800 */
[----:B------:R4:W-:Y:S04]  /*e040*/  STS [R3+0x2000], R10 ;  /* 0x0020000a03007388 */ /* 0x0009e80000000800 */
[----:B------:R3:W-:Y:S01]  /*e050*/  STS [R4+0x2000], R7 ;  /* 0x0020000704007388 */ /* 0x0007e20000000800 */
[----:B-1----:R-:W-:-:S02]  /*e060*/  IMAD.U32 R9, RZ, RZ, UR5 ;  /* 0x00000005ff097e24 */ /* 0x002fc4000f8e00ff */
[----:B--2---:R-:W-:Y:S01]  /*e070*/  IMAD.U32 R8, RZ, RZ, UR4 ;  /* 0x00000004ff087e24 */ /* 0x004fe2000f8e00ff */
[----:B------:R-:W-:Y:S06]  /*e080*/  BAR.SYNC.DEFER_BLOCKING 0x1, 0x80 ;  /* 0x0042000000007b1d */ /* 0x000fec0000010000 */
[----:B------:R-:W-:Y:S02]  /*e090*/  ULDC.64 UR4, c[0x0][0x508] ;  /* 0x0001420000047ab9 */ /* 0x000fe40000000a00 */
[----:B------:R-:W-:Y:S01]  /*e0a0*/  UISETP.NE.U32.AND UP0, UPT, URZ, UR4, UPT ;  /* 0x000000043f00728c */ /* 0x000fe2000bf05070 */
[----:B------:R-:W2:Y:S03]  /*e0b0*/  @P1 LDG.E R0, [R8.64] ;  /* 0x0000000c08001981 */ /* 0x000ea6000c1e1900 */
[----:B------:R-:W-:Y:S01]  /*e0c0*/  UISETP.NE.AND.EX UP0, UPT, URZ, UR5, UPT, UP0 ;  /* 0x000000053f00728c */ /* 0x000fe2000bf05300 */
[----:B------:R-:W-:-:S02]  /*e0d0*/  IMAD.MOV.U32 R12, RZ, RZ, c[0x0][0x388] ;  /* 0x0000e200ff0c7624 */ /* 0x000fc400078e00ff */
[----:B------:R-:W-:-:S03]  /*e0e0*/  ULDC.64 UR4, c[0x0][0x508] ;  /* 0x0001420000047ab9 */ /* 0x000fc60000000a00 */
[----:B------:R-:W-:-:S05]  /*e0f0*/  PLOP3.LUT P0, PT, PT, PT, UP0, 0x80, 0x0 ;  /* 0x000000000000781c */ /* 0x000fca0003f0f008 */
[----:B------:R-:W-:-:S06]  /*e100*/  @UP0 UIMAD.WIDE UR4, UR11, UR6, UR4 ;  /* 0x000000060b0402a5 */ /* 0x000fcc000f8e0204 */
[----:B---3--:R-:W-:Y:S02]  /*e110*/  IMAD.U32 R2, RZ, RZ, UR4 ;  /* 0x00000004ff027e24 */ /* 0x008fe4000f8e00ff */
[----:B----4-:R-:W-:-:S05]  /*e120*/  IMAD.U32 R3, RZ, RZ, UR5 ;  /* 0x00000005ff037e24 */ /* 0x010fca000f8e00ff */
[----:B------:R1:W5:Y:S01]  /*e130*/  @P0 LDG.E R12, [R2.64] ;  /* 0x0000000c020c0981 */ /* 0x000362000c1e1900 */
[----:B------:R-:W-:Y:S02]  /*e140*/  UMOV UR6, URZ ;  /* 0x0000003f00067c82 */ /* 0x000fe40008000000 */
[----:B------:R-:W-:Y:S01]  /*e150*/  UMOV UR7, URZ ;  /* 0x0000003f00077c82 */ /* 0x000fe20008000000 */
[----:B--2---:R-:W2:Y:S02]  /*e160*/  @P1 R2UR UR5, R0 ;  /* 0x00000000000513c2 */ /* 0x004ea400000e0000 */
[----:B--2---:R-:W-:Y:S02]  /*e170*/  @UP1 USHF.R.S32.HI UR4, URZ, 0x1f, UR5 ;  /* 0x0000001f3f041899 */ /* 0x004fe40008011405 */
[----:B------:R-:W-:-:S05]  /*e180*/  @UP1 UMOV UR6, UR5 ;  /* 0x0000000500061c82 */ /* 0x000fca0008000000 */
[----:B------:R-:W-:Y:S01]  /*e190*/  @UP1 UMOV UR7, UR4 ;  /* 0x0000000400071c82 */ /* 0x000fe20008000000 */
[----:B------:R-:W-:Y:S05]  /*e1a0*/  @P0 BRA `(.L_x_39) ;  /* 0x0000004000000947 */ /* 0x000fea0003800000 */
[----:B-1----:R-:W-:Y:S05]  /*e1b0*/  @!P1 BRA `(.L_x_39) ;  /* 0x0000003000009947 */ /* 0x002fea0003800000 */
[----:B------:R-:W2:Y:S04]  /*e1c0*/  LDG.E R0, [R8.64] ;  /* 0x0000000c08007981 */ /* 0x000ea8000c1e1900 */
[----:B------:R-:W2:Y:S02]  /*e1d0*/  LDG.E R2, [R8.64+0x4] ;  /* 0x0000040c08027981 */ /* 0x000ea4000c1e1900 */
[----:B--2--5:R-:W-:Y:S02]  /*e1e0*/  IADD3 R12, -R0, R2, RZ ;  /* 0x00000002000c7210 */ /* 0x024fe40007ffe1ff */
.L_x_39:
[----:B-1----:R-:W-:Y:S01]  /*e1f0*/  LEA.HI R0, R14, R14, RZ, 0x1 ;  /* 0x0000000e0e007211 */ /* 0x002fe200078f08ff */
[----:B------:R-:W-:Y:S01]  /*e200*/  IMAD.MOV.U32 R3, RZ, RZ, c[0x0][0x4e8] ;  /* 0x00013a00ff037624 */ /* 0x000fe200078e00ff */
[----:B------:R-:W-:Y:S01]  /*e210*/  LOP3.LUT R5, R35, 0xffffffe0, RZ, 0xc0, !PT ;  /* 0xffffffe023057812 */ /* 0x000fe200078ec0ff */
[----:B------:R-:W1:Y:S01]  /*e220*/  S2R R22, SR_CTAID.X ;  /* 0x0000000000167919 */ /* 0x000e620000002500 */
[C---:B------:R-:W-:Y:S01]  /*e230*/  LOP3.LUT R2, R0.reuse, 0x1ffffffe, RZ, 0xc0, !PT ;  /* 0x1ffffffe00027812 */ /* 0x040fe200078ec0ff */
[----:B------:R-:W-:Y:S01]  /*e240*/  IMAD.SHL.U32 R0, R0, 0x20, RZ ;  /* 0x0000002000007824 */ /* 0x000fe200078e00ff */
[----:B------:R-:W-:Y:S01]  /*e250*/  ISETP.NE.AND P0, PT, R3, 0x1, PT ;  /* 0x000000010300780c */ /* 0x000fe20003f05270 */
[----:B------:R-:W-:Y:S01]  /*e260*/  IMAD.IADD R5, R40, 0x1, -R5 ;  /* 0x0000000128057824 */ /* 0x000fe200078e0a05 */
[----:B------:R-:W-:Y:S01]  /*e270*/  LEA.HI R6, R41, R40, RZ, 0x3 ;  /* 0x0000002829067211 */ /* 0x000fe200078f18ff */
[----:B------:R-:W-:Y:S01]  /*e280*/  IMAD.IADD R2, R14, 0x1, -R2 ;  /* 0x000000010e027824 */ /* 0x000fe200078e0a02 */
[----:B------:R-:W-:Y:S01]  /*e290*/  LOP3.LUT R0, R0, 0xffffffc0, RZ, 0xc0, !PT ;  /* 0xffffffc000007812 */ /* 0x000fe200078ec0ff */
[----:B------:R-:W-:Y:S01]  /*e2a0*/  ULDC.64 UR14, c[0x0][0x490] ;  /* 0x00012400000e7ab9 */ /* 0x000fe20000000a00 */
[----:B------:R-:W-:Y:S01]  /*e2b0*/  SHF.R.S32.HI R3, RZ, 0x1f, R5 ;  /* 0x0000001fff037819 */ /* 0x000fe20000011405 */
[----:B------:R-:W-:Y:S01]  /*e2c0*/  UIMAD UR4, UR8, UR14, URZ ;  /* 0x0000000e080472a4 */ /* 0x000fe2000f8e023f */
[----:B------:R-:W-:Y:S01]  /*e2d0*/  SHF.R.S32.HI R19, RZ, 0x3, R6 ;  /* 0x00000003ff137819 */ /* 0x000fe20000011406 */
[----:B------:R-:W-:Y:S01]  /*e2e0*/  IMAD R4, R2, 0x8, R0 ;  /* 0x0000000802047824 */ /* 0x000fe200078e0200 */
[----:B------:R-:W-:Y:S01]  /*e2f0*/  SHF.R.S32.HI R0, RZ, 0x1f, R34 ;  /* 0x0000001fff007819 */ /* 0x000fe20000011422 */
[----:B------:R-:W-:Y:S01]  /*e300*/  UIMAD UR15, UR9, UR15, UR4 ;  /* 0x0000000f090f72a4 */ /* 0x000fe2000f8e0204 */
[----:B------:R-:W-:Y:S01]  /*e310*/  LOP3.LUT P1, RZ, R5, 0x3, RZ, 0xc0, !PT ;  /* 0x0000000305ff7812 */ /* 0x000fe2000782c0ff */
[----:B------:R-:W-:Y:S01]  /*e320*/  USHF.R.S32.HI UR10, URZ, 0x1f, UR11 ;  /* 0x0000001f3f0a7899 */ /* 0x000fe2000801140b */
[----:B------:R-:W-:Y:S01]  /*e330*/  LEA.HI R0, R0, R34, RZ, 0x2 ;  /* 0x0000002200007211 */ /* 0x000fe200078f10ff */
[----:B------:R-:W-:Y:S01]  /*e340*/  ULDC.64 UR4, c[0x0][0x3a0] ;  /* 0x0000e80000047ab9 */ /* 0x000fe20000000a00 */
[----:B------:R-:W-:Y:S01]  /*e350*/  LEA.HI R21, R41, R40, RZ, 0x6 ;  /* 0x0000002829157211 */ /* 0x000fe200078f30ff */
[----:B------:R-:W-:Y:S01]  /*e360*/  UIMAD UR17, UR7, UR4, URZ ;  /* 0x00000004071172a4 */ /* 0x000fe2000f8e023f */
[----:B------:R-:W-:Y:S01]  /*e370*/  LOP3.LUT R2, R0, 0xffffffc, RZ, 0xc0, !PT ;  /* 0x0ffffffc00027812 */ /* 0x000fe200078ec0ff */
[----:B------:R-:W-:Y:S01]  /*e380*/  UMOV UR18, UR6 ;  /* 0x0000000600127c82 */ /* 0x000fe20008000000 */
[----:B------:R-:W-:Y:S01]  /*e390*/  LEA.HI R0, R3, R5, RZ, 0x2 ;  /* 0x0000000503007211 */ /* 0x000fe200078f10ff */
[----:B------:R-:W-:-:S02]  /*e3a0*/  UMOV UR19, UR7 ;  /* 0x0000000700137c82 */ /* 0x000fc40008000000 */
[----:B------:R-:W-:Y:S01]  /*e3b0*/  IMAD.IADD R2, R34, 0x1, -R2 ;  /* 0x0000000122027824 */ /* 0x000fe200078e0a02 */
[----:B------:R-:W-:Y:S01]  /*e3c0*/  SHF.R.S32.HI R0, RZ, 0x2, R0 ;  /* 0x00000002ff007819 */ /* 0x000fe20000011400 */
[----:B------:R-:W-:Y:S02]  /*e3d0*/  USEL UR10, UR10, URZ, !UP1 ;  /* 0x0000003f0a0a7287 */ /* 0x000fe4000c800000 */
[----:B------:R-:W-:Y:S02]  /*e3e0*/  UIMAD.WIDE.U32 UR18, UR9, UR14, UR18 ;  /* 0x0000000e091272a5 */ /* 0x000fe4000f8e0012 */
[----:B------:R-:W-:Y:S01]  /*e3f0*/  IMAD R11, R2, 0x10, R0 ;  /* 0x00000010020b7824 */ /* 0x000fe200078e0200 */
[----:B------:R-:W-:Y:S01]  /*e400*/  LOP3.LUT R0, R6, 0xfffffff8, RZ, 0xc0, !PT ;  /* 0xfffffff806007812 */ /* 0x000fe200078ec0ff */
[----:B------:R-:W-:Y:S02]  /*e410*/  UIMAD.WIDE.U32 UR22, UR6, UR4, URZ ;  /* 0x00000004061672a5 */ /* 0x000fe4000f8e003f */
[----:B------:R-:W-:Y:S01]  /*e420*/  IMAD.IADD R3, R11, 0x1, R4 ;  /* 0x000000010b037824 */ /* 0x000fe200078e0204 */
[----:B------:R-:W-:Y:S01]  /*e430*/  UIMAD UR17, UR6, UR5, UR17 ;  /* 0x00000005061172a4 */ /* 0x000fe2000f8e0211 */
[----:B------:R-:W-:Y:S01]  /*e440*/  IMAD.IADD R0, R40, 0x1, -R0 ;  /* 0x0000000128007824 */ /* 0x000fe200078e0a00 */
[----:B------:R-:W-:Y:S01]  /*e450*/  USEL UR14, UR11, URZ, !UP1 ;  /* 0x0000003f0b0e7287 */ /* 0x000fe2000c800000 */
[----:B-1----:R-:W-:Y:S01]  /*e460*/  IMAD R3, R22, 0x80, R3 ;  /* 0x0000008016037824 */ /* 0x002fe200078e0203 */
[----:B------:R-:W-:Y:S01]  /*e470*/  ULDC.64 UR6, c[0x0][0x498] ;  /* 0x0001260000067ab9 */ /* 0x000fe20000000a00 */
[----:B------:R-:W-:Y:S01]  /*e480*/  IMAD R6, R0, 0x10, R19 ;  /* 0x0000001000067824 */ /* 0x000fe200078e0213 */
[----:B------:R-:W-:Y:S01]  /*e490*/  ULDC.64 UR4, c[0x0][0x3e8] ;  /* 0x0000fa0000047ab9 */ /* 0x000fe20000000a00 */
[----:B------:R-:W-:Y:S01]  /*e4a0*/  @P0 IMAD.HI.U32 R4, R3, c[0x0][0x4ec], RZ ;  /* 0x00013b0003040a27 */ /* 0x000fe200078e00ff */
[----:B------:R-:W-:-:S02]  /*e4b0*/  UIMAD UR20, UR10, UR6, URZ ;  /* 0x000000060a1472a4 */ /* 0x000fc4000f8e023f */
[----:B------:R-:W-:Y:S01]  /*e4c0*/  UIMAD UR16, UR8, UR4, URZ ;  /* 0x00000004081072a4 */ /* 0x000fe2000f8e023f */
[----:B------:R-:W-:Y:S01]  /*e4d0*/  IMAD R9, R22, 0x80, R6 ;  /* 0x0000008016097824 */ /* 0x000fe200078e0206 */
[----:B------:R-:W-:Y:S01]  /*e4e0*/  UIADD3 UR19, UR19, UR15, URZ ;  /* 0x0000000f13137290 */ /* 0x000fe2000fffe03f */
[----:B------:R-:W-:Y:S01]  /*e4f0*/  IMAD.MOV.U32 R2, RZ, RZ, R3 ;  /* 0x000000ffff027224 */ /* 0x000fe200078e0003 */
[----:B------:R-:W-:Y:S01]  /*e500*/  @P0 SHF.R.U32.HI R2, RZ, c[0x0][0x4f0], R4 ;  /* 0x00013c00ff020a19 */ /* 0x000fe20000011604 */
[----:B------:R-:W-:Y:S01]  /*e510*/  @P0 IMAD.HI.U32 R4, R9, c[0x0][0x4ec], RZ ;  /* 0x00013b0009040a27 */ /* 0x000fe200078e00ff */
[----:B------:R-:W-:Y:S02]  /*e520*/  UIADD3 UR23, UR23, UR17, URZ ;  /* 0x0000001117177290 */ /* 0x000fe4000fffe03f */
[----:B------:R-:W-:Y:S01]  /*e530*/  UIMAD UR7, UR14, UR7, UR20 ;  /* 0x000000070e0772a4 */ /* 0x000fe2000f8e0214 */
[----:B------:R-:W-:Y:S01]  /*e540*/  IMAD.MOV.U32 R7, RZ, RZ, R9 ;  /* 0x000000ffff077224 */ /* 0x000fe200078e0009 */
[----:B------:R-:W-:Y:S01]  /*e550*/  @P0 SHF.R.U32.HI R7, RZ, c[0x0][0x4f0], R4 ;  /* 0x00013c00ff070a19 */ /* 0x000fe20000011604 */
[----:B------:R-:W-:Y:S01]  /*e560*/  IMAD.SHL.U32 R4, R19, 0x40, RZ ;  /* 0x0000004013047824 */ /* 0x000fe200078e00ff */
[----:B------:R-:W-:Y:S01]  /*e570*/  UIMAD.WIDE.U32 UR18, UR14, UR6, UR18 ;  /* 0x000000060e1272a5 */ /* 0x000fe2000f8e0012 */
[----:B------:R-:W-:Y:S01]  /*e580*/  IMAD.MOV R6, RZ, RZ, -R2 ;  /* 0x000000ffff067224 */ /* 0x000fe200078e0a02 */
[----:B------:R-:W-:Y:S01]  /*e590*/  UIMAD UR16, UR9, UR5, UR16 ;  /* 0x00000005091072a4 */ /* 0x000fe2000f8e0210 */
[----:B------:R-:W-:Y:S01]  /*e5a0*/  IMAD.SHL.U32 R0, R0, 0x8, RZ ;  /* 0x0000000800007824 */ /* 0x000fe200078e00ff */
[----:B------:R-:W-:Y:S01]  /*e5b0*/  UIMAD.WIDE.U32 UR22, UR9, UR4, UR22 ;  /* 0x00000004091672a5 */ /* 0x000fe2000f8e0016 */
[----:B------:R-:W-:Y:S01]  /*e5c0*/  LOP3.LUT R4, R4, 0x1c0, RZ, 0xc0, !PT ;  /* 0x000001c004047812 */ /* 0x000fe200078ec0ff */
[----:B------:R-:W-:Y:S01]  /*e5d0*/  IMAD R6, R6, c[0x0][0x4e8], R3 ;  /* 0x00013a0006067a24 */ /* 0x000fe200078e0203 */
[----:B------:R-:W-:Y:S01]  /*e5e0*/  ULDC.64 UR4, c[0x0][0x3f0] ;  /* 0x0000fc0000047ab9 */ /* 0x000fe20000000a00 */
[----:B------:R-:W-:Y:S01]  /*e5f0*/  IMAD.U32 R3, RZ, RZ, UR7 ;  /* 0x00000007ff037e24 */ /* 0x000fe2000f8e00ff */
[----:B------:R-:W-:Y:S01]  /*e600*/  UIMAD UR10, UR10, UR4, URZ ;  /* 0x000000040a0a72a4 */ /* 0x000fe2000f8e023f */
[----:B------:R-:W-:Y:S01]  /*e610*/  LOP3.LUT R10, R4, 0x38, R0, 0xf8, !PT ;  /* 0x00000038040a7812 */ /* 0x000fe200078ef800 */
[----:B------:R-:W-:Y:S01]  /*e620*/  UIADD3 UR17, UR23, UR16, URZ ;  /* 0x0000001017117290 */ /* 0x000fe2000fffe03f */
[----:B------:R-:W-:Y:S01]  /*e630*/  SHF.R.U32.HI R5, RZ, 0x3, R4 ;  /* 0x00000003ff057819 */ /* 0x000fe20000011604 */
[----:B------:R-:W-:Y:S01]  /*e640*/  UIMAD UR5, UR14, UR5, UR10 ;  /* 0x000000050e0572a4 */ /* 0x000fe2000f8e020a */
[----:B------:R-:W-:Y:S01]  /*e650*/  SHF.R.S32.HI R8, RZ, 0x1f, R2 ;  /* 0x0000001fff087819 */ /* 0x000fe20000011402 */
[----:B------:R-:W-:Y:S01]  /*e660*/  UMOV UR16, UR22 ;  /* 0x0000001600107c82 */ /* 0x000fe20008000000 */
[----:B------:R-:W-:Y:S01]  /*e670*/  IADD3 R2, P0, R2, UR18, RZ ;  /* 0x0000001202027c10 */ /* 0x000fe2000ff1e0ff */
[----:B------:R-:W-:Y:S01]  /*e680*/  UIMAD.WIDE.U32 UR14, UR14, UR4, UR16 ;  /* 0x000000040e0e72a5 */ /* 0x000fe2000f8e0010 */
[----:B------:R-:W-:Y:S01]  /*e690*/  SHF.R.S32.HI R4, RZ, 0x1f, R6 ;  /* 0x0000001fff047819 */ /* 0x000fe20000011406 */
[----:B------:R-:W-:Y:S01]  /*e6a0*/  IMAD.MOV R18, RZ, RZ, -R7 ;  /* 0x000000ffff127224 */ /* 0x000fe200078e0a07 */
[----:B------:R-:W-:Y:S01]  /*e6b0*/  IADD3.X R3, R8, UR19, R3, P0, !PT ;  /* 0x0000001308037c10 */ /* 0x000fe200087fe403 */
[----:B------:R-:W-:Y:S01]  /*e6c0*/  UIADD3 UR5, UR15, UR5, URZ ;  /* 0x000000050f057290 */ /* 0x000fe2000fffe03f */
[----:B------:R-:W-:Y:S01]  /*e6d0*/  LOP3.LUT R20, R10, R5, RZ, 0x3c, !PT ;  /* 0x000000050a147212 */ /* 0x000fe200078e3cff */
[----:B------:R-:W-:Y:S01]  /*e6e0*/  IMAD R8, R4, c[0x0][0x488], RZ ;  /* 0x0001220004087a24 */ /* 0x000fe200078e02ff */
[----:B------:R-:W-:Y:S01]  /*e6f0*/  SHF.R.S32.HI R10, RZ, 0x1f, R7 ;  /* 0x0000001fff0a7819 */ /* 0x000fe20000011407 */
[----:B------:R-:W-:Y:S01]  /*e700*/  IMAD.WIDE.U32 R4, R6, c[0x0][0x488], R2 ;  /* 0x0001220006047a25 */ /* 0x000fe200078e0002 */
[----:B------:R-:W-:-:S02]  /*e710*/  ISETP.GE.AND P6, PT, R0, c[0x0][0x3c8], PT ;  /* 0x0000f20000007a0c */ /* 0x000fc40003fc6270 */
[----:B------:R-:W-:Y:S01]  /*e720*/  SHF.R.S32.HI R53, RZ, 0x1f, R0 ;  /* 0x0000001fff357819 */ /* 0x000fe20000011400 */
[----:B------:R-:W-:Y:S02]  /*e730*/  IMAD R8, R6, c[0x0][0x48c], R8 ;  /* 0x0001230006087a24 */ /* 0x000fe400078e0208 */
[----:B------:R-:W-:Y:S02]  /*e740*/  IMAD.U32 R3, RZ, RZ, UR15 ;  /* 0x0000000fff037e24 */ /* 0x000fe4000f8e00ff */
[----:B------:R-:W-:Y:S02]  /*e750*/  IMAD R6, R10, c[0x0][0x3e0], RZ ;  /* 0x0000f8000a067a24 */ /* 0x000fe400078e02ff */
[----:B------:R-:W-:Y:S02]  /*e760*/  IMAD.U32 R2, RZ, RZ, UR14 ;  /* 0x0000000eff027e24 */ /* 0x000fe4000f8e00ff */
[----:B------:R-:W-:Y:S02]  /*e770*/  IMAD.U32 R3, RZ, RZ, UR5 ;  /* 0x00000005ff037e24 */ /* 0x000fe4000f8e00ff */
[----:B------:R-:W-:Y:S01]  /*e780*/  IMAD R18, R18, c[0x0][0x4e8], R9 ;  /* 0x00013a0012127a24 */ /* 0x000fe200078e0209 */
[----:B------:R-:W-:Y:S01]  /*e790*/  LEA R9, P0, R4, c[0x0][0x450], 0x2 ;  /* 0x0001140004097a11 */ /* 0x000fe200078010ff */
[----:B------:R-:W-:-:S02]  /*e7a0*/  IMAD.IADD R8, R5, 0x1, R8 ;  /* 0x0000000105087824 */ /* 0x000fc400078e0208 */
[C---:B------:R-:W-:Y:S01]  /*e7b0*/  IMAD R5, R7.reuse, c[0x0][0x3e4], R6 ;  /* 0x0000f90007057a24 */ /* 0x040fe200078e0206 */
[----:B------:R-:W-:Y:S01]  /*e7c0*/  SHF.R.S32.HI R10, RZ, 0x1f, R18 ;  /* 0x0000001fff0a7819 */ /* 0x000fe20000011412 */
[----:B------:R-:W-:Y:S01]  /*e7d0*/  IMAD.WIDE.U32 R6, R7, c[0x0][0x3e0], R2 ;  /* 0x0000f80007067a25 */ /* 0x000fe200078e0002 */
[----:B------:R-:W-:Y:S01]  /*e7e0*/  LEA.HI.X R3, R4, c[0x0][0x454], R8, 0x2, P0 ;  /* 0x0001150004037a11 */ /* 0x000fe200000f1408 */
[----:B------:R-:W-:Y:S02]  /*e7f0*/  SHFL.IDX PT, R16, R9, RZ, 0x1c1f ;  /* 0x001c1fff09107589 */ /* 0x000fe400000e0000 */
[----:B-----5:R-:W-:Y:S02]  /*e800*/  IMAD R2, R12, c[0x0][0x4e8], RZ ;  /* 0x00013a000c027a24 */ /* 0x020fe400078e02ff */
[----:B------:R-:W1:Y:S01]  /*e810*/  SHFL.IDX PT, R17, R3, RZ, 0x1c1f ;  /* 0x001c1fff03117589 */ /* 0x000e6200000e0000 */
[----:B------:R-:W-:Y:S02]  /*e820*/  IMAD R8, R22, 0x80, R11 ;  /* 0x0000008016087824 */ /* 0x000fe400078e020b */
[----:B------:R-:W-:Y:S01]  /*e830*/  IMAD.IADD R5, R7, 0x1, R5 ;  /* 0x0000000107057824 */ /* 0x000fe200078e0205 */
[----:B------:R-:W-:Y:S01]  /*e840*/  SHFL.IDX PT, R14, R9, 0x1, 0x1c1f ;  /* 0x003c1f00090e7f89 */ /* 0x000fe200000e0000 */
[----:B------:R-:W-:Y:S01]  /*e850*/  IMAD.MOV.U32 R4, RZ, RZ, R6 ;  /* 0x000000ffff047224 */ /* 0x000fe200078e0006 */
[----:B------:R-:W-:Y:S01]  /*e860*/  IADD3 R7, R8, 0x8, RZ ;  /* 0x0000000808077810 */ /* 0x000fe20007ffe0ff */
[----:B------:R-:W-:Y:S01]  /*e870*/  IMAD R6, R10, c[0x0][0x3d8], RZ ;  /* 0x0000f6000a067a24 */ /* 0x000fe200078e02ff */
[----:B------:R-:W2:Y:S01]  /*e880*/  SHFL.IDX PT, R15, R3, 0x1, 0x1c1f ;  /* 0x003c1f00030f7f89 */ /* 0x000ea200000e0000 */
[-C--:B------:R-:W-:Y:S01]  /*e890*/  ISETP.GE.OR P4, PT, R8, R2.reuse, P1 ;  /* 0x000000020800720c */ /* 0x080fe20000f86670 */
[C---:B------:R-:W-:Y:S01]  /*e8a0*/  IMAD.WIDE.U32 R4, R18.reuse, c[0x0][0x3d8], R4 ;  /* 0x0000f60012047a25 */ /* 0x040fe200078e0004 */
[----:B------:R-:W-:Y:S01]  /*e8b0*/  ISETP.GE.OR P3, PT, R7, R2, P1 ;  /* 0x000000020700720c */ /* 0x000fe20000f66670 */
[----:B------:R-:W-:Y:S02]  /*e8c0*/  SHFL.IDX PT, R12, R9, 0x2, 0x1c1f ;  /* 0x005c1f00090c7f89 */ /* 0x000fe400000e0000 */
[----:B------:R-:W-:-:S02]  /*e8d0*/  IMAD R6, R18, c[0x0][0x3dc], R6 ;  /* 0x0000f70012067a24 */ /* 0x000fc400078e0206 */
[----:B------:R-:W3:Y:S01]  /*e8e0*/  SHFL.IDX PT, R13, R3, 0x2, 0x1c1f ;  /* 0x005c1f00030d7f89 */ /* 0x000ee200000e0000 */
[----:B------:R-:W-:Y:S02]  /*e8f0*/  IMAD.SHL.U32 R7, R21, 0x8, RZ ;  /* 0x0000000815077824 */ /* 0x000fe400078e00ff */
[----:B------:R-:W-:Y:S01]  /*e900*/  IMAD.IADD R6, R5, 0x1, R6 ;  /* 0x0000000105067824 */ /* 0x000fe200078e0206 */
[----:B------:R4:W-:Y:S01]  /*e910*/  SHFL.IDX PT, R11, R3, 0x3, 0x1c1f ;  /* 0x007c1f00030b7f89 */ /* 0x0009e200000e0000 */
[----:B------:R-:W-:Y:S02]  /*e920*/  LEA R5, P0, R4, c[0x0][0x380], 0x1 ;  /* 0x0000e00004057a11 */ /* 0x000fe400078008ff */
[----:B------:R-:W-:Y:S01]  /*e930*/  LOP3.LUT R7, R20, 0x7ffffe00, R7, 0xf8, !PT ;  /* 0x7ffffe0014077812 */ /* 0x000fe200078ef807 */
[----:B------:R-:W3:Y:S01]  /*e940*/  SHFL.IDX PT, R10, R9, 0x3, 0x1c1f ;  /* 0x007c1f00090a7f89 */ /* 0x000ee200000e0000 */
[----:B------:R-:W-:-:S03]  /*e950*/  LEA.HI.X R4, R4, c[0x0][0x384], R6, 0x1, P0 ;  /* 0x0000e10004047a11 */ /* 0x000fc600000f0c06 */
[----:B-1----:R-:W-:Y:S01]  /*e960*/  @!P4 ST.E [R16.64], R36 ;  /* 0x000000241000c985 */ /* 0x002fe2000c10190c */
[----:B------:R-:W-:-:S03]  /*e970*/  IMAD.SHL.U32 R6, R7, 0x2, RZ ;  /* 0x0000000207067824 */ /* 0x000fc600078e00ff */
[----:B--2---:R-:W-:Y:S04]  /*e980*/  @!P3 ST.E [R14.64], R37 ;  /* 0x000000250e00b985 */ /* 0x004fe8000c10190c */
[----:B------:R-:W-:Y:S04]  /*e990*/  SHFL.IDX PT, R9, R4, RZ, 0x181f ;  /* 0x00181fff04097589 */ /* 0x000fe800000e0000 */
[----:B------:R-:W-:Y:S01]  /*e9a0*/  SHFL.IDX PT, R14, R5, 0x2, 0x181f ;  /* 0x00581f00050e7f89 */ /* 0x000fe200000e0000 */
[----:B----4-:R-:W-:-:S03]  /*e9b0*/  IADD3 R3, R8, 0x40, RZ ;  /* 0x0000004008037810 */ /* 0x010fc60007ffe0ff */
[----:B------:R-:W-:Y:S01]  /*e9c0*/  SHFL.IDX PT, R15, R5, 0x3, 0x181f ;  /* 0x00781f00050f7f89 */ /* 0x000fe200000e0000 */
[----:B------:R-:W-:Y:S02]  /*e9d0*/  IADD3 R8, R8, 0x48, RZ ;  /* 0x0000004808087810 */ /* 0x000fe40007ffe0ff */
[-C--:B------:R-:W-:Y:S01]  /*e9e0*/  ISETP.GE.OR P2, PT, R3, R2.reuse, P1 ;  /* 0x000000020300720c */ /* 0x080fe20000f46670 */
[----:B------:R-:W-:Y:S01]  /*e9f0*/  IMAD R3, R22, 0x80, R19 ;  /* 0x0000008016037824 */ /* 0x000fe200078e0213 */
[-C--:B------:R-:W-:Y:S01]  /*ea00*/  ISETP.GE.OR P1, PT, R8, R2.reuse, P1 ;  /* 0x000000020800720c */ /* 0x080fe20000f26670 */
[----:B------:R-:W-:Y:S03]  /*ea10*/  SHFL.IDX PT, R44, R4, 0x3, 0x181f ;  /* 0x00781f00042c7f89 */ /* 0x000fe600000e0000 */
[C---:B------:R-:W-:Y:S01]  /*ea20*/  IADD3 R7, R3.reuse, 0x10, RZ ;  /* 0x0000001003077810 */ /* 0x040fe20007ffe0ff */
[----:B------:R-:W-:Y:S01]  /*ea30*/  SHFL.IDX PT, R8, R5, 0x1, 0x181f ;  /* 0x00381f0005087f89 */ /* 0x000fe200000e0000 */
[----:B------:R-:W-:-:S02]  /*ea40*/  ISETP.GE.OR P3, PT, R3, R2, P6 ;  /* 0x000000020300720c */ /* 0x000fc40003766670 */
[C---:B------:R-:W-:Y:S01]  /*ea50*/  IADD3 R32, R3.reuse, 0x40, RZ ;  /* 0x0000004003207810 */ /* 0x040fe20007ffe0ff */
[----:B------:R-:W-:Y:S01]  /*ea60*/  SHFL.IDX PT, R49, R5, 0x4, 0x181f ;  /* 0x00981f0005317f89 */ /* 0x000fe200000e0000 */
[C---:B------:R-:W-:Y:S02]  /*ea70*/  IADD3 R45, R3.reuse, 0x50, RZ ;  /* 0x00000050032d7810 */ /* 0x040fe40007ffe0ff */
[----:B------:R-:W-:Y:S01]  /*ea80*/  IADD3 R54, R3, 0x60, RZ ;  /* 0x0000006003367810 */ /* 0x000fe20007ffe0ff */
[----:B---3--:R-:W-:Y:S01]  /*ea90*/  @!P2 ST.E [R12.64], R38 ;  /* 0x000000260c00a985 */ /* 0x008fe2000c10190c */
[----:B------:R-:W-:-:S03]  /*eaa0*/  ISETP.GE.OR P2, PT, R7, R2, P6 ;  /* 0x000000020700720c */ /* 0x000fc60003746670 */
[----:B------:R-:W1:Y:S04]  /*eab0*/  SHFL.IDX PT, R12, R5, RZ, 0x181f ;  /* 0x00181fff050c7589 */ /* 0x000e6800000e0000 */
[----:B------:R2:W-:Y:S04]  /*eac0*/  @!P1 ST.E [R10.64], R39 ;  /* 0x000000270a009985 */ /* 0x0005e8000c10190c */
[----:B------:R-:W-:Y:S04]  /*ead0*/  LDS.128 R24, [R6+0x80] ;  /* 0x0000800006187984 */ /* 0x000fe80000000c00 */
[----:B------:R-:W3:Y:S04]  /*eae0*/  SHFL.IDX PT, R11, R4, 0x1, 0x181f ;  /* 0x00381f00040b7f89 */ /* 0x000ee800000e0000 */
[----:B------:R-:W4:Y:S04]  /*eaf0*/  SHFL.IDX PT, R7, R4, 0x2, 0x181f ;  /* 0x00581f0004077f89 */ /* 0x000f2800000e0000 */
[----:B------:R-:W4:Y:S04]  /*eb00*/  LDS.128 R20, [R6+0x880] ;  /* 0x0008800006147984 */ /* 0x000f280000000c00 */
[----:B------:R-:W4:Y:S01]  /*eb10*/  LDS.128 R16, [R6+0x1080] ;  /* 0x0010800006107984 */ /* 0x000f220000000c00 */
[----:B-1----:R-:W-:-:S03]  /*eb20*/  @!P3 LEA R12, P5, R0, R12, 0x1 ;  /* 0x0000000c000cb211 */ /* 0x002fc600078a08ff */
[----:B------:R-:W1:Y:S01]  /*eb30*/  LDS.128 R28, [R6+0x1880] ;  /* 0x00188000061c7984 */ /* 0x000e620000000c00 */
[----:B------:R-:W-:Y:S02]  /*eb40*/  @!P3 LEA.HI.X R13, R0, R9, R53, 0x1, P5 ;  /* 0x00000009000db211 */ /* 0x000fe400028f0c35 */
[C---:B--2---:R-:W-:Y:S01]  /*eb50*/  IADD3 R10, R3.reuse, 0x20, RZ ;  /* 0x00000020030a7810 */ /* 0x044fe20007ffe0ff */
[----:B------:R-:W-:Y:S01]  /*eb60*/  LDS.128 R36, [R6+0x2880] ;  /* 0x0028800006247984 */ /* 0x000fe20000000c00 */
[-C--:B------:R-:W-:Y:S02]  /*eb70*/  ISETP.GE.OR P5, PT, R32, R2.reuse, P6 ;  /* 0x000000022000720c */ /* 0x080fe400037a6670 */
[-C--:B------:R-:W-:Y:S01]  /*eb80*/  ISETP.GE.OR P1, PT, R10, R2.reuse, P6 ;  /* 0x000000020a00720c */ /* 0x080fe20003726670 */
[----:B------:R-:W-:Y:S01]  /*eb90*/  LDS.128 R32, [R6+0x2080] ;  /* 0x0020800006207984 */ /* 0x000fe20000000c00 */
[C---:B------:R-:W-:Y:S02]  /*eba0*/  IADD3 R10, R3.reuse, 0x30, RZ ;  /* 0x00000030030a7810 */ /* 0x040fe40007ffe0ff */
[----:B------:R-:W-:Y:S01]  /*ebb0*/  IADD3 R3, R3, 0x70, RZ ;  /* 0x0000007003037810 */ /* 0x000fe20007ffe0ff */
[----:B------:R-:W-:Y:S01]  /*ebc0*/  LDS.128 R40, [R6+0x3080] ;  /* 0x0030800006287984 */ /* 0x000fe20000000c00 */
[----:B------:R-:W-:-:S02]  /*ebd0*/  ISETP.GE.OR P0, PT, R10, R2, P6 ;  /* 0x000000020a00720c */ /* 0x000fc40003706670 */
[C---:B------:R-:W-:Y:S01]  /*ebe0*/  @!P2 LEA R10, P4, R0.reuse, R8, 0x1 ;  /* 0x00000008000aa211 */ /* 0x040fe200078808ff */
[----:B------:R-:W-:Y:S03]  /*ebf0*/  SHFL.IDX PT, R48, R5, 0x5, 0x181f ;  /* 0x00b81f0005307f89 */ /* 0x000fe600000e0000 */
[C---:B---3--:R-:W-:Y:S01]  /*ec00*/  @!P2 LEA.HI.X R11, R0.reuse, R11, R53, 0x1, P4 ;  /* 0x0000000b000ba211 */ /* 0x048fe200020f0c35 */
[----:B------:R-:W2:Y:S01]  /*ec10*/  SHFL.IDX PT, R50, R5, 0x6, 0x181f ;  /* 0x00d81f0005327f89 */ /* 0x000ea200000e0000 */
[----:B------:R-:W-:-:S03]  /*ec20*/  @!P1 LEA R8, P4, R0, R14, 0x1 ;  /* 0x0000000e00089211 */ /* 0x000fc600078808ff */
[----:B------:R-:W-:Y:S01]  /*ec30*/  SHFL.IDX PT, R52, R4, 0x4, 0x181f ;  /* 0x00981f0004347f89 */ /* 0x000fe200000e0000 */
[C-C-:B----4-:R-:W-:Y:S02]  /*ec40*/  @!P1 LEA.HI.X R9, R0.reuse, R7, R53.reuse, 0x1, P4 ;  /* 0x0000000700099211 */ /* 0x150fe400020f0c35 */
[C---:B------:R-:W-:Y:S01]  /*ec50*/  @!P0 LEA R14, P4, R0.reuse, R15, 0x1 ;  /* 0x0000000f000e8211 */ /* 0x040fe200078808ff */
[----:B------:R-:W-:Y:S03]  /*ec60*/  SHFL.IDX PT, R51, R4, 0x5, 0x181f ;  /* 0x00b81f0004337f89 */ /* 0x000fe600000e0000 */
[----:B------:R-:W-:Y:S01]  /*ec70*/  @!P0 LEA.HI.X R15, R0, R44, R53, 0x1, P4 ;  /* 0x0000002c000f8211 */ /* 0x000fe200020f0c35 */
[----:B------:R-:W3:Y:S01]  /*ec80*/  SHFL.IDX PT, R7, R4, 0x6, 0x181f ;  /* 0x00d81f0004077f89 */ /* 0x000ee200000e0000 */
[----:B------:R-:W-:-:S03]  /*ec90*/  ISETP.GE.OR P4, PT, R45, R2, P6 ;  /* 0x000000022d00720c */ /* 0x000fc60003786670 */
[----:B------:R2:W4:Y:S04]  /*eca0*/  LDS.128 R44, [R6+0x3880] ;  /* 0x00388000062c7984 */ /* 0x0005280000000c00 */
[----:B------:R-:W-:Y:S01]  /*ecb0*/  @!P3 ST.E.128 [R12.64], R24 ;  /* 0x000000180c00b985 */ /* 0x000fe2000c101d0c */
[-C--:B------:R-:W-:Y:S02]  /*ecc0*/  ISETP.GE.OR P3, PT, R54, R2.reuse, P6 ;  /* 0x000000023600720c */ /* 0x080fe40003766670 */
[----:B------:R-:W-:Y:S01]  /*ecd0*/  ISETP.GE.OR P6, PT, R3, R2, P6 ;  /* 0x000000020300720c */ /* 0x000fe200037c6670 */
[----:B------:R4:W-:Y:S04]  /*ece0*/  @!P2 ST.E.128 [R10.64], R20 ;  /* 0x000000140a00a985 */ /* 0x0009e8000c101d0c */
[----:B------:R4:W-:Y:S04]  /*ecf0*/  @!P1 ST.E.128 [R8.64], R16 ;  /* 0x0000001008009985 */ /* 0x0009e8000c101d0c */
[----:B-1----:R1:W-:Y:S04]  /*ed00*/  @!P0 ST.E.128 [R14.64], R28 ;  /* 0x0000001c0e008985 */ /* 0x0023e8000c101d0c */
[----:B------:R-:W1:Y:S01]  /*ed10*/  SHFL.IDX PT, R5, R5, 0x7, 0x181f ;  /* 0x00f81f0005057f89 */ /* 0x000e6200000e0000 */
[----:B--2---:R-:W-:-:S03]  /*ed20*/  @!P3 LEA R6, P0, R0, R50, 0x1 ;  /* 0x000000320006b211 */ /* 0x004fc600078008ff */
[----:B------:R-:W2:Y:S01]  /*ed30*/  SHFL.IDX PT, R4, R4, 0x7, 0x181f ;  /* 0x00f81f0004047f89 */ /* 0x000ea200000e0000 */
[C-C-:B---3--:R-:W-:Y:S02]  /*ed40*/  @!P3 LEA.HI.X R7, R0.reuse, R7, R53.reuse, 0x1, P0 ;  /* 0x000000070007b211 */ /* 0x148fe400000f0c35 */
[C---:B----4-:R-:W-:Y:S02]  /*ed50*/  @!P5 LEA R10, P2, R0.reuse, R49, 0x1 ;  /* 0x00000031000ad211 */ /* 0x050fe400078408ff */
[C---:B------:R-:W-:Y:S02]  /*ed60*/  @!P4 LEA R8, P1, R0.reuse, R48, 0x1 ;  /* 0x000000300008c211 */ /* 0x040fe400078208ff */
[C-C-:B------:R-:W-:Y:S02]  /*ed70*/  @!P5 LEA.HI.X R11, R0.reuse, R52, R53.reuse, 0x1, P2 ;  /* 0x00000034000bd211 */ /* 0x140fe400010f0c35 */
[----:B------:R-:W-:-:S03]  /*ed80*/  @!P4 LEA.HI.X R9, R0, R51, R53, 0x1, P1 ;  /* 0x000000330009c211 */ /* 0x000fc600008f0c35 */
[----:B------:R3:W-:Y:S04]  /*ed90*/  @!P5 ST.E.128 [R10.64], R32 ;  /* 0x000000200a00d985 */ /* 0x0007e8000c101d0c */
[----:B------:R3:W-:Y:S04]  /*eda0*/  @!P4 ST.E.128 [R8.64], R36 ;  /* 0x000000240800c985 */ /* 0x0007e8000c101d0c */
[----:B------:R3:W-:Y:S01]  /*edb0*/  @!P3 ST.E.128 [R6.64], R40 ;  /* 0x000000280600b985 */ /* 0x0007e2000c101d0c */
[----:B------:R-:W-:Y:S05]  /*edc0*/  @P6 EXIT ;  /* 0x000000000000694d */ /* 0x000fea0003800000 */
[----:B-12---:R-:W-:-:S04]  /*edd0*/  LEA R2, P0, R0, R5, 0x1 ;  /* 0x0000000500027211 */ /* 0x006fc800078008ff */
[----:B------:R-:W-:-:S05]  /*ede0*/  LEA.HI.X R3, R0, R4, R53, 0x1, P0 ;  /* 0x0000000400037211 */ /* 0x000fca00000f0c35 */
[----:B------:R-:W-:Y:S01]  /*edf0*/  ST.E.128 [R2.64], R44 ;  /* 0x0000002c02007985 */ /* 0x000fe2000c101d0c */
[----:B------:R-:W-:Y:S05]  /*ee00*/  EXIT ;  /* 0x000000000000794d */ /* 0x000fea0003800000 */
.L_x_38:
[----:B------:R-:W-:Y:S02]  /*ee10*/  ULDC.64 UR4, c[0x0][0x500] ;  /* 0x0001400000047ab9 */ /* 0x000fe40000000a00 */
[----:B------:R-:W-:Y:S02]  /*ee20*/  UISETP.NE.U32.AND UP1, UPT, URZ, UR4, UPT ;  /* 0x000000043f00728c */ /* 0x000fe4000bf25070 */
[----:B------:R-:W-:Y:S02]  /*ee30*/  UMOV UR6, 0x4 ;  /* 0x0000000400067882 */ /* 0x000fe40000000000 */
[----:B------:R-:W-:-:S03]  /*ee40*/  UISETP.NE.AND.EX UP1, UPT, URZ, UR5, UPT, UP1 ;  /* 0x000000053f00728c */ /* 0x000fc6000bf25310 */
[----:B------:R-:W-:Y:S02]  /*ee50*/  ULDC.64 UR4, c[0x0][0x500] ;  /* 0x0001400000047ab9 */ /* 0x000fe40000000a00 */
[----:B------:R-:W-:Y:S01]  /*ee60*/  UIMAD.WIDE UR4, UR11, UR6, UR4 ;  /* 0x000000060b0472a5 */ /* 0x000fe2000f8e0204 */
[----:B------:R-:W-:-:S05]  /*ee70*/  PLOP3.LUT P1, PT, PT, PT, UP1, 0x80, 0x0 ;  /* 0x000000000000781c */ /* 0x000fca0003f2f018 */
[----:B------:R-:W-:Y:S01]  /*ee80*/  IMAD.U32 R4, RZ, RZ, UR4 ;  /* 0x00000004ff047e24 */ /* 0x000fe2000f8e00ff */
[----:B------:R-:W-:Y:S01]  /*ee90*/  MOV R5, UR5 ;  /* 0x0000000500057c02 */ /* 0x000fe20008000f00 */
[----:B------:R-:W-:-:S06]  /*eea0*/  ULDC.64 UR4, c[0x0][0x508] ;  /* 0x0001420000047ab9 */ /* 0x000fcc0000000a00 */
[----:B------:R-:W2:Y:S01]  /*eeb0*/  @P1 LDG.E R0, [R4.64] ;  /* 0x0000000c04001981 */ /* 0x000ea2000c1e1900 */
[----:B------:R-:W-:Y:S01]  /*eec0*/  UISETP.NE.U32.AND UP0, UPT, URZ, UR4, UPT ;  /* 0x000000043f00728c */ /* 0x000fe2000bf05070 */
[----:B------:R-:W-:-:S03]  /*eed0*/  IMAD.MOV.U32 R9, RZ, RZ, c[0x0][0x388] ;  /* 0x0000e200ff097624 */ /* 0x000fc600078e00ff */
[----:B------:R-:W-:-:S03]  /*eee0*/  UISETP.NE.AND.EX UP0, UPT, URZ, UR5, UPT, UP0 ;  /* 0x000000053f00728c */ /* 0x000fc6000bf05300 */
[----:B------:R-:W-:-:S03]  /*eef0*/  ULDC.64 UR4, c[0x0][0x508] ;  /* 0x0001420000047ab9 */ /* 0x000fc60000000a00 */
[----:B------:R-:W-:-:S05]  /*ef00*/  PLOP3.LUT P0, PT, PT, PT, UP0, 0x80, 0x0 ;  /* 0x000000000000781c */ /* 0x000fca0003f0f008 */
[----:B------:R-:W-:-:S06]  /*ef10*/  @UP0 UIMAD.WIDE UR4, UR11, UR6, UR4 ;  /* 0x000000060b0402a5 */ /* 0x000fcc000f8e0204 */
[----:B------:R-:W-:Y:S01]  /*ef20*/  MOV R2, UR4 ;  /* 0x0000000400027c02 */ /* 0x000fe20008000f00 */
[----:B------:R-:W-:-:S05]  /*ef30*/  IMAD.U32 R3, RZ, RZ, UR5 ;  /* 0x00000005ff037e24 */ /* 0x000fca000f8e00ff */
        /* <DEDUP_REMOVED lines=12> */
.L_x_40:
[----:B-1----:R-:W1:Y:S01]  /*f000*/  S2R R7, SR_TID.X ;  /* 0x0000000000077919 */ /* 0x002e620000002100 */
[----:B------:R-:W-:Y:S01]  /*f010*/  USHF.R.S32.HI UR6, URZ, 0x1f, UR11 ;  /* 0x0000001f3f067899 */ /* 0x000fe2000801140b */
[----:B------:R-:W-:Y:S01]  /*f020*/  BSSY B0, `(.L_x_41) ;  /* 0x0000029000007945 */ /* 0x000fe20003800000 */
[----:B------:R-:W-:-:S02]  /*f030*/  USEL UR11, UR11, URZ, !UP1 ;  /* 0x0000003f0b0b7287 */ /* 0x000fc4000c800000 */
[----:B------:R-:W-:Y:S01]  /*f040*/  USEL UR6, UR6, URZ, !UP1 ;  /* 0x0000003f06067287 */ /* 0x000fe2000c800000 */
[----:B-1----:R-:W-:-:S13]  /*f050*/  ISETP.GE.AND P0, PT, R7, 0x80, PT ;  /* 0x000000800700780c */ /* 0x002fda0003f06270 */
[----:B------:R-:W-:Y:S05]  /*f060*/  @P0 BRA `(.L_x_42) ;  /* 0x0000024000000947 */ /* 0x000fea0003800000 */
[----:B------:R-:W1:Y:S01]  /*f070*/  S2R R3, SR_CTAID.X ;  /* 0x0000000000037919 */ /* 0x000e620000002500 */
[----:B-----5:R-:W-:Y:S01]  /*f080*/  IMAD R0, R9, c[0x0][0x4e8], RZ ;  /* 0x00013a0009007a24 */ /* 0x020fe200078e02ff */
[----:B-1----:R-:W-:-:S04]  /*f090*/  LEA R3, R3, R7, 0x7 ;  /* 0x0000000703037211 */ /* 0x002fc800078e38ff */
[----:B------:R-:W-:-:S13]  /*f0a0*/  ISETP.GE.AND P0, PT, R3, R0, PT ;  /* 0x000000000300720c */ /* 0x000fda0003f06270 */
[----:B------:R-:W-:Y:S05]  /*f0b0*/  @P0 BRA `(.L_x_42) ;  /* 0x000001f000000947 */ /* 0x000fea0003800000 */
[----:B------:R-:W-:Y:S01]  /*f0c0*/  IMAD.MOV.U32 R0, RZ, RZ, c[0x0][0x4e8] ;  /* 0x00013a00ff007624 */ /* 0x000fe200078e00ff */
[----:B------:R-:W-:Y:S02]  /*f0d0*/  ULDC.64 UR4, c[0x0][0x490] ;  /* 0x0001240000047ab9 */ /* 0x000fe40000000a00 */
[----:B------:R-:W-:Y:S02]  /*f0e0*/  UIMAD UR7, UR8, UR4, URZ ;  /* 0x00000004080772a4 */ /* 0x000fe4000f8e023f */
[----:B------:R-:W-:Y:S01]  /*f0f0*/  ISETP.NE.AND P0, PT, R0, 0x1, PT ;  /* 0x000000010000780c */ /* 0x000fe20003f05270 */
[----:B------:R-:W-:Y:S01]  /*f100*/  UMOV UR16, UR14 ;  /* 0x0000000e00107c82 */ /* 0x000fe20008000000 */
[----:B------:R-:W-:Y:S01]  /*f110*/  IMAD.MOV.U32 R0, RZ, RZ, R3 ;  /* 0x000000ffff007224 */ /* 0x000fe200078e0003 */
[----:B------:R-:W-:Y:S02]  /*f120*/  UMOV UR17, UR15 ;  /* 0x0000000f00117c82 */ /* 0x000fe40008000000 */
[----:B------:R-:W-:-:S02]  /*f130*/  UIMAD.WIDE.U32 UR16, UR9, UR4, UR16 ;  /* 0x00000004091072a5 */ /* 0x000fc4000f8e0010 */
[----:B------:R-:W-:-:S03]  /*f140*/  UIMAD UR7, UR9, UR5, UR7 ;  /* 0x00000005090772a4 */ /* 0x000fc6000f8e0207 */
[----:B------:R-:W-:Y:S02]  /*f150*/  ULDC.64 UR4, c[0x0][0x498] ;  /* 0x0001260000047ab9 */ /* 0x000fe40000000a00 */
[----:B------:R-:W-:Y:S01]  /*f160*/  UIADD3 UR17, UR7, UR17, URZ ;  /* 0x0000001107117290 */ /* 0x000fe2000fffe03f */
[----:B------:R-:W-:Y:S01]  /*f170*/  @P0 IMAD.HI.U32 R2, R3, c[0x0][0x4ec], RZ ;  /* 0x00013b0003020a27 */ /* 0x000fe200078e00ff */
[----:B------:R-:W-:Y:S02]  /*f180*/  UIMAD UR7, UR6, UR4, URZ ;  /* 0x00000004060772a4 */ /* 0x000fe4000f8e023f */
[----:B------:R-:W-:Y:S02]  /*f190*/  UIMAD.WIDE.U32 UR16, UR11, UR4, UR16 ;  /* 0x000000040b1072a5 */ /* 0x000fe4000f8e0010 */
[----:B------:R-:W-:Y:S01]  /*f1a0*/  @P0 SHF.R.U32.HI R0, RZ, c[0x0][0x4f0], R2 ;  /* 0x00013c00ff000a19 */ /* 0x000fe20000011602 */
[----:B------:R-:W-:-:S03]  /*f1b0*/  UIMAD UR5, UR11, UR5, UR7 ;  /* 0x000000050b0572a4 */ /* 0x000fc6000f8e0207 */
[----:B------:R-:W-:-:S03]  /*f1c0*/  IADD3 R2, -R0, RZ, RZ ;  /* 0x000000ff00027210 */ /* 0x000fc60007ffe1ff */
[----:B------:R-:W-:Y:S02]  /*f1d0*/  IMAD.U32 R5, RZ, RZ, UR5 ;  /* 0x00000005ff057e24 */ /* 0x000fe4000f8e00ff */
[----:B------:R-:W-:Y:S01]  /*f1e0*/  IMAD R4, R2, c[0x0][0x4e8], R3 ;  /* 0x00013a0002047a24 */ /* 0x000fe200078e0203 */
[----:B------:R-:W-:Y:S02]  /*f1f0*/  SHF.R.S32.HI R3, RZ, 0x1f, R0 ;  /* 0x0000001fff037819 */ /* 0x000fe40000011400 */
[----:B------:R-:W-:Y:S02]  /*f200*/  IADD3 R2, P0, R0, UR16, RZ ;  /* 0x0000001000027c10 */ /* 0x000fe4000ff1e0ff */
[----:B------:R-:W-:Y:S02]  /*f210*/  SHF.R.S32.HI R0, RZ, 0x1f, R4 ;  /* 0x0000001fff007819 */ /* 0x000fe40000011404 */
[----:B------:R-:W-:-:S03]  /*f220*/  IADD3.X R3, R3, UR17, R5, P0, !PT ;  /* 0x0000001103037c10 */ /* 0x000fc600087fe405 */
[----:B------:R-:W-:Y:S02]  /*f230*/  IMAD R0, R0, c[0x0][0x488], RZ ;  /* 0x0001220000007a24 */ /* 0x000fe400078e02ff */
[----:B------:R-:W-:-:S04]  /*f240*/  IMAD.WIDE.U32 R2, R4, c[0x0][0x488], R2 ;  /* 0x0001220004027a25 */ /* 0x000fc800078e0002 */
[----:B------:R-:W-:Y:S01]  /*f250*/  IMAD R0, R4, c[0x0][0x48c], R0 ;  /* 0x0001230004007a24 */ /* 0x000fe200078e0200 */
[----:B------:R-:W-:-:S04]  /*f260*/  LEA R4, P0, R2, c[0x0][0x450], 0x2 ;  /* 0x0001140002047a11 */ /* 0x000fc800078010ff */
[----:B------:R-:W-:-:S04]  /*f270*/  IADD3 R0, R3, R0, RZ ;  /* 0x0000000003007210 */ /* 0x000fc80007ffe0ff */
[----:B------:R-:W-:Y:S01]  /*f280*/  LEA.HI.X R5, R2, c[0x0][0x454], R0, 0x2, P0 ;  /* 0x0001150002057a11 */ /* 0x000fe200000f1400 */
[----:B------:R-:W-:-:S05]  /*f290*/  IMAD.MOV.U32 R0, RZ, RZ, -0x800000 ;  /* 0xff800000ff007424 */ /* 0x000fca00078e00ff */
[----:B------:R1:W-:Y:S02]  /*f2a0*/  STG.E [R4.64], R0 ;  /* 0x0000000004007986 */ /* 0x0003e4000c10190c */
.L_x_42:
[----:B------:R-:W-:Y:S05]  /*f2b0*/  BSYNC B0 ;  /* 0x0000000000007941 */ /* 0x000fea0003800000 */
.L_x_41:
[----:B------:R-:W2:Y:S01]  /*f2c0*/  S2R R10, SR_CTAID.X ;  /* 0x00000000000a7919 */ /* 0x000ea20000002500 */
[----:B-1----:R-:W-:Y:S01]  /*f2d0*/  SHF.R.S32.HI R0, RZ, 0x1f, R7 ;  /* 0x0000001fff007819 */ /* 0x002fe20000011407 */
[----:B------:R-:W-:Y:S01]  /*f2e0*/  IMAD.MOV.U32 R3, RZ, RZ, c[0x0][0x4e8] ;  /* 0x00013a00ff037624 */ /* 0x000fe200078e00ff */
[----:B------:R-:W-:Y:S01]  /*f2f0*/  ULDC.64 UR4, c[0x0][0x3a0] ;  /* 0x0000e80000047ab9 */ /* 0x000fe20000000a00 */
[----:B-----5:R-:W-:Y:S01]  /*f300*/  IMAD R18, R9, c[0x0][0x4e8], RZ ;  /* 0x00013a0009127a24 */ /* 0x020fe200078e02ff */
[----:B------:R-:W-:Y:S01]  /*f310*/  LEA.HI R0, R0, R7, RZ, 0x3 ;  /* 0x0000000700007211 */ /* 0x000fe200078f18ff */
[----:B------:R-:W-:Y:S01]  /*f320*/  UIMAD UR7, UR15, UR4, URZ ;  /* 0x000000040f0772a4 */ /* 0x000fe2000f8e023f */
[----:B------:R-:W-:Y:S01]  /*f330*/  ISETP.NE.AND P0, PT, R3, 0x1, PT ;  /* 0x000000010300780c */ /* 0x000fe20003f05270 */
[----:B------:R-:W-:Y:S01]  /*f340*/  UIMAD.WIDE.U32 UR16, UR14, UR4, URZ ;  /* 0x000000040e1072a5 */ /* 0x000fe2000f8e003f */
[----:B------:R-:W-:Y:S01]  /*f350*/  LOP3.LUT R2, R0, 0xfffffff8, RZ, 0xc0, !PT ;  /* 0xfffffff800027812 */ /* 0x000fe200078ec0ff */
[----:B------:R-:W-:Y:S01]  /*f360*/  UIMAD UR7, UR14, UR5, UR7 ;  /* 0x000000050e0772a4 */ /* 0x000fe2000f8e0207 */
[----:B------:R-:W-:-:S02]  /*f370*/  SHF.R.S32.HI R8, RZ, 0x3, R0 ;  /* 0x00000003ff087819 */ /* 0x000fc40000011400 */
[----:B------:R-:W-:Y:S01]  /*f380*/  ULDC.64 UR4, c[0x0][0x3e8] ;  /* 0x0000fa0000047ab9 */ /* 0x000fe20000000a00 */
[----:B------:R-:W-:Y:S01]  /*f390*/  IMAD.IADD R7, R7, 0x1, -R2 ;  /* 0x0000000107077824 */ /* 0x000fe200078e0a02 */
[----:B------:R-:W-:Y:S02]  /*f3a0*/  UIADD3 UR17, UR17, UR7, URZ ;  /* 0x0000000711117290 */ /* 0x000fe4000fffe03f */
[----:B------:R-:W-:Y:S01]  /*f3b0*/  UIMAD UR7, UR8, UR4, URZ ;  /* 0x00000004080772a4 */ /* 0x000fe2000f8e023f */
[----:B------:R-:W-:Y:S01]  /*f3c0*/  IMAD R0, R7, 0x10, R8 ;  /* 0x0000001007007824 */ /* 0x000fe200078e0208 */
[----:B------:R-:W-:Y:S02]  /*f3d0*/  UIMAD.WIDE.U32 UR16, UR9, UR4, UR16 ;  /* 0x00000004091072a5 */ /* 0x000fe4000f8e0010 */
[----:B------:R-:W-:Y:S01]  /*f3e0*/  UIMAD UR7, UR9, UR5, UR7 ;  /* 0x00000005090772a4 */ /* 0x000fe2000f8e0207 */
[----:B--2---:R-:W-:Y:S02]  /*f3f0*/  IMAD R0, R10, 0x80, R0 ;  /* 0x000000800a007824 */ /* 0x004fe400078e0200 */
[----:B------:R-:W-:-:S02]  /*f400*/  ULDC.64 UR4, c[0x0][0x3f0] ;  /* 0x0000fc0000047ab9 */ /* 0x000fc40000000a00 */
[----:B------:R-:W-:Y:S01]  /*f410*/  UIMAD UR10, UR6, UR4, URZ ;  /* 0x00000004060a72a4 */ /* 0x000fe2000f8e023f */
[----:B------:R-:W-:Y:S01]  /*f420*/  @P0 IMAD.HI.U32 R2, R0, c[0x0][0x4ec], RZ ;  /* 0x00013b0000020a27 */ /* 0x000fe200078e00ff */
[----:B------:R-:W-:Y:S02]  /*f430*/  UIADD3 UR17, UR7, UR17, URZ ;  /* 0x0000001107117290 */ /* 0x000fe4000fffe03f */
[----:B------:R-:W-:Y:S01]  /*f440*/  UIMAD UR5, UR11, UR5, UR10 ;  /* 0x000000050b0572a4 */ /* 0x000fe2000f8e020a */
[----:B------:R-:W-:Y:S01]  /*f450*/  IMAD.MOV.U32 R4, RZ, RZ, R0 ;  /* 0x000000ffff047224 */ /* 0x000fe200078e0000 */
[----:B------:R-:W-:Y:S01]  /*f460*/  @P0 SHF.R.U32.HI R4, RZ, c[0x0][0x4f0], R2 ;  /* 0x00013c00ff040a19 */ /* 0x000fe20000011602 */
[----:B------:R-:W-:-:S03]  /*f470*/  UIMAD.WIDE.U32 UR16, UR11, UR4, UR16 ;  /* 0x000000040b1072a5 */ /* 0x000fc6000f8e0010 */
[--C-:B------:R-:W-:Y:S01]  /*f480*/  SHF.R.S32.HI R3, RZ, 0x1f, R4.reuse ;  /* 0x0000001fff037819 */ /* 0x100fe20000011404 */
[----:B------:R-:W-:Y:S01]  /*f490*/  IMAD.MOV R2, RZ, RZ, -R4 ;  /* 0x000000ffff027224 */ /* 0x000fe200078e0a04 */
[----:B------:R-:W-:-:S03]  /*f4a0*/  UIADD3 UR5, UR17, UR5, URZ ;  /* 0x0000000511057290 */ /* 0x000fc6000fffe03f */
[----:B------:R-:W-:Y:S02]  /*f4b0*/  IMAD R5, R2, c[0x0][0x4e8], R0 ;  /* 0x00013a0002057a24 */ /* 0x000fe400078e0200 */
[----:B------:R-:W-:Y:S02]  /*f4c0*/  IMAD R0, R3, c[0x0][0x3e0], RZ ;  /* 0x0000f80003007a24 */ /* 0x000fe400078e02ff */
[----:B------:R-:W-:Y:S02]  /*f4d0*/  IMAD.U32 R3, RZ, RZ, UR17 ;  /* 0x00000011ff037e24 */ /* 0x000fe4000f8e00ff */
[----:B------:R-:W-:Y:S02]  /*f4e0*/  IMAD.U32 R2, RZ, RZ, UR16 ;  /* 0x00000010ff027e24 */ /* 0x000fe4000f8e00ff */
[----:B------:R-:W-:Y:S02]  /*f4f0*/  IMAD.U32 R3, RZ, RZ, UR5 ;  /* 0x00000005ff037e24 */ /* 0x000fe4000f8e00ff */
[C---:B------:R-:W-:Y:S01]  /*f500*/  IMAD R6, R4.reuse, c[0x0][0x3e4], R0 ;  /* 0x0000f90004067a24 */ /* 0x040fe200078e0200 */
[----:B------:R-:W-:Y:S01]  /*f510*/  SHF.R.S32.HI R0, RZ, 0x1f, R5 ;  /* 0x0000001fff007819 */ /* 0x000fe20000011405 */
[----:B------:R-:W-:-:S04]  /*f520*/  IMAD.WIDE.U32 R2, R4, c[0x0][0x3e0], R2 ;  /* 0x0000f80004027a25 */ /* 0x000fc800078e0002 */
[----:B------:R-:W-:Y:S02]  /*f530*/  IMAD R0, R0, c[0x0][0x3d8], RZ ;  /* 0x0000f60000007a24 */ /* 0x000fe400078e02ff */
[----:B------:R-:W-:Y:S02]  /*f540*/  IMAD.IADD R3, R3, 0x1, R6 ;  /* 0x0000000103037824 */ /* 0x000fe400078e0206 */
[C---:B------:R-:W-:Y:S02]  /*f550*/  IMAD R0, R5.reuse, c[0x0][0x3dc], R0 ;  /* 0x0000f70005007a24 */ /* 0x040fe400078e0200 */
[----:B------:R-:W-:-:S04]  /*f560*/  IMAD.WIDE.U32 R2, R5, c[0x0][0x3d8], R2 ;  /* 0x0000f60005027a25 */ /* 0x000fc800078e0002 */
[----:B------:R-:W-:Y:S01]  /*f570*/  IMAD.IADD R3, R3, 0x1, R0 ;  /* 0x0000000103037824 */ /* 0x000fe200078e0200 */
[----:B------:R-:W-:Y:S01]  /*f580*/  LEA R4, P0, R2, c[0x0][0x380], 0x1 ;  /* 0x0000e00002047a11 */ /* 0x000fe200078008ff */
[----:B------:R-:W-:-:S03]  /*f590*/  IMAD.SHL.U32 R0, R7, 0x8, RZ ;  /* 0x0000000807007824 */ /* 0x000fc600078e00ff */
[----:B------:R-:W-:Y:S01]  /*f5a0*/  LEA.HI.X R3, R2, c[0x0][0x384], R3, 0x1, P0 ;  /* 0x0000e10002037a11 */ /* 0x000fe200000f0c03 */
[----:B------:R-:W1:Y:S01]  /*f5b0*/  SHFL.IDX PT, R6, R4, RZ, 0x181f ;  /* 0x00181fff04067589 */ /* 0x000e6200000e0000 */
[----:B------:R-:W-:Y:S01]  /*f5c0*/  IMAD R2, R10, 0x80, R8 ;  /* 0x000000800a027824 */ /* 0x000fe200078e0208 */
[----:B------:R-:W-:Y:S02]  /*f5d0*/  ISETP.GE.AND P0, PT, R0, c[0x0][0x3c8], PT ;  /* 0x0000f20000007a0c */ /* 0x000fe40003f06270 */
[----:B------:R-:W2:Y:S01]  /*f5e0*/  SHFL.IDX PT, R7, R3, RZ, 0x181f ;  /* 0x00181fff03077589 */ /* 0x000ea200000e0000 */
[----:B------:R-:W-:Y:S02]  /*f5f0*/  SHF.R.S32.HI R19, RZ, 0x1f, R0 ;  /* 0x0000001fff137819 */ /* 0x000fe40000011400 */
[C---:B------:R-:W-:Y:S01]  /*f600*/  ISETP.GE.OR P2, PT, R2.reuse, R18, P0 ;  /* 0x000000120200720c */ /* 0x040fe20000746670 */
[----:B------:R-:W3:Y:S01]  /*f610*/  SHFL.IDX PT, R5, R4, 0x1, 0x181f ;  /* 0x00381f0004057f89 */ /* 0x000ee200000e0000 */
[----:B------:R-:W-:-:S02]  /*f620*/  IADD3 R8, R2, 0x10, RZ ;  /* 0x0000001002087810 */ /* 0x000fc40007ffe0ff */
[----:B------:R-:W-:Y:S01]  /*f630*/  IADD3 R14, R2, 0x20, RZ ;  /* 0x00000020020e7810 */ /* 0x000fe20007ffe0ff */
[----:B------:R-:W4:Y:S01]  /*f640*/  SHFL.IDX PT, R9, R3, 0x1, 0x181f ;  /* 0x00381f0003097f89 */ /* 0x000f2200000e0000 */
[-C--:B------:R-:W-:Y:S02]  /*f650*/  ISETP.GE.OR P4, PT, R8, R18.reuse, P0 ;  /* 0x000000120800720c */ /* 0x080fe40000786670 */
[C---:B------:R-:W-:Y:S01]  /*f660*/  IADD3 R10, R2.reuse, 0x40, RZ ;  /* 0x00000040020a7810 */ /* 0x040fe20007ffe0ff */
[----:B------:R-:W3:Y:S01]  /*f670*/  SHFL.IDX PT, R8, R4, 0x2, 0x181f ;  /* 0x00581f0004087f89 */ /* 0x000ee200000e0000 */
[----:B------:R-:W-:Y:S02]  /*f680*/  IADD3 R13, R2, 0x30, RZ ;  /* 0x00000030020d7810 */ /* 0x000fe40007ffe0ff */
[-C--:B------:R-:W-:Y:S01]  /*f690*/  ISETP.GE.OR P3, PT, R14, R18.reuse, P0 ;  /* 0x000000120e00720c */ /* 0x080fe20000766670 */
[----:B------:R-:W3:Y:S01]  /*f6a0*/  SHFL.IDX PT, R12, R3, 0x2, 0x181f ;  /* 0x00581f00030c7f89 */ /* 0x000ee200000e0000 */
[----:B------:R-:W-:-:S02]  /*f6b0*/  ISETP.GE.OR P6, PT, R10, R18, P0 ;  /* 0x000000120a00720c */ /* 0x000fc400007c6670 */
[C---:B-1----:R-:W-:Y:S01]  /*f6c0*/  @!P2 LEA R6, P1, R0.reuse, R6, 0x1 ;  /* 0x000000060006a211 */ /* 0x042fe200078208ff */
[----:B------:R-:W-:Y:S03]  /*f6d0*/  SHFL.IDX PT, R11, R4, 0x3, 0x181f ;  /* 0x00781f00040b7f89 */ /* 0x000fe600000e0000 */
[----:B--2---:R-:W-:Y:S01]  /*f6e0*/  @!P2 LEA.HI.X R7, R0, R7, R19, 0x1, P1 ;  /* 0x000000070007a211 */ /* 0x004fe200008f0c13 */
[----:B------:R-:W-:Y:S01]  /*f6f0*/  SHFL.IDX PT, R14, R3, 0x3, 0x181f ;  /* 0x00781f00030e7f89 */ /* 0x000fe200000e0000 */
[----:B------:R-:W-:-:S03]  /*f700*/  ISETP.GE.OR P1, PT, R13, R18, P0 ;  /* 0x000000120d00720c */ /* 0x000fc60000726670 */
[----:B------:R3:W-:Y:S04]  /*f710*/  @!P2 ST.E.128 [R6.64], RZ ;  /* 0x000000ff0600a985 */ /* 0x0007e8000c101d0c */
[----:B------:R-:W1:Y:S04]  /*f720*/  SHFL.IDX PT, R10, R4, 0x4, 0x181f ;  /* 0x00981f00040a7f89 */ /* 0x000e6800000e0000 */
[----:B------:R-:W-:Y:S04]  /*f730*/  SHFL.IDX PT, R13, R4, 0x5, 0x181f ;  /* 0x00b81f00040d7f89 */ /* 0x000fe800000e0000 */
[----:B------:R-:W2:Y:S04]  /*f740*/  SHFL.IDX PT, R17, R3, 0x4, 0x181f ;  /* 0x00981f0003117f89 */ /* 0x000ea800000e0000 */
[----:B------:R-:W1:Y:S04]  /*f750*/  SHFL.IDX PT, R16, R3, 0x5, 0x181f ;  /* 0x00b81f0003107f89 */ /* 0x000e6800000e0000 */
[----:B------:R-:W-:Y:S04]  /*f760*/  SHFL.IDX PT, R15, R3, 0x6, 0x181f ;  /* 0x00d81f00030f7f89 */ /* 0x000fe800000e0000 */
[----:B------:R-:W-:Y:S01]  /*f770*/  SHFL.IDX PT, R3, R3, 0x7, 0x181f ;  /* 0x00f81f0003037f89 */ /* 0x000fe200000e0000 */
[----:B---3--:R-:W-:-:S02]  /*f780*/  @!P4 LEA R6, P2, R0, R5, 0x1 ;  /* 0x000000050006c211 */ /* 0x008fc400078408ff */
[----:B------:R-:W-:Y:S01]  /*f790*/  IADD3 R7, R2, 0x50, RZ ;  /* 0x0000005002077810 */ /* 0x000fe20007ffe0ff */
[----:B------:R-:W3:Y:S03]  /*f7a0*/  SHFL.IDX PT, R5, R4, 0x6, 0x181f ;  /* 0x00d81f0004057f89 */ /* 0x000ee600000e0000 */
[----:B------:R-:W-:Y:S01]  /*f7b0*/  ISETP.GE.OR P5, PT, R7, R18, P0 ;  /* 0x000000120700720c */ /* 0x000fe200007a6670 */
[----:B------:R-:W2:Y:S01]  /*f7c0*/  SHFL.IDX PT, R4, R4, 0x7, 0x181f ;  /* 0x00f81f0004047f89 */ /* 0x000ea200000e0000 */
[----:B----4-:R-:W-:Y:S02]  /*f7d0*/  @!P4 LEA.HI.X R7, R0, R9, R19, 0x1, P2 ;  /* 0x000000090007c211 */ /* 0x010fe400010f0c13 */
[----:B------:R-:W-:Y:S02]  /*f7e0*/  IADD3 R9, R2, 0x60, RZ ;  /* 0x0000006002097810 */ /* 0x000fe40007ffe0ff */
[----:B------:R-:W-:Y:S01]  /*f7f0*/  @!P3 LEA R8, P2, R0, R8, 0x1 ;  /* 0x000000080008b211 */ /* 0x000fe200078408ff */
[----:B------:R4:W-:Y:S01]  /*f800*/  @!P4 ST.E.128 [R6.64], RZ ;  /* 0x000000ff0600c985 */ /* 0x0009e2000c101d0c */
[----:B------:R-:W-:-:S02]  /*f810*/  ISETP.GE.OR P4, PT, R9, R18, P0 ;  /* 0x000000120900720c */ /* 0x000fc40000786670 */
[----:B------:R-:W-:Y:S02]  /*f820*/  @!P3 LEA.HI.X R9, R0, R12, R19, 0x1, P2 ;  /* 0x0000000c0009b211 */ /* 0x000fe400010f0c13 */
[----:B------:R-:W-:-:S03]  /*f830*/  IADD3 R2, R2, 0x70, RZ ;  /* 0x0000007002027810 */ /* 0x000fc60007ffe0ff */
[----:B------:R3:W-:Y:S01]  /*f840*/  @!P3 ST.E.128 [R8.64], RZ ;  /* 0x000000ff0800b985 */ /* 0x0007e2000c101d0c */
[----:B------:R-:W-:Y:S02]  /*f850*/  ISETP.GE.OR P0, PT, R2, R18, P0 ;  /* 0x000000120200720c */ /* 0x000fe40000706670 */
[C---:B-1----:R-:W-:Y:S02]  /*f860*/  @!P6 LEA R10, P3, R0.reuse, R10, 0x1 ;  /* 0x0000000a000ae211 */ /* 0x042fe400078608ff */
[C---:B----4-:R-:W-:Y:S02]  /*f870*/  @!P1 LEA R6, P2, R0.reuse, R11, 0x1 ;  /* 0x0000000b00069211 */ /* 0x050fe400078408ff */
[C-C-:B--2---:R-:W-:Y:S02]  /*f880*/  @!P6 LEA.HI.X R11, R0.reuse, R17, R19.reuse, 0x1, P3 ;  /* 0x00000011000be211 */ /* 0x144fe400018f0c13 */
[C---:B------:R-:W-:Y:S02]  /*f890*/  @!P1 LEA.HI.X R7, R0.reuse, R14, R19, 0x1, P2 ;  /* 0x0000000e00079211 */ /* 0x040fe400010f0c13 */
[----:B---3--:R-:W-:-:S03]  /*f8a0*/  @!P5 LEA R8, P2, R0, R13, 0x1 ;  /* 0x0000000d0008d211 */ /* 0x008fc600078408ff */
[----:B------:R1:W-:Y:S01]  /*f8b0*/  @!P1 ST.E.128 [R6.64], RZ ;  /* 0x000000ff06009985 */ /* 0x0003e2000c101d0c */
[----:B------:R-:W-:-:S03]  /*f8c0*/  @!P5 LEA.HI.X R9, R0, R16, R19, 0x1, P2 ;  /* 0x000000100009d211 */ /* 0x000fc600010f0c13 */
[----:B------:R2:W-:Y:S04]  /*f8d0*/  @!P6 ST.E.128 [R10.64], RZ ;  /* 0x000000ff0a00e985 */ /* 0x0005e8000c101d0c */
[----:B------:R2:W-:Y:S01]  /*f8e0*/  @!P5 ST.E.128 [R8.64], RZ ;  /* 0x000000ff0800d985 */ /* 0x0005e2000c101d0c */
[----:B-1----:R-:W-:-:S04]  /*f8f0*/  @!P4 LEA R6, P1, R0, R5, 0x1 ;  /* 0x000000050006c211 */ /* 0x002fc800078208ff */
[----:B------:R-:W-:-:S05]  /*f900*/  @!P4 LEA.HI.X R7, R0, R15, R19, 0x1, P1 ;  /* 0x0000000f0007c211 */ /* 0x000fca00008f0c13 */
[----:B------:R2:W-:Y:S01]  /*f910*/  @!P4 ST.E.128 [R6.64], RZ ;  /* 0x000000ff0600c985 */ /* 0x0005e2000c101d0c */
[----:B------:R-:W-:Y:S05]  /*f920*/  @P0 EXIT ;  /* 0x000000000000094d */ /* 0x000fea0003800000 */
[----:B------:R-:W-:-:S04]  /*f930*/  LEA R2, P0, R0, R4, 0x1 ;  /* 0x0000000400027211 */ /* 0x000fc800078008ff */
[----:B------:R-:W-:-:S05]  /*f940*/  LEA.HI.X R3, R0, R3, R19, 0x1, P0 ;  /* 0x0000000300037211 */ /* 0x000fca00000f0c13 */
[----:B------:R-:W-:Y:S01]  /*f950*/  ST.E.128 [R2.64], RZ ;  /* 0x000000ff02007985 */ /* 0x000fe2000c101d0c */
[----:B------:R-:W-:Y:S05]  /*f960*/  EXIT ;  /* 0x000000000000794d */ /* 0x000fea0003800000 */
.L_x_43:
        /* <DEDUP_REMOVED lines=9> */
.L_x_799:


//--------------------- .text._ZN7cutlass13device_kernelIN5flash19enable_sm80_to_sm89INS1_16FlashAttnFwdSm80INS1_25CollectiveMainloopFwdSm80ILi4ELi1ELb0EN4cute5tupleIJNS5_1CILi128EEENS7_ILi112EEENS7_ILi64EEEEEELi64ENS_6half_tEfNS_4arch4Sm80ELb0ELb0ELb1ELb1ELb1ELb1ELb1ELb0EEENS1_21CollectiveEpilogueFwdINS6_IJS8_SA_S9_EEENS6_IJNS7_ILi1EEESI_SI_EEESC_SE_Li128ELb1ELb1ELb0ELb0EEENS1_19SingleTileSchedulerILb1ELb0ELb1ELi128EEEEEEEEEvNT_6ParamsE --------------------------
	.section	.text._ZN7cutlass13device_kernelIN5flash19enable_sm80_to_sm89INS1_16FlashAttnFwdSm80INS1_25CollectiveMainloopFwdSm80ILi4ELi1ELb0EN4cute5tupleIJNS5_1CILi128EEENS7_ILi112EEENS7_ILi64EEEEEELi64ENS_6half_tEfNS_4arch4Sm80ELb0ELb0ELb1ELb1ELb1ELb1ELb1ELb0EEENS1_21CollectiveEpilogueFwdINS6_IJS8_SA_S9_EEENS6_IJNS7_ILi1EEESI_SI_EEESC_SE_Li128ELb1ELb1ELb0ELb0EEENS1_19SingleTileSchedulerILb1ELb0ELb1ELi128EEEEEEEEEvNT_6ParamsE,"ax",@progbits
	.sectioninfo	@"SHI_REGISTERS=255"
	.align	128
.text._ZN7cutlass13device_kernelIN5flash19enable_sm80_to_sm89INS1_16FlashAttnFwdSm80INS1_25CollectiveMainloopFwdSm80ILi4ELi1ELb0EN4cute5tupleIJNS5_1CILi128EEENS7_ILi112EEENS7_ILi64EEEEEELi64ENS_6half_tEfNS_4arch4Sm80ELb0ELb0ELb1ELb1ELb1ELb1ELb1ELb0EEENS1_21CollectiveEpilogueFwdINS6_IJS8_SA_S9_EEENS6_IJNS7_ILi1EEESI_SI_EEESC_SE_Li128ELb1ELb1ELb0ELb0EEENS1_19SingleTileSchedulerILb1ELb0ELb1ELi128EEEEEEEEEvNT_6ParamsE:
        .type           _ZN7cutlass13device_kernelIN5flash19enable_sm80_to_sm89INS1_16FlashAttnFwdSm80INS1_25CollectiveMainloopFwdSm80ILi4ELi1ELb0EN4cute5tupleIJNS5_1CILi128EEENS7_ILi112EEENS7_ILi64EEEEEELi64ENS_6half_tEfNS_4arch4Sm80ELb0ELb0ELb1ELb1ELb1ELb1ELb1ELb0EEENS1_21CollectiveEpilogueFwdINS6_IJS8_SA_S9_EEENS6_IJNS7_ILi1EEESI_SI_EEESC_SE_Li128ELb1ELb1ELb0ELb0EEENS1_19SingleTileSchedulerILb1ELb0ELb1ELi128EEEEEEEEEvNT_6ParamsE,@function
        .size           _ZN7cutlass13device_kernelIN5flash19enable_sm80_to_sm89INS1_16FlashAttnFwdSm80INS1_25CollectiveMainloopFwdSm80ILi4ELi1ELb0EN4cute5tupleIJNS5_1CILi128EEENS7_ILi112EEENS7_ILi64EEEEEELi64ENS_6half_tEfNS_4arch4Sm80ELb0ELb0ELb1ELb1ELb1ELb1ELb1ELb0EEENS1_21CollectiveEpilogueFwdINS6_IJS8_SA_S9_EEENS6_IJNS7_ILi1EEESI_SI_EEESC_SE_Li128ELb1ELb1ELb0ELb0EEENS1_19SingleTileSchedulerILb1ELb0ELb1ELi128EEEEEEEEEvNT_6ParamsE,(.L_x_800 - _ZN7cutlass13device_kernelIN5flash19enable_sm80_to_sm89INS1_16FlashAttnFwdSm80INS1_25CollectiveMainloopFwdSm80ILi4ELi1ELb0EN4cute5tupleIJNS5_1CILi128EEENS7_ILi112EEENS7_ILi64EEEEEELi64ENS_6half_tEfNS_4arch4Sm80ELb0ELb0ELb1ELb1ELb1ELb1ELb1ELb0EEENS1_21CollectiveEpilogueFwdINS6_IJS8_SA_S9_EEENS6_IJNS7_ILi1EEESI_SI_EEESC_SE_Li128ELb1ELb1ELb0ELb0EEENS1_19SingleTileSchedulerILb1ELb0ELb1ELi128EEEEEEEEEvNT_6ParamsE)
        .other          _ZN7cutlass13device_kernelIN5flash19enable_sm80_to_sm89INS1_16FlashAttnFwdSm80INS1_25CollectiveMainloopFwdSm80ILi4ELi1ELb0EN4cute5tupleIJNS5_1CILi128EEENS7_ILi112EEENS7_ILi64EEEEEELi64ENS_6half_tEfNS_4arch4Sm80ELb0ELb0ELb1ELb1ELb1ELb1ELb1ELb0EEENS1_21CollectiveEpilogueFwdINS6_IJS8_SA_S9_EEENS6_IJNS7_ILi1EEESI_SI_EEESC_SE_Li128ELb1ELb1ELb0ELb0EEENS1_19SingleTileSchedulerILb1ELb0ELb1ELi128EEEEEEEEEvNT_6ParamsE,@"STO_CUDA_ENTRY STV_DEFAULT"
_ZN7cutlass13device_kernelIN5flash19enable_sm80_to_sm89INS1_16FlashAttnFwdSm80INS1_25CollectiveMainloopFwdSm80ILi4ELi1ELb0EN4cute5tupleIJNS5_1CILi128EEENS7_ILi112EEENS7_ILi64EEEEEELi64ENS_6half_tEfNS_4arch4Sm80ELb0ELb0ELb1ELb1ELb1ELb1ELb1ELb0EEENS1_21CollectiveEpilogueFwdINS6_IJS8_SA_S9_EEENS6_IJNS7_ILi1EEESI_SI_EEESC_SE_Li128ELb1ELb1ELb0ELb0EEENS1_19SingleTileSchedulerILb1ELb0ELb1ELi128EEEEEEEEEvNT_6ParamsE:
        /* <DEDUP_REMOVED lines=12> */
[----:B------:R-:W-:Y:S05]  /*00c0*/  @!P0 BRA `(.L_x_44) ;  /* 0x000001c000008947 */ /* 0x000fea0003800000 */
[----:B---3--:R-:W-:-:S04]  /*00d0*/  ISETP.NE.U32.AND P0, PT, RZ, c[0x0][0x568], PT ;  /* 0x00015a00ff007a0c */ /* 0x008fc80003f05070 */
[----:B------:R-:W-:-:S13]  /*00e0*/  ISETP.NE.AND.EX P0, PT, RZ, c[0x0][0x56c], PT, P0 ;  /* 0x00015b00ff007a0c */ /* 0x000fda0003f05300 */
[----:B------:R-:W-:Y:S05]  /*00f0*/  @!P0 BRA `(.L_x_45) ;  /* 0x0000005000008947 */ /* 0x000fea0003800000 */
[----:B------:R-:W-:Y:S02]  /*0100*/  MOV R2, UR4 ;  /* 0x0000000400027c02 */ /* 0x000fe40008000f00 */
[----:B------:R-:W-:-:S05]  /*0110*/  MOV R3, UR5 ;  /* 0x0000000500037c02 */ /* 0x000fca0008000f00 */
[----:B------:R-:W2:Y:S02]  /*0120*/  LDG.E R0, [R2.64] ;  /* 0x0000001602007981 */ /* 0x000ea4000c1e1900 */
[----:B--2---:R1:W2:Y:S02]  /*0130*/  R2UR UR6, R0 ;  /* 0x00000000000673c2 */ /* 0x0042a400000e0000 */
[----:B-12---:R-:W-:Y:S05]  /*0140*/  BRA `(.L_x_46) ;  /* 0x000000e000007947 */ /* 0x006fea0003800000 */
.L_x_45:
        /* <DEDUP_REMOVED lines=13> */
.L_x_47:
[----:B------:R-:W-:Y:S02]  /*0220*/  ULDC UR6, c[0x0][0x54c] ;  /* 0x0001530000067ab9 */ /* 0x000fe40000000800 */
.L_x_46:
[----:B------:R-:W-:Y:S02]  /*0230*/  ULDC UR4, c[0x0][0x548] ;  /* 0x0001520000047ab9 */ /* 0x000fe40000000800 */
[----:B------:R-:W-:-:S02]  /*0240*/  USHF.L.U32 UR5, UR16, 0x7, URZ ;  /* 0x0000000710057899 */ /* 0x000fc4000800063f */
[----:B------:R-:W-:-:S04]  /*0250*/  UIMAD UR4, UR6, UR4, URZ ;  /* 0x00000004060472a4 */ /* 0x000fc8000f8e023f */
[----:B------:R-:W-:-:S04]  /*0260*/  UISETP.GE.AND UP0, UPT, UR5, UR4, UPT ;  /* 0x000000040500728c */ /* 0x000fc8000bf06270 */
[----:B------:R-:W-:Y:S01]  /*0270*/  USEL UR20, UR20, 0xffffffff, !UP0 ;  /* 0xffffffff14147887 */ /* 0x000fe2000c000000 */
[----:B------:R-:W-:Y:S05]  /*0280*/  BRA `(.L_x_48) ;  /* 0x000001b000007947 */ /* 0x000fea0003800000 */
.L_x_44:
        /* <DEDUP_REMOVED lines=8> */
.L_x_49:
        /* <DEDUP_REMOVED lines=13> */
.L_x_51:
[----:B------:R-:W-:Y:S02]  /*03e0*/  ULDC UR6, c[0x0][0x54c] ;  /* 0x0001530000067ab9 */ /* 0x000fe40000000800 */
.L_x_50:
[----:B------:R-:W-:Y:S02]  /*03f0*/  ULDC UR4, c[0x0][0x548] ;  /* 0x0001520000047ab9 */ /* 0x000fe40000000800 */
[----:B------:R-:W-:-:S02]  /*0400*/  USHF.L.U32 UR5, UR16, 0x7, URZ ;  /* 0x0000000710057899 */ /* 0x000fc4000800063f */
[----:B------:R-:W-:-:S04]  /*0410*/  UIMAD UR4, UR6, UR4, URZ ;  /* 0x00000004060472a4 */ /* 0x000fc8000f8e023f */
[----:B------:R-:W-:-:S04]  /*0420*/  UISETP.GE.AND UP0, UPT, UR5, UR4, UPT ;  /* 0x000000040500728c */ /* 0x000fc8000bf06270 */
[----:B------:R-:W-:-:S06]  /*0430*/  USEL UR20, UR20, 0xffffffff, !UP0 ;  /* 0xffffffff14147887 */ /* 0x000fcc000c000000 */
.L_x_48:
[----:B------:R-:W-:-:S13]  /*0440*/  ISETP.LE.AND P0, PT, RZ, UR20, PT ;  /* 0x00000014ff007c0c */ /* 0x000fda000bf03270 */
[----:B------:R-:W-:Y:S05]  /*0450*/  @!P0 EXIT ;  /* 0x000000000000894d */ /* 0x000fea0003800000 */
[----:B------:R-:W-:Y:S01]  /*0460*/  ULDC.64 UR4, c[0x0][0x360] ;  /* 0x0000d80000047ab9 */ /* 0x000fe20000000a00 */
[----:B------:R-:W-:Y:S01]  /*0470*/  ISETP.NE.U32.AND P3, PT, RZ, c[0x0][0x348], PT ;  /* 0x0000d200ff007a0c */ /* 0x000fe20003f65070 */
[----:B------:R-:W-:Y:S02]  /*0480*/  UISETP.NE.U32.AND UP0, UPT, URZ, UR4, UPT ;  /* 0x000000043f00728c */ /* 0x000fe4000bf05070 */
[----:B------:R-:W-:Y:S01]  /*0490*/  ULDC.64 UR6, c[0x0][0x370] ;  /* 0x0000dc0000067ab9 */ /* 0x000fe20000000a00 */
[----:B------:R-:W-:Y:S01]  /*04a0*/  ISETP.NE.AND.EX P3, PT, RZ, c[0x0][0x34c], PT, P3 ;  /* 0x0000d300ff007a0c */ /* 0x000fe20003f65330 */
[----:B------:R-:W-:Y:S02]  /*04b0*/  UISETP.NE.AND.EX UP0, UPT, URZ, UR5, UPT, UP0 ;  /* 0x000000053f00728c */ /* 0x000fe4000bf05300 */
[----:B------:R-:W-:Y:S02]  /*04c0*/  UISETP.NE.U32.AND UP1, UPT, URZ, UR6, UPT ;  /* 0x000000063f00728c */ /* 0x000fe4000bf25070 */
[----:B------:R-:W-:-:S02]  /*04d0*/  ULDC.64 UR4, c[0x0][0x360] ;  /* 0x0000d80000047ab9 */ /* 0x000fc40000000a00 */
[----:B------:R-:W-:Y:S01]  /*04e0*/  UISETP.NE.AND.EX UP1, UPT, URZ, UR7, UPT, UP1 ;  /* 0x000000073f00728c */ /* 0x000fe2000bf25310 */
[----:B------:R-:W-:Y:S01]  /*04f0*/  PLOP3.LUT P1, PT, PT, PT, UP0, 0x80, 0x0 ;  /* 0x000000000000781c */ /* 0x000fe20003f2f008 */
[----:B------:R-:W-:Y:S02]  /*0500*/  ULDC.64 UR8, c[0x0][0x370] ;  /* 0x0000dc0000087ab9 */ /* 0x000fe40000000a00 */
[----:B------:R-:W-:Y:S02]  /*0510*/  ULDC.64 UR6, c[0x0][0x348] ;  /* 0x0000d20000067ab9 */ /* 0x000fe40000000a00 */
[----:B------:R-:W-:Y:S01]  /*0520*/  @UP0 UIMAD.WIDE UR4, UR20, UR10, UR4 ;  /* 0x0000000a140402a5 */ /* 0x000fe2000f8e0204 */
[----:B------:R-:W-:Y:S01]  /*0530*/  PLOP3.LUT P2, PT, PT, PT, UP1, 0x80, 0x0 ;  /* 0x000000000000781c */ /* 0x000fe20003f4f018 */
[----:B------:R-:W-:-:S03]  /*0540*/  UIMAD.WIDE UR6, UR20, UR10, UR6 ;  /* 0x0000000a140672a5 */ /* 0x000fc6000f8e0206 */
[----:B------:R-:W-:Y:S01]  /*0550*/  @UP1 UIMAD.WIDE UR8, UR20, UR10, UR8 ;  /* 0x0000000a140812a5 */ /* 0x000fe2000f8e0208 */
[----:B------:R-:W-:Y:S01]  /*0560*/  IMAD.U32 R2, RZ, RZ, UR4 ;  /* 0x00000004ff027e24 */ /* 0x000fe2000f8e00ff */
[----:B------:R-:W-:Y:S01]  /*0570*/  MOV R3, UR5 ;  /* 0x0000000500037c02 */ /* 0x000fe20008000f00 */
[----:B------:R-:W-:Y:S01]  /*0580*/  ULDC.64 UR4, c[0x0][0x358] ;  /* 0x0000d60000047ab9 */ /* 0x000fe20000000a00 */
[----:B------:R-:W-:Y:S01]  /*0590*/  ISETP.NE.U32.AND P4, PT, RZ, c[0x0][0x350], PT ;  /* 0x0000d400ff007a0c */ /* 0x000fe20003f85070 */
[----:B------:R-:W-:Y:S01]  /*05a0*/  UISETP.NE.U32.AND UP1, UPT, URZ, UR4, UPT ;  /* 0x000000043f00728c */ /* 0x000fe2000bf25070 */
[----:B------:R-:W-:Y:S01]  /*05b0*/  IMAD.U32 R8, RZ, RZ, UR6 ;  /* 0x00000006ff087e24 */ /* 0x000fe2000f8e00ff */
[----:B------:R1:W2:Y:S01]  /*05c0*/  @P1 LDG.E R0, [R2.64] ;  /* 0x0000001602001981 */ /* 0x0002a2000c1e1900 */
[----:B------:R-:W-:Y:S01]  /*05d0*/  IMAD.U32 R9, RZ, RZ, UR7 ;  /* 0x00000007ff097e24 */ /* 0x000fe2000f8e00ff */
[----:B------:R-:W-:Y:S01]  /*05e0*/  UISETP.NE.AND.EX UP1, UPT, URZ, UR5, UPT, UP1 ;  /* 0x000000053f00728c */ /* 0x000fe2000bf25310 */
[----:B------:R-:W-:Y:S01]  /*05f0*/  ISETP.NE.AND.EX P4, PT, RZ, c[0x0][0x354], PT, P4 ;  /* 0x0000d500ff007a0c */ /* 0x000fe20003f85340 */
[----:B------:R-:W-:Y:S01]  /*0600*/  ULDC.64 UR6, c[0x0][0x350] ;  /* 0x0000d40000067ab9 */ /* 0x000fe20000000a00 */
[----:B------:R-:W-:Y:S01]  /*0610*/  IMAD.U32 R4, RZ, RZ, UR8 ;  /* 0x00000008ff047e24 */ /* 0x000fe2000f8e00ff */
[----:B------:R-:W-:Y:S01]  /*0620*/  ULDC.64 UR4, c[0x0][0x358] ;  /* 0x0000d60000047ab9 */ /* 0x000fe20000000a00 */
[----:B------:R-:W-:Y:S01]  /*0630*/  IMAD.U32 R5, RZ, RZ, UR9 ;  /* 0x00000009ff057e24 */ /* 0x000fe2000f8e00ff */
[----:B------:R-:W-:Y:S01]  /*0640*/  PLOP3.LUT P0, PT, PT, PT, UP1, 0x80, 0x0 ;  /* 0x000000000000781c */ /* 0x000fe20003f0f018 */
[----:B------:R-:W-:Y:S01]  /*0650*/  UIMAD.WIDE UR6, UR20, UR10, UR6 ;  /* 0x0000000a140672a5 */ /* 0x000fe2000f8e0206 */
[----:B------:R-:W3:Y:S01]  /*0660*/  @P3 LDG.E R6, [R8.64] ;  /* 0x0000001608063981 */ /* 0x000ee2000c1e1900 */
[----:B------:R-:W-:Y:S01]  /*0670*/  UIMAD.WIDE UR4, UR20, UR10, UR4 ;  /* 0x0000000a140472a5 */ /* 0x000fe2000f8e0204 */
[----:B------:R-:W-:Y:S01]  /*0680*/  MOV R23, RZ ;  /* 0x000000ff00177202 */ /* 0x000fe20000000f00 */
[----:B------:R-:W-:Y:S01]  /*0690*/  IMAD.MOV.U32 R10, RZ, RZ, RZ ;  /* 0x000000ffff0a7224 */ /* 0x000fe200078e00ff */
[----:B------:R4:W3:Y:S03]  /*06a0*/  @P2 LDG.E R7, [R4.64] ;  /* 0x0000001604072981 */ /* 0x0008e6000c1e1900 */
[----:B-1----:R-:W-:Y:S01]  /*06b0*/  IMAD.U32 R2, RZ, RZ, UR4 ;  /* 0x00000004ff027e24 */ /* 0x002fe2000f8e00ff */
[----:B------:R-:W-:-:S05]  /*06c0*/  MOV R3, UR5 ;  /* 0x0000000500037c02 */ /* 0x000fca0008000f00 */
[----:B------:R1:W5:Y:S01]  /*06d0*/  @P0 LDG.E R10, [R2.64] ;  /* 0x00000016020a0981 */ /* 0x000362000c1e1900 */
[----:B----4-:R-:W-:Y:S01]  /*06e0*/  IMAD.U32 R4, RZ, RZ, UR6 ;  /* 0x00000006ff047e24 */ /* 0x010fe2000f8e00ff */
[----:B------:R-:W-:-:S05]  /*06f0*/  MOV R5, UR7 ;  /* 0x0000000700057c02 */ /* 0x000fca0008000f00 */
[----:B------:R1:W5:Y:S01]  /*0700*/  @P4 LDG.E R23, [R4.64] ;  /* 0x0000001604174981 */ /* 0x000362000c1e1900 */
[----:B------:R-:W4:Y:S01]  /*0710*/  S2UR UR15, SR_CTAID.Y ;  /* 0x00000000000f79c3 */ /* 0x000f220000002600 */
[----:B------:R-:W-:Y:S02]  /*0720*/  UMOV UR17, URZ ;  /* 0x0000003f00117c82 */ /* 0x000fe40008000000 */
[----:B------:R-:W-:Y:S02]  /*0730*/  ULDC UR19, c[0x0][0x168] ;  /* 0x00005a0000137ab9 */ /* 0x000fe40000000800 */
[----:B------:R-:W-:Y:S02]  /*0740*/  UMOV UR18, URZ ;  /* 0x0000003f00127c82 */ /* 0x000fe40008000000 */
[----:B------:R-:W-:Y:S02]  /*0750*/  ULDC UR4, c[0x0][0x2ac] ;  /* 0x0000ab0000047ab9 */ /* 0x000fe40000000800 */
[----:B------:R-:W-:-:S02]  /*0760*/  ULDC UR21, c[0x0][0x1d0] ;  /* 0x0000740000157ab9 */ /* 0x000fc40000000800 */
[----:B------:R-:W-:-:S03]  /*0770*/  UIMAD UR21, UR4, UR21, URZ ;  /* 0x00000015041572a4 */ /* 0x000fc6000f8e023f */
[----:B------:R-:W-:Y:S02]  /*0780*/  ULDC UR4, c[0x0][0x228] ;  /* 0x00008a0000047ab9 */ /* 0x000fe40000000800 */
[----:B----4-:R-:W-:Y:S01]  /*0790*/  USHF.R.S32.HI UR14, URZ, 0x1f, UR15 ;  /* 0x0000001f3f0e7899 */ /* 0x010fe2000801140f */
[----:B--2---:R1:W2:Y:S08]  /*07a0*/  @P1 R2UR UR19, R0 ;  /* 0x00000000001313c2 */ /* 0x0042b000000e0000 */
[----:B---3--:R1:W3:Y:S08]  /*07b0*/  @P3 R2UR UR18, R6 ;  /* 0x00000000061233c2 */ /* 0x0082f000000e0000 */
[----:B------:R1:W4:Y:S01]  /*07c0*/  @P2 R2UR UR17, R7 ;  /* 0x00000000071123c2 */ /* 0x00032200000e0000 */
[----:B------:R-:W-:Y:S05]  /*07d0*/  @P1 BRA `(.L_x_52) ;  /* 0x0000006000001947 */ /* 0x000fea0003800000 */
[----:B------:R-:W-:Y:S05]  /*07e0*/  @!P3 BRA `(.L_x_52) ;  /* 0x000000500000b947 */ /* 0x000fea0003800000 */
[----:B-1--4-:R-:W4:Y:S04]  /*07f0*/  LDG.E R6, [R8.64] ;  /* 0x0000001608067981 */ /* 0x012f28000c1e1900 */
[----:B---3--:R-:W3:Y:S01]  /*0800*/  LDG.E R0, [R8.64+0x4] ;  /* 0x0000041608007981 */ /* 0x008ee2000c1e1900 */
[----:B--2-4-:R-:W1:Y:S08]  /*0810*/  R2UR UR19, R6 ;  /* 0x00000000061373c2 */ /* 0x014e7000000e0000 */
[----:B---3--:R-:W1:Y:S02]  /*0820*/  R2UR UR5, R0 ;  /* 0x00000000000573c2 */ /* 0x008e6400000e0000 */
[----:B-1----:R-:W-:-:S06]  /*0830*/  UIADD3 UR19, -UR19, UR5, URZ ;  /* 0x0000000513137290 */ /* 0x002fcc000fffe13f */
.L_x_52:
[----:B------:R-:W-:-:S04]  /*0840*/  ISETP.NE.U32.AND P1, PT, RZ, c[0x0][0x368], PT ;  /* 0x0000da00ff007a0c */ /* 0x000fc80003f25070 */
[----:B------:R-:W-:-:S13]  /*0850*/  ISETP.NE.AND.EX P1, PT, RZ, c[0x0][0x36c], PT, P1 ;  /* 0x0000db00ff007a0c */ /* 0x000fda0003f25310 */
[----:B------:R-:W-:Y:S05]  /*0860*/  @!P1 BRA `(.L_x_53) ;  /* 0x0000007000009947 */ /* 0x000fea0003800000 */
[----:B------:R-:W-:Y:S02]  /*0870*/  ULDC.64 UR6, c[0x0][0x368] ;  /* 0x0000da0000067ab9 */ /* 0x000fe40000000a00 */
[----:B------:R-:W-:-:S06]  /*0880*/  UIMAD.WIDE UR6, UR20, UR10, UR6 ;  /* 0x0000000a140672a5 */ /* 0x000fcc000f8e0206 */
[----:B-1----:R-:W-:Y:S02]  /*0890*/  MOV R4, UR6 ;  /* 0x0000000600047c02 */ /* 0x002fe40008000f00 */
[----:B------:R-:W-:-:S05]  /*08a0*/  MOV R5, UR7 ;  /* 0x0000000700057c02 */ /* 0x000fca0008000f00 */
[----:B----4-:R-:W4:Y:S02]  /*08b0*/  LDG.E R0, [R4.64] ;  /* 0x0000001604007981 */ /* 0x010f24000c1e1900 */
[----:B----4-:R1:W4:Y:S02]  /*08c0*/  R2UR UR21, R0 ;  /* 0x00000000001573c2 */ /* 0x01032400000e0000 */
[----:B-1--4-:R-:W-:Y:S05]  /*08d0*/  BRA `(.L_x_54) ;  /* 0x0000006000007947 */ /* 0x012fea0003800000 */
.L_x_53:
[----:B------:R-:W-:Y:S05]  /*08e0*/  @!P4 BRA `(.L_x_54) ;  /* 0x000000500000c947 */ /* 0x000fea0003800000 */
[----:B-1--4-:R1:W4:Y:S04]  /*08f0*/  LDG.E R0, [R4.64] ;  /* 0x0000001604007981 */ /* 0x012328000c1e1900 */
[----:B-1-3--:R-:W3:Y:S01]  /*0900*/  LDG.E R4, [R4.64+0x4] ;  /* 0x0000041604047981 */ /* 0x00aee2000c1e1900 */
[----:B----4-:R-:W1:Y:S08]  /*0910*/  R2UR UR21, R0 ;  /* 0x00000000001573c2 */ /* 0x010e7000000e0000 */
[----:B---3--:R-:W1:Y:S02]  /*0920*/  R2UR UR5, R4 ;  /* 0x00000000040573c2 */ /* 0x008e6400000e0000 */
[----:B-1----:R-:W-:-:S06]  /*0930*/  UIADD3 UR21, -UR21, UR5, URZ ;  /* 0x0000000515157290 */ /* 0x002fcc000fffe13f */
.L_x_54:
[----:B-1--4-:R1:W4:Y:S01]  /*0940*/  @P0 LDG.E R0, [R2.64] ;  /* 0x0000001602000981 */ /* 0x012322000c1e1900 */
[----:B------:R-:W-:-:S03]  /*0950*/  ULDC.64 UR6, c[0x0][0x378] ;  /* 0x0000de0000067ab9 */ /* 0x000fc60000000a00 */
[----:B-1-3--:R-:W3:Y:S01]  /*0960*/  @P0 LDG.E R2, [R2.64+0x4] ;  /* 0x0000041602020981 */ /* 0x00aee2000c1e1900 */
[----:B------:R-:W-:Y:S01]  /*0970*/  UISETP.NE.U32.AND UP0, UPT, URZ, UR6, UPT ;  /* 0x000000063f00728c */ /* 0x000fe2000bf05070 */
[----:B------:R-:W-:-:S03]  /*0980*/  IMAD.U32 R149, RZ, RZ, UR21 ;  /* 0x00000015ff957e24 */ /* 0x000fc6000f8e00ff */
[----:B------:R-:W-:-:S03]  /*0990*/  UISETP.NE.AND.EX UP0, UPT, URZ, UR7, UPT, UP0 ;  /* 0x000000073f00728c */ /* 0x000fc6000bf05300 */
[----:B------:R-:W-:-:S03]  /*09a0*/  ULDC.64 UR6, c[0x0][0x378] ;  /* 0x0000de0000067ab9 */ /* 0x000fc60000000a00 */
[----:B------:R-:W-:-:S05]  /*09b0*/  PLOP3.LUT P1, PT, PT, PT, UP0, 0x80, 0x0 ;  /* 0x000000000000781c */ /* 0x000fca0003f2f008 */
[----:B------:R-:W-:-:S06]  /*09c0*/  @UP0 UIMAD.WIDE UR6, UR20, UR10, UR6 ;  /* 0x0000000a140602a5 */ /* 0x000fcc000f8e0206 */
[----:B------:R-:W-:Y:S01]  /*09d0*/  IMAD.U32 R4, RZ, RZ, UR6 ;  /* 0x00000006ff047e24 */ /* 0x000fe2000f8e00ff */
[----:B------:R-:W-:-:S05]  /*09e0*/  MOV R5, UR7 ;  /* 0x0000000700057c02 */ /* 0x000fca0008000f00 */
[----:B------:R1:W5:Y:S01]  /*09f0*/  @P1 LDG.E R149, [R4.64] ;  /* 0x0000001604951981 */ /* 0x000362000c1e1900 */
[----:B------:R-:W-:Y:S02]  /*0a00*/  UIADD3 UR5, -UR17, UR21, URZ ;  /* 0x0000001511057290 */ /* 0x000fe4000fffe13f */
[----:B------:R-:W-:Y:S01]  /*0a10*/  UMOV UR24, URZ ;  /* 0x0000003f00187c82 */ /* 0x000fe20008000000 */
[----:B----4-:R-:W4:Y:S08]  /*0a20*/  @P0 R2UR UR6, R0 ;  /* 0x00000000000603c2 */ /* 0x010f3000000e0000 */
[----:B---3--:R-:W4:Y:S02]  /*0a30*/  @P0 R2UR UR7, R2 ;  /* 0x00000000020703c2 */ /* 0x008f2400000e0000 */
[----:B----4-:R-:W-:-:S02]  /*0a40*/  @UP1 UIADD3 UR4, -UR6, UR7, URZ ;  /* 0x0000000706041290 */ /* 0x010fc4000fffe13f */
[----:B------:R-:W-:Y:S02]  /*0a50*/  UIADD3 UR6, -UR5, URZ, URZ ;  /* 0x0000003f05067290 */ /* 0x000fe4000fffe13f */
[----:B------:R-:W-:Y:S02]  /*0a60*/  UIADD3 UR13, UR5, UR4, URZ ;  /* 0x00000004050d7290 */ /* 0x000fe4000fffe03f */
[----:B------:R-:W-:Y:S02]  /*0a70*/  UISETP.LT.AND UP0, UPT, URZ, UR6, UPT ;  /* 0x000000063f00728c */ /* 0x000fe4000bf01270 */
[----:B------:R-:W-:Y:S02]  /*0a80*/  UIADD3 UR25, UR13, 0x6f, URZ ;  /* 0x0000006f0d197890 */ /* 0x000fe4000fffe03f */
[----:B------:R-:W-:Y:S02]  /*0a90*/  USEL UR6, URZ, UR6, !UP0 ;  /* 0x000000063f067287 */ /* 0x000fe4000c000000 */
[----:B------:R-:W-:-:S07]  /*0aa0*/  UIMAD.WIDE UR24, UR25, -0x6db6db6d, UR24 ;  /* 0x92492493191878a5 */ /* 0x000fce000f8e0218 */
[----:B------:R-:W-:Y:S02]  /*0ab0*/  UMOV UR7, UR25 ;  /* 0x0000001900077c82 */ /* 0x000fe40008000000 */
[----:B------:R-:W-:-:S04]  /*0ac0*/  USHF.R.U32.HI UR12, URZ, 0x1f, UR7 ;  /* 0x0000001f3f0c7899 */ /* 0x000fc80008011607 */
[----:B------:R-:W-:Y:S02]  /*0ad0*/  ULEA.HI.SX32 UR12, UR7, UR12, 0x1a ;  /* 0x0000000c070c7291 */ /* 0x000fe4000f8fd23f */
[----:B------:R-:W-:Y:S02]  /*0ae0*/  USHF.R.U32.HI UR7, URZ, 0x4, UR6 ;  /* 0x000000043f077899 */ /* 0x000fe40008011606 */
[----:B------:R-:W-:-:S04]  /*0af0*/  UIMAD UR5, UR12, 0x70, -UR5 ;  /* 0x000000700c0578a4 */ /* 0x000fc8000f8e0a05 */
[----:B------:R-:W-:Y:S01]  /*0b00*/  MOV R0, UR7 ;  /* 0x0000000700007c02 */ /* 0x000fe20008000f00 */
[----:B------:R-:W-:-:S04]  /*0b10*/  UISETP.LT.AND UP0, UPT, UR5, UR4, UPT ;  /* 0x000000040500728c */ /* 0x000fc8000bf01270 */
[----:B------:R-:W-:Y:S01]  /*0b20*/  IMAD.WIDE.U32 R2, R0, 0x24924925, RZ ;  /* 0x2492492500027825 */ /* 0x000fe200078e00ff */
[----:B------:R-:W-:-:S03]  /*0b30*/  USEL UR5, UR5, UR4, UP0 ;  /* 0x0000000405057287 */ /* 0x000fc60008000000 */
[----:B------:R-:W3:Y:S01]  /*0b40*/  R2UR UR7, R3 ;  /* 0x00000000030773c2 */ /* 0x000ee200000e0000 */
[----:B------:R-:W-:-:S07]  /*0b50*/  UISETP.GT.AND UP0, UPT, UR5, UR6, UPT ;  /* 0x000000060500728c */ /* 0x000fce000bf04270 */
[----:B------:R1:W4:Y:S04]  /*0b60*/  R2UR UR6, R2 ;  /* 0x00000000020673c2 */ /* 0x00032800000e0000 */
[----:B------:R-:W-:Y:S02]  /*0b70*/  @UP0 UIADD3 UR25, UR5, 0x6f, URZ ;  /* 0x0000006f05190890 */ /* 0x000fe4000fffe03f */
[----:B------:R-:W-:Y:S02]  /*0b80*/  @UP0 UMOV UR24, URZ ;  /* 0x0000003f00180c82 */ /* 0x000fe40008000000 */
[----:B------:R-:W-:-:S04]  /*0b90*/  @UP0 UIMAD.WIDE UR8, UR25, -0x6db6db6d, UR24 ;  /* 0x92492493190808a5 */ /* 0x000fc8000f8e0218 */
[----:B----4-:R-:W-:Y:S02]  /*0ba0*/  @UP0 USHF.R.U32.HI UR6, URZ, 0x1f, UR9 ;  /* 0x0000001f3f060899 */ /* 0x010fe40008011609 */
[----:B---3--:R-:W-:Y:S02]  /*0bb0*/  UMOV UR5, UR7 ;  /* 0x0000000700057c82 */ /* 0x008fe40008000000 */
[----:B------:R-:W-:-:S04]  /*0bc0*/  @UP0 ULEA.HI.SX32 UR5, UR9, UR6, 0x1a ;  /* 0x0000000609050291 */ /* 0x000fc8000f8fd23f */
[----:B------:R-:W-:-:S06]  /*0bd0*/  UISETP.GT.AND UP0, UPT, UR5, UR7, UPT ;  /* 0x000000070500728c */ /* 0x000fcc000bf04270 */
[----:B------:R-:W-:-:S13]  /*0be0*/  PLOP3.LUT P0, PT, PT, PT, UP0, 0x80, 0x0 ;  /* 0x000000000000781c */ /* 0x000fda0003f0f008 */
[----:B-1----:R-:W-:Y:S05]  /*0bf0*/  @!P0 BRA `(.L_x_55) ;  /* 0x0000762000008947 */ /* 0x002fea0003800000 */
[----:B------:R-:W-:Y:S02]  /*0c00*/  ULDC.64 UR8, c[0x0][0x340] ;  /* 0x0000d00000087ab9 */ /* 0x000fe40000000a00 */
[----:B------:R-:W-:-:S04]  /*0c10*/  UISETP.NE.U32.AND UP0, UPT, URZ, UR8, UPT ;  /* 0x000000083f00728c */ /* 0x000fc8000bf05070 */
[----:B------:R-:W-:-:S03]  /*0c20*/  UISETP.NE.AND.EX UP0, UPT, URZ, UR9, UPT, UP0 ;  /* 0x000000093f00728c */ /* 0x000fc6000bf05300 */
[----:B------:R-:W-:-:S03]  /*0c30*/  ULDC.64 UR8, c[0x0][0x340] ;  /* 0x0000d00000087ab9 */ /* 0x000fc60000000a00 */
[----:B------:R-:W-:-:S05]  /*0c40*/  PLOP3.LUT P5, PT, PT, PT, UP0, 0x80, 0x0 ;  /* 0x000000000000781c */ /* 0x000fca0003faf008 */
[----:B------:R-:W-:Y:S01]  /*0c50*/  @UP0 UIMAD.WIDE UR8, UR20, UR10, UR8 ;  /* 0x0000000a140802a5 */ /* 0x000fe2000f8e0208 */
[----:B------:R-:W-:Y:S01]  /*0c60*/  SHF.R.S32.HI R28, RZ, 0x1f, R194 ;  /* 0x0000001fff1c7819 */ /* 0x000fe200000114c2 */
[----:B------:R-:W-:Y:S02]  /*0c70*/  UIADD3 UR6, UR5, -0x1, URZ ;  /* 0xffffffff05067890 */ /* 0x000fe4000fffe03f */
[----:B------:R-:W-:Y:S02]  /*0c80*/  ULDC.64 UR10, c[0x0][0x238] ;  /* 0x00008e00000a7ab9 */ /* 0x000fe40000000a00 */
[----:B------:R-:W-:Y:S02]  /*0c90*/  IMAD.U32 R2, RZ, RZ, UR8 ;  /* 0x00000008ff027e24 */ /* 0x000fe4000f8e00ff */
[----:B------:R-:W-:Y:S01]  /*0ca0*/  IMAD.U32 R3, RZ, RZ, UR9 ;  /* 0x00000009ff037e24 */ /* 0x000fe2000f8e00ff */
[----:B------:R-:W-:Y:S01]  /*0cb0*/  LEA.HI R0, R28, R194, RZ, 0x3 ;  /* 0x000000c21c007211 */ /* 0x000fe200078f18ff */
[----:B------:R-:W-:-:S03]  /*0cc0*/  ULDC.64 UR8, c[0x0][0x240] ;  /* 0x0000900000087ab9 */ /* 0x000fc60000000a00 */
[----:B------:R-:W-:Y:S01]  /*0cd0*/  SHF.R.S32.HI R8, RZ, 0x3, R0 ;  /* 0x00000003ff087819 */ /* 0x000fe20000011400 */
[----:B------:R1:W3:Y:S01]  /*0ce0*/  @P5 LDG.E R17, [R2.64] ;  /* 0x0000001602115981 */ /* 0x0002e2000c1e1900 */
[----:B------:R-:W-:Y:S01]  /*0cf0*/  LOP3.LUT R0, R0, 0x1ffffff8, RZ, 0xc0, !PT ;  /* 0x1ffffff800007812 */ /* 0x000fe200078ec0ff */
[----:B------:R-:W-:Y:S01]  /*0d00*/  UMOV UR5, 0x70 ;  /* 0x0000007000057882 */ /* 0x000fe20000000000 */
[C---:B-----5:R-:W-:Y:S01]  /*0d10*/  IADD3 R128, P0, R8.reuse, R10, RZ ;  /* 0x0000000a08807210 */ /* 0x060fe20007f1e0ff */
[----:B------:R-:W-:Y:S01]  /*0d20*/  UIMAD UR8, UR14, UR8, URZ ;  /* 0x000000080e0872a4 */ /* 0x000fe2000f8e023f */
[----:B------:R-:W-:Y:S01]  /*0d30*/  IADD3 R125, -R8, UR4, RZ ;  /* 0x00000004087d7c10 */ /* 0x000fe2000fffe1ff */
[----:B------:R-:W-:Y:S01]  /*0d40*/  IMAD.IADD R0, R194, 0x1, -R0 ;  /* 0x00000001c2007824 */ /* 0x000fe200078e0a00 */
[----:B------:R-:W-:Y:S01]  /*0d50*/  UIMAD.WIDE.U32 UR24, UR5, UR10, URZ ;  /* 0x0000000a051872a5 */ /* 0x000fe2000f8e003f */
[----:B------:R-:W-:Y:S01]  /*0d60*/  IMAD.MOV.U32 R148, RZ, RZ, c[0x0][0x238] ;  /* 0x00008e00ff947624 */ /* 0x000fe200078e00ff */
[----:B------:R-:W-:Y:S01]  /*0d70*/  USHF.R.S32.HI UR10, URZ, 0x1f, UR20 ;  /* 0x0000001f3f0a7899 */ /* 0x000fe20008011414 */
[----:B------:R-:W-:Y:S01]  /*0d80*/  IMAD.SHL.U32 R4, R0, 0x8, RZ ;  /* 0x0000000800047824 */ /* 0x000fe200078e00ff */
[----:B------:R-:W-:Y:S01]  /*0d90*/  UIMAD UR28, UR15, UR9, UR8 ;  /* 0x000000090f1c72a4 */ /* 0x000fe2000f8e0208 */
[----:B------:R-:W-:Y:S01]  /*0da0*/  IMAD.MOV.U32 R29, RZ, RZ, c[0x0][0x23c] ;  /* 0x00008f00ff1d7624 */ /* 0x000fe200078e00ff */
[----:B------:R-:W-:Y:S01]  /*0db0*/  USEL UR27, UR20, URZ, !UP1 ;  /* 0x0000003f141b7287 */ /* 0x000fe2000c800000 */
[----:B------:R-:W-:Y:S01]  /*0dc0*/  IMAD.U32 R6, RZ, RZ, UR24 ;  /* 0x00000018ff067e24 */ /* 0x000fe2000f8e00ff */
[----:B------:R-:W-:Y:S01]  /*0dd0*/  SHF.R.S32.HI R5, RZ, 0x1f, R4 ;  /* 0x0000001fff057819 */ /* 0x000fe20000011404 */
[----:B------:R-:W-:Y:S01]  /*0de0*/  USEL UR26, UR10, URZ, !UP1 ;  /* 0x0000003f0a1a7287 */ /* 0x000fe2000c800000 */
[----:B------:R-:W-:Y:S01]  /*0df0*/  IMAD.WIDE.U32 R12, R148, 0x20, RZ ;  /* 0x00000020940c7825 */ /* 0x000fe200078e00ff */
[----:B------:R-:W-:Y:S01]  /*0e00*/  ULDC.64 UR8, c[0x0][0x248] ;  /* 0x0000920000087ab9 */ /* 0x000fe20000000a00 */
[----:B------:R-:W-:Y:S01]  /*0e10*/  LEA.HI R90, R28, R194, RZ, 0x6 ;  /* 0x000000c21c5a7211 */ /* 0x000fe200078f30ff */
[----:B------:R-:W-:Y:S01]  /*0e20*/  UIMAD UR8, UR26, UR8, URZ ;  /* 0x000000081a0872a4 */ /* 0x000fe2000f8e023f */
[----:B------:R-:W-:Y:S01]  /*0e30*/  IMAD.U32 R96, RZ, RZ, UR27 ;  /* 0x0000001bff607e24 */ /* 0x000fe2000f8e00ff */
[----:B------:R-:W-:Y:S01]  /*0e40*/  UIMAD UR11, UR5, UR11, URZ ;  /* 0x0000000b050b72a4 */ /* 0x000fe2000f8e023f */
[----:B------:R-:W-:Y:S01]  /*0e50*/  IMAD.MOV.U32 R145, RZ, RZ, R6 ;  /* 0x000000ffff917224 */ /* 0x000fe200078e0006 */
[----:B------:R-:W-:Y:S01]  /*0e60*/  UIMAD UR8, UR27, UR9, UR8 ;  /* 0x000000091b0872a4 */ /* 0x000fe2000f8e0208 */
[----:B-1----:R-:W-:Y:S01]  /*0e70*/  SHF.R.S32.HI R2, RZ, 0x1f, R10 ;  /* 0x0000001fff027819 */ /* 0x002fe2000001140a */
[----:B------:R-:W-:Y:S01]  /*0e80*/  UIADD3 UR11, UR25, UR11, URZ ;  /* 0x0000000b190b7290 */ /* 0x000fe2000fffe03f */
[----:B------:R-:W-:Y:S01]  /*0e90*/  IMAD.U32 R7, RZ, RZ, UR25 ;  /* 0x00000019ff077e24 */ /* 0x000fe2000f8e00ff */
[----:B------:R-:W-:Y:S01]  /*0ea0*/  ISETP.GE.AND P6, PT, R4, c[0x0][0x1d4], PT ;  /* 0x0000750004007a0c */ /* 0x000fe20003fc6270 */
[----:B------:R-:W-:Y:S01]  /*0eb0*/  IMAD.SHL.U32 R11, R29, 0x20, RZ ;  /* 0x000000201d0b7824 */ /* 0x000fe200078e00ff */
[----:B------:R-:W-:Y:S01]  /*0ec0*/  LEA.HI.X.SX32 R129, R8, R2, 0x1, P0 ;  /* 0x0000000208817211 */ /* 0x000fe200000f0eff */
[----:B------:R-:W-:Y:S01]  /*0ed0*/  IMAD.WIDE.U32 R2, R128, c[0x0][0x238], R4 ;  /* 0x00008e0080027a25 */ /* 0x000fe200078e0004 */
[----:B------:R-:W-:Y:S01]  /*0ee0*/  UIMAD UR9, UR11, UR6, URZ ;  /* 0x000000060b0972a4 */ /* 0x000fe2000f8e023f */
[----:B------:R-:W-:-:S02]  /*0ef0*/  LEA.HI R22, R28, R194, RZ, 0x2 ;  /* 0x000000c21c167211 */ /* 0x000fc400078f10ff */
[----:B------:R-:W-:Y:S01]  /*0f00*/  IMAD R0, R129, c[0x0][0x238], RZ ;  /* 0x00008e0081007a24 */ /* 0x000fe200078e02ff */
[----:B------:R-:W-:Y:S01]  /*0f10*/  IADD3 R146, R23, UR21, RZ ;  /* 0x0000001517927c10 */ /* 0x000fe2000fffe0ff */
[----:B------:R-:W-:Y:S01]  /*0f20*/  IMAD.SHL.U32 R90, R90, 0x8, RZ ;  /* 0x000000085a5a7824 */ /* 0x000fe200078e00ff */
[----:B------:R-:W-:Y:S01]  /*0f30*/  SHF.R.S32.HI R38, RZ, 0x2, R22 ;  /* 0x00000002ff267819 */ /* 0x000fe20000011416 */
[----:B------:R-:W-:Y:S01]  /*0f40*/  IMAD R0, R128, c[0x0][0x23c], R0 ;  /* 0x00008f0080007a24 */ /* 0x000fe200078e0200 */
[----:B------:R-:W-:Y:S01]  /*0f50*/  ULDC UR21, c[0x0][0x294] ;  /* 0x0000a50000157ab9 */ /* 0x000fe20000000800 */
[----:B------:R-:W-:Y:S01]  /*0f60*/  IMAD.MOV.U32 R153, RZ, RZ, 0x6 ;  /* 0x00000006ff997424 */ /* 0x000fe200078e00ff */
[C---:B------:R-:W-:Y:S01]  /*0f70*/  IADD3 R157, R38.reuse, 0x40, RZ ;  /* 0x00000040269d7810 */ /* 0x040fe20007ffe0ff */
[----:B------:R-:W-:Y:S01]  /*0f80*/  IMAD.IADD R3, R3, 0x1, R0 ;  /* 0x0000000103037824 */ /* 0x000fe200078e0200 */
[C---:B------:R-:W-:Y:S01]  /*0f90*/  IADD3 R158, R38.reuse, 0x20, RZ ;  /* 0x00000020269e7810 */ /* 0x040fe20007ffe0ff */
[----:B------:R-:W-:Y:S01]  /*0fa0*/  IMAD.U32 R0, RZ, RZ, UR15 ;  /* 0x0000000fff007e24 */ /* 0x000fe2000f8e00ff */
[----:B------:R-:W-:Y:S01]  /*0fb0*/  IADD3 R156, R38, 0x60, RZ ;  /* 0x00000060269c7810 */ /* 0x000fe20007ffe0ff */
[----:B------:R-:W-:Y:S01]  /*0fc0*/  IMAD.MOV.U32 R155, RZ, RZ, 0x5 ;  /* 0x00000005ff9b7424 */ /* 0x000fe200078e00ff */
[----:B------:R-:W-:Y:S01]  /*0fd0*/  UIMAD UR21, UR5, UR21, URZ ;  /* 0x00000015051572a4 */ /* 0x000fe2000f8e023f */
[----:B------:R-:W-:Y:S01]  /*0fe0*/  IMAD.WIDE.U32 R2, R0, c[0x0][0x240], R2 ;  /* 0x0000900000027a25 */ /* 0x000fe200078e0002 */
[----:B------:R-:W-:-:S03]  /*0ff0*/  P2R R121, PR, RZ, 0x40 ;  /* 0x00000040ff797803 */ /* 0x000fc60000000000 */
[----:B------:R-:W-:Y:S01]  /*1000*/  IMAD.U32 R0, RZ, RZ, UR6 ;  /* 0x00000006ff007e24 */ /* 0x000fe2000f8e00ff */
[----:B------:R-:W-:Y:S01]  /*1010*/  IADD3 R3, R3, UR28, RZ ;  /* 0x0000001c03037c10 */ /* 0x000fe2000fffe0ff */
[----:B------:R-:W-:Y:S01]  /*1020*/  USHF.R.S32.HI UR28, URZ, 0x1f, UR6 ;  /* 0x0000001f3f1c7899 */ /* 0x000fe20008011406 */
[----:B------:R-:W-:Y:S02]  /*1030*/  IMAD.SHL.U32 R150, R148, 0x20, RZ ;  /* 0x0000002094967824 */ /* 0x000fe400078e00ff */
[----:B------:R-:W-:Y:S01]  /*1040*/  IMAD R10, R0, -0x70, R125 ;  /* 0xffffff90000a7824 */ /* 0x000fe200078e027d */
[----:B------:R-:W-:Y:S01]  /*1050*/  UIMAD UR9, UR28, UR24, UR9 ;  /* 0x000000181c0972a4 */ /* 0x000fe2000f8e0209 */
[----:B------:R-:W-:-:S03]  /*1060*/  IMAD.WIDE.U32 R130, R96, c[0x0][0x248], R2 ;  /* 0x0000920060827a25 */ /* 0x000fc600078e0002 */
[----:B------:R-:W-:Y:S01]  /*1070*/  ISETP.GE.AND P0, PT, R10, 0x11, PT ;  /* 0x000000110a00780c */ /* 0x000fe20003f06270 */
[----:B------:R-:W-:Y:S01]  /*1080*/  IMAD.SHL.U32 R0, R8, 0x40, RZ ;  /* 0x0000004008007824 */ /* 0x000fe200078e00ff */
[----:B------:R-:W-:Y:S01]  /*1090*/  ISETP.GE.AND P4, PT, R10, 0x21, PT ;  /* 0x000000210a00780c */ /* 0x000fe20003f86270 */
[----:B------:R-:W-:Y:S01]  /*10a0*/  IMAD.MOV.U32 R126, RZ, RZ, R130 ;  /* 0x000000ffff7e7224 */ /* 0x000fe200078e0082 */
[----:B------:R-:W-:Y:S01]  /*10b0*/  IADD3 R127, R131, UR8, RZ ;  /* 0x00000008837f7c10 */ /* 0x000fe2000fffe0ff */
[----:B------:R-:W-:Y:S01]  /*10c0*/  IMAD.MOV.U32 R175, RZ, RZ, c[0x0][0x2b8] ;  /* 0x0000ae00ffaf7624 */ /* 0x000fe200078e00ff */
[----:B------:R-:W-:Y:S01]  /*10d0*/  LOP3.LUT R0, R0, 0x1c0, RZ, 0xc0, !PT ;  /* 0x000001c000007812 */ /* 0x000fe200078ec0ff */
[----:B------:R-:W-:Y:S01]  /*10e0*/  IMAD.MOV.U32 R174, RZ, RZ, c[0x0][0x27c] ;  /* 0x00009f00ffae7624 */ /* 0x000fe200078e00ff */
[----:B------:R-:W-:Y:S01]  /*10f0*/  ISETP.GE.AND P1, PT, R10, 0x1, PT ;  /* 0x000000010a00780c */ /* 0x000fe20003f26270 */
[----:B------:R-:W-:Y:S01]  /*1100*/  IMAD.WIDE.U32 R2, R145, UR6, R126 ;  /* 0x0000000691027c25 */ /* 0x000fe2000f8e007e */
[----:B------:R-:W-:-:S02]  /*1110*/  LOP3.LUT R7, R0, 0x38, R4, 0xf8, !PT ;  /* 0x0000003800077812 */ /* 0x000fc400078ef804 */
[----:B------:R-:W-:Y:S01]  /*1120*/  SHF.R.U32.HI R6, RZ, 0x3, R0 ;  /* 0x00000003ff067819 */ /* 0x000fe20000011600 */
[----:B------:R-:W-:Y:S01]  /*1130*/  IMAD.MOV.U32 R151, RZ, RZ, c[0x0][0x27c] ;  /* 0x00009f00ff977624 */ /* 0x000fe200078e00ff */
[----:B------:R-:W-:Y:S01]  /*1140*/  IADD3 R3, R3, UR9, RZ ;  /* 0x0000000903037c10 */ /* 0x000fe2000fffe0ff */
[----:B------:R-:W-:Y:S01]  /*1150*/  ULDC.64 UR8, c[0x0][0x260] ;  /* 0x0000980000087ab9 */ /* 0x000fe20000000a00 */
[----:B------:R-:W-:Y:S01]  /*1160*/  @P0 LEA R0, P2, R148, R2, 0x4 ;  /* 0x0000000294000211 */ /* 0x000fe200078420ff */
[----:B------:R-:W-:Y:S01]  /*1170*/  UIMAD UR8, UR14, UR8, URZ ;  /* 0x000000080e0872a4 */ /* 0x000fe2000f8e023f */
[----:B------:R-:W-:Y:S01]  /*1180*/  @P4 IADD3 R8, P3, R2, R12, RZ ;  /* 0x0000000c02084210 */ /* 0x000fe20007f7e0ff */
[----:B------:R-:W-:Y:S01]  /*1190*/  IMAD.U32 R12, RZ, RZ, UR15 ;  /* 0x0000000fff0c7e24 */ /* 0x000fe2000f8e00ff */
[----:B------:R-:W-:Y:S01]  /*11a0*/  LOP3.LUT R9, R7, R6, RZ, 0x3c, !PT ;  /* 0x0000000607097212 */ /* 0x000fe200078e3cff */
[----:B------:R-:W-:Y:S01]  /*11b0*/  UIMAD UR8, UR15, UR9, UR8 ;  /* 0x000000090f0872a4 */ /* 0x000fe2000f8e0208 */
[----:B------:R-:W-:Y:S01]  /*11c0*/  @P0 LEA.HI.X R7, R148, R3, R29, 0x4, P2 ;  /* 0x0000000394070211 */ /* 0x000fe200010f241d */
[----:B------:R-:W-:Y:S01]  /*11d0*/  IMAD.SHL.U32 R151, R151, 0x2, RZ ;  /* 0x0000000297977824 */ /* 0x000fe200078e00ff */
[----:B------:R-:W-:-:S02]  /*11e0*/  @P0 LEA R6, P2, R0, c[0x0][0x220], 0x1 ;  /* 0x0000880000060a11 */ /* 0x000fc400078408ff */
[----:B------:R-:W-:Y:S01]  /*11f0*/  @P4 IADD3.X R11, R3, R13, R11, P3, !PT ;  /* 0x0000000d030b4210 */ /* 0x000fe20001ffe40b */
[----:B------:R-:W-:Y:S01]  /*1200*/  IMAD.WIDE.U32 R12, R12, c[0x0][0x260], R4 ;  /* 0x000098000c0c7a25 */ /* 0x000fe200078e0004 */
[----:B------:R-:W-:Y:S02]  /*1210*/  LOP3.LUT R90, R9, 0xfffffe00, R90, 0xf8, !PT ;  /* 0xfffffe00095a7812 */ /* 0x000fe400078ef85a */
[----:B------:R-:W-:Y:S02]  /*1220*/  @P1 LEA R4, P3, R2, c[0x0][0x220], 0x1 ;  /* 0x0000880002041a11 */ /* 0x000fe400078608ff */
[----:B------:R-:W-:Y:S01]  /*1230*/  @P0 LEA.HI.X R7, R0, c[0x0][0x224], R7, 0x1, P2 ;  /* 0x0000890000070a11 */ /* 0x000fe200010f0c07 */
[----:B------:R-:W-:Y:S01]  /*1240*/  IMAD.SHL.U32 R90, R90, 0x2, RZ ;  /* 0x000000025a5a7824 */ /* 0x000fe200078e00ff */
[----:B------:R-:W-:Y:S02]  /*1250*/  LOP3.LUT R0, R22, 0xfffffffc, RZ, 0xc0, !PT ;  /* 0xfffffffc16007812 */ /* 0x000fe400078ec0ff */
[----:B------:R-:W-:-:S02]  /*1260*/  @P1 LEA.HI.X R5, R2, c[0x0][0x224], R3, 0x1, P3 ;  /* 0x0000890002051a11 */ /* 0x000fc400018f0c03 */
[----:B------:R-:W-:Y:S01]  /*1270*/  @P4 LEA R14, P2, R8, c[0x0][0x220], 0x1 ;  /* 0x00008800080e4a11 */ /* 0x000fe200078408ff */
[----:B------:R-:W-:Y:S01]  /*1280*/  IMAD.IADD R0, R194, 0x1, -R0 ;  /* 0x00000001c2007824 */ /* 0x000fe200078e0a00 */
[----:B------:R-:W-:Y:S01]  /*1290*/  ISETP.GE.AND P3, PT, R10, 0x41, PT ;  /* 0x000000410a00780c */ /* 0x000fe20003f66270 */
[----:B------:R-:W-:Y:S01]  /*12a0*/  @!PT LDS RZ, [RZ] ;  /* 0x00000000fffff984 */ /* 0x000fe20000000800 */
[----:B------:R-:W-:Y:S01]  /*12b0*/  @!PT LDS RZ, [RZ] ;  /* 0x00000000fffff984 */ /* 0x000fe20000000800 */
[----:B------:R-:W-:Y:S01]  /*12c0*/  @!PT LDS RZ, [RZ] ;  /* 0x00000000fffff984 */ /* 0x000fe20000000800 */
[----:B------:R1:W-:Y:S01]  /*12d0*/  @P1 LDGSTS.E.BYPASS.LTC128B.128 [R90+0x3900], [R4.64], !P6 ;  /* 0x03900000045a1fae */ /* 0x0003e2000f101d56 */
[----:B------:R-:W-:Y:S01]  /*12e0*/  @P4 LEA.HI.X R15, R8, c[0x0][0x224], R11, 0x1, P2 ;  /* 0x00008900080f4a11 */ /* 0x000fe200010f0c0b */
[----:B------:R-:W-:Y:S01]  /*12f0*/  IMAD.SHL.U32 R36, R0, 0x4, RZ ;  /* 0x0000000400247824 */ /* 0x000fe200078e00ff */
[----:B------:R-:W-:Y:S01]  /*1300*/  ISETP.GE.AND P2, PT, R10, 0x31, PT ;  /* 0x000000310a00780c */ /* 0x000fe20003f46270 */
[----:B------:R-:W-:Y:S01]  /*1310*/  IMAD.SHL.U32 R20, R0, 0x8, RZ ;  /* 0x0000000800147824 */ /* 0x000fe200078e00ff */
[----:B------:R4:W-:Y:S01]  /*1320*/  @P0 LDGSTS.E.BYPASS.LTC128B.128 [R90+0x4100], [R6.64], !P6 ;  /* 0x04100000065a0fae */ /* 0x0009e2000f101d56 */
[----:B------:R-:W-:Y:S01]  /*1330*/  ISETP.GE.AND P1, PT, R10, 0x51, PT ;  /* 0x000000510a00780c */ /* 0x000fe20003f26270 */
[----:B------:R-:W-:Y:S01]  /*1340*/  IMAD R0, R0, 0x20, R38 ;  /* 0x0000002000007824 */ /* 0x000fe200078e0226 */
[----:B------:R-:W-:Y:S01]  /*1350*/  SHF.R.S32.HI R37, RZ, 0x1f, R36 ;  /* 0x0000001fff257819 */ /* 0x000fe20000011424 */
[----:B------:R2:W-:Y:S01]  /*1360*/  @P4 LDGSTS.E.BYPASS.LTC128B.128 [R90+0x4900], [R14.64], !P6 ;  /* 0x049000000e5a4fae */ /* 0x0005e2000f101d56 */
[----:B------:R-:W-:-:S02]  /*1370*/  SHF.R.S32.HI R21, RZ, 0x1f, R20 ;  /* 0x0000001fff157819 */ /* 0x000fc40000011414 */
[----:B------:R-:W-:Y:S01]  /*1380*/  ISETP.GE.AND P4, PT, R20, c[0x0][0x27c], PT ;  /* 0x00009f0014007a0c */ /* 0x000fe20003f86270 */
[----:B------:R-:W-:Y:S01]  /*1390*/  IMAD.WIDE.U32 R8, R38, c[0x0][0x280], R36 ;  /* 0x0000a00026087a25 */ /* 0x000fe200078e0024 */
[----:B------:R-:W-:Y:S02]  /*13a0*/  ISETP.GT.AND P0, PT, R10, 0x60, PT ;  /* 0x000000600a00780c */ /* 0x000fe40003f04270 */
[----:B------:R-:W-:Y:S01]  /*13b0*/  P2R R147, PR, RZ, 0x10 ;  /* 0x00000010ff937803 */ /* 0x000fe20000000000 */
[----:B------:R-:W-:Y:S01]  /*13c0*/  IMAD.MOV.U32 R26, RZ, RZ, R8 ;  /* 0x000000ffff1a7224 */ /* 0x000fe200078e0008 */
[----:B------:R-:W-:Y:S02]  /*13d0*/  SEL R8, RZ, c[0x0][0x27c], !P4 ;  /* 0x00009f00ff087a07 */ /* 0x000fe40006000000 */
[----:B------:R-:W-:Y:S01]  /*13e0*/  IADD3 R13, R13, UR8, RZ ;  /* 0x000000080d0d7c10 */ /* 0x000fe2000fffe0ff */
[----:B------:R-:W-:Y:S01]  /*13f0*/  ULDC.64 UR8, c[0x0][0x210] ;  /* 0x0000840000087ab9 */ /* 0x000fe20000000a00 */
[----:B------:R-:W-:Y:S01]  /*1400*/  IADD3 R94, R20, 0x20, RZ ;  /* 0x00000020145e7810 */ /* 0x000fe20007ffe0ff */
[----:B------:R-:W-:Y:S01]  /*1410*/  UIMAD UR29, UR14, UR8, URZ ;  /* 0x000000080e1d72a4 */ /* 0x000fe2000f8e023f */
[----:B------:R-:W-:Y:S01]  /*1420*/  IADD3 R23, R36, 0x10, RZ ;  /* 0x0000001024177810 */ /* 0x000fe20007ffe0ff */
[----:B------:R-:W-:Y:S01]  /*1430*/  UIMAD.WIDE.U32 UR30, UR15, UR8, URZ ;  /* 0x000000080f1e72a5 */ /* 0x000fe2000f8e003f */
[----:B------:R-:W-:Y:S01]  /*1440*/  SHF.R.S32.HI R83, RZ, 0x1f, R94 ;  /* 0x0000001fff537819 */ /* 0x000fe2000001145e */
[----:B------:R-:W-:Y:S01]  /*1450*/  UIMAD UR29, UR15, UR9, UR29 ;  /* 0x000000090f1d72a4 */ /* 0x000fe2000f8e021d */
[----:B-1----:R-:W-:Y:S01]  /*1460*/  SHF.R.S32.HI R4, RZ, 0x1f, R38 ;  /* 0x0000001fff047819 */ /* 0x002fe20000011426 */
[----:B------:R-:W-:Y:S01]  /*1470*/  IMAD.WIDE.U32 R96, R96, c[0x0][0x268], R12 ;  /* 0x00009a0060607a25 */ /* 0x000fe200078e000c */
[----:B------:R-:W-:Y:S01]  /*1480*/  ULDC.64 UR8, c[0x0][0x1e8] ;  /* 0x00007a0000087ab9 */ /* 0x000fe20000000a00 */
[----:B------:R-:W-:Y:S01]  /*1490*/  LEA.HI R83, R83, R94, RZ, 0x3 ;  /* 0x0000005e53537211 */ /* 0x000fe200078f18ff */
[----:B------:R-:W-:Y:S01]  /*14a0*/  UIMAD UR32, UR14, UR8, URZ ;  /* 0x000000080e2072a4 */ /* 0x000fe2000f8e023f */
[C---:B------:R-:W-:Y:S01]  /*14b0*/  IMAD R11, R4.reuse, c[0x0][0x280], RZ ;  /* 0x0000a000040b7a24 */ /* 0x040fe200078e02ff */
[----:B------:R-:W-:Y:S01]  /*14c0*/  UIMAD.WIDE.U32 UR34, UR15, UR8, URZ ;  /* 0x000000080f2272a5 */ /* 0x000fe2000f8e003f */
[----:B------:R-:W-:Y:S01]  /*14d0*/  IMAD R4, R4, c[0x0][0x290], RZ ;  /* 0x0000a40004047a24 */ /* 0x000fe200078e02ff */
[----:B------:R-:W-:Y:S01]  /*14e0*/  UIMAD UR32, UR15, UR9, UR32 ;  /* 0x000000090f2072a4 */ /* 0x000fe2000f8e0220 */
[C---:B------:R-:W-:Y:S01]  /*14f0*/  IMAD R11, R38.reuse, c[0x0][0x284], R11 ;  /* 0x0000a100260b7a24 */ /* 0x040fe200078e020b */
[----:B------:R-:W-:Y:S01]  /*1500*/  LOP3.LUT R83, R83, 0xfffffff8, RZ, 0xc0, !PT ;  /* 0xfffffff853537812 */ /* 0x000fe200078ec0ff */
[C---:B------:R-:W-:Y:S01]  /*1510*/  IMAD R16, R38.reuse, c[0x0][0x294], R4 ;  /* 0x0000a50026107a24 */ /* 0x040fe200078e0204 */
[----:B------:R-:W-:Y:S01]  /*1520*/  ULDC.64 UR8, c[0x0][0x268] ;  /* 0x00009a0000087ab9 */ /* 0x000fe20000000a00 */
[C---:B----4-:R-:W-:Y:S01]  /*1530*/  IMAD.WIDE.U32 R6, R38.reuse, c[0x0][0x290], R36 ;  /* 0x0000a40026067a25 */ /* 0x050fe200078e0024 */
[----:B------:R-:W-:Y:S01]  /*1540*/  UIMAD UR8, UR26, UR8, URZ ;  /* 0x000000081a0872a4 */ /* 0x000fe2000f8e023f */
[----:B------:R-:W-:Y:S01]  /*1550*/  SHF.R.S32.HI R93, RZ, 0x1f, R83 ;  /* 0x0000001fff5d7819 */ /* 0x000fe20000011453 */
[----:B------:R-:W-:Y:S01]  /*1560*/  UIADD3 UR29, UR31, UR29, URZ ;  /* 0x0000001d1f1d7290 */ /* 0x000fe2000fffe03f */
[----:B------:R-:W-:Y:S01]  /*1570*/  IMAD.WIDE.U32 R4, R38, c[0x0][0x280], R20 ;  /* 0x0000a00026047a25 */ /* 0x000fe200078e0014 */
[----:B------:R-:W-:-:S02]  /*1580*/  UIMAD UR27, UR27, UR9, UR8 ;  /* 0x000000091b1b72a4 */ /* 0x000fc4000f8e0208 */
[----:B------:R-:W-:Y:S01]  /*1590*/  UMOV UR26, 0x60 ;  /* 0x00000060001a7882 */ /* 0x000fe20000000000 */
[----:B------:R-:W-:Y:S01]  /*15a0*/  IMAD.IADD R27, R9, 0x1, R11 ;  /* 0x00000001091b7824 */ /* 0x000fe200078e020b */
[----:B------:R-:W-:Y:S01]  /*15b0*/  ULDC.64 UR8, c[0x0][0x2b0] ;  /* 0x0000ac0000087ab9 */ /* 0x000fe20000000a00 */
[----:B------:R-:W-:Y:S01]  /*15c0*/  IMAD.IADD R25, R7, 0x1, R16 ;  /* 0x0000000107197824 */ /* 0x000fe200078e0210 */
[----:B------:R-:W-:Y:S01]  /*15d0*/  IADD3 R98, R97, UR27, RZ ;  /* 0x0000001b61627c10 */ /* 0x000fe2000fffe0ff */
[----:B------:R-:W-:Y:S01]  /*15e0*/  IMAD.IADD R19, R11, 0x1, R5 ;  /* 0x000000010b137824 */ /* 0x000fe200078e0205 */
[----:B------:R-:W-:Y:S01]  /*15f0*/  UIADD3 UR32, UR35, UR32, URZ ;  /* 0x0000002023207290 */ /* 0x000fe2000fffe03f */
[----:B------:R-:W-:Y:S02]  /*1600*/  IMAD.MOV.U32 R24, RZ, RZ, R6 ;  /* 0x000000ffff187224 */ /* 0x000fe400078e0006 */
[----:B------:R-:W-:Y:S02]  /*1610*/  IMAD.MOV.U32 R18, RZ, RZ, R4 ;  /* 0x000000ffff127224 */ /* 0x000fe400078e0004 */
[----:B------:R-:W-:-:S02]  /*1620*/  @P2 IMAD R9, R29, 0x30, RZ ;  /* 0x000000301d092824 */ /* 0x000fc400078e02ff */
[----:B------:R-:W-:-:S04]  /*1630*/  IMAD.WIDE.U32 R6, R38, c[0x0][0x290], R20 ;  /* 0x0000a40026067a25 */ /* 0x000fc800078e0014 */
[----:B------:R-:W-:-:S04]  /*1640*/  @P2 IMAD.WIDE.U32 R4, R148, 0x30, R2 ;  /* 0x0000003094042825 */ /* 0x000fc800078e0002 */
[----:B------:R-:W-:Y:S01]  /*1650*/  @P2 IMAD.IADD R9, R5, 0x1, R9 ;  /* 0x0000000105092824 */ /* 0x000fe200078e0209 */
[C---:B------:R-:W-:Y:S01]  /*1660*/  @P2 LEA R10, P4, R4.reuse, c[0x0][0x220], 0x1 ;  /* 0x00008800040a2a11 */ /* 0x040fe200078808ff */
[----:B------:R-:W-:Y:S02]  /*1670*/  @P1 IMAD.MOV.U32 R5, RZ, RZ, R3 ;  /* 0x000000ffff051224 */ /* 0x000fe400078e0003 */
[----:B------:R-:W-:Y:S01]  /*1680*/  IMAD.WIDE.U32 R108, R149, c[0x0][0x280], R26 ;  /* 0x0000a000956c7a25 */ /* 0x000fe200078e001a */
[----:B------:R-:W-:-:S03]  /*1690*/  @P2 LEA.HI.X R11, R4, c[0x0][0x224], R9, 0x1, P4 ;  /* 0x00008900040b2a11 */ /* 0x000fc600020f0c09 */
[----:B------:R-:W-:Y:S02]  /*16a0*/  @P1 IMAD.MOV.U32 R4, RZ, RZ, R2 ;  /* 0x000000ffff041224 */ /* 0x000fe400078e0002 */
[----:B------:R1:W-:Y:S01]  /*16b0*/  @P2 LDGSTS.E.BYPASS.LTC128B.128 [R90+0x5100], [R10.64], !P6 ;  /* 0x051000000a5a2fae */ /* 0x0003e2000f101d56 */
[----:B------:R-:W-:-:S04]  /*16c0*/  IMAD.WIDE.U32 R106, R149, c[0x0][0x290], R24 ;  /* 0x0000a400956a7a25 */ /* 0x000fc800078e0018 */
[----:B------:R-:W-:-:S04]  /*16d0*/  @P1 IMAD.WIDE.U32 R4, R148, 0x50, R4 ;  /* 0x0000005094041825 */ /* 0x000fc800078e0004 */
[----:B------:R-:W-:-:S04]  /*16e0*/  IMAD.WIDE.U32 R104, R149, c[0x0][0x280], R18 ;  /* 0x0000a00095687a25 */ /* 0x000fc800078e0012 */
[----:B-1----:R-:W-:-:S05]  /*16f0*/  IMAD.SHL.U32 R10, R156, 0x40, RZ ;  /* 0x000000409c0a7824 */ /* 0x002fca00078e00ff */
[----:B------:R-:W-:-:S04]  /*1700*/  LOP3.LUT R122, R10, 0x1c0, RZ, 0xc0, !PT ;  /* 0x000001c00a7a7812 */ /* 0x000fc800078ec0ff */
[----:B------:R-:W-:Y:S01]  /*1710*/  SHF.R.U32.HI R159, RZ, 0x3, R122 ;  /* 0x00000003ff9f7819 */ /* 0x000fe2000001167a */
[----:B---3--:R1:W3:Y:S02]  /*1720*/  @P5 R2UR UR28, R17 ;  /* 0x00000000111c53c2 */ /* 0x0082e400000e0000 */
[----:B-1----:R-:W-:Y:S01]  /*1730*/  IMAD.IADD R17, R16, 0x1, R7 ;  /* 0x0000000110117824 */ /* 0x002fe200078e0207 */
[----:B---3--:R-:W-:Y:S01]  /*1740*/  @UP0 USHF.R.S32.HI UR39, URZ, 0x1f, UR28 ;  /* 0x0000001f3f270899 */ /* 0x008fe2000801141c */
[----:B------:R-:W-:Y:S01]  /*1750*/  IMAD.IADD R7, R20, 0x1, R8 ;  /* 0x0000000114077824 */ /* 0x000fe200078e0208 */
[----:B------:R-:W-:Y:S01]  /*1760*/  @UP0 UMOV UR38, UR28 ;  /* 0x0000001c00260c82 */ /* 0x000fe20008000000 */
[----:B------:R-:W-:Y:S01]  /*1770*/  IMAD.MOV.U32 R16, RZ, RZ, R6 ;  /* 0x000000ffff107224 */ /* 0x000fe200078e0006 */
[C---:B------:R-:W-:Y:S01]  /*1780*/  @P3 LEA R6, P4, R148.reuse, R2, 0x6 ;  /* 0x0000000294063211 */ /* 0x040fe200078830ff */
[----:B------:R-:W-:Y:S01]  /*1790*/  @!UP0 UMOV UR38, UR20 ;  /* 0x0000001400268c82 */ /* 0x000fe20008000000 */
[----:B--2---:R-:W-:Y:S01]  /*17a0*/  SHF.R.S32.HI R14, RZ, 0x1f, R7 ;  /* 0x0000001fff0e7819 */ /* 0x004fe20000011407 */
[----:B------:R-:W-:Y:S01]  /*17b0*/  @!UP0 UMOV UR39, UR10 ;  /* 0x0000000a00278c82 */ /* 0x000fe20008000000 */
[C---:B------:R-:W-:Y:S01]  /*17c0*/  @P3 LEA.HI.X R9, R148.reuse, R3, R29, 0x6, P4 ;  /* 0x0000000394093211 */ /* 0x040fe200020f341d */
[----:B------:R-:W-:Y:S01]  /*17d0*/  @P0 IMAD.WIDE.U32 R2, R148, 0x60, R2 ;  /* 0x0000006094020825 */ /* 0x000fe200078e0002 */
[----:B------:R-:W-:Y:S01]  /*17e0*/  LEA.HI R14, R14, R7, RZ, 0x3 ;  /* 0x000000070e0e7211 */ /* 0x000fe200078f18ff */
[----:B------:R-:W-:Y:S01]  /*17f0*/  UIMAD UR28, UR39, UR8, URZ ;  /* 0x00000008271c72a4 */ /* 0x000fe2000f8e023f */
[----:B------:R-:W-:Y:S01]  /*1800*/  @P3 LEA R8, P4, R6, c[0x0][0x220], 0x1 ;  /* 0x0000880006083a11 */ /* 0x000fe200078808ff */
[----:B------:R-:W-:Y:S01]  /*1810*/  @P1 IMAD R7, R29, 0x50, RZ ;  /* 0x000000501d071824 */ /* 0x000fe200078e02ff */
[----:B------:R-:W-:Y:S01]  /*1820*/  SHF.L.U64.HI R148, R148, R155, c[0x0][0x23c] ;  /* 0x00008f0094947619 */ /* 0x000fe2000001029b */
[----:B------:R-:W-:Y:S01]  /*1830*/  UIMAD UR28, UR38, UR9, UR28 ;  /* 0x00000009261c72a4 */ /* 0x000fe2000f8e021c */
[----:B------:R-:W-:Y:S01]  /*1840*/  @P3 LEA.HI.X R9, R6, c[0x0][0x224], R9, 0x1, P4 ;  /* 0x0000890006093a11 */ /* 0x000fe200020f0c09 */
[----:B------:R-:W-:Y:S01]  /*1850*/  @P1 IMAD.IADD R7, R5, 0x1, R7 ;  /* 0x0000000105071824 */ /* 0x000fe200078e0207 */
[C---:B------:R-:W-:Y:S01]  /*1860*/  @P1 LEA R6, P4, R4.reuse, c[0x0][0x220], 0x1 ;  /* 0x0000880004061a11 */ /* 0x040fe200078808ff */
[----:B------:R-:W-:Y:S01]  /*1870*/  @P0 IMAD R5, R29, 0x60, RZ ;  /* 0x000000601d050824 */ /* 0x000fe200078e02ff */
[----:B------:R-:W-:Y:S01]  /*1880*/  ULDC UR10, c[0x0][0x284] ;  /* 0x0000a100000a7ab9 */ /* 0x000fe20000000800 */
[----:B------:R1:W-:Y:S01]  /*1890*/  @P3 LDGSTS.E.BYPASS.LTC128B.128 [R90+0x5900], [R8.64], !P6 ;  /* 0x05900000085a3fae */ /* 0x0003e2000f101d56 */
[----:B------:R-:W-:Y:S01]  /*18a0*/  @P1 LEA.HI.X R7, R4, c[0x0][0x224], R7, 0x1, P4 ;  /* 0x0000890004071a11 */ /* 0x000fe200020f0c07 */
[----:B------:R-:W-:Y:S01]  /*18b0*/  @P0 IMAD.IADD R5, R3, 0x1, R5 ;  /* 0x0000000103050824 */ /* 0x000fe200078e0205 */
[----:B------:R-:W-:Y:S01]  /*18c0*/  @P0 LEA R4, P4, R2, c[0x0][0x220], 0x1 ;  /* 0x0000880002040a11 */ /* 0x000fe200078808ff */
[----:B------:R-:W-:Y:S01]  /*18d0*/  ULDC UR9, c[0x0][0x294] ;  /* 0x0000a50000097ab9 */ /* 0x000fe20000000800 */
[----:B------:R-:W-:Y:S01]  /*18e0*/  LEA.HI R3, R28, R194, RZ, 0x5 ;  /* 0x000000c21c037211 */ /* 0x000fe200078f28ff */
[----:B------:R2:W-:Y:S01]  /*18f0*/  @P1 LDGSTS.E.BYPASS.LTC128B.128 [R90+0x6100], [R6.64], !P6 ;  /* 0x06100000065a1fae */ /* 0x0005e2000f101d56 */
[----:B------:R-:W-:Y:S01]  /*1900*/  @P0 LEA.HI.X R5, R2, c[0x0][0x224], R5, 0x1, P4 ;  /* 0x0000890002050a11 */ /* 0x000fe200020f0c05 */
[----:B------:R-:W-:Y:S01]  /*1910*/  UIMAD.WIDE.U32 UR36, UR38, UR8, URZ ;  /* 0x00000008262472a5 */ /* 0x000fe2000f8e003f */
[----:B------:R-:W-:Y:S01]  /*1920*/  SHF.R.S32.HI R2, RZ, 0x1f, R149 ;  /* 0x0000001fff027819 */ /* 0x000fe20000011495 */
[----:B------:R-:W-:Y:S01]  /*1930*/  IMAD.SHL.U32 R3, R3, 0x10, RZ ;  /* 0x0000001003037824 */ /* 0x000fe200078e00ff */
[----:B------:R-:W-:Y:S01]  /*1940*/  ULDC UR8, c[0x0][0x284] ;  /* 0x0000a10000087ab9 */ /* 0x000fe20000000800 */
[----:B------:R3:W-:Y:S01]  /*1950*/  @P0 LDGSTS.E.BYPASS.LTC128B.128 [R90+0x6900], [R4.64], !P6 ;  /* 0x06900000045a0fae */ /* 0x0007e2000f101d56 */
[----:B------:R-:W-:Y:S01]  /*1960*/  ISETP.GE.AND P0, PT, R20, c[0x0][0x1d4], PT ;  /* 0x0000750014007a0c */ /* 0x000fe20003f06270 */
[----:B------:R-:W-:Y:S01]  /*1970*/  UIMAD UR10, UR26, UR10, URZ ;  /* 0x0000000a1a0a72a4 */ /* 0x000fe2000f8e023f */
[----:B------:R-:W-:Y:S01]  /*1980*/  LOP3.LUT R135, R3, 0xfffffe00, RZ, 0xc0, !PT ;  /* 0xfffffe0003877812 */ /* 0x000fe200078ec0ff */
[----:B------:R-:W-:Y:S01]  /*1990*/  IMAD.SHL.U32 R3, R158, 0x40, RZ ;  /* 0x000000409e037824 */ /* 0x000fe200078e00ff */
[----:B------:R-:W-:Y:S01]  /*19a0*/  P2R R101, PR, RZ, 0x1 ;  /* 0x00000001ff657803 */ /* 0x000fe20000000000 */
[----:B------:R-:W0:Y:S01]  /*19b0*/  LDGDEPBAR ;  /* 0x00000000000079af */ /* 0x000e220000000000 */
[----:B------:R-:W-:Y:S01]  /*19c0*/  UIMAD UR9, UR26, UR9, URZ ;  /* 0x000000091a0972a4 */ /* 0x000fe2000f8e023f */
[----:B------:R-:W-:Y:S01]  /*19d0*/  ISETP.GE.AND P1, PT, R94, c[0x0][0x1d4], PT ;  /* 0x000075005e007a0c */ /* 0x000fe20003f26270 */
[----:B------:R-:W-:Y:S01]  /*19e0*/  UIMAD UR8, UR5, UR8, URZ ;  /* 0x00000008050872a4 */ /* 0x000fe2000f8e023f */
[----:B------:R-:W-:Y:S01]  /*19f0*/  LOP3.LUT R124, R3, 0x1c0, RZ, 0xc0, !PT ;  /* 0x000001c0037c7812 */ /* 0x000fe200078ec0ff */
[----:B------:R-:W-:Y:S01]  /*1a00*/  IMAD.WIDE.U32 R102, R149, c[0x0][0x290], R16 ;  /* 0x0000a40095667a25 */ /* 0x000fe200078e0010 */
[----:B------:R-:W-:Y:S01]  /*1a10*/  LOP3.LUT R95, R14, 0xfffffff8, RZ, 0xc0, !PT ;  /* 0xfffffff80e5f7812 */ /* 0x000fe200078ec0ff */
[----:B------:R-:W-:Y:S01]  /*1a20*/  UIADD3 UR28, UR37, UR28, URZ ;  /* 0x0000001c251c7290 */ /* 0x000fe2000fffe03f */
[----:B------:R-:W-:-:S02]  /*1a30*/  SHF.R.U32.HI R161, RZ, 0x3, R124 ;  /* 0x00000003ffa17819 */ /* 0x000fc4000001167c */
[----:B-1----:R-:W-:Y:S02]  /*1a40*/  SHF.R.S32.HI R9, RZ, 0x1f, R156 ;  /* 0x0000001fff097819 */ /* 0x002fe4000001149c */
[----:B------:R-:W-:Y:S02]  /*1a50*/  P2R R116, PR, RZ, 0x2 ;  /* 0x00000002ff747803 */ /* 0x000fe40000000000 */
[----:B------:R-:W-:Y:S01]  /*1a60*/  LEA.HI R3, R9, R156, RZ, 0x3 ;  /* 0x0000009c09037211 */ /* 0x000fe200078f18ff */
[----:B--2---:R-:W-:Y:S01]  /*1a70*/  IMAD.MOV.U32 R6, RZ, RZ, c[0x0][0x280] ;  /* 0x0000a000ff067624 */ /* 0x004fe200078e00ff */
[----:B------:R-:W-:Y:S02]  /*1a80*/  SHF.R.S32.HI R115, RZ, 0x3, R14 ;  /* 0x00000003ff737819 */ /* 0x000fe4000001140e */
[----:B------:R-:W-:Y:S01]  /*1a90*/  SHF.R.S32.HI R110, RZ, 0x1f, R95 ;  /* 0x0000001fff6e7819 */ /* 0x000fe2000001145f */
[C---:B------:R-:W-:Y:S01]  /*1aa0*/  IMAD.SHL.U32 R172, R6.reuse, 0x40, RZ ;  /* 0x0000004006ac7824 */ /* 0x040fe200078e00ff */
[C---:B------:R-:W-:Y:S01]  /*1ab0*/  SHF.L.U64.HI R152, R6.reuse, R153, c[0x0][0x284] ;  /* 0x0000a10006987619 */ /* 0x040fe20000010299 */
[----:B---3--:R-:W-:Y:S01]  /*1ac0*/  IMAD.MOV.U32 R4, RZ, RZ, c[0x0][0x290] ;  /* 0x0000a400ff047624 */ /* 0x008fe200078e00ff */
[----:B------:R-:W-:Y:S01]  /*1ad0*/  SHF.L.U64.HI R154, R6, R155, c[0x0][0x284] ;  /* 0x0000a100069a7619 */ /* 0x000fe2000001029b */
[C---:B------:R-:W-:Y:S01]  /*1ae0*/  IMAD R5, R2.reuse, c[0x0][0x280], RZ ;  /* 0x0000a00002057a24 */ /* 0x040fe200078e02ff */
[----:B------:R-:W-:Y:S01]  /*1af0*/  ISETP.NE.AND P1, PT, R175, 0x1, PT ;  /* 0x00000001af00780c */ /* 0x000fe20003f25270 */
[----:B------:R-:W-:Y:S01]  /*1b00*/  IMAD R2, R2, c[0x0][0x290], RZ ;  /* 0x0000a40002027a24 */ /* 0x000fe200078e02ff */
[C---:B------:R-:W-:Y:S01]  /*1b10*/  SHF.L.U64.HI R153, R4.reuse, R153, c[0x0][0x294] ;  /* 0x0000a50004997619 */ /* 0x040fe20000010299 */
[C---:B------:R-:W-:Y:S01]  /*1b20*/  IMAD.SHL.U32 R170, R4.reuse, 0x40, RZ ;  /* 0x0000004004aa7824 */ /* 0x040fe200078e00ff */
[C---:B------:R-:W-:Y:S01]  /*1b30*/  SHF.L.U64.HI R155, R4.reuse, R155, c[0x0][0x294] ;  /* 0x0000a500049b7619 */ /* 0x040fe2000001029b */
[----:B------:R-:W-:-:S02]  /*1b40*/  IMAD.SHL.U32 R171, R4, 0x20, RZ ;  /* 0x0000002004ab7824 */ /* 0x000fc400078e00ff */
[----:B------:R-:W-:-:S04]  /*1b50*/  IMAD.WIDE.U32 R166, R4, 0x60, RZ ;  /* 0x0000006004a67825 */ /* 0x000fc800078e00ff */
[----:B------:R-:W-:Y:S01]  /*1b60*/  IMAD.WIDE.U32 R162, R4, 0x70, RZ ;  /* 0x0000007004a27825 */ /* 0x000fe200078e00ff */
[----:B------:R-:W-:Y:S02]  /*1b70*/  SHF.R.S32.HI R4, RZ, 0x1f, R22 ;  /* 0x0000001fff047819 */ /* 0x000fe40000011416 */
[----:B------:R-:W-:Y:S01]  /*1b80*/  IADD3 R120, R167, UR9, RZ ;  /* 0x00000009a7787c10 */ /* 0x000fe2000fffe0ff */
[----:B------:R-:W-:Y:S01]  /*1b90*/  IMAD R7, R149, c[0x0][0x294], R2 ;  /* 0x0000a50095077a24 */ /* 0x000fe200078e0202 */
[----:B------:R-:W-:Y:S01]  /*1ba0*/  LEA.HI R2, R4, R38, RZ, 0x3 ;  /* 0x0000002604027211 */ /* 0x000fe200078f18ff */
[C---:B------:R-:W-:Y:S01]  /*1bb0*/  IMAD.SHL.U32 R173, R6.reuse, 0x20, RZ ;  /* 0x0000002006ad7824 */ /* 0x040fe200078e00ff */
[----:B------:R-:W-:Y:S01]  /*1bc0*/  SHF.R.S32.HI R4, RZ, 0x1f, R157 ;  /* 0x0000001fff047819 */ /* 0x000fe2000001149d */
[----:B------:R-:W-:Y:S01]  /*1bd0*/  IMAD.WIDE.U32 R168, R6, 0x60, RZ ;  /* 0x0000006006a87825 */ /* 0x000fe200078e00ff */
[----:B------:R-:W-:Y:S02]  /*1be0*/  LOP3.LUT R2, R2, 0xfffffff8, RZ, 0xc0, !PT ;  /* 0xfffffff802027812 */ /* 0x000fe400078ec0ff */
[----:B------:R-:W-:Y:S01]  /*1bf0*/  LEA.HI R4, R4, R157, RZ, 0x3 ;  /* 0x0000009d04047211 */ /* 0x000fe200078f18ff */
[----:B------:R-:W-:Y:S01]  /*1c00*/  IMAD.WIDE.U32 R164, R6, 0x70, RZ ;  /* 0x0000007006a47825 */ /* 0x000fe200078e00ff */
[----:B------:R-:W-:-:S02]  /*1c10*/  SHF.R.S32.HI R6, RZ, 0x1f, R158 ;  /* 0x0000001fff067819 */ /* 0x000fc4000001149e */
[----:B------:R-:W-:Y:S01]  /*1c20*/  IADD3 R119, R169, UR10, RZ ;  /* 0x0000000aa9777c10 */ /* 0x000fe2000fffe0ff */
[----:B------:R-:W-:Y:S01]  /*1c30*/  IMAD R8, R149, c[0x0][0x284], R5 ;  /* 0x0000a10095087a24 */ /* 0x000fe200078e0205 */
[----:B------:R-:W-:Y:S01]  /*1c40*/  LEA.HI R6, R6, R158, RZ, 0x3 ;  /* 0x0000009e06067211 */ /* 0x000fe200078f18ff */
[----:B------:R-:W-:Y:S01]  /*1c50*/  IMAD.SHL.U32 R5, R157, 0x40, RZ ;  /* 0x000000409d057824 */ /* 0x000fe200078e00ff */
[----:B------:R-:W-:Y:S01]  /*1c60*/  IADD3 R144, R163, UR21, RZ ;  /* 0x00000015a3907c10 */ /* 0x000fe2000fffe0ff */
[----:B------:R-:W-:Y:S01]  /*1c70*/  IMAD.IADD R2, R38, 0x1, -R2 ;  /* 0x0000000126027824 */ /* 0x000fe200078e0a02 */
[----:B------:R-:W-:Y:S01]  /*1c80*/  IADD3 R143, R165, UR8, RZ ;  /* 0x00000008a58f7c10 */ /* 0x000fe2000fffe0ff */
[----:B------:R-:W-:Y:S01]  /*1c90*/  IMAD.SHL.U32 R3, R3, 0x40, RZ ;  /* 0x0000004003037824 */ /* 0x000fe200078e00ff */
[----:B------:R-:W-:Y:S01]  /*1ca0*/  LOP3.LUT R123, R5, 0x1c0, RZ, 0xc0, !PT ;  /* 0x000001c0057b7812 */ /* 0x000fe200078ec0ff */
[C---:B------:R-:W-:Y:S01]  /*1cb0*/  IMAD.SHL.U32 R5, R2.reuse, 0x40, RZ ;  /* 0x0000004002057824 */ /* 0x040fe200078e00ff */
[----:B------:R-:W-:Y:S01]  /*1cc0*/  LOP3.LUT P0, RZ, R2, 0x4, RZ, 0xc0, !PT ;  /* 0x0000000402ff7812 */ /* 0x000fe2000780c0ff */
[----:B------:R-:W-:Y:S01]  /*1cd0*/  IMAD.SHL.U32 R2, R6, 0x40, RZ ;  /* 0x0000004006027824 */ /* 0x000fe200078e00ff */
[----:B------:R-:W-:Y:S01]  /*1ce0*/  LOP3.LUT R136, R3, 0xfffffe00, RZ, 0xc0, !PT ;  /* 0xfffffe0003887812 */ /* 0x000fe200078ec0ff */
[----:B------:R-:W-:Y:S01]  /*1cf0*/  IMAD.SHL.U32 R4, R4, 0x40, RZ ;  /* 0x0000004004047824 */ /* 0x000fe200078e00ff */
[----:B------:R-:W-:Y:S01]  /*1d00*/  LOP3.LUT R133, R5, 0x1c0, RZ, 0xc0, !PT ;  /* 0x000001c005857812 */ /* 0x000fe200078ec0ff */
[----:B------:R-:W-:Y:S01]  /*1d10*/  IMAD.IADD R114, R109, 0x1, R8 ;  /* 0x000000016d727824 */ /* 0x000fe200078e0208 */
[----:B------:R-:W-:Y:S01]  /*1d20*/  LOP3.LUT R138, R2, 0xfffffe00, RZ, 0xc0, !PT ;  /* 0xfffffe00028a7812 */ /* 0x000fe200078ec0ff */
[----:B------:R-:W-:Y:S01]  /*1d30*/  IMAD.IADD R112, R8, 0x1, R105 ;  /* 0x0000000108707824 */ /* 0x000fe200078e0269 */
[----:B------:R-:W-:Y:S01]  /*1d40*/  SHF.R.U32.HI R134, RZ, 0x3, R133 ;  /* 0x00000003ff867819 */ /* 0x000fe20000011685 */
[----:B------:R-:W-:Y:S01]  /*1d50*/  IMAD.IADD R113, R107, 0x1, R7 ;  /* 0x000000016b717824 */ /* 0x000fe200078e0207 */
[----:B------:R-:W-:Y:S01]  /*1d60*/  LOP3.LUT R2, R133, 0x18, R20, 0xf8, !PT ;  /* 0x0000001885027812 */ /* 0x000fe200078ef814 */
[----:B------:R-:W-:Y:S01]  /*1d70*/  IMAD.IADD R111, R7, 0x1, R103 ;  /* 0x00000001076f7824 */ /* 0x000fe200078e0267 */
[----:B------:R-:W-:Y:S01]  /*1d80*/  LOP3.LUT R3, R133, 0x38, R14, 0xf8, !PT ;  /* 0x0000003885037812 */ /* 0x000fe200078ef80e */
[----:B------:R-:W-:Y:S01]  /*1d90*/  ULDC.U8 UR8, c[0x0][0x298] ;  /* 0x0000a60000087ab9 */ /* 0x000fe20000000000 */
[----:B------:R-:W-:-:S02]  /*1da0*/  LOP3.LUT R2, R2, R134, RZ, 0x3c, !PT ;  /* 0x0000008602027212 */ /* 0x000fc400078e3cff */
[----:B------:R-:W-:Y:S02]  /*1db0*/  LOP3.LUT R137, R4, 0xfffffe00, RZ, 0xc0, !PT ;  /* 0xfffffe0004897812 */ /* 0x000fe400078ec0ff */
[----:B------:R-:W-:Y:S01]  /*1dc0*/  SHF.R.U32.HI R160, RZ, 0x3, R123 ;  /* 0x00000003ffa07819 */ /* 0x000fe2000001167b */
[----:B------:R-:W-:Y:S01]  /*1dd0*/  IMAD.IADD R2, R2, 0x1, R135 ;  /* 0x0000000102027824 */ /* 0x000fe200078e0287 */
[--C-:B------:R-:W-:Y:S02]  /*1de0*/  LOP3.LUT R6, R124, 0x38, R14.reuse, 0xf8, !PT ;  /* 0x000000387c067812 */ /* 0x100fe400078ef80e */
[--C-:B------:R-:W-:Y:S02]  /*1df0*/  LOP3.LUT R5, R123, 0x38, R14.reuse, 0xf8, !PT ;  /* 0x000000387b057812 */ /* 0x100fe400078ef80e */
[----:B------:R-:W-:Y:S02]  /*1e00*/  LEA R91, R2, 0x100, 0x1 ;  /* 0x00000100025b7811 */ /* 0x000fe400078e08ff */
[----:B------:R-:W-:-:S02]  /*1e10*/  LOP3.LUT R4, R122, 0x38, R14, 0xf8, !PT ;  /* 0x000000387a047812 */ /* 0x000fc400078ef80e */
[----:B------:R-:W-:Y:S02]  /*1e20*/  LOP3.LUT R2, R3, R134, RZ, 0x3c, !PT ;  /* 0x0000008603027212 */ /* 0x000fe400078e3cff */
[----:B------:R-:W-:Y:S02]  /*1e30*/  LOP3.LUT R6, R138, R6, R161, 0xf6, !PT ;  /* 0x000000068a067212 */ /* 0x000fe400078ef6a1 */
[----:B------:R-:W-:Y:S01]  /*1e40*/  LOP3.LUT R5, R137, R5, R160, 0xf6, !PT ;  /* 0x0000000589057212 */ /* 0x000fe200078ef6a0 */
[----:B------:R-:W-:Y:S01]  /*1e50*/  IMAD.IADD R2, R2, 0x1, R135 ;  /* 0x0000000102027824 */ /* 0x000fe200078e0287 */
[----:B------:R-:W-:Y:S01]  /*1e60*/  LOP3.LUT R3, R136, R4, R159, 0xf6, !PT ;  /* 0x0000000488037212 */ /* 0x000fe200078ef69f */
[----:B------:R-:W-:Y:S01]  /*1e70*/  IMAD.SHL.U32 R142, R6, 0x2, RZ ;  /* 0x00000002068e7824 */ /* 0x000fe200078e00ff */
[----:B------:R-:W-:Y:S01]  /*1e80*/  IADD3 R92, R91, 0x40, RZ ;  /* 0x000000405b5c7810 */ /* 0x000fe20007ffe0ff */
[----:B------:R-:W-:Y:S01]  /*1e90*/  IMAD.SHL.U32 R141, R5, 0x2, RZ ;  /* 0x00000002058d7824 */ /* 0x000fe200078e00ff */
[----:B------:R-:W-:Y:S01]  /*1ea0*/  @P0 IADD3 R92, R91, -0x40, RZ ;  /* 0xffffffc05b5c0810 */ /* 0x000fe20007ffe0ff */
[----:B------:R-:W-:Y:S01]  /*1eb0*/  IMAD.SHL.U32 R140, R3, 0x2, RZ ;  /* 0x00000002038c7824 */ /* 0x000fe200078e00ff */
[----:B------:R-:W-:Y:S01]  /*1ec0*/  BAR.SYNC.DEFER_BLOCKING 0x0 ;  /* 0x0000000000007b1d */ /* 0x000fe20000010000 */
[----:B------:R-:W-:Y:S01]  /*1ed0*/  IMAD.SHL.U32 R139, R2, 0x2, RZ ;  /* 0x00000002028b7824 */ /* 0x000fe200078e00ff */
[----:B------:R-:W-:-:S04]  /*1ee0*/  ISETP.GE.AND P0, PT, R174, 0x1, PT ;  /* 0x00000001ae00780c */ /* 0x000fc80003f06270 */
.L_x_102:
[----:B-1----:R-:W-:Y:S01]  /*1ef0*/  IMAD.U32 R2, RZ, RZ, UR6 ;  /* 0x00000006ff027e24 */ /* 0x002fe2000f8e00ff */
[----:B------:R-:W-:Y:S04]  /*1f00*/  DEPBAR.LE SB0, 0x0 ;  /* 0x000080000000791a */ /* 0x000fe80000000000 */
[----:B------:R-:W-:Y:S01]  /*1f10*/  IMAD R2, R2, 0x70, R0 ;  /* 0x0000007002027824 */ /* 0x000fe200078e0200 */
[----:B------:R-:W-:Y:S01]  /*1f20*/  ISETP.NE.AND P1, PT, R175, 0x1, PT ;  /* 0x00000001af00780c */ /* 0x000fe20003f25270 */
[----:B------:R-:W-:Y:S01]  /*1f30*/  IMAD.MOV.U32 R99, RZ, RZ, RZ ;  /* 0x000000ffff637224 */ /* 0x000fe200078e00ff */
[----:B------:R-:W-:Y:S01]  /*1f40*/  ISETP.GE.AND P2, PT, R174, 0x1, PT ;  /* 0x00000001ae00780c */ /* 0x000fe20003f46270 */
[----:B------:R-:W-:Y:S01]  /*1f50*/  IMAD.IADD R4, R146, 0x1, R2 ;  /* 0x0000000192047824 */ /* 0x000fe200078e0202 */
[----:B------:R-:W-:Y:S01]  /*1f60*/  ISETP.GE.AND P0, PT, R2, UR4, PT ;  /* 0x0000000402007c0c */ /* 0x000fe2000bf06270 */
[----:B------:R-:W-:Y:S02]  /*1f70*/  BSSY B2, `(.L_x_56) ;  /* 0x0000547000027945 */ /* 0x000fe40003800000 */
[----:B------:R-:W-:Y:S01]  /*1f80*/  IMAD.MOV.U32 R5, RZ, RZ, R4 ;  /* 0x000000ffff057224 */ /* 0x000fe200078e0004 */
[----:B------:R-:W-:Y:S05]  /*1f90*/  ISETP.GT.OR P0, PT, R0, 0x6f, P0 ;  /* 0x0000006f0000780c */ /* 0x000fea0000704670 */
[----:B------:R-:W-:Y:S05]  /*1fa0*/  @P1 IMAD.HI.U32 R2, R4, c[0x0][0x2bc], RZ ;  /* 0x0000af0004021a27 */ /* 0x000fea00078e00ff */
[----:B------:R-:W-:Y:S04]  /*1fb0*/  @P1 SHF.R.U32.HI R5, RZ, c[0x0][0x2c0], R2 ;  /* 0x0000b000ff051a19 */ /* 0x000fe80000011602 */
[C---:B------:R-:W-:Y:S04]  /*1fc0*/  @!P0 IADD3 R3, P1, R5.reuse, UR36, RZ ;  /* 0x0000002405038c10 */ /* 0x040fe8000ff3e0ff */
[----:B------:R-:W-:Y:S02]  /*1fd0*/  @!P0 LEA.HI.X.SX32 R6, R5, UR28, 0x1, P1 ;  /* 0x0000001c05068c11 */ /* 0x000fe400088f0eff */
[C---:B------:R-:W-:Y:S04]  /*1fe0*/  @!P0 LEA R2, P1, R3.reuse, c[0x0][0x2a0], 0x2 ;  /* 0x0000a80003028a11 */ /* 0x040fe800078210ff */
[----:B------:R-:W-:Y:S05]  /*1ff0*/  @!P0 LEA.HI.X R3, R3, c[0x0][0x2a4], R6, 0x2, P1 ;  /* 0x0000a90003038a11 */ /* 0x000fea00008f1406 */
[----:B------:R1:W2:Y:S04]  /*2000*/  @!P0 LDG.E R99, [R2.64] ;  /* 0x0000001602638981 */ /* 0x0002a8000c1e1900 */
[----:B------:R-:W-:Y:S01]  /*2010*/  BAR.SYNC.DEFER_BLOCKING 0x0 ;  /* 0x0000000000007b1d */ /* 0x000fe20000010000 */
[----:B-1----:R-:W-:Y:S04]  /*2020*/  IMAD.MOV R2, RZ, RZ, -R5 ;  /* 0x000000ffff027224 */ /* 0x002fe800078e0a05 */
[----:B------:R-:W-:Y:S04]  /*2030*/  IMAD R100, R2, c[0x0][0x2b8], R4 ;  /* 0x0000ae0002647a24 */ /* 0x000fe800078e0204 */
[C---:B------:R-:W-:Y:S01]  /*2040*/  IMAD.WIDE.U32 R2, R100.reuse, c[0x0][0x1e0], RZ ;  /* 0x0000780064027a25 */ /* 0x040fe200078e00ff */
[----:B------:R-:W-:Y:S05]  /*2050*/  SHF.R.S32.HI R117, RZ, 0x1f, R100 ;  /* 0x0000001fff757819 */ /* 0x000fea0000011464 */
[----:B------:R-:W-:Y:S04]  /*2060*/  IMAD R4, R117, c[0x0][0x1e0], RZ ;  /* 0x0000780075047a24 */ /* 0x000fe800078e02ff */
[----:B------:R-:W-:Y:S04]  /*2070*/  IMAD R4, R100, c[0x0][0x1e4], R4 ;  /* 0x0000790064047a24 */ /* 0x000fe800078e0204 */
[----:B------:R-:W-:Y:S01]  /*2080*/  IMAD.IADD R3, R3, 0x1, R4 ;  /* 0x0000000103037824 */ /* 0x000fe200078e0204 */
[----:B--2---:R-:W-:Y:S03]  /*2090*/  SHF.R.S32.HI R118, RZ, 0x1f, R99 ;  /* 0x0000001fff767819 */ /* 0x004fe60000011463 */
[C---:B------:R-:W-:Y:S04]  /*20a0*/  IMAD.WIDE.U32 R2, R99.reuse, c[0x0][0x1f0], R2 ;  /* 0x00007c0063027a25 */ /* 0x040fe800078e0002 */
[----:B------:R-:W-:Y:S01]  /*20b0*/  IMAD R4, R118, c[0x0][0x1f0], RZ ;  /* 0x00007c0076047a24 */ /* 0x000fe200078e02ff */
[----:B------:R-:W-:Y:S03]  /*20c0*/  IADD3 R2, P0, R2, UR34, RZ ;  /* 0x0000002202027c10 */ /* 0x000fe6000ff1e0ff */
[----:B------:R-:W-:Y:S05]  /*20d0*/  IMAD R4, R99, c[0x0][0x1f4], R4 ;  /* 0x00007d0063047a24 */ /* 0x000fea00078e0204 */
[----:B------:R-:W-:Y:S02]  /*20e0*/  IADD3.X R3, R3, UR32, R4, P0, !PT ;  /* 0x0000002003037c10 */ /* 0x000fe400087fe404 */
[C---:B------:R-:W-:Y:S04]  /*20f0*/  LEA R89, P0, R2.reuse, c[0x0][0x1c8], 0x1 ;  /* 0x0000720002597a11 */ /* 0x040fe800078008ff */
[----:B------:R-:W-:Y:S01]  /*2100*/  LEA.HI.X R88, R2, c[0x0][0x1cc], R3, 0x1, P0 ;  /* 0x0000730002587a11 */ /* 0x000fe200000f0c03 */
[----:B------:R-:W-:-:S05]  /*2110*/  @!P2 BRA `(.L_x_57) ;  /* 0x00004e100000a947 */ /* 0x000fca0003800000 */
[----:B------:R-:W-:Y:S01]  /*2120*/  IMAD R3, R143, UR6, RZ ;  /* 0x000000068f037c24 */ /* 0x000fe2000f8e02ff */
[----:B------:R-:W-:Y:S01]  /*2130*/  ISETP.NE.AND P0, PT, RZ, UR8, PT ;  /* 0x00000008ff007c0c */ /* 0x000fe2000bf05270 */
[----:B------:R-:W-:Y:S01]  /*2140*/  IMAD R2, R144, UR6, RZ ;  /* 0x0000000690027c24 */ /* 0x000fe2000f8e02ff */
[----:B------:R-:W-:Y:S01]  /*2150*/  USHF.R.S32.HI UR9, URZ, 0x1f, UR6 ;  /* 0x0000001f3f097899 */ /* 0x000fe20008011406 */
[----:B------:R-:W-:Y:S01]  /*2160*/  IMAD.WIDE.U32 R72, R164, UR6, RZ ;  /* 0x00000006a4487c25 */ /* 0x000fe2000f8e00ff */
[----:B------:R-:W-:Y:S03]  /*2170*/  UIMAD UR5, UR6, -0x70, UR4 ;  /* 0xffffff90060578a4 */ /* 0x000fe6000f8e0204 */
[----:B------:R-:W-:Y:S01]  /*2180*/  IMAD.WIDE.U32 R74, R162, UR6, RZ ;  /* 0x00000006a24a7c25 */ /* 0x000fe2000f8e00ff */
[----:B------:R-:W-:Y:S03]  /*2190*/  UISETP.LT.AND UP0, UPT, UR5, 0x70, UPT ;  /* 0x000000700500788c */ /* 0x000fe6000bf01270 */
[----:B------:R-:W-:Y:S02]  /*21a0*/  IMAD R3, R164, UR9, R3 ;  /* 0x00000009a4037c24 */ /* 0x000fe4000f8e0203 */
[----:B------:R-:W-:Y:S01]  /*21b0*/  IMAD R2, R162, UR9, R2 ;  /* 0x00000009a2027c24 */ /* 0x000fe2000f8e0202 */
[----:B------:R-:W-:Y:S02]  /*21c0*/  USEL UR9, UR5, 0x70, UP0 ;  /* 0x0000007005097887 */ /* 0x000fe40008000000 */
[----:B------:R-:W-:Y:S02]  /*21d0*/  IADD3 R39, R73, R3, RZ ;  /* 0x0000000349277210 */ /* 0x000fe40007ffe0ff */
[----:B------:R-:W-:Y:S01]  /*21e0*/  IADD3 R43, R75, R2, RZ ;  /* 0x000000024b2b7210 */ /* 0x000fe20007ffe0ff */
[----:B------:R-:W-:-:S05]  /*21f0*/  @!P0 BRA `(.L_x_58) ;  /* 0x0000284000008947 */ /* 0x000fca0003800000 */
[----:B------:R-:W-:Y:S01]  /*2200*/  ISETP.GE.AND P4, PT, R38, UR9, PT ;  /* 0x0000000926007c0c */ /* 0x000fe2000bf86270 */
[----:B------:R-:W-:Y:S01]  /*2210*/  BSSY B0, `(.L_x_59) ;  /* 0x000001b000007945 */ /* 0x000fe20003800000 */
[----:B------:R-:W-:Y:S01]  /*2220*/  CS2R R50, SRZ ;  /* 0x0000000000327805 */ /* 0x000fe2000001ff00 */
[----:B------:R-:W-:Y:S01]  /*2230*/  CS2R R46, SRZ ;  /* 0x00000000002e7805 */ /* 0x000fe2000001ff00 */
[----:B------:R-:W-:Y:S01]  /*2240*/  CS2R R40, SRZ ;  /* 0x0000000000287805 */ /* 0x000fe2000001ff00 */
[----:B------:R-:W-:Y:S01]  /*2250*/  CS2R R12, SRZ ;  /* 0x00000000000c7805 */ /* 0x000fe2000001ff00 */
[----:B------:R-:W-:Y:S07]  /*2260*/  CS2R R2, SRZ ;  /* 0x0000000000027805 */ /* 0x000fee000001ff00 */
[----:B------:R-:W-:-:S05]  /*2270*/  @P4 BRA `(.L_x_60) ;  /* 0x0000014000004947 */ /* 0x000fca0003800000 */
[----:B------:R-:W-:Y:S01]  /*2280*/  IADD3 R2, P0, R108, R72, RZ ;  /* 0x000000486c027210 */ /* 0x000fe20007f1e0ff */
[----:B------:R-:W-:Y:S01]  /*2290*/  CS2R R40, SRZ ;  /* 0x0000000000287805 */ /* 0x000fe2000001ff00 */
[----:B------:R-:W-:Y:S01]  /*22a0*/  CS2R R46, SRZ ;  /* 0x00000000002e7805 */ /* 0x000fe2000001ff00 */
[----:B------:R-:W-:Y:S02]  /*22b0*/  CS2R R12, SRZ ;  /* 0x00000000000c7805 */ /* 0x000fe4000001ff00 */
[----:B------:R-:W-:Y:S01]  /*22c0*/  IMAD.X R4, R39, 0x1, R114, P0 ;  /* 0x0000000127047824 */ /* 0x000fe200000e0672 */
[----:B------:R-:W-:Y:S05]  /*22d0*/  IADD3 R3, P0, R106, R74, RZ ;  /* 0x0000004a6a037210 */ /* 0x000fea0007f1e0ff */
[----:B------:R-:W-:Y:S01]  /*22e0*/  IMAD.X R5, R43, 0x1, R113, P0 ;  /* 0x000000012b057824 */ /* 0x000fe200000e0671 */
[C---:B------:R-:W-:Y:S04]  /*22f0*/  LEA R6, P0, R2.reuse, c[0x0][0x270], 0x1 ;  /* 0x00009c0002067a11 */ /* 0x040fe800078008ff */
[----:B------:R-:W-:Y:S02]  /*2300*/  LEA.HI.X R7, R2, c[0x0][0x274], R4, 0x1, P0 ;  /* 0x00009d0002077a11 */ /* 0x000fe400000f0c04 */
[C---:B------:R-:W-:Y:S04]  /*2310*/  LEA R4, P0, R3.reuse, c[0x0][0x288], 0x1 ;  /* 0x0000a20003047a11 */ /* 0x040fe800078008ff */
[----:B------:R-:W-:Y:S02]  /*2320*/  LEA.HI.X R5, R3, c[0x0][0x28c], R5, 0x1, P0 ;  /* 0x0000a30003057a11 */ /* 0x000fe400000f0c05 */
[----:B------:R-:W-:Y:S01]  /*2330*/  ISETP.GE.AND P0, PT, R36, c[0x0][0x27c], PT ;  /* 0x00009f0024007a0c */ /* 0x000fe20003f06270 */
[----:B------:R-:W-:Y:S11]  /*2340*/  CS2R R2, SRZ ;  /* 0x0000000000027805 */ /* 0x000ff6000001ff00 */
[----:B------:R-:W-:Y:S01]  /*2350*/  @!UPT UIADD3 URZ, URZ, URZ, URZ ;  /* 0x0000003f3f3ff290 */ /* 0x000fe2000fffe03f */
[----:B------:R1:W5:Y:S04]  /*2360*/  @!P0 LDG.E.64 R40, [R6.64] ;  /* 0x0000001606288981 */ /* 0x000368000c1e1b00 */
[----:B------:R1:W5:Y:S01]  /*2370*/  @!P0 LDG.E.64 R2, [R4.64] ;  /* 0x0000001604028981 */ /* 0x000362000c1e1b00 */
[----:B------:R-:W-:Y:S11]  /*2380*/  ISETP.GE.AND P0, PT, R23, c[0x0][0x27c], PT ;  /* 0x00009f0017007a0c */ /* 0x000ff60003f06270 */
[----:B------:R-:W-:Y:S02]  /*2390*/  @!UPT UIADD3 URZ, URZ, URZ, URZ ;  /* 0x0000003f3f3ff290 */ /* 0x000fe4000fffe03f */
[----:B------:R1:W5:Y:S04]  /*23a0*/  @!P0 LDG.E.64 R46, [R6.64+0x20] ;  /* 0x00002016062e8981 */ /* 0x000368000c1e1b00 */
[----:B------:R1:W5:Y:S02]  /*23b0*/  @!P0 LDG.E.64 R12, [R4.64+0x20] ;  /* 0x00002016040c8981 */ /* 0x000364000c1e1b00 */
.L_x_60:
[----:B------:R-:W-:Y:S05]  /*23c0*/  BSYNC B0 ;  /* 0x0000000000007941 */ /* 0x000fea0003800000 */
.L_x_59:
[----:B------:R-:W-:Y:S01]  /*23d0*/  ISETP.GE.AND P5, PT, R158, UR9, PT ;  /* 0x000000099e007c0c */ /* 0x000fe2000bfa6270 */
[----:B-1---5:R-:W-:Y:S01]  /*23e0*/  IMAD.MOV.U32 R7, RZ, RZ, R46 ;  /* 0x000000ffff077224 */ /* 0x022fe200078e002e */
[----:B------:R-:W-:Y:S01]  /*23f0*/  BSSY B0, `(.L_x_61) ;  /* 0x0000025000007945 */ /* 0x000fe20003800000 */
[----:B------:R-:W-:Y:S01]  /*2400*/  IMAD.MOV.U32 R6, RZ, RZ, R47 ;  /* 0x000000ffff067224 */ /* 0x000fe200078e002f */
[----:B------:R-:W-:Y:S01]  /*2410*/  CS2R R48, SRZ ;  /* 0x0000000000307805 */ /* 0x000fe2000001ff00 */
[----:B------:R-:W-:Y:S01]  /*2420*/  IMAD.MOV.U32 R5, RZ, RZ, R40 ;  /* 0x000000ffff057224 */ /* 0x000fe200078e0028 */
[----:B------:R-:W-:Y:S01]  /*2430*/  CS2R R16, SRZ ;  /* 0x0000000000107805 */ /* 0x000fe2000001ff00 */
[----:B------:R-:W-:Y:S01]  /*2440*/  IMAD.MOV.U32 R4, RZ, RZ, R41 ;  /* 0x000000ffff047224 */ /* 0x000fe200078e0029 */
[----:B------:R-:W-:Y:S01]  /*2450*/  PRMT R60, R7, 0x5410, R6 ;  /* 0x00005410073c7816 */ /* 0x000fe20000000006 */
[----:B------:R-:W-:Y:S01]  /*2460*/  IMAD.MOV.U32 R6, RZ, RZ, R13 ;  /* 0x000000ffff067224 */ /* 0x000fe200078e000d */
[----:B------:R-:W-:Y:S01]  /*2470*/  PRMT R42, R5, 0x7610, R42 ;  /* 0x00007610052a7816 */ /* 0x000fe2000000002a */
[----:B------:R-:W-:Y:S01]  /*2480*/  IMAD.MOV.U32 R5, RZ, RZ, R2 ;  /* 0x000000ffff057224 */ /* 0x000fe200078e0002 */
[----:B------:R-:W-:Y:S01]  /*2490*/  PRMT R44, R4, 0x7610, R44 ;  /* 0x00007610042c7816 */ /* 0x000fe2000000002c */
[----:B------:R-:W-:Y:S01]  /*24a0*/  CS2R R14, SRZ ;  /* 0x00000000000e7805 */ /* 0x000fe2000001ff00 */
[----:B------:R-:W-:Y:S02]  /*24b0*/  MOV R7, R12 ;  /* 0x0000000c00077202 */ /* 0x000fe40000000f00 */
[----:B------:R-:W-:Y:S02]  /*24c0*/  MOV R4, R3 ;  /* 0x0000000300047202 */ /* 0x000fe40000000f00 */
[----:B------:R-:W-:Y:S02]  /*24d0*/  PRMT R30, R7, 0x5410, R6 ;  /* 0x00005410071e7816 */ /* 0x000fe40000000006 */
[----:B------:R-:W-:Y:S01]  /*24e0*/  PRMT R22, R5, 0x5410, R4 ;  /* 0x0000541005167816 */ /* 0x000fe20000000004 */
[----:B------:R-:W-:-:S05]  /*24f0*/  @P5 BRA `(.L_x_62) ;  /* 0x0000014000005947 */ /* 0x000fca0003800000 */
[----:B------:R-:W-:Y:S01]  /*2500*/  IADD3 R4, P1, P0, R108, R72, R173 ;  /* 0x000000486c047210 */ /* 0x000fe2000783e0ad */
[----:B------:R-:W-:Y:S01]  /*2510*/  CS2R R48, SRZ ;  /* 0x0000000000307805 */ /* 0x000fe2000001ff00 */
[----:B------:R-:W-:Y:S01]  /*2520*/  CS2R R14, SRZ ;  /* 0x00000000000e7805 */ /* 0x000fe2000001ff00 */
[----:B------:R-:W-:Y:S01]  /*2530*/  CS2R R50, SRZ ;  /* 0x0000000000327805 */ /* 0x000fe2000001ff00 */
[----:B------:R-:W-:Y:S01]  /*2540*/  IADD3.X R7, R114, R39, R154, P1, P0 ;  /* 0x0000002772077210 */ /* 0x000fe20000fe049a */
[----:B------:R-:W-:Y:S01]  /*2550*/  CS2R R16, SRZ ;  /* 0x0000000000107805 */ /* 0x000fe2000001ff00 */
[----:B------:R-:W-:Y:S04]  /*2560*/  IADD3 R5, P1, P0, R106, R74, R171 ;  /* 0x0000004a6a057210 */ /* 0x000fe8000783e0ab */
[----:B------:R-:W-:Y:S02]  /*2570*/  IADD3.X R8, R113, R43, R155, P1, P0 ;  /* 0x0000002b71087210 */ /* 0x000fe40000fe049b */
[C---:B------:R-:W-:Y:S04]  /*2580*/  LEA R6, P0, R4.reuse, c[0x0][0x270], 0x1 ;  /* 0x00009c0004067a11 */ /* 0x040fe800078008ff */
[----:B------:R-:W-:Y:S02]  /*2590*/  LEA.HI.X R7, R4, c[0x0][0x274], R7, 0x1, P0 ;  /* 0x00009d0004077a11 */ /* 0x000fe400000f0c07 */
[C---:B------:R-:W-:Y:S04]  /*25a0*/  LEA R4, P0, R5.reuse, c[0x0][0x288], 0x1 ;  /* 0x0000a20005047a11 */ /* 0x040fe800078008ff */
[----:B------:R-:W-:Y:S02]  /*25b0*/  LEA.HI.X R5, R5, c[0x0][0x28c], R8, 0x1, P0 ;  /* 0x0000a30005057a11 */ /* 0x000fe400000f0c08 */
[----:B------:R-:W-:Y:S11]  /*25c0*/  ISETP.GE.AND P0, PT, R36, c[0x0][0x27c], PT ;  /* 0x00009f0024007a0c */ /* 0x000ff60003f06270 */
[----:B------:R-:W-:Y:S02]  /*25d0*/  @!UPT UIADD3 URZ, URZ, URZ, URZ ;  /* 0x0000003f3f3ff290 */ /* 0x000fe4000fffe03f */
[----:B------:R1:W5:Y:S04]  /*25e0*/  @!P0 LDG.E.64 R48, [R6.64] ;  /* 0x0000001606308981 */ /* 0x000368000c1e1b00 */
[----:B------:R1:W5:Y:S01]  /*25f0*/  @!P0 LDG.E.64 R14, [R4.64] ;  /* 0x00000016040e8981 */ /* 0x000362000c1e1b00 */
[----:B------:R-:W-:Y:S11]  /*2600*/  ISETP.GE.AND P0, PT, R23, c[0x0][0x27c], PT ;  /* 0x00009f0017007a0c */ /* 0x000ff60003f06270 */
[----:B------:R-:W-:Y:S02]  /*2610*/  @!UPT UIADD3 URZ, URZ, URZ, URZ ;  /* 0x0000003f3f3ff290 */ /* 0x000fe4000fffe03f */
[----:B------:R1:W5:Y:S04]  /*2620*/  @!P0 LDG.E.64 R50, [R6.64+0x20] ;  /* 0x0000201606328981 */ /* 0x000368000c1e1b00 */
[----:B------:R1:W5:Y:S02]  /*2630*/  @!P0 LDG.E.64 R16, [R4.64+0x20] ;  /* 0x0000201604108981 */ /* 0x000364000c1e1b00 */
.L_x_62:
[----:B------:R-:W-:Y:S05]  /*2640*/  BSYNC B0 ;  /* 0x0000000000007941 */ /* 0x000fea0003800000 */
.L_x_61:
[----:B------:R-:W-:Y:S01]  /*2650*/  ISETP.GE.AND P3, PT, R157, UR9, PT ;  /* 0x000000099d007c0c */ /* 0x000fe2000bf66270 */
[----:B-1---5:R-:W-:Y:S01]  /*2660*/  IMAD.MOV.U32 R7, RZ, RZ, R50 ;  /* 0x000000ffff077224 */ /* 0x022fe200078e0032 */
[----:B------:R-:W-:Y:S01]  /*2670*/  MOV R5, R48 ;  /* 0x0000003000057202 */ /* 0x000fe20000000f00 */
[----:B------:R-:W-:Y:S01]  /*2680*/  IMAD.MOV.U32 R6, RZ, RZ, R51 ;  /* 0x000000ffff067224 */ /* 0x000fe200078e0033 */
[----:B------:R-:W-:Y:S01]  /*2690*/  BSSY B0, `(.L_x_63) ;  /* 0x0000024000007945 */ /* 0x000fe20003800000 */
[----:B------:R-:W-:Y:S01]  /*26a0*/  IMAD.MOV.U32 R4, RZ, RZ, R49 ;  /* 0x000000ffff047224 */ /* 0x000fe200078e0031 */
[----:B------:R-:W-:Y:S01]  /*26b0*/  CS2R R58, SRZ ;  /* 0x00000000003a7805 */ /* 0x000fe2000001ff00 */
[----:B------:R-:W-:Y:S01]  /*26c0*/  CS2R R54, SRZ ;  /* 0x0000000000367805 */ /* 0x000fe2000001ff00 */
[----:B------:R-:W-:Y:S01]  /*26d0*/  PRMT R62, R7, 0x5410, R6 ;  /* 0x00005410073e7816 */ /* 0x000fe20000000006 */
[----:B------:R-:W-:Y:S01]  /*26e0*/  IMAD.MOV.U32 R7, RZ, RZ, R16 ;  /* 0x000000ffff077224 */ /* 0x000fe200078e0010 */
[----:B------:R-:W-:Y:S01]  /*26f0*/  PRMT R61, R5, 0x5410, R4 ;  /* 0x00005410053d7816 */ /* 0x000fe20000000004 */
[----:B------:R-:W-:Y:S01]  /*2700*/  IMAD.MOV.U32 R5, RZ, RZ, R14 ;  /* 0x000000ffff057224 */ /* 0x000fe200078e000e */
[----:B------:R-:W-:Y:S01]  /*2710*/  MOV R6, R17 ;  /* 0x0000001100067202 */ /* 0x000fe20000000f00 */
[----:B------:R-:W-:Y:S01]  /*2720*/  CS2R R52, SRZ ;  /* 0x0000000000347805 */ /* 0x000fe2000001ff00 */
[----:B------:R-:W-:Y:S01]  /*2730*/  MOV R4, R15 ;  /* 0x0000000f00047202 */ /* 0x000fe20000000f00 */
[----:B------:R-:W-:Y:S01]  /*2740*/  CS2R R24, SRZ ;  /* 0x0000000000187805 */ /* 0x000fe2000001ff00 */
[----:B------:R-:W-:Y:S01]  /*2750*/  PRMT R32, R7, 0x5410, R6 ;  /* 0x0000541007207816 */ /* 0x000fe20000000006 */
[----:B------:R-:W-:Y:S01]  /*2760*/  CS2R R18, SRZ ;  /* 0x0000000000127805 */ /* 0x000fe2000001ff00 */
        /* <DEDUP_REMOVED lines=22> */
.L_x_64:
[----:B------:R-:W-:Y:S05]  /*28d0*/  BSYNC B0 ;  /* 0x0000000000007941 */ /* 0x000fea0003800000 */
.L_x_63:
        /* <DEDUP_REMOVED lines=38> */
.L_x_66:
[----:B------:R-:W-:Y:S05]  /*2b40*/  BSYNC B0 ;  /* 0x0000000000007941 */ /* 0x000fea0003800000 */
.L_x_65:
[----:B-1---5:R-:W-:Y:S01]  /*2b50*/  MOV R5, R56 ;  /* 0x0000003800057202 */ /* 0x022fe20000000f00 */
[----:B------:R1:W2:Y:S01]  /*2b60*/  SHFL.IDX PT, R70, R88, RZ, 0x1c1f ;  /* 0x001c1fff58467589 */ /* 0x0002a200000e0000 */
[----:B------:R-:W-:Y:S01]  /*2b70*/  IMAD.MOV.U32 R7, RZ, RZ, R58 ;  /* 0x000000ffff077224 */ /* 0x000fe200078e003a */
[----:B------:R-:W-:Y:S01]  /*2b80*/  BSSY B1, `(.L_x_67) ;  /* 0x0000081000017945 */ /* 0x000fe20003800000 */
[----:B------:R-:W-:Y:S02]  /*2b90*/  IMAD.MOV.U32 R6, RZ, RZ, R59 ;  /* 0x000000ffff067224 */ /* 0x000fe400078e003b */
[----:B------:R-:W-:Y:S01]  /*2ba0*/  IMAD.MOV.U32 R4, RZ, RZ, R57 ;  /* 0x000000ffff047224 */ /* 0x000fe200078e0039 */
[----:B------:R1:W3:Y:S02]  /*2bb0*/  SHFL.IDX PT, R67, R89, RZ, 0x1c1f ;  /* 0x001c1fff59437589 */ /* 0x0002e400000e0000 */
[----:B------:R-:W-:Y:S01]  /*2bc0*/  PRMT R66, R7, 0x5410, R6 ;  /* 0x0000541007427816 */ /* 0x000fe20000000006 */
[----:B------:R-:W-:Y:S01]  /*2bd0*/  IMAD.MOV.U32 R7, RZ, RZ, R28 ;  /* 0x000000ffff077224 */ /* 0x000fe200078e001c */
[----:B------:R-:W-:Y:S01]  /*2be0*/  PRMT R65, R5, 0x5410, R4 ;  /* 0x0000541005417816 */ /* 0x000fe20000000004 */
[----:B------:R-:W-:Y:S01]  /*2bf0*/  IMAD.MOV.U32 R5, RZ, RZ, R26 ;  /* 0x000000ffff057224 */ /* 0x000fe200078e001a */
[----:B------:R-:W-:Y:S02]  /*2c00*/  MOV R6, R29 ;  /* 0x0000001d00067202 */ /* 0x000fe40000000f00 */
[----:B------:R-:W-:Y:S02]  /*2c10*/  MOV R4, R27 ;  /* 0x0000001b00047202 */ /* 0x000fe40000000f00 */
[----:B------:R-:W-:Y:S02]  /*2c20*/  PRMT R39, R7, 0x5410, R6 ;  /* 0x0000541007277816 */ /* 0x000fe40000000006 */
[----:B------:R-:W-:Y:S01]  /*2c30*/  PRMT R35, R5, 0x5410, R4 ;  /* 0x0000541005237816 */ /* 0x000fe20000000004 */
[----:B------:R-:W-:-:S05]  /*2c40*/  @P4 BRA `(.L_x_68) ;  /* 0x0000074000004947 */ /* 0x000fca0003800000 */
[----:B------:R-:W-:Y:S01]  /*2c50*/  ISETP.NE.AND P0, PT, R101, RZ, PT ;  /* 0x000000ff6500720c */ /* 0x000fe20003f05270 */
[----:B------:R-:W-:Y:S01]  /*2c60*/  @!UPT UIADD3 URZ, URZ, URZ, URZ ;  /* 0x0000003f3f3ff290 */ /* 0x000fe2000fffe03f */
[----:B------:R-:W-:Y:S11]  /*2c70*/  BSSY B0, `(.L_x_69) ;  /* 0x0000038000007945 */ /* 0x000ff60003800000 */
[----:B------:R-:W-:-:S05]  /*2c80*/  @P0 BRA `(.L_x_70) ;  /* 0x0000036000000947 */ /* 0x000fca0003800000 */
[C---:B---3--:R-:W-:Y:S01]  /*2c90*/  LEA R68, P0, R20.reuse, R67, 0x1 ;  /* 0x0000004314447211 */ /* 0x048fe200078008ff */
[----:B------:R-:W3:Y:S03]  /*2ca0*/  LDS.128 R8, [R91+0x3800] ;  /* 0x003800005b087984 */ /* 0x000ee60000000c00 */
[----:B--2---:R-:W-:Y:S02]  /*2cb0*/  LEA.HI.X R69, R20, R70, R21, 0x1, P0 ;  /* 0x0000004614457211 */ /* 0x004fe400000f0c15 */
[----:B------:R-:W-:Y:S11]  /*2cc0*/  ISETP.GE.AND P0, PT, R36, c[0x0][0x27c], PT ;  /* 0x00009f0024007a0c */ /* 0x000ff60003f06270 */
[----:B------:R-:W-:Y:S02]  /*2cd0*/  @!UPT UIADD3 URZ, URZ, URZ, URZ ;  /* 0x0000003f3f3ff290 */ /* 0x000fe4000fffe03f */
[----:B------:R-:W-:Y:S01]  /*2ce0*/  @!P0 SHF.R.U64 R6, R2, 0x10, R3 ;  /* 0x0000001002068819 */ /* 0x000fe20000001203 */
[----:B------:R-:W-:Y:S01]  /*2cf0*/  @!P0 HADD2.F32 R2, -RZ, R22.H0_H0 ;  /* 0x20000016ff028230 */ /* 0x000fe20000004100 */
[----:B------:R-:W-:Y:S02]  /*2d00*/  @!P0 SHF.R.U64 R43, R40, 0x10, R41 ;  /* 0x00000010282b8819 */ /* 0x000fe40000001229 */
[----:B------:R-:W-:Y:S02]  /*2d10*/  @!P0 SHF.R.U32.HI R7, RZ, 0x10, R3 ;  /* 0x00000010ff078819 */ /* 0x000fe40000011603 */
[----:B------:R-:W-:Y:S01]  /*2d20*/  @!P0 SHF.R.U32.HI R45, RZ, 0x10, R41 ;  /* 0x00000010ff2d8819 */ /* 0x000fe20000011629 */
[----:B------:R-:W-:Y:S02]  /*2d30*/  @!P0 HADD2.F32 R41, -RZ, R42.H0_H0 ;  /* 0x2000002aff298230 */ /* 0x000fe40000004100 */
[----:B------:R-:W-:Y:S02]  /*2d40*/  @!P0 HADD2.F32 R43, -RZ, R43.H0_H0 ;  /* 0x2000002bff2b8230 */ /* 0x000fe40000004100 */
[----:B------:R-:W-:Y:S01]  /*2d50*/  @!P0 HADD2.F32 R45, -RZ, R45.H0_H0 ;  /* 0x2000002dff2d8230 */ /* 0x000fe20000004100 */
[----:B---3--:R-:W-:Y:S02]  /*2d60*/  @!P0 MOV R5, R8 ;  /* 0x0000000800058202 */ /* 0x008fe40000000f00 */
[----:B------:R-:W-:Y:S03]  /*2d70*/  @!P0 MOV R4, R9 ;  /* 0x0000000900048202 */ /* 0x000fe60000000f00 */
[--C-:B------:R-:W-:Y:S02]  /*2d80*/  @!P0 HADD2.F32 R40, -RZ, R5.reuse.H1_H1 ;  /* 0x30000005ff288230 */ /* 0x100fe40000004100 */
[----:B------:R-:W-:Y:S02]  /*2d90*/  @!P0 HADD2.F32 R3, -RZ, R5.H0_H0 ;  /* 0x20000005ff038230 */ /* 0x000fe40000004100 */
[----:B------:R-:W-:Y:S01]  /*2da0*/  @!P0 HADD2.F32 R5, -RZ, R6.H0_H0 ;  /* 0x20000006ff058230 */ /* 0x000fe20000004100 */
[-C--:B------:R-:W-:Y:S01]  /*2db0*/  @!P0 FMUL.FTZ R71, R40, R2.reuse ;  /* 0x0000000228478220 */ /* 0x080fe20000410000 */
[--C-:B------:R-:W-:Y:S01]  /*2dc0*/  @!P0 HADD2.F32 R42, -RZ, R4.reuse.H1_H1 ;  /* 0x30000004ff2a8230 */ /* 0x100fe20000004100 */
[C---:B------:R-:W-:Y:S01]  /*2dd0*/  @!P0 FMUL.FTZ R2, R3.reuse, R2 ;  /* 0x0000000203028220 */ /* 0x040fe20000410000 */
[----:B------:R-:W-:Y:S01]  /*2de0*/  @!P0 HADD2.F32 R4, -RZ, R4.H0_H0 ;  /* 0x20000004ff048230 */ /* 0x000fe20000004100 */
[----:B------:R-:W-:Y:S01]  /*2df0*/  @!P0 FFMA.FTZ R73, R3, R41, -R71 ;  /* 0x0000002903498223 */ /* 0x000fe20000010847 */
[----:B------:R-:W-:Y:S01]  /*2e00*/  @!P0 MOV R6, R10 ;  /* 0x0000000a00068202 */ /* 0x000fe20000000f00 */
[-C--:B------:R-:W-:Y:S02]  /*2e10*/  @!P0 FMUL.FTZ R71, R42, R5.reuse ;  /* 0x000000052a478220 */ /* 0x080fe40000410000 */
[----:B------:R-:W-:Y:S01]  /*2e20*/  @!P0 FMUL.FTZ R3, R4, R5 ;  /* 0x0000000504038220 */ /* 0x000fe20000410000 */
[----:B------:R-:W-:Y:S01]  /*2e30*/  @!P0 MOV R5, R11 ;  /* 0x0000000b00058202 */ /* 0x000fe20000000f00 */
[----:B------:R-:W-:Y:S01]  /*2e40*/  @!P0 FFMA.FTZ R2, R40, R41, R2 ;  /* 0x0000002928028223 */ /* 0x000fe20000010002 */
[----:B------:R-:W-:Y:S01]  /*2e50*/  @!P0 HADD2.F32 R40, -RZ, R6.H1_H1 ;  /* 0x30000006ff288230 */ /* 0x000fe20000004100 */
[-C--:B------:R-:W-:Y:S01]  /*2e60*/  @!P0 FFMA.FTZ R72, R4, R43.reuse, -R71 ;  /* 0x0000002b04488223 */ /* 0x080fe20000010847 */
[----:B------:R-:W-:Y:S01]  /*2e70*/  @!P0 HADD2.F32 R4, -RZ, R22.H1_H1 ;  /* 0x30000016ff048230 */ /* 0x000fe20000004100 */
[----:B------:R-:W-:Y:S01]  /*2e80*/  @!P0 FFMA.FTZ R3, R42, R43, R3 ;  /* 0x0000002b2a038223 */ /* 0x000fe20000010003 */
[----:B------:R-:W-:Y:S01]  /*2e90*/  @!P0 F2FP.PACK_AB R2, R2, R73 ;  /* 0x000000490202823e */ /* 0x000fe200000000ff */
[----:B------:R-:W-:Y:S02]  /*2ea0*/  @!P0 HADD2.F32 R22, -RZ, R7.H0_H0 ;  /* 0x20000007ff168230 */ /* 0x000fe40000004100 */
[----:B------:R-:W-:Y:S01]  /*2eb0*/  @!P0 HADD2.F32 R7, -RZ, R6.H0_H0 ;  /* 0x20000006ff078230 */ /* 0x000fe20000004100 */
[----:B------:R-:W-:Y:S01]  /*2ec0*/  @!P0 F2FP.PACK_AB R3, R3, R72 ;  /* 0x000000480303823e */ /* 0x000fe200000000ff */
[----:B------:R-:W-:Y:S01]  /*2ed0*/  @!P0 HADD2.F32 R41, -RZ, R44.H0_H0 ;  /* 0x2000002cff298230 */ /* 0x000fe20000004100 */
[----:B------:R-:W-:Y:S01]  /*2ee0*/  @!P0 MOV R8, R2 ;  /* 0x0000000200088202 */ /* 0x000fe20000000f00 */
[--C-:B------:R-:W-:Y:S01]  /*2ef0*/  @!P0 HADD2.F32 R44, -RZ, R5.reuse.H1_H1 ;  /* 0x30000005ff2c8230 */ /* 0x100fe20000004100 */
[----:B------:R-:W-:Y:S01]  /*2f00*/  @!P0 MOV R9, R3 ;  /* 0x0000000300098202 */ /* 0x000fe20000000f00 */
[----:B------:R-:W-:Y:S01]  /*2f10*/  @!P0 HADD2.F32 R6, -RZ, R5.H0_H0 ;  /* 0x20000005ff068230 */ /* 0x000fe20000004100 */
[-C--:B------:R-:W-:Y:S02]  /*2f20*/  @!P0 FMUL.FTZ R5, R40, R4.reuse ;  /* 0x0000000428058220 */ /* 0x080fe40000410000 */
[C---:B------:R-:W-:Y:S02]  /*2f30*/  @!P0 FMUL.FTZ R4, R7.reuse, R4 ;  /* 0x0000000407048220 */ /* 0x040fe40000410000 */
[-C--:B------:R-:W-:Y:S02]  /*2f40*/  @!P0 FMUL.FTZ R71, R44, R22.reuse ;  /* 0x000000162c478220 */ /* 0x080fe40000410000 */
[-C--:B------:R-:W-:Y:S02]  /*2f50*/  @!P0 FFMA.FTZ R7, R7, R41.reuse, -R5 ;  /* 0x0000002907078223 */ /* 0x080fe40000010805 */
[----:B------:R-:W-:Y:S02]  /*2f60*/  @!P0 FMUL.FTZ R5, R6, R22 ;  /* 0x0000001606058220 */ /* 0x000fe40000410000 */
[----:B------:R-:W-:Y:S02]  /*2f70*/  @!P0 FFMA.FTZ R4, R40, R41, R4 ;  /* 0x0000002928048223 */ /* 0x000fe40000010004 */
[-C--:B------:R-:W-:Y:S02]  /*2f80*/  @!P0 FFMA.FTZ R71, R6, R45.reuse, -R71 ;  /* 0x0000002d06478223 */ /* 0x080fe40000010847 */
[----:B------:R-:W-:Y:S01]  /*2f90*/  @!P0 FFMA.FTZ R5, R44, R45, R5 ;  /* 0x0000002d2c058223 */ /* 0x000fe20000010005 */
[----:B------:R-:W-:Y:S04]  /*2fa0*/  @!P0 F2FP.PACK_AB R4, R4, R7 ;  /* 0x000000070404823e */ /* 0x000fe800000000ff */
[----:B------:R-:W-:Y:S02]  /*2fb0*/  @!P0 F2FP.PACK_AB R5, R5, R71 ;  /* 0x000000470505823e */ /* 0x000fe400000000ff */
[----:B------:R-:W-:Y:S02]  /*2fc0*/  @!P0 MOV R10, R4 ;  /* 0x00000004000a8202 */ /* 0x000fe40000000f00 */
[----:B------:R-:W-:Y:S05]  /*2fd0*/  @!P0 MOV R11, R5 ;  /* 0x00000005000b8202 */ /* 0x000fea0000000f00 */
[----:B------:R2:W-:Y:S02]  /*2fe0*/  ST.E.128 [R68.64], R8 ;  /* 0x0000000844007985 */ /* 0x0005e4000c101d16 */
.L_x_70:
[----:B------:R-:W-:Y:S05]  /*2ff0*/  BSYNC B0 ;  /* 0x0000000000007941 */ /* 0x000fea0003800000 */
.L_x_69:
[----:B------:R-:W-:Y:S11]  /*3000*/  ISETP.NE.AND P0, PT, R116, RZ, PT ;  /* 0x000000ff7400720c */ /* 0x000ff60003f05270 */
[----:B------:R-:W-:Y:S02]  /*3010*/  @!UPT UIADD3 URZ, URZ, URZ, URZ ;  /* 0x0000003f3f3ff290 */ /* 0x000fe4000fffe03f */
[----:B------:R-:W-:-:S05]  /*3020*/  @P0 BRA `(.L_x_68) ;  /* 0x0000036000000947 */ /* 0x000fca0003800000 */
[C---:B---3--:R-:W-:Y:S01]  /*3030*/  LEA R44, P0, R83.reuse, R67, 0x1 ;  /* 0x00000043532c7211 */ /* 0x048fe200078008ff */
[----:B--2---:R-:W2:Y:S03]  /*3040*/  LDS.128 R8, [R92+0x3800] ;  /* 0x003800005c087984 */ /* 0x004ea60000000c00 */
[----:B------:R-:W-:Y:S02]  /*3050*/  LEA.HI.X R45, R83, R70, R93, 0x1, P0 ;  /* 0x00000046532d7211 */ /* 0x000fe400000f0c5d */
[----:B------:R-:W-:Y:S11]  /*3060*/  ISETP.GE.AND P0, PT, R23, c[0x0][0x27c], PT ;  /* 0x00009f0017007a0c */ /* 0x000ff60003f06270 */
[----:B------:R-:W-:Y:S02]  /*3070*/  @!UPT UIADD3 URZ, URZ, URZ, URZ ;  /* 0x0000003f3f3ff290 */ /* 0x000fe4000fffe03f */
[----:B------:R-:W-:Y:S01]  /*3080*/  @!P0 HADD2.F32 R2, -RZ, R30.H0_H0 ;  /* 0x2000001eff028230 */ /* 0x000fe20000004100 */
[----:B------:R-:W-:Y:S01]  /*3090*/  @!P0 SHF.R.U64 R5, R12, 0x10, R13 ;  /* 0x000000100c058819 */ /* 0x000fe2000000120d */
[----:B------:R-:W-:Y:S01]  /*30a0*/  @!P0 HADD2.F32 R7, -RZ, R60.H0_H0 ;  /* 0x2000003cff078230 */ /* 0x000fe20000004100 */
[----:B------:R-:W-:Y:S02]  /*30b0*/  @!P0 SHF.R.U64 R22, R46, 0x10, R47 ;  /* 0x000000102e168819 */ /* 0x000fe4000000122f */
[----:B------:R-:W-:Y:S01]  /*30c0*/  @!P0 SHF.R.U32.HI R12, RZ, 0x10, R13 ;  /* 0x00000010ff0c8819 */ /* 0x000fe2000001160d */
[----:B------:R-:W-:Y:S01]  /*30d0*/  @!P0 HADD2.F32 R5, -RZ, R5.H0_H0 ;  /* 0x20000005ff058230 */ /* 0x000fe20000004100 */
[----:B------:R-:W-:Y:S01]  /*30e0*/  @!P0 SHF.R.U32.HI R42, RZ, 0x10, R47 ;  /* 0x00000010ff2a8819 */ /* 0x000fe2000001162f */
[----:B------:R-:W-:Y:S02]  /*30f0*/  @!P0 HADD2.F32 R22, -RZ, R22.H0_H0 ;  /* 0x20000016ff168230 */ /* 0x000fe40000004100 */
[----:B------:R-:W-:Y:S02]  /*3100*/  @!P0 HADD2.F32 R12, -RZ, R12.H0_H0 ;  /* 0x2000000cff0c8230 */ /* 0x000fe40000004100 */
[----:B------:R-:W-:Y:S01]  /*3110*/  @!P0 HADD2.F32 R42, -RZ, R42.H0_H0 ;  /* 0x2000002aff2a8230 */ /* 0x000fe20000004100 */
[----:B--2---:R-:W-:Y:S02]  /*3120*/  @!P0 MOV R3, R8 ;  /* 0x0000000800038202 */ /* 0x004fe40000000f00 */
[----:B------:R-:W-:Y:S03]  /*3130*/  @!P0 MOV R4, R9 ;  /* 0x0000000900048202 */ /* 0x000fe60000000f00 */
[--C-:B------:R-:W-:Y:S02]  /*3140*/  @!P0 HADD2.F32 R6, -RZ, R3.reuse.H1_H1 ;  /* 0x30000003ff068230 */ /* 0x100fe40000004100 */
[----:B------:R-:W-:Y:S02]  /*3150*/  @!P0 HADD2.F32 R3, -RZ, R3.H0_H0 ;  /* 0x20000003ff038230 */ /* 0x000fe40000004100 */
[--C-:B------:R-:W-:Y:S01]  /*3160*/  @!P0 HADD2.F32 R13, -RZ, R4.reuse.H1_H1 ;  /* 0x30000004ff0d8230 */ /* 0x100fe20000004100 */
[CC--:B------:R-:W-:Y:S01]  /*3170*/  @!P0 FMUL.FTZ R40, R6.reuse, R2.reuse ;  /* 0x0000000206288220 */ /* 0x0c0fe20000410000 */
[----:B------:R-:W-:Y:S01]  /*3180*/  @!P0 HADD2.F32 R4, -RZ, R4.H0_H0 ;  /* 0x20000004ff048230 */ /* 0x000fe20000004100 */
[C---:B------:R-:W-:Y:S02]  /*3190*/  @!P0 FMUL.FTZ R2, R3.reuse, R2 ;  /* 0x0000000203028220 */ /* 0x040fe40000410000 */
[-C--:B------:R-:W-:Y:S02]  /*31a0*/  @!P0 FFMA.FTZ R47, R3, R7.reuse, -R40 ;  /* 0x00000007032f8223 */ /* 0x080fe40000010828 */
[----:B------:R-:W-:Y:S01]  /*31b0*/  @!P0 FFMA.FTZ R2, R6, R7, R2 ;  /* 0x0000000706028223 */ /* 0x000fe20000010002 */
[----:B------:R-:W-:Y:S01]  /*31c0*/  @!P0 MOV R6, R10 ;  /* 0x0000000a00068202 */ /* 0x000fe20000000f00 */
[CC--:B------:R-:W-:Y:S02]  /*31d0*/  @!P0 FMUL.FTZ R40, R13.reuse, R5.reuse ;  /* 0x000000050d288220 */ /* 0x0c0fe40000410000 */
[C---:B------:R-:W-:Y:S01]  /*31e0*/  @!P0 FMUL.FTZ R3, R4.reuse, R5 ;  /* 0x0000000504038220 */ /* 0x040fe20000410000 */
[----:B------:R-:W-:Y:S01]  /*31f0*/  @!P0 MOV R5, R11 ;  /* 0x0000000b00058202 */ /* 0x000fe20000000f00 */
[-C--:B------:R-:W-:Y:S01]  /*3200*/  @!P0 FFMA.FTZ R46, R4, R22.reuse, -R40 ;  /* 0x00000016042e8223 */ /* 0x080fe20000010828 */
[----:B------:R-:W-:Y:S01]  /*3210*/  @!P0 HADD2.F32 R4, -RZ, R30.H1_H1 ;  /* 0x3000001eff048230 */ /* 0x000fe20000004100 */
[----:B------:R-:W-:Y:S01]  /*3220*/  @!P0 FFMA.FTZ R3, R13, R22, R3 ;  /* 0x000000160d038223 */ /* 0x000fe20000010003 */
[----:B------:R-:W-:Y:S01]  /*3230*/  @!P0 F2FP.PACK_AB R2, R2, R47 ;  /* 0x0000002f0202823e */ /* 0x000fe200000000ff */
[--C-:B------:R-:W-:Y:S02]  /*3240*/  @!P0 HADD2.F32 R30, -RZ, R6.reuse.H1_H1 ;  /* 0x30000006ff1e8230 */ /* 0x100fe40000004100 */
[----:B------:R-:W-:Y:S01]  /*3250*/  @!P0 HADD2.F32 R7, -RZ, R6.H0_H0 ;  /* 0x20000006ff078230 */ /* 0x000fe20000004100 */
[----:B------:R-:W-:Y:S01]  /*3260*/  @!P0 F2FP.PACK_AB R3, R3, R46 ;  /* 0x0000002e0303823e */ /* 0x000fe200000000ff */
[----:B------:R-:W-:Y:S01]  /*3270*/  @!P0 HADD2.F32 R40, -RZ, R60.H1_H1 ;  /* 0x3000003cff288230 */ /* 0x000fe20000004100 */
[----:B------:R-:W-:Y:S01]  /*3280*/  @!P0 MOV R8, R2 ;  /* 0x0000000200088202 */ /* 0x000fe20000000f00 */
[--C-:B------:R-:W-:Y:S01]  /*3290*/  @!P0 HADD2.F32 R41, -RZ, R5.reuse.H1_H1 ;  /* 0x30000005ff298230 */ /* 0x100fe20000004100 */
[----:B------:R-:W-:Y:S01]  /*32a0*/  @!P0 MOV R9, R3 ;  /* 0x0000000300098202 */ /* 0x000fe20000000f00 */
[----:B------:R-:W-:Y:S01]  /*32b0*/  @!P0 HADD2.F32 R6, -RZ, R5.H0_H0 ;  /* 0x20000005ff068230 */ /* 0x000fe20000004100 */
[-C--:B------:R-:W-:Y:S02]  /*32c0*/  @!P0 FMUL.FTZ R5, R30, R4.reuse ;  /* 0x000000041e058220 */ /* 0x080fe40000410000 */
[----:B------:R-:W-:Y:S02]  /*32d0*/  @!P0 FMUL.FTZ R4, R7, R4 ;  /* 0x0000000407048220 */ /* 0x000fe40000410000 */
[----:B------:R-:W-:Y:S02]  /*32e0*/  @!P0 FMUL.FTZ R43, R41, R12 ;  /* 0x0000000c292b8220 */ /* 0x000fe40000410000 */
[----:B------:R-:W-:Y:S02]  /*32f0*/  @!P0 FFMA.FTZ R7, R7, R40, -R5 ;  /* 0x0000002807078223 */ /* 0x000fe40000010805 */
        /* <DEDUP_REMOVED lines=9> */
.L_x_68:
[----:B------:R-:W-:Y:S05]  /*3390*/  BSYNC B1 ;  /* 0x0000000000017941 */ /* 0x000fea0003800000 */
.L_x_67:
[----:B------:R4:W1:Y:S01]  /*33a0*/  SHFL.IDX PT, R43, R88, 0x1, 0x1c1f ;  /* 0x003c1f00582b7f89 */ /* 0x00086200000e0000 */
[----:B------:R-:W-:Y:S03]  /*33b0*/  BSSY B1, `(.L_x_71) ;  /* 0x0000077000017945 */ /* 0x000fe60003800000 */
[----:B------:R4:W3:Y:S01]  /*33c0*/  SHFL.IDX PT, R42, R89, 0x1, 0x1c1f ;  /* 0x003c1f00592a7f89 */ /* 0x0008e200000e0000 */
[----:B------:R-:W-:-:S05]  /*33d0*/  @P5 BRA `(.L_x_72) ;  /* 0x0000074000005947 */ /* 0x000fca0003800000 */
[----:B------:R-:W-:Y:S01]  /*33e0*/  ISETP.NE.AND P0, PT, R101, RZ, PT ;  /* 0x000000ff6500720c */ /* 0x000fe20003f05270 */
[----:B------:R-:W-:Y:S01]  /*33f0*/  @!UPT UIADD3 URZ, URZ, URZ, URZ ;  /* 0x0000003f3f3ff290 */ /* 0x000fe2000fffe03f */
[----:B------:R-:W-:Y:S11]  /*3400*/  BSSY B0, `(.L_x_73) ;  /* 0x0000038000007945 */ /* 0x000ff60003800000 */
[----:B------:R-:W-:-:S05]  /*3410*/  @P0 BRA `(.L_x_74) ;  /* 0x0000036000000947 */ /* 0x000fca0003800000 */
[C---:B---3--:R-:W-:Y:S01]  /*3420*/  LEA R40, P0, R20.reuse, R42, 0x1 ;  /* 0x0000002a14287211 */ /* 0x048fe200078008ff */
[----:B--2---:R-:W2:Y:S03]  /*3430*/  LDS.128 R8, [R91+0x4800] ;  /* 0x004800005b087984 */ /* 0x004ea60000000c00 */
[----:B-1----:R-:W-:Y:S02]  /*3440*/  LEA.HI.X R41, R20, R43, R21, 0x1, P0 ;  /* 0x0000002b14297211 */ /* 0x002fe400000f0c15 */
[----:B------:R-:W-:Y:S11]  /*3450*/  ISETP.GE.AND P0, PT, R36, c[0x0][0x27c], PT ;  /* 0x00009f0024007a0c */ /* 0x000ff60003f06270 */
[----:B------:R-:W-:Y:S02]  /*3460*/  @!UPT UIADD3 URZ, URZ, URZ, URZ ;  /* 0x0000003f3f3ff290 */ /* 0x000fe4000fffe03f */
[----:B------:R-:W-:Y:S01]  /*3470*/  @!P0 HADD2.F32 R2, -RZ, R31.H0_H0 ;  /* 0x2000001fff028230 */ /* 0x000fe20000004100 */
[----:B------:R-:W-:Y:S01]  /*3480*/  @!P0 SHF.R.U64 R5, R14, 0x10, R15 ;  /* 0x000000100e058819 */ /* 0x000fe2000000120f */
[--C-:B------:R-:W-:Y:S01]  /*3490*/  @!P0 HADD2.F32 R7, -RZ, R61.reuse.H0_H0 ;  /* 0x2000003dff078230 */ /* 0x100fe20000004100 */
[----:B------:R-:W-:Y:S01]  /*34a0*/  @!P0 SHF.R.U64 R13, R48, 0x10, R49 ;  /* 0x00000010300d8819 */ /* 0x000fe20000001231 */
[----:B------:R-:W-:Y:S01]  /*34b0*/  @!P0 HADD2.F32 R22, -RZ, R61.H1_H1 ;  /* 0x3000003dff168230 */ /* 0x000fe20000004100 */
[----:B------:R-:W-:Y:S01]  /*34c0*/  @!P0 SHF.R.U32.HI R14, RZ, 0x10, R15 ;  /* 0x00000010ff0e8819 */ /* 0x000fe2000001160f */
[----:B------:R-:W-:Y:S01]  /*34d0*/  @!P0 HADD2.F32 R5, -RZ, R5.H0_H0 ;  /* 0x20000005ff058230 */ /* 0x000fe20000004100 */
[----:B------:R-:W-:Y:S01]  /*34e0*/  @!P0 SHF.R.U32.HI R48, RZ, 0x10, R49 ;  /* 0x00000010ff308819 */ /* 0x000fe20000011631 */
        /* <DEDUP_REMOVED lines=13> */
[-C--:B------:R-:W-:Y:S02]  /*35c0*/  @!P0 FMUL.FTZ R15, R12, R5.reuse ;  /* 0x000000050c0f8220 */ /* 0x080fe40000410000 */
[C---:B------:R-:W-:Y:S01]  /*35d0*/  @!P0 FMUL.FTZ R3, R4.reuse, R5 ;  /* 0x0000000504038220 */ /* 0x040fe20000410000 */
[----:B------:R-:W-:Y:S01]  /*35e0*/  @!P0 MOV R5, R11 ;  /* 0x0000000b00058202 */ /* 0x000fe20000000f00 */
[-C--:B------:R-:W-:Y:S01]  /*35f0*/  @!P0 FFMA.FTZ R45, R4, R13.reuse, -R15 ;  /* 0x0000000d042d8223 */ /* 0x080fe2000001080f */
[--C-:B------:R-:W-:Y:S01]  /*3600*/  @!P0 HADD2.F32 R15, -RZ, R6.reuse.H1_H1 ;  /* 0x30000006ff0f8230 */ /* 0x100fe20000004100 */
[----:B------:R-:W-:Y:S01]  /*3610*/  @!P0 FFMA.FTZ R3, R12, R13, R3 ;  /* 0x0000000d0c038223 */ /* 0x000fe20000010003 */
[----:B------:R-:W-:Y:S01]  /*3620*/  @!P0 F2FP.PACK_AB R2, R2, R46 ;  /* 0x0000002e0202823e */ /* 0x000fe200000000ff */
[----:B------:R-:W-:Y:S02]  /*3630*/  @!P0 HADD2.F32 R4, -RZ, R31.H1_H1 ;  /* 0x3000001fff048230 */ /* 0x000fe40000004100 */
[----:B------:R-:W-:Y:S01]  /*3640*/  @!P0 HADD2.F32 R7, -RZ, R6.H0_H0 ;  /* 0x20000006ff078230 */ /* 0x000fe20000004100 */
[----:B------:R-:W-:Y:S01]  /*3650*/  @!P0 F2FP.PACK_AB R3, R3, R45 ;  /* 0x0000002d0303823e */ /* 0x000fe200000000ff */
[--C-:B------:R-:W-:Y:S01]  /*3660*/  @!P0 HADD2.F32 R30, -RZ, R5.reuse.H1_H1 ;  /* 0x30000005ff1e8230 */ /* 0x100fe20000004100 */
[----:B------:R-:W-:Y:S01]  /*3670*/  @!P0 MOV R8, R2 ;  /* 0x0000000200088202 */ /* 0x000fe20000000f00 */
[----:B------:R-:W-:Y:S01]  /*3680*/  @!P0 HADD2.F32 R6, -RZ, R5.H0_H0 ;  /* 0x20000005ff068230 */ /* 0x000fe20000004100 */
[-C--:B------:R-:W-:Y:S01]  /*3690*/  @!P0 FMUL.FTZ R5, R15, R4.reuse ;  /* 0x000000040f058220 */ /* 0x080fe20000410000 */
[----:B------:R-:W-:Y:S01]  /*36a0*/  @!P0 MOV R9, R3 ;  /* 0x0000000300098202 */ /* 0x000fe20000000f00 */
[C---:B------:R-:W-:Y:S01]  /*36b0*/  @!P0 FMUL.FTZ R4, R7.reuse, R4 ;  /* 0x0000000407048220 */ /* 0x040fe20000410000 */
[----:B------:R-:W-:Y:S01]  /*36c0*/  @!P0 HADD2.F32 R31, -RZ, R48.H0_H0 ;  /* 0x20000030ff1f8230 */ /* 0x000fe20000004100 */
[----:B------:R-:W-:Y:S02]  /*36d0*/  @!P0 FMUL.FTZ R44, R30, R14 ;  /* 0x0000000e1e2c8220 */ /* 0x000fe40000410000 */
[----:B------:R-:W-:Y:S02]  /*36e0*/  @!P0 FFMA.FTZ R7, R7, R22, -R5 ;  /* 0x0000001607078223 */ /* 0x000fe40000010805 */
[C---:B------:R-:W-:Y:S02]  /*36f0*/  @!P0 FMUL.FTZ R5, R6.reuse, R14 ;  /* 0x0000000e06058220 */ /* 0x040fe40000410000 */
        /* <DEDUP_REMOVED lines=8> */
.L_x_74:
[----:B------:R-:W-:Y:S05]  /*3780*/  BSYNC B0 ;  /* 0x0000000000007941 */ /* 0x000fea0003800000 */
.L_x_73:
[----:B------:R-:W-:Y:S11]  /*3790*/  ISETP.NE.AND P0, PT, R116, RZ, PT ;  /* 0x000000ff7400720c */ /* 0x000ff60003f05270 */
[----:B------:R-:W-:Y:S02]  /*37a0*/  @!UPT UIADD3 URZ, URZ, URZ, URZ ;  /* 0x0000003f3f3ff290 */ /* 0x000fe4000fffe03f */
[----:B------:R-:W-:-:S05]  /*37b0*/  @P0 BRA `(.L_x_72) ;  /* 0x0000036000000947 */ /* 0x000fca0003800000 */
[C---:B---3--:R-:W-:Y:S01]  /*37c0*/  LEA R30, P0, R83.reuse, R42, 0x1 ;  /* 0x0000002a531e7211 */ /* 0x048fe200078008ff */
[----:B-12---:R-:W1:Y:S03]  /*37d0*/  LDS.128 R8, [R92+0x4800] ;  /* 0x004800005c087984 */ /* 0x006e660000000c00 */
[----:B------:R-:W-:Y:S02]  /*37e0*/  LEA.HI.X R31, R83, R43, R93, 0x1, P0 ;  /* 0x0000002b531f7211 */ /* 0x000fe400000f0c5d */
        /* <DEDUP_REMOVED lines=11> */
[----:B------:R-:W-:Y:S02]  /*38a0*/  @!P0 HADD2.F32 R12, -RZ, R12.H0_H0 ;  /* 0x2000000cff0c8230 */ /* 0x000fe40000004100 */
[----:B------:R-:W-:Y:S01]  /*38b0*/  @!P0 HADD2.F32 R22, -RZ, R22.H0_H0 ;  /* 0x20000016ff168230 */ /* 0x000fe20000004100 */
[----:B-1----:R-:W-:Y:S02]  /*38c0*/  @!P0 MOV R3, R8 ;  /* 0x0000000800038202 */ /* 0x002fe40000000f00 */
        /* <DEDUP_REMOVED lines=25> */
[----:B------:R-:W-:Y:S02]  /*3a60*/  @!P0 FMUL.FTZ R4, R7, R4 ;  /* 0x0000000407048220 */ /* 0x000fe40000410000 */
        /* <DEDUP_REMOVED lines=11> */
.L_x_72:
[----:B------:R-:W-:Y:S05]  /*3b20*/  BSYNC B1 ;  /* 0x0000000000017941 */ /* 0x000fea0003800000 */
.L_x_71:
[----:B------:R4:W3:Y:S01]  /*3b30*/  SHFL.IDX PT, R32, R88, 0x2, 0x1c1f ;  /* 0x005c1f0058207f89 */ /* 0x0008e200000e0000 */
[----:B------:R-:W-:Y:S03]  /*3b40*/  BSSY B1, `(.L_x_75) ;  /* 0x0000077000017945 */ /* 0x000fe60003800000 */
[----:B------:R4:W2:Y:S01]  /*3b50*/  SHFL.IDX PT, R22, R89, 0x2, 0x1c1f ;  /* 0x005c1f0059167f89 */ /* 0x0008a200000e0000 */
[----:B------:R-:W-:-:S05]  /*3b60*/  @P3 BRA `(.L_x_76) ;  /* 0x0000074000003947 */ /* 0x000fca0003800000 */
[----:B------:R-:W-:Y:S01]  /*3b70*/  ISETP.NE.AND P0, PT, R101, RZ, PT ;  /* 0x000000ff6500720c */ /* 0x000fe20003f05270 */
[----:B------:R-:W-:Y:S01]  /*3b80*/  @!UPT UIADD3 URZ, URZ, URZ, URZ ;  /* 0x0000003f3f3ff290 */ /* 0x000fe2000fffe03f */
[----:B------:R-:W-:Y:S11]  /*3b90*/  BSSY B0, `(.L_x_77) ;  /* 0x0000038000007945 */ /* 0x000ff60003800000 */
[----:B------:R-:W-:-:S05]  /*3ba0*/  @P0 BRA `(.L_x_78) ;  /* 0x0000036000000947 */ /* 0x000fca0003800000 */
[C---:B-12---:R-:W-:Y:S01]  /*3bb0*/  LEA R30, P0, R20.reuse, R22, 0x1 ;  /* 0x00000016141e7211 */ /* 0x046fe200078008ff */
[----:B------:R-:W1:Y:S03]  /*3bc0*/  LDS.128 R8, [R91+0x5800] ;  /* 0x005800005b087984 */ /* 0x000e660000000c00 */
[----:B---3--:R-:W-:Y:S02]  /*3bd0*/  LEA.HI.X R31, R20, R32, R21, 0x1, P0 ;  /* 0x00000020141f7211 */ /* 0x008fe400000f0c15 */
        /* <DEDUP_REMOVED lines=51> */
.L_x_78:
[----:B------:R-:W-:Y:S05]  /*3f10*/  BSYNC B0 ;  /* 0x0000000000007941 */ /* 0x000fea0003800000 */
.L_x_77:
[----:B------:R-:W-:Y:S11]  /*3f20*/  ISETP.NE.AND P0, PT, R116, RZ, PT ;  /* 0x000000ff7400720c */ /* 0x000ff60003f05270 */
[----:B------:R-:W-:Y:S02]  /*3f30*/  @!UPT UIADD3 URZ, URZ, URZ, URZ ;  /* 0x0000003f3f3ff290 */ /* 0x000fe4000fffe03f */
        /* <DEDUP_REMOVED lines=55> */
.L_x_76:
[----:B------:R-:W-:Y:S05]  /*42b0*/  BSYNC B1 ;  /* 0x0000000000017941 */ /* 0x000fea0003800000 */
.L_x_75:
[----:B-1----:R1:W4:Y:S04]  /*42c0*/  SHFL.IDX PT, R31, R88, 0x3, 0x1c1f ;  /* 0x007c1f00581f7f89 */ /* 0x00232800000e0000 */
        /* <DEDUP_REMOVED lines=8> */
[----:B----4-:R-:W-:Y:S02]  /*4350*/  LEA.HI.X R25, R20, R31, R21, 0x1, P0 ;  /* 0x0000001f14197211 */ /* 0x010fe400000f0c15 */
        /* <DEDUP_REMOVED lines=51> */
.L_x_81:
[----:B------:R-:W-:Y:S05]  /*4690*/  BSYNC B0 ;  /* 0x0000000000007941 */ /* 0x000fea0003800000 */
.L_x_80:
[----:B------:R-:W-:Y:S11]  /*46a0*/  ISETP.NE.AND P0, PT, R116, RZ, PT ;  /* 0x000000ff7400720c */ /* 0x000ff60003f05270 */
[----:B------:R-:W-:Y:S02]  /*46b0*/  @!UPT UIADD3 URZ, URZ, URZ, URZ ;  /* 0x0000003f3f3ff290 */ /* 0x000fe4000fffe03f */
[----:B------:R-:W-:-:S05]  /*46c0*/  @P0 BRA `(.L_x_79) ;  /* 0x00002d1000000947 */ /* 0x000fca0003800000 */
[C---:B--23--:R-:W-:Y:S01]  /*46d0*/  LEA R24, P0, R83.reuse, R30, 0x1 ;  /* 0x0000001e53187211 */ /* 0x04cfe200078008ff */
[----:B------:R-:W2:Y:S03]  /*46e0*/  LDS.128 R8, [R92+0x6800] ;  /* 0x006800005c087984 */ /* 0x000ea60000000c00 */
        /* <DEDUP_REMOVED lines=51> */
[----:B------:R2:W-:Y:S01]  /*4a20*/  ST.E.128 [R24.64], R8 ;  /* 0x0000000818007985 */ /* 0x0005e2000c101d16 */
[----:B------:R-:W-:-:S05]  /*4a30*/  BRA `(.L_x_79) ;  /* 0x000029a000007947 */ /* 0x000fca0003800000 */
.L_x_58:
[----:B------:R-:W-:Y:S01]  /*4a40*/  ISETP.GE.AND P0, PT, R158, UR9, PT ;  /* 0x000000099e007c0c */ /* 0x000fe2000bf06270 */
[----:B------:R-:W-:Y:S01]  /*4a50*/  CS2R R66, SRZ ;  /* 0x0000000000427805 */ /* 0x000fe2000001ff00 */
[----:B------:R-:W-:Y:S01]  /*4a60*/  ISETP.NE.AND P6, PT, R101, RZ, PT ;  /* 0x000000ff6500720c */ /* 0x000fe20003fc5270 */
[----:B------:R-:W-:Y:S01]  /*4a70*/  CS2R R64, SRZ ;  /* 0x0000000000407805 */ /* 0x000fe2000001ff00 */
[----:B------:R-:W-:Y:S01]  /*4a80*/  ISETP.GE.OR P4, PT, R20, c[0x0][0x27c], P0 ;  /* 0x00009f0014007a0c */ /* 0x000fe20000786670 */
[----:B------:R-:W-:Y:S01]  /*4a90*/  CS2R R26, SRZ ;  /* 0x00000000001a7805 */ /* 0x000fe2000001ff00 */
[----:B------:R-:W-:Y:S01]  /*4aa0*/  ISETP.NE.AND P5, PT, R147, RZ, PT ;  /* 0x000000ff9300720c */ /* 0x000fe20003fa5270 */
[----:B------:R-:W-:Y:S01]  /*4ab0*/  CS2R R24, SRZ ;  /* 0x0000000000187805 */ /* 0x000fe2000001ff00 */
[----:B------:R-:W-:Y:S01]  /*4ac0*/  IADD3 R132, -R151, c[0x0][0x1d4], RZ ;  /* 0x0000750097847a10 */ /* 0x000fe20007ffe1ff */
[----:B------:R-:W-:Y:S01]  /*4ad0*/  CS2R R62, SRZ ;  /* 0x00000000003e7805 */ /* 0x000fe2000001ff00 */
[----:B------:R-:W-:Y:S01]  /*4ae0*/  CS2R R60, SRZ ;  /* 0x00000000003c7805 */ /* 0x000fe2000001ff00 */
[----:B------:R-:W-:Y:S01]  /*4af0*/  CS2R R30, SRZ ;  /* 0x00000000001e7805 */ /* 0x000fe2000001ff00 */
[----:B------:R-:W-:Y:S01]  /*4b00*/  CS2R R28, SRZ ;  /* 0x00000000001c7805 */ /* 0x000fe2000001ff00 */
[----:B------:R-:W-:Y:S01]  /*4b10*/  CS2R R70, SRZ ;  /* 0x0000000000467805 */ /* 0x000fe2000001ff00 */
[----:B------:R-:W-:Y:S01]  /*4b20*/  CS2R R68, SRZ ;  /* 0x0000000000447805 */ /* 0x000fe2000001ff00 */
[----:B------:R-:W-:Y:S01]  /*4b30*/  CS2R R34, SRZ ;  /* 0x0000000000227805 */ /* 0x000fe2000001ff00 */
[----:B------:R-:W-:Y:S01]  /*4b40*/  CS2R R32, SRZ ;  /* 0x0000000000207805 */ /* 0x000fe2000001ff00 */
[----:B------:R-:W-:Y:S01]  /*4b50*/  @!P4 IADD3 R2, P1, P0, R104, R72, R173 ;  /* 0x000000486802c210 */ /* 0x000fe2000783e0ad */
[----:B------:R-:W-:Y:S01]  /*4b60*/  CS2R R46, SRZ ;  /* 0x00000000002e7805 */ /* 0x000fe2000001ff00 */
[----:B------:R-:W-:Y:S01]  /*4b70*/  CS2R R44, SRZ ;  /* 0x00000000002c7805 */ /* 0x000fe2000001ff00 */
[----:B------:R1:W2:Y:S01]  /*4b80*/  SHFL.IDX PT, R77, R88, RZ, 0x1c1f ;  /* 0x001c1fff584d7589 */ /* 0x0002a200000e0000 */
[----:B------:R-:W-:Y:S01]  /*4b90*/  @!P4 IADD3.X R5, R112, R39, R154, P1, P0 ;  /* 0x000000277005c210 */ /* 0x000fe20000fe049a */
[----:B------:R-:W-:Y:S01]  /*4ba0*/  BSSY B0, `(.L_x_82) ;  /* 0x00000d2000007945 */ /* 0x000fe20003800000 */
[----:B------:R-:W-:Y:S04]  /*4bb0*/  @!P4 IADD3 R3, P1, P0, R102, R74, R171 ;  /* 0x0000004a6603c210 */ /* 0x000fe8000783e0ab */
[----:B------:R-:W-:Y:S01]  /*4bc0*/  @!P4 IADD3.X R8, R111, R43, R155, P1, P0 ;  /* 0x0000002b6f08c210 */ /* 0x000fe20000fe049b */
[----:B------:R1:W3:Y:S01]  /*4bd0*/  SHFL.IDX PT, R76, R89, RZ, 0x1c1f ;  /* 0x001c1fff594c7589 */ /* 0x0002e200000e0000 */
[----:B------:R-:W-:Y:S04]  /*4be0*/  ISETP.GE.AND P0, PT, R157, UR9, PT ;  /* 0x000000099d007c0c */ /* 0x000fe8000bf06270 */
[----:B------:R-:W-:Y:S11]  /*4bf0*/  ISETP.GE.OR P2, PT, R20, c[0x0][0x27c], P0 ;  /* 0x00009f0014007a0c */ /* 0x000ff60000746670 */
[----:B------:R-:W-:Y:S02]  /*4c00*/  @!UPT UIADD3 URZ, URZ, URZ, URZ ;  /* 0x0000003f3f3ff290 */ /* 0x000fe4000fffe03f */
[----:B------:R-:W-:Y:S04]  /*4c10*/  @!P2 IADD3 R6, P1, P0, R104, R172, R72 ;  /* 0x000000ac6806a210 */ /* 0x000fe8000783e048 */
[----:B------:R-:W-:Y:S02]  /*4c20*/  @!P2 IADD3.X R9, R112, R152, R39, P1, P0 ;  /* 0x000000987009a210 */ /* 0x000fe40000fe0427 */
[----:B------:R-:W-:Y:S04]  /*4c30*/  @!P2 IADD3 R7, P1, P0, R102, R170, R74 ;  /* 0x000000aa6607a210 */ /* 0x000fe8000783e04a */
[C---:B------:R-:W-:Y:S02]  /*4c40*/  @!P2 IADD3.X R12, R111.reuse, R153, R43, P1, P0 ;  /* 0x000000996f0ca210 */ /* 0x040fe40000fe042b */
[----:B------:R-:W-:Y:S04]  /*4c50*/  ISETP.GE.AND P0, PT, R156, UR9, PT ;  /* 0x000000099c007c0c */ /* 0x000fe8000bf06270 */
[----:B------:R-:W-:Y:S11]  /*4c60*/  ISETP.GE.OR P1, PT, R20, c[0x0][0x27c], P0 ;  /* 0x00009f0014007a0c */ /* 0x000ff60000726670 */
[----:B------:R-:W-:Y:S02]  /*4c70*/  @!UPT UIADD3 URZ, URZ, URZ, URZ ;  /* 0x0000003f3f3ff290 */ /* 0x000fe4000fffe03f */
[----:B------:R-:W-:Y:S04]  /*4c80*/  @!P1 IADD3 R10, P3, P0, R104, R168, R72 ;  /* 0x000000a8680a9210 */ /* 0x000fe8000787e048 */
[----:B------:R-:W-:Y:S02]  /*4c90*/  @!P1 IADD3.X R13, R112, R119, R39, P3, P0 ;  /* 0x00000077700d9210 */ /* 0x000fe40001fe0427 */
[----:B------:R-:W-:Y:S04]  /*4ca0*/  @!P1 IADD3 R11, P3, P0, R102, R166, R74 ;  /* 0x000000a6660b9210 */ /* 0x000fe8000787e04a */
[----:B------:R-:W-:Y:S02]  /*4cb0*/  @!P1 IADD3.X R14, R111, R120, R43, P3, P0 ;  /* 0x000000786f0e9210 */ /* 0x000fe40001fe042b */
[C---:B------:R-:W-:Y:S04]  /*4cc0*/  @!P4 LEA R4, P0, R2.reuse, c[0x0][0x270], 0x1 ;  /* 0x00009c000204ca11 */ /* 0x040fe800078008ff */
[----:B------:R-:W-:Y:S02]  /*4cd0*/  @!P4 LEA.HI.X R5, R2, c[0x0][0x274], R5, 0x1, P0 ;  /* 0x00009d000205ca11 */ /* 0x000fe400000f0c05 */
[C---:B------:R-:W-:Y:S03]  /*4ce0*/  @!P4 LEA R2, P0, R3.reuse, c[0x0][0x288], 0x1 ;  /* 0x0000a2000302ca11 */ /* 0x040fe600078008ff */
[----:B------:R4:W2:Y:S01]  /*4cf0*/  @!P4 LDG.E.128 R60, [R4.64] ;  /* 0x00000016043cc981 */ /* 0x0008a2000c1e1d00 */
[----:B------:R-:W-:Y:S02]  /*4d00*/  @!P4 LEA.HI.X R3, R3, c[0x0][0x28c], R8, 0x1, P0 ;  /* 0x0000a3000303ca11 */ /* 0x000fe400000f0c08 */
[C---:B------:R-:W-:Y:S04]  /*4d10*/  @!P2 LEA R8, P0, R6.reuse, c[0x0][0x270], 0x1 ;  /* 0x00009c000608aa11 */ /* 0x040fe800078008ff */
[----:B------:R-:W-:Y:S01]  /*4d20*/  @!P2 LEA.HI.X R9, R6, c[0x0][0x274], R9, 0x1, P0 ;  /* 0x00009d000609aa11 */ /* 0x000fe200000f0c09 */
[----:B------:R1:W3:Y:S01]  /*4d30*/  @!P4 LDG.E.128 R24, [R2.64] ;  /* 0x000000160218c981 */ /* 0x0002e2000c1e1d00 */
[C---:B------:R-:W-:Y:S04]  /*4d40*/  @!P2 LEA R6, P0, R7.reuse, c[0x0][0x288], 0x1 ;  /* 0x0000a2000706aa11 */ /* 0x040fe800078008ff */
[----:B------:R-:W-:Y:S02]  /*4d50*/  @!P2 LEA.HI.X R7, R7, c[0x0][0x28c], R12, 0x1, P0 ;  /* 0x0000a3000707aa11 */ /* 0x000fe400000f0c0c */
[C---:B------:R-:W-:Y:S01]  /*4d60*/  @!P1 LEA R12, P0, R10.reuse, c[0x0][0x270], 0x1 ;  /* 0x00009c000a0c9a11 */ /* 0x040fe200078008ff */
[----:B------:R1:W3:Y:S03]  /*4d70*/  @!P2 LDG.E.128 R64, [R8.64] ;  /* 0x000000160840a981 */ /* 0x0002e6000c1e1d00 */
[----:B------:R-:W-:Y:S02]  /*4d80*/  @!P1 LEA.HI.X R13, R10, c[0x0][0x274], R13, 0x1, P0 ;  /* 0x00009d000a0d9a11 */ /* 0x000fe400000f0c0d */
[C---:B------:R-:W-:Y:S03]  /*4d90*/  @!P1 LEA R10, P0, R11.reuse, c[0x0][0x288], 0x1 ;  /* 0x0000a2000b0a9a11 */ /* 0x040fe600078008ff */
[----:B------:R1:W3:Y:S01]  /*4da0*/  @!P2 LDG.E.128 R28, [R6.64] ;  /* 0x00000016061ca981 */ /* 0x0002e2000c1e1d00 */
[----:B------:R-:W-:Y:S01]  /*4db0*/  @!P1 LEA.HI.X R11, R11, c[0x0][0x28c], R14, 0x1, P0 ;  /* 0x0000a3000b0b9a11 */ /* 0x000fe200000f0c0e */
[----:B----4-:R-:W-:Y:S01]  /*4dc0*/  CS2R R4, SRZ ;  /* 0x0000000000047805 */ /* 0x010fe2000001ff00 */
[----:B------:R-:W-:Y:S04]  /*4dd0*/  ISETP.GE.AND P0, PT, R38, UR9, PT ;  /* 0x0000000926007c0c */ /* 0x000fe8000bf06270 */
[----:B------:R-:W-:Y:S01]  /*4de0*/  ISETP.GE.OR P0, PT, R20, c[0x0][0x27c], P0 ;  /* 0x00009f0014007a0c */ /* 0x000fe20000706670 */
[----:B------:R-:W4:Y:S08]  /*4df0*/  @!P1 LDG.E.128 R68, [R12.64] ;  /* 0x000000160c449981 */ /* 0x000f30000c1e1d00 */
[----:B------:R-:W4:Y:S04]  /*4e00*/  @!P1 LDG.E.128 R32, [R10.64] ;  /* 0x000000160a209981 */ /* 0x000f28000c1e1d00 */
[----:B------:R-:W-:Y:S05]  /*4e10*/  @!P0 IADD3 R72, P1, R104, R72, RZ ;  /* 0x0000004868488210 */ /* 0x000fea0007f3e0ff */
[----:B------:R-:W-:Y:S01]  /*4e20*/  @!P0 IMAD.X R39, R112, 0x1, R39, P1 ;  /* 0x0000000170278824 */ /* 0x000fe200008e0627 */
[C---:B-1----:R-:W-:Y:S01]  /*4e30*/  @!P0 LEA R8, P1, R72.reuse, c[0x0][0x270], 0x1 ;  /* 0x00009c0048088a11 */ /* 0x042fe200078208ff */
[----:B------:R-:W-:Y:S03]  /*4e40*/  CS2R R6, SRZ ;  /* 0x0000000000067805 */ /* 0x000fe6000001ff00 */
[----:B------:R-:W-:Y:S02]  /*4e50*/  @!P0 LEA.HI.X R9, R72, c[0x0][0x274], R39, 0x1, P1 ;  /* 0x00009d0048098a11 */ /* 0x000fe400008f0c27 */
[----:B------:R-:W-:Y:S03]  /*4e60*/  @!P0 IADD3 R74, P1, R102, R74, RZ ;  /* 0x0000004a664a8210 */ /* 0x000fe60007f3e0ff */
[----:B------:R2:W5:Y:S02]  /*4e70*/  @!P0 LDG.E.128 R44, [R8.64] ;  /* 0x00000016082c8981 */ /* 0x000564000c1e1d00 */
[----:B------:R-:W-:Y:S01]  /*4e80*/  @!P0 IMAD.X R3, R111, 0x1, R43, P1 ;  /* 0x000000016f038824 */ /* 0x000fe200008e062b */
[C---:B------:R-:W-:Y:S04]  /*4e90*/  @!P0 LEA R2, P1, R74.reuse, c[0x0][0x288], 0x1 ;  /* 0x0000a2004a028a11 */ /* 0x040fe800078208ff */
[----:B------:R-:W-:Y:S02]  /*4ea0*/  @!P0 LEA.HI.X R3, R74, c[0x0][0x28c], R3, 0x1, P1 ;  /* 0x0000a3004a038a11 */ /* 0x000fe400008f0c03 */
[----:B------:R-:W-:Y:S03]  /*4eb0*/  ISETP.GE.AND P1, PT, R20, c[0x0][0x27c], PT ;  /* 0x00009f0014007a0c */ /* 0x000fe60003f26270 */
[----:B------:R1:W5:Y:S01]  /*4ec0*/  @!P0 LDG.E.128 R4, [R2.64] ;  /* 0x0000001602048981 */ /* 0x000362000c1e1d00 */
[----:B------:R-:W-:Y:S01]  /*4ed0*/  ISETP.GE.OR P0, PT, R38, UR9, P6 ;  /* 0x0000000926007c0c */ /* 0x000fe2000b706670 */
[----:B--2---:R-:W-:Y:S02]  /*4ee0*/  IMAD.MOV.U32 R9, RZ, RZ, R62 ;  /* 0x000000ffff097224 */ /* 0x004fe400078e003e */
[----:B------:R-:W-:Y:S02]  /*4ef0*/  IMAD.MOV.U32 R8, RZ, RZ, R63 ;  /* 0x000000ffff087224 */ /* 0x000fe400078e003f */
[----:B-1----:R-:W-:Y:S02]  /*4f00*/  IMAD.MOV.U32 R3, RZ, RZ, R60 ;  /* 0x000000ffff037224 */ /* 0x002fe400078e003c */
[----:B------:R-:W-:Y:S01]  /*4f10*/  IMAD.MOV.U32 R2, RZ, RZ, R61 ;  /* 0x000000ffff027224 */ /* 0x000fe200078e003d */
[----:B------:R-:W-:Y:S01]  /*4f20*/  PRMT R55, R8, 0x5410, R9 ;  /* 0x0000541008377816 */ /* 0x000fe20000000009 */
[----:B---3--:R-:W-:Y:S02]  /*4f30*/  IMAD.MOV.U32 R9, RZ, RZ, R26 ;  /* 0x000000ffff097224 */ /* 0x008fe400078e001a */
[----:B------:R-:W-:Y:S01]  /*4f40*/  IMAD.MOV.U32 R8, RZ, RZ, R27 ;  /* 0x000000ffff087224 */ /* 0x000fe200078e001b */
[----:B------:R-:W-:Y:S01]  /*4f50*/  PRMT R54, R3, 0x5410, R2 ;  /* 0x0000541003367816 */ /* 0x000fe20000000002 */
[----:B------:R-:W-:Y:S02]  /*4f60*/  IMAD.MOV.U32 R3, RZ, RZ, R24 ;  /* 0x000000ffff037224 */ /* 0x000fe400078e0018 */
        /* <DEDUP_REMOVED lines=14> */
[----:B----4-:R-:W-:Y:S02]  /*5050*/  IMAD.MOV.U32 R9, RZ, RZ, R70 ;  /* 0x000000ffff097224 */ /* 0x010fe400078e0046 */
        /* <DEDUP_REMOVED lines=10> */
[----:B------:R-:W-:Y:S04]  /*5100*/  PRMT R42, R8, 0x5410, R9 ;  /* 0x00005410082a7816 */ /* 0x000fe80000000009 */
[----:B------:R-:W-:Y:S01]  /*5110*/  PRMT R41, R2, 0x5410, R3 ;  /* 0x0000541002297816 */ /* 0x000fe20000000003 */
[----:B------:R-:W-:-:S05]  /*5120*/  @P0 BRA `(.L_x_83) ;  /* 0x0000079000000947 */ /* 0x000fca0003800000 */
[----:B-----5:R-:W-:Y:S01]  /*5130*/  IMAD.MOV.U32 R10, RZ, RZ, R5 ;  /* 0x000000ffff0a7224 */ /* 0x020fe200078e0005 */
[----:B------:R-:W-:Y:S01]  /*5140*/  SEL R2, R151, R132, !P5 ;  /* 0x0000008497027207 */ /* 0x000fe20006800000 */
[----:B------:R-:W-:Y:S01]  /*5150*/  LDS.128 R16, [R139+0x3900] ;  /* 0x003900008b107984 */ /* 0x000fe20000000c00 */
[----:B------:R-:W-:Y:S01]  /*5160*/  MOV R3, R4 ;  /* 0x0000000400037202 */ /* 0x000fe20000000f00 */
[----:B------:R-:W-:Y:S01]  /*5170*/  IMAD.MOV.U32 R48, RZ, RZ, R45 ;  /* 0x000000ffff307224 */ /* 0x000fe200078e002d */
[----:B------:R-:W-:Y:S01]  /*5180*/  SHF.R.S32.HI R78, RZ, 0x1f, R2 ;  /* 0x0000001fff4e7819 */ /* 0x000fe20000011402 */
[----:B------:R-:W-:Y:S01]  /*5190*/  IMAD.MOV.U32 R50, RZ, RZ, R46 ;  /* 0x000000ffff327224 */ /* 0x000fe200078e002e */
[--C-:B------:R-:W-:Y:S01]  /*51a0*/  @!P1 SHF.R.U64 R8, R4, 0x10, R5.reuse ;  /* 0x0000001004089819 */ /* 0x100fe20000001205 */
[----:B------:R-:W-:Y:S01]  /*51b0*/  @!P1 HADD2.F32 R4, -RZ, R3.H0_H0 ;  /* 0x20000003ff049230 */ /* 0x000fe20000004100 */
[----:B------:R-:W-:Y:S02]  /*51c0*/  LEA.HI R78, R78, R2, RZ, 0x4 ;  /* 0x000000024e4e7211 */ /* 0x000fe400078f20ff */
[----:B------:R-:W-:Y:S01]  /*51d0*/  @!P1 SHF.R.U32.HI R9, RZ, 0x10, R5 ;  /* 0x00000010ff099819 */ /* 0x000fe20000011605 */
[----:B------:R-:W-:Y:S01]  /*51e0*/  @!P1 HADD2.F32 R3, -RZ, R8.H0_H0 ;  /* 0x20000008ff039230 */ /* 0x000fe20000004100 */
[----:B------:R-:W-:Y:S02]  /*51f0*/  LEA.HI.SX32 R78, R78, R115, 0x1c ;  /* 0x000000734e4e7211 */ /* 0x000fe400078fe2ff */
[----:B------:R-:W-:Y:S02]  /*5200*/  MOV R43, R44 ;  /* 0x0000002c002b7202 */ /* 0x000fe40000000f00 */
[----:B------:R-:W-:Y:S02]  /*5210*/  SHF.L.U32 R78, R78, 0x3, RZ ;  /* 0x000000034e4e7819 */ /* 0x000fe400000006ff */
[----:B------:R-:W-:Y:S01]  /*5220*/  MOV R11, R6 ;  /* 0x00000006000b7202 */ /* 0x000fe20000000f00 */
[----:B------:R-:W-:Y:S01]  /*5230*/  @!P1 HADD2.F32 R8, -RZ, R43.H0_H0 ;  /* 0x2000002bff089230 */ /* 0x000fe20000004100 */
[----:B------:R-:W-:Y:S02]  /*5240*/  LOP3.LUT R56, R133, 0x38, R78, 0xf8, !PT ;  /* 0x0000003885387812 */ /* 0x000fe400078ef84e */
[----:B------:R-:W-:Y:S02]  /*5250*/  @!P1 SHF.R.U64 R12, R6, 0x10, R7 ;  /* 0x00000010060c9819 */ /* 0x000fe40000001207 */
[----:B------:R-:W-:Y:S02]  /*5260*/  LOP3.LUT R56, R56, R134, RZ, 0x3c, !PT ;  /* 0x0000008638387212 */ /* 0x000fe400078e3cff */
[----:B------:R-:W-:Y:S02]  /*5270*/  @!P1 SHF.R.U64 R44, R44, 0x10, R45 ;  /* 0x000000102c2c9819 */ /* 0x000fe4000000122d */
[----:B------:R-:W-:Y:S02]  /*5280*/  IADD3 R56, R56, R135, RZ ;  /* 0x0000008738387210 */ /* 0x000fe40007ffe0ff */
[C---:B------:R-:W-:Y:S01]  /*5290*/  LEA R80, P0, R95.reuse, R76, 0x1 ;  /* 0x0000004c5f507211 */ /* 0x040fe200078008ff */
[----:B------:R-:W-:Y:S01]  /*52a0*/  @!P1 HADD2.F32 R44, -RZ, R44.H0_H0 ;  /* 0x2000002cff2c9230 */ /* 0x000fe20000004100 */
[----:B------:R-:W-:Y:S01]  /*52b0*/  MOV R13, R7 ;  /* 0x00000007000d7202 */ /* 0x000fe20000000f00 */
[----:B------:R-:W-:Y:S01]  /*52c0*/  IMAD.SHL.U32 R56, R56, 0x2, RZ ;  /* 0x0000000238387824 */ /* 0x000fe200078e00ff */
[----:B------:R-:W-:Y:S02]  /*52d0*/  @!P1 SHF.R.U32.HI R14, RZ, 0x10, R7 ;  /* 0x00000010ff0e9819 */ /* 0x000fe40000011607 */
[----:B------:R-:W-:Y:S02]  /*52e0*/  @!P1 SHF.R.U32.HI R49, RZ, 0x10, R45 ;  /* 0x00000010ff319819 */ /* 0x000fe4000001162d */
[----:B------:R-:W-:Y:S01]  /*52f0*/  LEA.HI.X R81, R95, R77, R110, 0x1, P0 ;  /* 0x0000004d5f517211 */ /* 0x000fe200000f0c6e */
[----:B------:R-:W1:Y:S01]  /*5300*/  LDS.128 R56, [R56+0x3900] ;  /* 0x0039000038387984 */ /* 0x000e620000000c00 */
[----:B------:R-:W-:Y:S02]  /*5310*/  ISETP.GE.AND P0, PT, R78, c[0x0][0x1d4], PT ;  /* 0x000075004e007a0c */ /* 0x000fe40003f06270 */
[--C-:B------:R-:W-:Y:S02]  /*5320*/  @!P1 SHF.R.U32.HI R53, RZ, 0x10, R47.reuse ;  /* 0x00000010ff359819 */ /* 0x100fe4000001162f */
[----:B------:R-:W-:Y:S01]  /*5330*/  @!P1 SHF.R.U64 R51, R46, 0x10, R47 ;  /* 0x000000102e339819 */ /* 0x000fe2000000122f */
[----:B------:R-:W-:Y:S01]  /*5340*/  @!P1 HADD2.F32 R46, -RZ, R49.H0_H0 ;  /* 0x20000031ff2e9230 */ /* 0x000fe20000004100 */
[----:B------:R-:W-:Y:S07]  /*5350*/  MOV R52, R47 ;  /* 0x0000002f00347202 */ /* 0x000fee0000000f00 */
[----:B------:R-:W-:Y:S04]  /*5360*/  @!P0 IMAD.WIDE R76, R78, 0x2, R76 ;  /* 0x000000024e4c8825 */ /* 0x000fe800078e024c */
[----:B-1----:R-:W-:Y:S01]  /*5370*/  @!P1 IMAD.MOV.U32 R5, RZ, RZ, R56 ;  /* 0x000000ffff059224 */ /* 0x002fe200078e0038 */
[----:B------:R-:W-:Y:S04]  /*5380*/  @!P1 MOV R2, R16 ;  /* 0x0000001000029202 */ /* 0x000fe80000000f00 */
[--C-:B------:R-:W-:Y:S02]  /*5390*/  @!P1 HADD2.F32 R7, -RZ, R5.reuse.H0_H0 ;  /* 0x20000005ff079230 */ /* 0x100fe40000004100 */
[--C-:B------:R-:W-:Y:S02]  /*53a0*/  @!P1 HADD2.F32 R6, -RZ, R2.reuse.H0_H0 ;  /* 0x20000002ff069230 */ /* 0x100fe40000004100 */
[----:B------:R-:W-:Y:S01]  /*53b0*/  @!P1 HADD2.F32 R43, -RZ, R5.H1_H1 ;  /* 0x30000005ff2b9230 */ /* 0x000fe20000004100 */
[-C--:B------:R-:W-:Y:S01]  /*53c0*/  @!P1 FMUL.FTZ R45, R7, R4.reuse ;  /* 0x00000004072d9220 */ /* 0x080fe20000410000 */
[----:B------:R-:W-:Y:S01]  /*53d0*/  @!P1 HADD2.F32 R5, -RZ, R2.H1_H1 ;  /* 0x30000002ff059230 */ /* 0x000fe20000004100 */
[C---:B------:R-:W-:Y:S02]  /*53e0*/  @!P1 FMUL.FTZ R2, R6.reuse, R4 ;  /* 0x0000000406029220 */ /* 0x040fe40000410000 */
[----:B------:R-:W-:Y:S02]  /*53f0*/  @!P1 FMUL.FTZ R4, R43, R3 ;  /* 0x000000032b049220 */ /* 0x000fe40000410000 */
[----:B------:R-:W-:Y:S01]  /*5400*/  @!P1 FFMA.FTZ R2, R7, R8, R2 ;  /* 0x0000000807029223 */ /* 0x000fe20000010002 */
[----:B------:R-:W-:Y:S01]  /*5410*/  @!P1 MOV R7, R57 ;  /* 0x0000003900079202 */ /* 0x000fe20000000f00 */
[C---:B------:R-:W-:Y:S02]  /*5420*/  @!P1 FMUL.FTZ R3, R5.reuse, R3 ;  /* 0x0000000305039220 */ /* 0x040fe40000410000 */
[----:B------:R-:W-:Y:S01]  /*5430*/  @!P1 FFMA.FTZ R86, R5, R44, -R4 ;  /* 0x0000002c05569223 */ /* 0x000fe20000010804 */
[----:B------:R-:W-:Y:S01]  /*5440*/  @!P1 MOV R5, R17 ;  /* 0x0000001100059202 */ /* 0x000fe20000000f00 */
[----:B------:R-:W-:Y:S01]  /*5450*/  @!P1 FFMA.FTZ R87, R6, R8, -R45 ;  /* 0x0000000806579223 */ /* 0x000fe2000001082d */
[----:B------:R-:W-:Y:S01]  /*5460*/  @!P1 HADD2.F32 R6, -RZ, R9.H0_H0 ;  /* 0x20000009ff069230 */ /* 0x000fe20000004100 */
[----:B------:R-:W-:Y:S01]  /*5470*/  @!P1 FFMA.FTZ R3, R43, R44, R3 ;  /* 0x0000002c2b039223 */ /* 0x000fe20000010003 */
[--C-:B------:R-:W-:Y:S01]  /*5480*/  @!P1 HADD2.F32 R43, -RZ, R7.reuse.H0_H0 ;  /* 0x20000007ff2b9230 */ /* 0x100fe20000004100 */
[----:B------:R-:W-:Y:S01]  /*5490*/  @!P1 IMAD.MOV.U32 R9, RZ, RZ, R58 ;  /* 0x000000ffff099224 */ /* 0x000fe200078e003a */
[----:B------:R-:W-:Y:S02]  /*54a0*/  @!P1 HADD2.F32 R4, -RZ, R10.H0_H0 ;  /* 0x2000000aff049230 */ /* 0x000fe40000004100 */
[----:B------:R-:W-:Y:S01]  /*54b0*/  @!P1 HADD2.F32 R45, -RZ, R7.H1_H1 ;  /* 0x30000007ff2d9230 */ /* 0x000fe20000004100 */
[----:B------:R-:W-:Y:S01]  /*54c0*/  @!P1 F2FP.PACK_AB R2, R3, R2 ;  /* 0x000000020302923e */ /* 0x000fe200000000ff */
[--C-:B------:R-:W-:Y:S02]  /*54d0*/  @!P1 HADD2.F32 R7, -RZ, R5.reuse.H1_H1 ;  /* 0x30000005ff079230 */ /* 0x100fe40000004100 */
[----:B------:R-:W-:Y:S01]  /*54e0*/  @!P1 HADD2.F32 R44, -RZ, R48.H0_H0 ;  /* 0x20000030ff2c9230 */ /* 0x000fe20000004100 */
[----:B------:R-:W-:Y:S01]  /*54f0*/  @!P1 FMUL.FTZ R10, R45, R6 ;  /* 0x000000062d0a9220 */ /* 0x000fe20000410000 */
[----:B------:R-:W-:Y:S01]  /*5500*/  @!P1 HADD2.F32 R8, -RZ, R5.H0_H0 ;  /* 0x20000005ff089230 */ /* 0x000fe20000004100 */
[----:B------:R-:W-:Y:S01]  /*5510*/  @!P1 FMUL.FTZ R5, R43, R4 ;  /* 0x000000042b059220 */ /* 0x000fe20000410000 */
[----:B------:R-:W-:Y:S01]  /*5520*/  @!P1 MOV R56, R2 ;  /* 0x0000000200389202 */ /* 0x000fe20000000f00 */
[C---:B------:R-:W-:Y:S01]  /*5530*/  @!P1 FFMA.FTZ R84, R7.reuse, R46, -R10 ;  /* 0x0000002e07549223 */ /* 0x040fe2000001080a */
[--C-:B------:R-:W-:Y:S01]  /*5540*/  @!P1 HADD2.F32 R47, -RZ, R9.reuse.H0_H0 ;  /* 0x20000009ff2f9230 */ /* 0x100fe20000004100 */
[C---:B------:R-:W-:Y:S01]  /*5550*/  @!P1 FFMA.FTZ R85, R8.reuse, R44, -R5 ;  /* 0x0000002c08559223 */ /* 0x040fe20000010805 */
[----:B------:R-:W-:Y:S01]  /*5560*/  @!P1 HADD2.F32 R49, -RZ, R9.H1_H1 ;  /* 0x30000009ff319230 */ /* 0x000fe20000004100 */
[----:B------:R-:W-:Y:S01]  /*5570*/  @!P1 FMUL.FTZ R5, R7, R6 ;  /* 0x0000000607059220 */ /* 0x000fe20000410000 */
[----:B------:R-:W-:Y:S01]  /*5580*/  @!P1 MOV R7, R18 ;  /* 0x0000001200079202 */ /* 0x000fe20000000f00 */
[----:B------:R-:W-:Y:S01]  /*5590*/  @!P1 FMUL.FTZ R4, R8, R4 ;  /* 0x0000000408049220 */ /* 0x000fe20000410000 */
[----:B------:R-:W-:Y:S01]  /*55a0*/  @!P1 HADD2.F32 R6, -RZ, R11.H0_H0 ;  /* 0x2000000bff069230 */ /* 0x000fe20000004100 */
[----:B------:R-:W-:Y:S01]  /*55b0*/  @!P1 MOV R11, R59 ;  /* 0x0000003b000b9202 */ /* 0x000fe20000000f00 */
[----:B------:R-:W-:Y:S01]  /*55c0*/  @!P1 HADD2.F32 R8, -RZ, R12.H0_H0 ;  /* 0x2000000cff089230 */ /* 0x000fe20000004100 */
[----:B------:R-:W-:Y:S01]  /*55d0*/  @!P1 FFMA.FTZ R4, R43, R44, R4 ;  /* 0x0000002c2b049223 */ /* 0x000fe20000010004 */
[--C-:B------:R-:W-:Y:S01]  /*55e0*/  @!P1 HADD2.F32 R9, -RZ, R7.reuse.H1_H1 ;  /* 0x30000007ff099230 */ /* 0x100fe20000004100 */
[----:B------:R-:W-:Y:S01]  /*55f0*/  @!P1 FFMA.FTZ R5, R45, R46, R5 ;  /* 0x0000002e2d059223 */ /* 0x000fe20000010005 */
[----:B------:R-:W-:Y:S01]  /*5600*/  @!P1 HADD2.F32 R48, -RZ, R50.H0_H0 ;  /* 0x20000032ff309230 */ /* 0x000fe20000004100 */
[----:B------:R-:W-:Y:S01]  /*5610*/  @!P1 FMUL.FTZ R12, R49, R8 ;  /* 0x00000008310c9220 */ /* 0x000fe20000410000 */
[----:B------:R-:W-:Y:S01]  /*5620*/  @!P1 HADD2.F32 R10, -RZ, R7.H0_H0 ;  /* 0x20000007ff0a9230 */ /* 0x000fe20000004100 */
[----:B------:R-:W-:Y:S01]  /*5630*/  @!P1 FMUL.FTZ R7, R47, R6 ;  /* 0x000000062f079220 */ /* 0x000fe20000410000 */
[----:B------:R-:W-:Y:S01]  /*5640*/  @!P1 HADD2.F32 R50, -RZ, R51.H0_H0 ;  /* 0x20000033ff329230 */ /* 0x000fe20000004100 */
[----:B------:R-:W-:Y:S01]  /*5650*/  @!P1 F2FP.PACK_AB R4, R5, R4 ;  /* 0x000000040504923e */ /* 0x000fe200000000ff */
[----:B------:R-:W-:Y:S01]  /*5660*/  @!P1 HADD2.F32 R51, -RZ, R11.H1_H1 ;  /* 0x3000000bff339230 */ /* 0x000fe20000004100 */
[C---:B------:R-:W-:Y:S02]  /*5670*/  @!P1 FFMA.FTZ R82, R10.reuse, R48, -R7 ;  /* 0x000000300a529223 */ /* 0x040fe40000010807 */
[C---:B------:R-:W-:Y:S01]  /*5680*/  @!P1 FMUL.FTZ R7, R9.reuse, R8 ;  /* 0x0000000809079220 */ /* 0x040fe20000410000 */
[----:B------:R-:W-:Y:S01]  /*5690*/  @!P1 HADD2.F32 R8, -RZ, R13.H0_H0 ;  /* 0x2000000dff089230 */ /* 0x000fe20000004100 */
[----:B------:R-:W-:Y:S01]  /*56a0*/  @!P1 FFMA.FTZ R79, R9, R50, -R12 ;  /* 0x00000032094f9223 */ /* 0x000fe2000001080c */
[----:B------:R-:W-:Y:S01]  /*56b0*/  @!P1 HADD2.F32 R13, -RZ, R11.H0_H0 ;  /* 0x2000000bff0d9230 */ /* 0x000fe20000004100 */
[----:B------:R-:W-:Y:S02]  /*56c0*/  @!P1 IMAD.MOV.U32 R9, RZ, RZ, R19 ;  /* 0x000000ffff099224 */ /* 0x000fe400078e0013 */
[----:B------:R-:W-:Y:S01]  /*56d0*/  @!P1 FMUL.FTZ R6, R10, R6 ;  /* 0x000000060a069220 */ /* 0x000fe20000410000 */
[----:B------:R-:W-:Y:S01]  /*56e0*/  @!P1 HADD2.F32 R10, -RZ, R14.H0_H0 ;  /* 0x2000000eff0a9230 */ /* 0x000fe20000004100 */
[----:B------:R-:W-:Y:S01]  /*56f0*/  @!P1 IMAD.MOV.U32 R57, RZ, RZ, R4 ;  /* 0x000000ffff399224 */ /* 0x000fe200078e0004 */
[--C-:B------:R-:W-:Y:S01]  /*5700*/  @!P1 HADD2.F32 R12, -RZ, R9.reuse.H0_H0 ;  /* 0x20000009ff0c9230 */ /* 0x100fe20000004100 */
[----:B------:R-:W-:Y:S01]  /*5710*/  @!P1 FFMA.FTZ R6, R47, R48, R6 ;  /* 0x000000302f069223 */ /* 0x000fe20000010006 */
[----:B------:R-:W-:Y:S01]  /*5720*/  @!P1 HADD2.F32 R11, -RZ, R9.H1_H1 ;  /* 0x30000009ff0b9230 */ /* 0x000fe20000004100 */
[-C--:B------:R-:W-:Y:S01]  /*5730*/  @!P1 FMUL.FTZ R9, R13, R8.reuse ;  /* 0x000000080d099220 */ /* 0x080fe20000410000 */
[----:B------:R-:W-:Y:S01]  /*5740*/  @!P1 HADD2.F32 R14, -RZ, R52.H0_H0 ;  /* 0x20000034ff0e9230 */ /* 0x000fe20000004100 */
[C---:B------:R-:W-:Y:S01]  /*5750*/  @!P1 FMUL.FTZ R8, R12.reuse, R8 ;  /* 0x000000080c089220 */ /* 0x040fe20000410000 */
[----:B------:R-:W-:Y:S01]  /*5760*/  @!P1 HADD2.F32 R52, -RZ, R53.H0_H0 ;  /* 0x20000035ff349230 */ /* 0x000fe20000004100 */
[----:B------:R-:W-:Y:S02]  /*5770*/  @!P1 FMUL.FTZ R53, R51, R10 ;  /* 0x0000000a33359220 */ /* 0x000fe40000410000 */
[----:B------:R-:W-:Y:S01]  /*5780*/  @!P1 FFMA.FTZ R78, R12, R14, -R9 ;  /* 0x0000000e0c4e9223 */ /* 0x000fe20000010809 */
[----:B------:R-:W-:Y:S01]  /*5790*/  @!P1 F2FP.PACK_AB R12, R79, R82 ;  /* 0x000000524f0c923e */ /* 0x000fe200000000ff */
[C---:B------:R-:W-:Y:S02]  /*57a0*/  @!P1 FFMA.FTZ R53, R11.reuse, R52, -R53 ;  /* 0x000000340b359223 */ /* 0x040fe40000010835 */
[----:B------:R-:W-:Y:S01]  /*57b0*/  @!P1 FMUL.FTZ R9, R11, R10 ;  /* 0x0000000a0b099220 */ /* 0x000fe20000410000 */
[----:B------:R-:W-:Y:S01]  /*57c0*/  @!P1 F2FP.PACK_AB R11, R84, R85 ;  /* 0x00000055540b923e */ /* 0x000fe200000000ff */
[----:B------:R-:W-:Y:S01]  /*57d0*/  @!P1 FFMA.FTZ R7, R49, R50, R7 ;  /* 0x0000003231079223 */ /* 0x000fe20000010007 */
[----:B------:R-:W-:Y:S01]  /*57e0*/  @!P1 F2FP.PACK_AB R10, R86, R87 ;  /* 0x00000057560a923e */ /* 0x000fe200000000ff */
[----:B------:R-:W-:Y:S01]  /*57f0*/  @!P1 FFMA.FTZ R8, R13, R14, R8 ;  /* 0x0000000e0d089223 */ /* 0x000fe20000010008 */
[----:B------:R-:W-:Y:S01]  /*5800*/  @!P1 F2FP.PACK_AB R43, R53, R78 ;  /* 0x0000004e352b923e */ /* 0x000fe200000000ff */
[----:B------:R-:W-:Y:S01]  /*5810*/  @!P1 FFMA.FTZ R9, R51, R52, R9 ;  /* 0x0000003433099223 */ /* 0x000fe20000010009 */
[----:B------:R-:W-:Y:S01]  /*5820*/  @!P1 MOV R16, R10 ;  /* 0x0000000a00109202 */ /* 0x000fe20000000f00 */
[----:B------:R-:W-:Y:S01]  /*5830*/  @!P1 IMAD.MOV.U32 R18, RZ, RZ, R12 ;  /* 0x000000ffff129224 */ /* 0x000fe200078e000c */
[----:B------:R-:W-:Y:S02]  /*5840*/  @!P1 MOV R17, R11 ;  /* 0x0000000b00119202 */ /* 0x000fe40000000f00 */
[----:B------:R-:W-:Y:S02]  /*5850*/  @!P1 MOV R19, R43 ;  /* 0x0000002b00139202 */ /* 0x000fe40000000f00 */
[----:B------:R-:W-:Y:S02]  /*5860*/  @!P1 F2FP.PACK_AB R6, R7, R6 ;  /* 0x000000060706923e */ /* 0x000fe400000000ff */
[----:B------:R-:W-:Y:S01]  /*5870*/  @!P1 F2FP.PACK_AB R8, R9, R8 ;  /* 0x000000080908923e */ /* 0x000fe200000000ff */
[----:B------:R1:W-:Y:S01]  /*5880*/  ST.E.128 [R80.64], R16 ;  /* 0x0000001050007985 */ /* 0x0003e2000c101d16 */
[----:B------:R-:W-:Y:S02]  /*5890*/  @!P1 MOV R58, R6 ;  /* 0x00000006003a9202 */ /* 0x000fe40000000f00 */
[----:B------:R-:W-:Y:S05]  /*58a0*/  @!P1 MOV R59, R8 ;  /* 0x00000008003b9202 */ /* 0x000fea0000000f00 */
[----:B------:R1:W-:Y:S02]  /*58b0*/  @!P0 ST.E.128 [R76.64], R56 ;  /* 0x000000384c008985 */ /* 0x0003e4000c101d16 */
.L_x_83:
[----:B------:R-:W-:Y:S05]  /*58c0*/  BSYNC B0 ;  /* 0x0000000000007941 */ /* 0x000fea0003800000 */
.L_x_82:
[----:B-----5:R2:W3:Y:S01]  /*58d0*/  SHFL.IDX PT, R5, R88, 0x1, 0x1c1f ;  /* 0x003c1f0058057f89 */ /* 0x0204e200000e0000 */
[----:B------:R-:W-:Y:S01]  /*58e0*/  ISETP.GE.OR P0, PT, R158, UR9, P6 ;  /* 0x000000099e007c0c */ /* 0x000fe2000b706670 */
[----:B------:R-:W-:Y:S02]  /*58f0*/  BSSY B0, `(.L_x_84) ;  /* 0x0000074000007945 */ /* 0x000fe40003800000 */
[----:B------:R2:W4:Y:S10]  /*5900*/  SHFL.IDX PT, R4, R89, 0x1, 0x1c1f ;  /* 0x003c1f0059047f89 */ /* 0x00053400000e0000 */
[----:B------:R-:W-:-:S05]  /*5910*/  @P0 BRA `(.L_x_85) ;  /* 0x0000071000000947 */ /* 0x000fca0003800000 */
[----:B------:R-:W-:Y:S01]  /*5920*/  SEL R2, R151, R132, !P5 ;  /* 0x0000008497027207 */ /* 0x000fe20006800000 */
[----:B-1----:R-:W-:Y:S01]  /*5930*/  LDS.128 R16, [R142+0x3900] ;  /* 0x003900008e107984 */ /* 0x002fe20000000c00 */
[C---:B----4-:R-:W-:Y:S01]  /*5940*/  LEA R56, P0, R95.reuse, R4, 0x1 ;  /* 0x000000045f387211 */ /* 0x050fe200078008ff */
[----:B------:R-:W-:Y:S01]  /*5950*/  @!P1 HADD2.F32 R10, -RZ, R54.H0_H0 ;  /* 0x20000036ff0a9230 */ /* 0x000fe20000004100 */
[----:B------:R-:W-:Y:S01]  /*5960*/  SHF.R.S32.HI R6, RZ, 0x1f, R2 ;  /* 0x0000001fff067819 */ /* 0x000fe20000011402 */
[----:B------:R-:W-:Y:S01]  /*5970*/  @!P1 HADD2.F32 R44, -RZ, R55.H0_H0 ;  /* 0x20000037ff2c9230 */ /* 0x000fe20000004100 */
[----:B---3--:R-:W-:Y:S02]  /*5980*/  LEA.HI.X R57, R95, R5, R110, 0x1, P0 ;  /* 0x000000055f397211 */ /* 0x008fe400000f0c6e */
[----:B------:R-:W-:Y:S02]  /*5990*/  LEA.HI R6, R6, R2, RZ, 0x4 ;  /* 0x0000000206067211 */ /* 0x000fe400078f20ff */
[--C-:B------:R-:W-:Y:S02]  /*59a0*/  @!P1 SHF.R.U64 R3, R24, 0x10, R25.reuse ;  /* 0x0000001018039819 */ /* 0x100fe40000001219 */
[----:B------:R-:W-:Y:S02]  /*59b0*/  LEA.HI.SX32 R6, R6, R115, 0x1c ;  /* 0x0000007306067211 */ /* 0x000fe400078fe2ff */
[----:B------:R-:W-:Y:S01]  /*59c0*/  @!P1 SHF.R.U32.HI R7, RZ, 0x10, R25 ;  /* 0x00000010ff079819 */ /* 0x000fe20000011619 */
[----:B------:R-:W-:Y:S01]  /*59d0*/  @!P1 HADD2.F32 R3, -RZ, R3.H0_H0 ;  /* 0x20000003ff039230 */ /* 0x000fe20000004100 */
[----:B------:R-:W-:Y:S02]  /*59e0*/  SHF.L.U32 R6, R6, 0x3, RZ ;  /* 0x0000000306067819 */ /* 0x000fe400000006ff */
[----:B------:R-:W-:Y:S02]  /*59f0*/  @!P1 SHF.R.U32.HI R25, RZ, 0x10, R63 ;  /* 0x00000010ff199819 */ /* 0x000fe4000001163f */
[----:B------:R-:W-:Y:S02]  /*5a00*/  LOP3.LUT R48, R124, 0x38, R6, 0xf8, !PT ;  /* 0x000000387c307812 */ /* 0x000fe400078ef806 */
[----:B------:R-:W-:Y:S01]  /*5a10*/  ISETP.GE.AND P0, PT, R6, c[0x0][0x1d4], PT ;  /* 0x0000750006007a0c */ /* 0x000fe20003f06270 */
[----:B------:R-:W-:Y:S01]  /*5a20*/  @!P1 HADD2.F32 R46, -RZ, R25.H0_H0 ;  /* 0x20000019ff2e9230 */ /* 0x000fe20000004100 */
[----:B------:R-:W-:Y:S01]  /*5a30*/  LOP3.LUT R48, R48, R161, RZ, 0x3c, !PT ;  /* 0x000000a130307212 */ /* 0x000fe200078e3cff */
[----:B------:R-:W-:Y:S01]  /*5a40*/  @!P1 HADD2.F32 R25, -RZ, R55.H1_H1 ;  /* 0x30000037ff199230 */ /* 0x000fe20000004100 */
[--C-:B------:R-:W-:Y:S02]  /*5a50*/  @!P1 SHF.R.U32.HI R9, RZ, 0x10, R27.reuse ;  /* 0x00000010ff099819 */ /* 0x100fe4000001161b */
[----:B------:R-:W-:Y:S02]  /*5a60*/  IADD3 R48, R138, R48, RZ ;  /* 0x000000308a307210 */ /* 0x000fe40007ffe0ff */
[----:B------:R-:W-:Y:S01]  /*5a70*/  @!P1 SHF.R.U64 R11, R26, 0x10, R27 ;  /* 0x000000101a0b9819 */ /* 0x000fe2000000121b */
[----:B------:R-:W-:Y:S01]  /*5a80*/  @!P1 HADD2.F32 R9, -RZ, R9.H0_H0 ;  /* 0x20000009ff099230 */ /* 0x000fe20000004100 */
[----:B------:R-:W-:Y:S01]  /*5a90*/  @!P1 SHF.R.U64 R27, R62, 0x10, R63 ;  /* 0x000000103e1b9819 */ /* 0x000fe2000000123f */
[----:B------:R-:W-:Y:S01]  /*5aa0*/  IMAD.SHL.U32 R48, R48, 0x2, RZ ;  /* 0x0000000230307824 */ /* 0x000fe200078e00ff */
[----:B------:R-:W-:Y:S01]  /*5ab0*/  @!P1 SHF.R.U64 R13, R60, 0x10, R61 ;  /* 0x000000103c0d9819 */ /* 0x000fe2000000123d */
[----:B------:R-:W-:Y:S01]  /*5ac0*/  @!P0 IMAD.WIDE R62, R6, 0x2, R4 ;  /* 0x00000002063e8825 */ /* 0x000fe200078e0204 */
[----:B------:R-:W-:Y:S01]  /*5ad0*/  @!P1 HADD2.F32 R5, -RZ, R15.H0_H0 ;  /* 0x2000000fff059230 */ /* 0x000fe20000004100 */
[----:B------:R-:W-:Y:S01]  /*5ae0*/  @!P1 SHF.R.U32.HI R24, RZ, 0x10, R61 ;  /* 0x00000010ff189819 */ /* 0x000fe2000001163d */
[----:B------:R-:W-:Y:S01]  /*5af0*/  @!P1 HADD2.F32 R27, -RZ, R27.H0_H0 ;  /* 0x2000001bff1b9230 */ /* 0x000fe20000004100 */
[----:B------:R-:W1:Y:S01]  /*5b00*/  LDS.128 R48, [R48+0x3900] ;  /* 0x0039000030307984 */ /* 0x000e620000000c00 */
[----:B------:R-:W-:Y:S02]  /*5b10*/  @!P1 HADD2.F32 R13, -RZ, R13.H0_H0 ;  /* 0x2000000dff0d9230 */ /* 0x000fe40000004100 */
[----:B------:R-:W-:Y:S01]  /*5b20*/  @!P1 HADD2.F32 R24, -RZ, R24.H0_H0 ;  /* 0x20000018ff189230 */ /* 0x000fe20000004100 */
[----:B-1----:R-:W-:Y:S02]  /*5b30*/  @!P1 MOV R4, R48 ;  /* 0x0000003000049202 */ /* 0x002fe40000000f00 */
[----:B------:R-:W-:Y:S03]  /*5b40*/  @!P1 MOV R2, R16 ;  /* 0x0000001000029202 */ /* 0x000fe60000000f00 */
[----:B------:R-:W-:Y:S02]  /*5b50*/  @!P1 HADD2.F32 R8, -RZ, R4.H0_H0 ;  /* 0x20000004ff089230 */ /* 0x000fe40000004100 */
[----:B------:R-:W-:Y:S02]  /*5b60*/  @!P1 HADD2.F32 R6, -RZ, R2.H0_H0 ;  /* 0x20000002ff069230 */ /* 0x000fe40000004100 */
[----:B------:R-:W-:Y:S01]  /*5b70*/  @!P1 HADD2.F32 R12, -RZ, R4.H1_H1 ;  /* 0x30000004ff0c9230 */ /* 0x000fe20000004100 */
[-C--:B------:R-:W-:Y:S01]  /*5b80*/  @!P1 FMUL.FTZ R14, R8, R5.reuse ;  /* 0x00000005080e9220 */ /* 0x080fe20000410000 */
[----:B------:R-:W-:Y:S01]  /*5b90*/  @!P1 HADD2.F32 R4, -RZ, R2.H1_H1 ;  /* 0x30000002ff049230 */ /* 0x000fe20000004100 */
[----:B------:R-:W-:Y:S02]  /*5ba0*/  @!P1 FMUL.FTZ R2, R6, R5 ;  /* 0x0000000506029220 */ /* 0x000fe40000410000 */
[-C--:B------:R-:W-:Y:S02]  /*5bb0*/  @!P1 FMUL.FTZ R5, R12, R3.reuse ;  /* 0x000000030c059220 */ /* 0x080fe40000410000 */
[-C--:B------:R-:W-:Y:S02]  /*5bc0*/  @!P1 FFMA.FTZ R2, R8, R10.reuse, R2 ;  /* 0x0000000a08029223 */ /* 0x080fe40000010002 */
[----:B------:R-:W-:Y:S01]  /*5bd0*/  @!P1 FFMA.FTZ R61, R6, R10, -R14 ;  /* 0x0000000a063d9223 */ /* 0x000fe2000001080e */
[----:B------:R-:W-:Y:S01]  /*5be0*/  @!P1 HADD2.F32 R6, -RZ, R7.H0_H0 ;  /* 0x20000007ff069230 */ /* 0x000fe20000004100 */
[----:B------:R-:W-:Y:S01]  /*5bf0*/  @!P1 IMAD.MOV.U32 R10, RZ, RZ, R49 ;  /* 0x000000ffff0a9224 */ /* 0x000fe200078e0031 */
[----:B------:R-:W-:Y:S01]  /*5c00*/  @!P1 HADD2.F32 R14, -RZ, R54.H1_H1 ;  /* 0x30000036ff0e9230 */ /* 0x000fe20000004100 */
[C---:B------:R-:W-:Y:S02]  /*5c10*/  @!P1 FMUL.FTZ R3, R4.reuse, R3 ;  /* 0x0000000304039220 */ /* 0x040fe40000410000 */
[----:B------:R-:W-:Y:S01]  /*5c20*/  @!P1 FFMA.FTZ R60, R4, R13, -R5 ;  /* 0x0000000d043c9223 */ /* 0x000fe20000010805 */
[----:B------:R-:W-:Y:S01]  /*5c30*/  @!P1 MOV R5, R17 ;  /* 0x0000001100059202 */ /* 0x000fe20000000f00 */
[----:B------:R-:W-:Y:S01]  /*5c40*/  @!P1 FFMA.FTZ R3, R12, R13, R3 ;  /* 0x0000000d0c039223 */ /* 0x000fe20000010003 */
[--C-:B------:R-:W-:Y:S02]  /*5c50*/  @!P1 HADD2.F32 R13, -RZ, R10.reuse.H0_H0 ;  /* 0x2000000aff0d9230 */ /* 0x100fe40000004100 */
[----:B------:R-:W-:Y:S02]  /*5c60*/  @!P1 HADD2.F32 R4, -RZ, R15.H1_H1 ;  /* 0x3000000fff049230 */ /* 0x000fe40000004100 */
[----:B------:R-:W-:Y:S01]  /*5c70*/  @!P1 HADD2.F32 R15, -RZ, R10.H1_H1 ;  /* 0x3000000aff0f9230 */ /* 0x000fe20000004100 */
[----:B------:R-:W-:Y:S01]  /*5c80*/  @!P1 F2FP.PACK_AB R2, R3, R2 ;  /* 0x000000020302923e */ /* 0x000fe200000000ff */
[--C-:B------:R-:W-:Y:S02]  /*5c90*/  @!P1 HADD2.F32 R8, -RZ, R5.reuse.H0_H0 ;  /* 0x20000005ff089230 */ /* 0x100fe40000004100 */
[----:B------:R-:W-:Y:S01]  /*5ca0*/  @!P1 HADD2.F32 R7, -RZ, R5.H1_H1 ;  /* 0x30000005ff079230 */ /* 0x000fe20000004100 */
[----:B------:R-:W-:Y:S02]  /*5cb0*/  @!P1 FMUL.FTZ R5, R13, R4 ;  /* 0x000000040d059220 */ /* 0x000fe40000410000 */
[----:B------:R-:W-:Y:S02]  /*5cc0*/  @!P1 FMUL.FTZ R10, R15, R6 ;  /* 0x000000060f0a9220 */ /* 0x000fe40000410000 */
[C---:B------:R-:W-:Y:S02]  /*5cd0*/  @!P1 FMUL.FTZ R4, R8.reuse, R4 ;  /* 0x0000000408049220 */ /* 0x040fe40000410000 */
[----:B------:R-:W-:Y:S01]  /*5ce0*/  @!P1 FFMA.FTZ R59, R8, R14, -R5 ;  /* 0x0000000e083b9223 */ /* 0x000fe20000010805 */
[----:B------:R-:W-:Y:S01]  /*5cf0*/  @!P1 MOV R8, R51 ;  /* 0x0000003300089202 */ /* 0x000fe20000000f00 */
[C---:B------:R-:W-:Y:S01]  /*5d00*/  @!P1 FMUL.FTZ R5, R7.reuse, R6 ;  /* 0x0000000607059220 */ /* 0x040fe20000410000 */
[----:B------:R-:W-:Y:S01]  /*5d10*/  @!P1 HADD2.F32 R6, -RZ, R22.H0_H0 ;  /* 0x20000016ff069230 */ /* 0x000fe20000004100 */
[----:B------:R-:W-:Y:S02]  /*5d20*/  @!P1 FFMA.FTZ R58, R7, R24, -R10 ;  /* 0x00000018073a9223 */ /* 0x000fe4000001080a */
[----:B------:R-:W-:Y:S01]  /*5d30*/  @!P1 IMAD.MOV.U32 R7, RZ, RZ, R19 ;  /* 0x000000ffff079224 */ /* 0x000fe200078e0013 */
[--C-:B------:R-:W-:Y:S01]  /*5d40*/  @!P1 HADD2.F32 R43, -RZ, R8.reuse.H0_H0 ;  /* 0x20000008ff2b9230 */ /* 0x100fe20000004100 */
[----:B------:R-:W-:Y:S01]  /*5d50*/  @!P1 FFMA.FTZ R4, R13, R14, R4 ;  /* 0x0000000e0d049223 */ /* 0x000fe20000010004 */
[----:B------:R-:W-:Y:S01]  /*5d60*/  @!P1 HADD2.F32 R45, -RZ, R8.H1_H1 ;  /* 0x30000008ff2d9230 */ /* 0x000fe20000004100 */
[----:B------:R-:W-:Y:S01]  /*5d70*/  @!P1 FFMA.FTZ R5, R15, R24, R5 ;  /* 0x000000180f059223 */ /* 0x000fe20000010005 */
[--C-:B------:R-:W-:Y:S01]  /*5d80*/  @!P1 HADD2.F32 R10, -RZ, R7.reuse.H0_H0 ;  /* 0x20000007ff0a9230 */ /* 0x100fe20000004100 */
[----:B------:R-:W-:Y:S01]  /*5d90*/  @!P1 FMUL.FTZ R12, R43, R6 ;  /* 0x000000062b0c9220 */ /* 0x000fe20000410000 */
[----:B------:R-:W-:Y:S01]  /*5da0*/  @!P1 HADD2.F32 R7, -RZ, R7.H1_H1 ;  /* 0x30000007ff079230 */ /* 0x000fe20000004100 */
[----:B------:R-:W-:Y:S01]  /*5db0*/  @!P1 IMAD.MOV.U32 R48, RZ, RZ, R2 ;  /* 0x000000ffff309224 */ /* 0x000fe200078e0002 */
[----:B------:R-:W-:Y:S01]  /*5dc0*/  @!P1 F2FP.PACK_AB R4, R5, R4 ;  /* 0x000000040504923e */ /* 0x000fe200000000ff */
[C---:B------:R-:W-:Y:S02]  /*5dd0*/  @!P1 FMUL.FTZ R8, R10.reuse, R6 ;  /* 0x000000060a089220 */ /* 0x040fe40000410000 */
[-C--:B------:R-:W-:Y:S01]  /*5de0*/  @!P1 FMUL.FTZ R6, R45, R9.reuse ;  /* 0x000000092d069220 */ /* 0x080fe20000410000 */
[----:B------:R-:W-:Y:S01]  /*5df0*/  @!P1 MOV R49, R4 ;  /* 0x0000000400319202 */ /* 0x000fe20000000f00 */
[----:B------:R-:W-:Y:S01]  /*5e00*/  @!P1 FFMA.FTZ R54, R10, R44, -R12 ;  /* 0x0000002c0a369223 */ /* 0x000fe2000001080c */
[----:B------:R-:W-:Y:S01]  /*5e10*/  @!P1 MOV R12, R50 ;  /* 0x00000032000c9202 */ /* 0x000fe20000000f00 */
[C---:B------:R-:W-:Y:S01]  /*5e20*/  @!P1 FMUL.FTZ R9, R7.reuse, R9 ;  /* 0x0000000907099220 */ /* 0x040fe20000410000 */
[----:B------:R-:W-:Y:S01]  /*5e30*/  @!P1 HADD2.F32 R10, -RZ, R11.H0_H0 ;  /* 0x2000000bff0a9230 */ /* 0x000fe20000004100 */
[----:B------:R-:W-:Y:S01]  /*5e40*/  @!P1 FFMA.FTZ R53, R7, R46, -R6 ;  /* 0x0000002e07359223 */ /* 0x000fe20000010806 */
[----:B------:R-:W-:Y:S01]  /*5e50*/  @!P1 MOV R7, R18 ;  /* 0x0000001200079202 */ /* 0x000fe20000000f00 */
[----:B------:R-:W-:Y:S02]  /*5e60*/  @!P1 HADD2.F32 R26, -RZ, R12.H1_H1 ;  /* 0x3000000cff1a9230 */ /* 0x000fe40000004100 */
[----:B------:R-:W-:Y:S01]  /*5e70*/  @!P1 HADD2.F32 R6, -RZ, R22.H1_H1 ;  /* 0x30000016ff069230 */ /* 0x000fe20000004100 */
[----:B------:R-:W-:Y:S01]  /*5e80*/  @!P1 F2FP.PACK_AB R13, R53, R54 ;  /* 0x00000036350d923e */ /* 0x000fe200000000ff */
[----:B------:R-:W-:Y:S01]  /*5e90*/  @!P1 HADD2.F32 R22, -RZ, R12.H0_H0 ;  /* 0x2000000cff169230 */ /* 0x000fe20000004100 */
[----:B------:R-:W-:Y:S01]  /*5ea0*/  @!P1 FMUL.FTZ R47, R26, R10 ;  /* 0x0000000a1a2f9220 */ /* 0x000fe20000410000 */
[--C-:B------:R-:W-:Y:S01]  /*5eb0*/  @!P1 HADD2.F32 R12, -RZ, R7.reuse.H0_H0 ;  /* 0x20000007ff0c9230 */ /* 0x100fe20000004100 */
[----:B------:R-:W-:Y:S01]  /*5ec0*/  @!P1 MOV R19, R13 ;  /* 0x0000000d00139202 */ /* 0x000fe20000000f00 */
[----:B------:R-:W-:Y:S01]  /*5ed0*/  @!P1 HADD2.F32 R11, -RZ, R7.H1_H1 ;  /* 0x30000007ff0b9230 */ /* 0x000fe20000004100 */
[-C--:B------:R-:W-:Y:S02]  /*5ee0*/  @!P1 FMUL.FTZ R7, R22, R6.reuse ;  /* 0x0000000616079220 */ /* 0x080fe40000410000 */
[C---:B------:R-:W-:Y:S02]  /*5ef0*/  @!P1 FMUL.FTZ R6, R12.reuse, R6 ;  /* 0x000000060c069220 */ /* 0x040fe40000410000 */
[----:B------:R-:W-:Y:S02]  /*5f00*/  @!P1 FFMA.FTZ R52, R12, R25, -R7 ;  /* 0x000000190c349223 */ /* 0x000fe40000010807 */
[C---:B------:R-:W-:Y:S01]  /*5f10*/  @!P1 FMUL.FTZ R7, R11.reuse, R10 ;  /* 0x0000000a0b079220 */ /* 0x040fe20000410000 */
[----:B------:R-:W-:Y:S01]  /*5f20*/  @!P1 F2FP.PACK_AB R10, R60, R61 ;  /* 0x0000003d3c0a923e */ /* 0x000fe200000000ff */
[----:B------:R-:W-:Y:S01]  /*5f30*/  @!P1 FFMA.FTZ R12, R11, R27, -R47 ;  /* 0x0000001b0b0c9223 */ /* 0x000fe2000001082f */
[----:B------:R-:W-:Y:S01]  /*5f40*/  @!P1 F2FP.PACK_AB R11, R58, R59 ;  /* 0x0000003b3a0b923e */ /* 0x000fe200000000ff */
[----:B------:R-:W-:Y:S02]  /*5f50*/  @!P1 FFMA.FTZ R6, R22, R25, R6 ;  /* 0x0000001916069223 */ /* 0x000fe40000010006 */
[----:B------:R-:W-:Y:S01]  /*5f60*/  @!P1 FFMA.FTZ R7, R26, R27, R7 ;  /* 0x0000001b1a079223 */ /* 0x000fe20000010007 */
[----:B------:R-:W-:Y:S01]  /*5f70*/  @!P1 F2FP.PACK_AB R12, R12, R52 ;  /* 0x000000340c0c923e */ /* 0x000fe200000000ff */
[----:B------:R-:W-:Y:S01]  /*5f80*/  @!P1 FFMA.FTZ R8, R43, R44, R8 ;  /* 0x0000002c2b089223 */ /* 0x000fe20000010008 */
[----:B------:R-:W-:Y:S01]  /*5f90*/  @!P1 MOV R17, R11 ;  /* 0x0000000b00119202 */ /* 0x000fe20000000f00 */
[----:B------:R-:W-:Y:S01]  /*5fa0*/  @!P1 FFMA.FTZ R9, R45, R46, R9 ;  /* 0x0000002e2d099223 */ /* 0x000fe20000010009 */
[----:B------:R-:W-:Y:S01]  /*5fb0*/  @!P1 MOV R18, R12 ;  /* 0x0000000c00129202 */ /* 0x000fe20000000f00 */
[----:B------:R-:W-:Y:S01]  /*5fc0*/  @!P1 IMAD.MOV.U32 R16, RZ, RZ, R10 ;  /* 0x000000ffff109224 */ /* 0x000fe200078e000a */
[----:B------:R-:W-:Y:S02]  /*5fd0*/  @!P1 F2FP.PACK_AB R6, R7, R6 ;  /* 0x000000060706923e */ /* 0x000fe400000000ff */
[----:B------:R-:W-:Y:S02]  /*5fe0*/  @!P1 F2FP.PACK_AB R8, R9, R8 ;  /* 0x000000080908923e */ /* 0x000fe400000000ff */
[----:B------:R1:W-:Y:S01]  /*5ff0*/  ST.E.128 [R56.64], R16 ;  /* 0x0000001038007985 */ /* 0x0003e2000c101d16 */
[----:B------:R-:W-:Y:S02]  /*6000*/  @!P1 MOV R50, R6 ;  /* 0x0000000600329202 */ /* 0x000fe40000000f00 */
[----:B------:R-:W-:Y:S05]  /*6010*/  @!P1 MOV R51, R8 ;  /* 0x0000000800339202 */ /* 0x000fea0000000f00 */
[----:B------:R1:W-:Y:S02]  /*6020*/  @!P0 ST.E.128 [R62.64], R48 ;  /* 0x000000303e008985 */ /* 0x0003e4000c101d16 */
.L_x_85:
[----:B------:R-:W-:Y:S05]  /*6030*/  BSYNC B0 ;  /* 0x0000000000007941 */ /* 0x000fea0003800000 */
.L_x_84:
[----:B---3--:R3:W1:Y:S01]  /*6040*/  SHFL.IDX PT, R5, R88, 0x2, 0x1c1f ;  /* 0x005c1f0058057f89 */ /* 0x00866200000e0000 */
[----:B------:R-:W-:Y:S01]  /*6050*/  ISETP.GE.OR P0, PT, R157, UR9, P6 ;  /* 0x000000099d007c0c */ /* 0x000fe2000b706670 */
[----:B------:R-:W-:Y:S02]  /*6060*/  BSSY B0, `(.L_x_86) ;  /* 0x0000074000007945 */ /* 0x000fe40003800000 */
[----:B----4-:R3:W4:Y:S10]  /*6070*/  SHFL.IDX PT, R4, R89, 0x2, 0x1c1f ;  /* 0x005c1f0059047f89 */ /* 0x01073400000e0000 */
[----:B------:R-:W-:-:S05]  /*6080*/  @P0 BRA `(.L_x_87) ;  /* 0x0000071000000947 */ /* 0x000fca0003800000 */
[----:B------:R-:W-:Y:S01]  /*6090*/  SEL R2, R151, R132, !P5 ;  /* 0x0000008497027207 */ /* 0x000fe20006800000 */
[----:B-1----:R-:W-:Y:S01]  /*60a0*/  LDS.128 R16, [R141+0x3900] ;  /* 0x003900008d107984 */ /* 0x002fe20000000c00 */
[C---:B----4-:R-:W-:Y:S01]  /*60b0*/  LEA R50, P0, R95.reuse, R4, 0x1 ;  /* 0x000000045f327211 */ /* 0x050fe200078008ff */
[----:B------:R-:W-:Y:S01]  /*60c0*/  @!P1 HADD2.F32 R10, -RZ, R72.H0_H0 ;  /* 0x20000048ff0a9230 */ /* 0x000fe20000004100 */
[----:B------:R-:W-:Y:S01]  /*60d0*/  SHF.R.S32.HI R6, RZ, 0x1f, R2 ;  /* 0x0000001fff067819 */ /* 0x000fe20000011402 */
[----:B------:R-:W-:Y:S01]  /*60e0*/  @!P1 HADD2.F32 R25, -RZ, R73.H1_H1 ;  /* 0x30000049ff199230 */ /* 0x000fe20000004100 */
[----:B------:R-:W-:Y:S02]  /*60f0*/  LEA.HI.X R51, R95, R5, R110, 0x1, P0 ;  /* 0x000000055f337211 */ /* 0x000fe400000f0c6e */
[----:B------:R-:W-:Y:S02]  /*6100*/  LEA.HI R6, R6, R2, RZ, 0x4 ;  /* 0x0000000206067211 */ /* 0x000fe400078f20ff */
[----:B------:R-:W-:Y:S02]  /*6110*/  @!P1 SHF.R.U64 R3, R28, 0x10, R29 ;  /* 0x000000101c039819 */ /* 0x000fe4000000121d */
[----:B------:R-:W-:Y:S02]  /*6120*/  LEA.HI.SX32 R6, R6, R115, 0x1c ;  /* 0x0000007306067211 */ /* 0x000fe400078fe2ff */
[----:B------:R-:W-:Y:S01]  /*6130*/  @!P1 SHF.R.U64 R13, R64, 0x10, R65 ;  /* 0x00000010400d9819 */ /* 0x000fe20000001241 */
[----:B------:R-:W-:Y:S01]  /*6140*/  @!P1 HADD2.F32 R3, -RZ, R3.H0_H0 ;  /* 0x20000003ff039230 */ /* 0x000fe20000004100 */
[----:B------:R-:W-:Y:S02]  /*6150*/  SHF.L.U32 R6, R6, 0x3, RZ ;  /* 0x0000000306067819 */ /* 0x000fe400000006ff */
[----:B------:R-:W-:Y:S01]  /*6160*/  @!P1 SHF.R.U32.HI R7, RZ, 0x10, R29 ;  /* 0x00000010ff079819 */ /* 0x000fe2000001161d */
[----:B------:R-:W-:Y:S01]  /*6170*/  @!P1 HADD2.F32 R13, -RZ, R13.H0_H0 ;  /* 0x2000000dff0d9230 */ /* 0x000fe20000004100 */
[----:B------:R-:W-:Y:S01]  /*6180*/  LOP3.LUT R44, R123, 0x38, R6, 0xf8, !PT ;  /* 0x000000387b2c7812 */ /* 0x000fe200078ef806 */
[----:B------:R-:W-:Y:S01]  /*6190*/  @!P1 HADD2.F32 R29, -RZ, R73.H0_H0 ;  /* 0x20000049ff1d9230 */ /* 0x000fe20000004100 */
[----:B------:R-:W-:Y:S02]  /*61a0*/  ISETP.GE.AND P0, PT, R6, c[0x0][0x1d4], PT ;  /* 0x0000750006007a0c */ /* 0x000fe40003f06270 */
[----:B------:R-:W-:Y:S02]  /*61b0*/  LOP3.LUT R44, R44, R160, RZ, 0x3c, !PT ;  /* 0x000000a02c2c7212 */ /* 0x000fe400078e3cff */
[----:B------:R-:W-:Y:S02]  /*61c0*/  @!P1 SHF.R.U64 R11, R30, 0x10, R31 ;  /* 0x000000101e0b9819 */ /* 0x000fe4000000121f */
[----:B------:R-:W-:Y:S02]  /*61d0*/  IADD3 R44, R137, R44, RZ ;  /* 0x0000002c892c7210 */ /* 0x000fe40007ffe0ff */
[----:B------:R-:W-:Y:S02]  /*61e0*/  @!P1 SHF.R.U32.HI R22, RZ, 0x10, R65 ;  /* 0x00000010ff169819 */ /* 0x000fe40000011641 */
[----:B------:R-:W-:Y:S01]  /*61f0*/  @!P1 SHF.R.U32.HI R9, RZ, 0x10, R31 ;  /* 0x00000010ff099819 */ /* 0x000fe2000001161f */
[----:B------:R-:W-:Y:S01]  /*6200*/  IMAD.SHL.U32 R44, R44, 0x2, RZ ;  /* 0x000000022c2c7824 */ /* 0x000fe200078e00ff */
[----:B------:R-:W-:Y:S01]  /*6210*/  @!P1 SHF.R.U32.HI R24, RZ, 0x10, R67 ;  /* 0x00000010ff189819 */ /* 0x000fe20000011643 */
[----:B------:R-:W-:Y:S01]  /*6220*/  @!P0 IMAD.WIDE R56, R6, 0x2, R4 ;  /* 0x0000000206388825 */ /* 0x000fe200078e0204 */
[----:B------:R-:W-:Y:S01]  /*6230*/  @!P1 HADD2.F32 R5, -RZ, R39.H0_H0 ;  /* 0x20000027ff059230 */ /* 0x000fe20000004100 */
[----:B------:R-:W-:Y:S01]  /*6240*/  @!P1 SHF.R.U64 R27, R66, 0x10, R67 ;  /* 0x00000010421b9819 */ /* 0x000fe20000001243 */
[----:B------:R-:W-:Y:S01]  /*6250*/  @!P1 HADD2.F32 R22, -RZ, R22.H0_H0 ;  /* 0x20000016ff169230 */ /* 0x000fe20000004100 */
[----:B------:R-:W1:Y:S01]  /*6260*/  LDS.128 R44, [R44+0x3900] ;  /* 0x003900002c2c7984 */ /* 0x000e620000000c00 */
[----:B------:R-:W-:Y:S02]  /*6270*/  @!P1 HADD2.F32 R9, -RZ, R9.H0_H0 ;  /* 0x20000009ff099230 */ /* 0x000fe40000004100 */
        /* <DEDUP_REMOVED lines=44> */
[----:B------:R-:W-:Y:S02]  /*6540*/  @!P1 FMUL.FTZ R8, R10, R6 ;  /* 0x000000060a089220 */ /* 0x000fe40000410000 */
[----:B------:R-:W-:Y:S01]  /*6550*/  @!P1 FMUL.FTZ R6, R30, R9 ;  /* 0x000000091e069220 */ /* 0x000fe20000410000 */
        /* <DEDUP_REMOVED lines=8> */
[--C-:B------:R-:W-:Y:S01]  /*65e0*/  @!P1 HADD2.F32 R24, -RZ, R12.reuse.H0_H0 ;  /* 0x2000000cff189230 */ /* 0x100fe20000004100 */
[----:B------:R-:W-:Y:S01]  /*65f0*/  @!P1 F2FP.PACK_AB R13, R43, R48 ;  /* 0x000000302b0d923e */ /* 0x000fe200000000ff */
[----:B------:R-:W-:Y:S02]  /*6600*/  @!P1 HADD2.F32 R26, -RZ, R12.H1_H1 ;  /* 0x3000000cff1a9230 */ /* 0x000fe40000004100 */
[--C-:B------:R-:W-:Y:S01]  /*6610*/  @!P1 HADD2.F32 R12, -RZ, R7.reuse.H0_H0 ;  /* 0x20000007ff0c9230 */ /* 0x100fe20000004100 */
[----:B------:R-:W-:Y:S01]  /*6620*/  @!P1 MOV R19, R13 ;  /* 0x0000000d00139202 */ /* 0x000fe20000000f00 */
[----:B------:R-:W-:Y:S01]  /*6630*/  @!P1 HADD2.F32 R11, -RZ, R7.H1_H1 ;  /* 0x30000007ff0b9230 */ /* 0x000fe20000004100 */
[----:B------:R-:W-:Y:S02]  /*6640*/  @!P1 FMUL.FTZ R7, R24, R6 ;  /* 0x0000000618079220 */ /* 0x000fe40000410000 */
[----:B------:R-:W-:Y:S02]  /*6650*/  @!P1 FMUL.FTZ R39, R26, R10 ;  /* 0x0000000a1a279220 */ /* 0x000fe40000410000 */
[C---:B------:R-:W-:Y:S02]  /*6660*/  @!P1 FMUL.FTZ R6, R12.reuse, R6 ;  /* 0x000000060c069220 */ /* 0x040fe40000410000 */
[----:B------:R-:W-:Y:S02]  /*6670*/  @!P1 FFMA.FTZ R40, R12, R25, -R7 ;  /* 0x000000190c289223 */ /* 0x000fe40000010807 */
[----:B------:R-:W-:Y:S01]  /*6680*/  @!P1 FMUL.FTZ R7, R11, R10 ;  /* 0x0000000a0b079220 */ /* 0x000fe20000410000 */
        /* <DEDUP_REMOVED lines=17> */
.L_x_87:
[----:B------:R-:W-:Y:S05]  /*67a0*/  BSYNC B0 ;  /* 0x0000000000007941 */ /* 0x000fea0003800000 */
.L_x_86:
[----:B-1----:R1:W2:Y:S01]  /*67b0*/  SHFL.IDX PT, R49, R88, 0x3, 0x1c1f ;  /* 0x007c1f0058317f89 */ /* 0x0022a200000e0000 */
[----:B------:R-:W-:Y:S03]  /*67c0*/  ISETP.GE.OR P0, PT, R156, UR9, P6 ;  /* 0x000000099c007c0c */ /* 0x000fe6000b706670 */
[----:B------:R1:W3:Y:S10]  /*67d0*/  SHFL.IDX PT, R48, R89, 0x3, 0x1c1f ;  /* 0x007c1f0059307f89 */ /* 0x0002f400000e0000 */
[----:B------:R-:W-:-:S05]  /*67e0*/  @P0 BRA `(.L_x_79) ;  /* 0x00000bf000000947 */ /* 0x000fca0003800000 */
[----:B------:R-:W-:Y:S01]  /*67f0*/  SEL R2, R151, R132, !P5 ;  /* 0x0000008497027207 */ /* 0x000fe20006800000 */
[----:B------:R-:W5:Y:S01]  /*6800*/  LDS.128 R16, [R140+0x3900] ;  /* 0x003900008c107984 */ /* 0x000f620000000c00 */
[C---:B---3--:R-:W-:Y:S01]  /*6810*/  LEA R52, P0, R95.reuse, R48, 0x1 ;  /* 0x000000305f347211 */ /* 0x048fe200078008ff */
[--C-:B------:R-:W-:Y:S01]  /*6820*/  @!P1 HADD2.F32 R26, -RZ, R74.reuse.H0_H0 ;  /* 0x2000004aff1a9230 */ /* 0x100fe20000004100 */
[----:B------:R-:W-:Y:S01]  /*6830*/  SHF.R.S32.HI R3, RZ, 0x1f, R2 ;  /* 0x0000001fff037819 */ /* 0x000fe20000011402 */
[----:B------:R-:W-:Y:S01]  /*6840*/  @!P1 HADD2.F32 R15, -RZ, R74.H1_H1 ;  /* 0x3000004aff0f9230 */ /* 0x000fe20000004100 */
[----:B--2---:R-:W-:Y:S01]  /*6850*/  LEA.HI.X R53, R95, R49, R110, 0x1, P0 ;  /* 0x000000315f357211 */ /* 0x004fe200000f0c6e */
[----:B------:R-:W-:Y:S01]  /*6860*/  @!P1 HADD2.F32 R30, -RZ, R75.H1_H1 ;  /* 0x3000004bff1e9230 */ /* 0x000fe20000004100 */
[----:B------:R-:W-:Y:S02]  /*6870*/  LEA.HI R2, R3, R2, RZ, 0x4 ;  /* 0x0000000203027211 */ /* 0x000fe400078f20ff */
[----:B------:R-:W-:Y:S02]  /*6880*/  @!P1 SHF.R.U32.HI R10, RZ, 0x10, R69 ;  /* 0x00000010ff0a9819 */ /* 0x000fe40000011645 */
[----:B------:R-:W-:Y:S02]  /*6890*/  LEA.HI.SX32 R2, R2, R115, 0x1c ;  /* 0x0000007302027211 */ /* 0x000fe400078fe2ff */
[--C-:B------:R-:W-:Y:S01]  /*68a0*/  @!P1 SHF.R.U32.HI R11, RZ, 0x10, R35.reuse ;  /* 0x00000010ff0b9819 */ /* 0x100fe20000011623 */
[----:B------:R-:W-:Y:S01]  /*68b0*/  @!P1 HADD2.F32 R28, -RZ, R10.H0_H0 ;  /* 0x2000000aff1c9230 */ /* 0x000fe20000004100 */
[----:B------:R-:W-:Y:S01]  /*68c0*/  SHF.L.U32 R43, R2, 0x3, RZ ;  /* 0x00000003022b7819 */ /* 0x000fe200000006ff */
[----:B------:R-:W-:Y:S01]  /*68d0*/  @!P1 HADD2.F32 R2, -RZ, R41.H0_H0 ;  /* 0x20000029ff029230 */ /* 0x000fe20000004100 */
[----:B------:R-:W-:Y:S01]  /*68e0*/  @!P1 SHF.R.U64 R12, R34, 0x10, R35 ;  /* 0x00000010220c9819 */ /* 0x000fe20000001223 */
[----:B------:R-:W-:Y:S01]  /*68f0*/  @!P1 HADD2.F32 R34, -RZ, R75.H0_H0 ;  /* 0x2000004bff229230 */ /* 0x000fe20000004100 */
[----:B------:R-:W-:Y:S02]  /*6900*/  LOP3.LUT R44, R122, 0x38, R43, 0xf8, !PT ;  /* 0x000000387a2c7812 */ /* 0x000fe400078ef82b */
[--C-:B------:R-:W-:Y:S02]  /*6910*/  @!P1 SHF.R.U32.HI R6, RZ, 0x10, R33.reuse ;  /* 0x00000010ff069819 */ /* 0x100fe40000011621 */
[----:B------:R-:W-:Y:S02]  /*6920*/  LOP3.LUT R44, R44, R159, RZ, 0x3c, !PT ;  /* 0x0000009f2c2c7212 */ /* 0x000fe400078e3cff */
[----:B------:R-:W-:Y:S02]  /*6930*/  @!P1 SHF.R.U64 R9, R32, 0x10, R33 ;  /* 0x0000001020099819 */ /* 0x000fe40000001221 */
[----:B------:R-:W-:Y:S02]  /*6940*/  IADD3 R44, R136, R44, RZ ;  /* 0x0000002c882c7210 */ /* 0x000fe40007ffe0ff */
[----:B------:R-:W-:Y:S02]  /*6950*/  @!P1 SHF.R.U64 R24, R68, 0x10, R69 ;  /* 0x0000001044189819 */ /* 0x000fe40000001245 */
[--C-:B------:R-:W-:Y:S01]  /*6960*/  @!P1 SHF.R.U64 R32, R70, 0x10, R71.reuse ;  /* 0x0000001046209819 */ /* 0x100fe20000001247 */
[----:B------:R-:W-:Y:S01]  /*6970*/  IMAD.SHL.U32 R44, R44, 0x2, RZ ;  /* 0x000000022c2c7824 */ /* 0x000fe200078e00ff */
[----:B------:R-:W-:Y:S01]  /*6980*/  @!P1 SHF.R.U32.HI R39, RZ, 0x10, R71 ;  /* 0x00000010ff279819 */ /* 0x000fe20000011647 */
[----:B------:R-:W-:Y:S01]  /*6990*/  @!P1 HADD2.F32 R24, -RZ, R24.H0_H0 ;  /* 0x20000018ff189230 */ /* 0x000fe20000004100 */
[----:B------:R-:W-:Y:S01]  /*69a0*/  ISETP.GE.AND P0, PT, R43, c[0x0][0x1d4], PT ;  /* 0x000075002b007a0c */ /* 0x000fe20003f06270 */
[----:B------:R-:W-:Y:S02]  /*69b0*/  @!P1 HADD2.F32 R32, -RZ, R32.H0_H0 ;  /* 0x20000020ff209230 */ /* 0x000fe40000004100 */
[----:B------:R-:W2:Y:S01]  /*69c0*/  LDS.128 R44, [R44+0x3900] ;  /* 0x003900002c2c7984 */ /* 0x000ea20000000c00 */
[----:B------:R-:W-:Y:S01]  /*69d0*/  @!P1 HADD2.F32 R39, -RZ, R39.H0_H0 ;  /* 0x20000027ff279230 */ /* 0x000fe20000004100 */
[----:B-----5:R-:W-:Y:S05]  /*69e0*/  @!P1 IMAD.MOV.U32 R5, RZ, RZ, R17 ;  /* 0x000000ffff059224 */ /* 0x020fea00078e0011 */
[----:B------:R-:W-:Y:S05]  /*69f0*/  @!P1 HADD2.F32 R3, -RZ, R5.H0_H0 ;  /* 0x20000005ff039230 */ /* 0x000fea0000004100 */
[----:B----4-:R-:W-:Y:S02]  /*6a00*/  @!P1 FMUL.FTZ R4, R3, R2 ;  /* 0x0000000203049220 */ /* 0x010fe40000410000 */
[----:B--2---:R-:W-:Y:S01]  /*6a10*/  @!P1 IMAD.MOV.U32 R35, RZ, RZ, R47 ;  /* 0x000000ffff239224 */ /* 0x004fe200078e002f */
[----:B------:R-:W-:Y:S01]  /*6a20*/  @!P1 MOV R7, R45 ;  /* 0x0000002d00079202 */ /* 0x000fe20000000f00 */
[----:B------:R-:W-:Y:S01]  /*6a30*/  @!P1 IMAD.MOV.U32 R31, RZ, RZ, R46 ;  /* 0x000000ffff1f9224 */ /* 0x000fe200078e002e */
[----:B------:R-:W-:Y:S02]  /*6a40*/  @!P1 MOV R13, R44 ;  /* 0x0000002c000d9202 */ /* 0x000fe40000000f00 */
[----:B------:R-:W-:Y:S02]  /*6a50*/  @!P1 HADD2.F32 R33, -RZ, R35.H0_H0 ;  /* 0x20000023ff219230 */ /* 0x000fe40000004100 */
[--C-:B------:R-:W-:Y:S02]  /*6a60*/  @!P1 HADD2.F32 R25, -RZ, R7.reuse.H0_H0 ;  /* 0x20000007ff199230 */ /* 0x100fe40000004100 */
[----:B------:R-:W-:Y:S02]  /*6a70*/  @!P1 HADD2.F32 R27, -RZ, R7.H1_H1 ;  /* 0x30000007ff1b9230 */ /* 0x000fe40000004100 */
[----:B------:R-:W-:Y:S01]  /*6a80*/  @!P1 HADD2.F32 R35, -RZ, R35.H1_H1 ;  /* 0x30000023ff239230 */ /* 0x000fe20000004100 */
[----:B------:R-:W-:Y:S01]  /*6a90*/  @!P1 FMUL.FTZ R8, R25, R2 ;  /* 0x0000000219089220 */ /* 0x000fe20000410000 */
[----:B------:R-:W-:Y:S02]  /*6aa0*/  @!P1 HADD2.F32 R2, -RZ, R6.H0_H0 ;  /* 0x20000006ff029230 */ /* 0x000fe40000004100 */
[----:B------:R-:W-:Y:S01]  /*6ab0*/  @!P1 HADD2.F32 R6, -RZ, R5.H1_H1 ;  /* 0x30000005ff069230 */ /* 0x000fe20000004100 */
[----:B------:R-:W-:Y:S01]  /*6ac0*/  @!P1 FFMA.FTZ R56, R3, R26, -R8 ;  /* 0x0000001a03389223 */ /* 0x000fe20000010808 */
[----:B------:R-:W-:Y:S01]  /*6ad0*/  @!P1 MOV R8, R16 ;  /* 0x0000001000089202 */ /* 0x000fe20000000f00 */
[-C--:B------:R-:W-:Y:S01]  /*6ae0*/  @!P1 FMUL.FTZ R10, R27, R2.reuse ;  /* 0x000000021b0a9220 */ /* 0x080fe20000410000 */
[----:B------:R-:W-:Y:S01]  /*6af0*/  @!P1 HADD2.F32 R3, -RZ, R41.H1_H1 ;  /* 0x30000029ff039230 */ /* 0x000fe20000004100 */
[C---:B------:R-:W-:Y:S01]  /*6b00*/  @!P1 FMUL.FTZ R5, R6.reuse, R2 ;  /* 0x0000000206059220 */ /* 0x040fe20000410000 */
[----:B------:R-:W-:Y:S01]  /*6b10*/  @!P1 HADD2.F32 R14, -RZ, R13.H0_H0 ;  /* 0x2000000dff0e9230 */ /* 0x000fe20000004100 */
[----:B------:R-:W-:Y:S01]  /*6b20*/  @!P1 FFMA.FTZ R55, R6, R28, -R10 ;  /* 0x0000001c06379223 */ /* 0x000fe2000001080a */
[----:B------:R-:W-:Y:S01]  /*6b30*/  @!P1 HADD2.F32 R7, -RZ, R8.H0_H0 ;  /* 0x20000008ff079230 */ /* 0x000fe20000004100 */
[----:B------:R-:W-:Y:S01]  /*6b40*/  @!P1 MOV R10, R19 ;  /* 0x00000013000a9202 */ /* 0x000fe20000000f00 */
[----:B------:R-:W-:Y:S01]  /*6b50*/  @!P1 HADD2.F32 R6, -RZ, R42.H0_H0 ;  /* 0x2000002aff069230 */ /* 0x000fe20000004100 */
[CC--:B------:R-:W-:Y:S01]  /*6b60*/  @!P1 FMUL.FTZ R22, R14.reuse, R3.reuse ;  /* 0x000000030e169220 */ /* 0x0c0fe20000410000 */
[----:B------:R-:W-:Y:S01]  /*6b70*/  @!P1 HADD2.F32 R29, -RZ, R31.H0_H0 ;  /* 0x2000001fff1d9230 */ /* 0x000fe20000004100 */
[C---:B------:R-:W-:Y:S01]  /*6b80*/  @!P1 FMUL.FTZ R2, R7.reuse, R3 ;  /* 0x0000000307029220 */ /* 0x040fe20000410000 */
[----:B------:R-:W-:Y:S01]  /*6b90*/  @!P1 HADD2.F32 R3, -RZ, R9.H0_H0 ;  /* 0x20000009ff039230 */ /* 0x000fe20000004100 */
[-C--:B------:R-:W-:Y:S01]  /*6ba0*/  @!P1 FFMA.FTZ R54, R7, R15.reuse, -R22 ;  /* 0x0000000f07369223 */ /* 0x080fe20000010816 */
[----:B------:R-:W-:Y:S01]  /*6bb0*/  @!P1 HADD2.F32 R22, -RZ, R13.H1_H1 ;  /* 0x3000000dff169230 */ /* 0x000fe20000004100 */
[----:B------:R-:W-:Y:S01]  /*6bc0*/  @!P1 FMUL.FTZ R13, R33, R6 ;  /* 0x00000006210d9220 */ /* 0x000fe20000410000 */
[----:B------:R-:W-:Y:S01]  /*6bd0*/  @!P1 HADD2.F32 R7, -RZ, R8.H1_H1 ;  /* 0x30000008ff079230 */ /* 0x000fe20000004100 */
[----:B------:R-:W-:Y:S01]  /*6be0*/  @!P1 FFMA.FTZ R2, R14, R15, R2 ;  /* 0x0000000f0e029223 */ /* 0x000fe20000010002 */
[--C-:B------:R-:W-:Y:S01]  /*6bf0*/  @!P1 HADD2.F32 R9, -RZ, R10.reuse.H0_H0 ;  /* 0x2000000aff099230 */ /* 0x100fe20000004100 */
[CC--:B------:R-:W-:Y:S01]  /*6c00*/  @!P1 FMUL.FTZ R8, R22.reuse, R3.reuse ;  /* 0x0000000316089220 */ /* 0x0c0fe20000410000 */
[----:B------:R-:W-:Y:S01]  /*6c10*/  @!P1 HADD2.F32 R10, -RZ, R10.H1_H1 ;  /* 0x3000000aff0a9230 */ /* 0x000fe20000004100 */
[C---:B------:R-:W-:Y:S01]  /*6c20*/  @!P1 FMUL.FTZ R3, R7.reuse, R3 ;  /* 0x0000000307039220 */ /* 0x040fe20000410000 */
[----:B------:R-:W-:Y:S01]  /*6c30*/  @!P1 HADD2.F32 R31, -RZ, R31.H1_H1 ;  /* 0x3000001fff1f9230 */ /* 0x000fe20000004100 */
[----:B------:R-:W-:Y:S01]  /*6c40*/  @!P1 FFMA.FTZ R51, R7, R24, -R8 ;  /* 0x0000001807339223 */ /* 0x000fe20000010808 */
[----:B------:R-:W-:Y:S01]  /*6c50*/  @!P1 MOV R7, R18 ;  /* 0x0000001200079202 */ /* 0x000fe20000000f00 */
[C---:B------:R-:W-:Y:S01]  /*6c60*/  @!P1 FMUL.FTZ R8, R9.reuse, R6 ;  /* 0x0000000609089220 */ /* 0x040fe20000410000 */
[----:B------:R-:W-:Y:S01]  /*6c70*/  @!P1 HADD2.F32 R6, -RZ, R42.H1_H1 ;  /* 0x3000002aff069230 */ /* 0x000fe20000004100 */
[----:B------:R-:W-:Y:S01]  /*6c80*/  @!P1 FFMA.FTZ R50, R9, R34, -R13 ;  /* 0x0000002209329223 */ /* 0x000fe2000001080d */
[----:B------:R-:W-:Y:S01]  /*6c90*/  @!P1 HADD2.F32 R9, -RZ, R12.H0_H0 ;  /* 0x2000000cff099230 */ /* 0x000fe20000004100 */
[----:B------:R-:W-:Y:S01]  /*6ca0*/  @!P1 FFMA.FTZ R3, R22, R24, R3 ;  /* 0x0000001816039223 */ /* 0x000fe20000010003 */
[----:B------:R-:W-:Y:S01]  /*6cb0*/  @!P1 HADD2.F32 R13, -RZ, R11.H0_H0 ;  /* 0x2000000bff0d9230 */ /* 0x000fe20000004100 */
[----:B------:R-:W-:Y:S01]  /*6cc0*/  @!P1 FFMA.FTZ R4, R25, R26, R4 ;  /* 0x0000001a19049223 */ /* 0x000fe20000010004 */
[--C-:B------:R-:W-:Y:S01]  /*6cd0*/  @!P1 HADD2.F32 R12, -RZ, R7.reuse.H0_H0 ;  /* 0x20000007ff0c9230 */ /* 0x100fe20000004100 */
[----:B------:R-:W-:Y:S01]  /*6ce0*/  @!P1 FMUL.FTZ R41, R31, R9 ;  /* 0x000000091f299220 */ /* 0x000fe20000410000 */
[----:B------:R-:W-:Y:S01]  /*6cf0*/  @!P1 HADD2.F32 R11, -RZ, R7.H1_H1 ;  /* 0x30000007ff0b9230 */ /* 0x000fe20000004100 */
[----:B------:R-:W-:Y:S01]  /*6d00*/  @!P1 FMUL.FTZ R7, R29, R6 ;  /* 0x000000061d079220 */ /* 0x000fe20000410000 */
[----:B------:R-:W-:Y:S01]  /*6d10*/  @!P1 F2FP.PACK_AB R2, R3, R2 ;  /* 0x000000020302923e */ /* 0x000fe200000000ff */
[----:B------:R-:W-:Y:S02]  /*6d20*/  @!P1 FMUL.FTZ R40, R35, R13 ;  /* 0x0000000d23289220 */ /* 0x000fe40000410000 */
[----:B------:R-:W-:Y:S01]  /*6d30*/  @!P1 FFMA.FTZ R42, R12, R30, -R7 ;  /* 0x0000001e0c2a9223 */ /* 0x000fe20000010807 */
[----:B------:R-:W-:Y:S01]  /*6d40*/  @!P1 MOV R44, R2 ;  /* 0x00000002002c9202 */ /* 0x000fe20000000f00 */
[C---:B------:R-:W-:Y:S02]  /*6d50*/  @!P1 FFMA.FTZ R41, R11.reuse, R32, -R41 ;  /* 0x000000200b299223 */ /* 0x040fe40000010829 */
[C---:B------:R-:W-:Y:S02]  /*6d60*/  @!P1 FFMA.FTZ R40, R10.reuse, R39, -R40 ;  /* 0x000000270a289223 */ /* 0x040fe40000010828 */
[----:B------:R-:W-:Y:S02]  /*6d70*/  @!P1 FMUL.FTZ R7, R11, R9 ;  /* 0x000000090b079220 */ /* 0x000fe40000410000 */
[----:B------:R-:W-:Y:S01]  /*6d80*/  @!P1 FMUL.FTZ R9, R10, R13 ;  /* 0x0000000d0a099220 */ /* 0x000fe20000410000 */
[----:B------:R-:W-:Y:S01]  /*6d90*/  @!P1 F2FP.PACK_AB R10, R41, R42 ;  /* 0x0000002a290a923e */ /* 0x000fe200000000ff */
[----:B------:R-:W-:Y:S01]  /*6da0*/  @!P1 FMUL.FTZ R6, R12, R6 ;  /* 0x000000060c069220 */ /* 0x000fe20000410000 */
[----:B------:R-:W-:Y:S01]  /*6db0*/  @!P1 F2FP.PACK_AB R13, R55, R56 ;  /* 0x00000038370d923e */ /* 0x000fe200000000ff */
[----:B------:R-:W-:Y:S01]  /*6dc0*/  @!P1 FFMA.FTZ R5, R27, R28, R5 ;  /* 0x0000001c1b059223 */ /* 0x000fe20000010005 */
[----:B------:R-:W-:Y:S01]  /*6dd0*/  @!P1 F2FP.PACK_AB R12, R51, R54 ;  /* 0x00000036330c923e */ /* 0x000fe200000000ff */
[----:B------:R-:W-:Y:S01]  /*6de0*/  @!P1 IMAD.MOV.U32 R18, RZ, RZ, R10 ;  /* 0x000000ffff129224 */ /* 0x000fe200078e000a */
[----:B------:R-:W-:Y:S01]  /*6df0*/  @!P1 F2FP.PACK_AB R11, R40, R50 ;  /* 0x00000032280b923e */ /* 0x000fe200000000ff */
[----:B------:R-:W-:Y:S01]  /*6e00*/  @!P1 FFMA.FTZ R6, R29, R30, R6 ;  /* 0x0000001e1d069223 */ /* 0x000fe20000010006 */
[----:B------:R-:W-:Y:S01]  /*6e10*/  @!P1 MOV R16, R12 ;  /* 0x0000000c00109202 */ /* 0x000fe20000000f00 */
[----:B------:R-:W-:Y:S01]  /*6e20*/  @!P1 FFMA.FTZ R7, R31, R32, R7 ;  /* 0x000000201f079223 */ /* 0x000fe20000010007 */
[----:B------:R-:W-:Y:S01]  /*6e30*/  @!P1 MOV R17, R13 ;  /* 0x0000000d00119202 */ /* 0x000fe20000000f00 */
[----:B------:R-:W-:Y:S01]  /*6e40*/  @!P1 FFMA.FTZ R8, R33, R34, R8 ;  /* 0x0000002221089223 */ /* 0x000fe20000010008 */
[----:B------:R-:W-:Y:S01]  /*6e50*/  @!P1 MOV R19, R11 ;  /* 0x0000000b00139202 */ /* 0x000fe20000000f00 */
[----:B------:R-:W-:Y:S01]  /*6e60*/  @!P1 FFMA.FTZ R9, R35, R39, R9 ;  /* 0x0000002723099223 */ /* 0x000fe20000010009 */
[----:B------:R-:W-:Y:S02]  /*6e70*/  @!P1 F2FP.PACK_AB R4, R5, R4 ;  /* 0x000000040504923e */ /* 0x000fe400000000ff */
[----:B------:R-:W-:Y:S01]  /*6e80*/  @!P1 F2FP.PACK_AB R6, R7, R6 ;  /* 0x000000060706923e */ /* 0x000fe200000000ff */
[----:B------:R2:W-:Y:S01]  /*6e90*/  ST.E.128 [R52.64], R16 ;  /* 0x0000001034007985 */ /* 0x0005e2000c101d16 */
[----:B------:R-:W-:Y:S01]  /*6ea0*/  @!P1 F2FP.PACK_AB R8, R9, R8 ;  /* 0x000000080908923e */ /* 0x000fe200000000ff */
[----:B------:R-:W-:Y:S01]  /*6eb0*/  @!P1 IMAD.MOV.U32 R45, RZ, RZ, R4 ;  /* 0x000000ffff2d9224 */ /* 0x000fe200078e0004 */
[----:B------:R-:W-:Y:S02]  /*6ec0*/  @!P1 MOV R46, R6 ;  /* 0x00000006002e9202 */ /* 0x000fe40000000f00 */
[----:B------:R-:W-:Y:S01]  /*6ed0*/  @!P1 MOV R47, R8 ;  /* 0x00000008002f9202 */ /* 0x000fe20000000f00 */
[----:B------:R-:W-:-:S05]  /*6ee0*/  @P0 BRA `(.L_x_79) ;  /* 0x000004f000000947 */ /* 0x000fca0003800000 */
[C---:B------:R-:W-:Y:S04]  /*6ef0*/  LEA R2, P0, R43.reuse, R48, 0x1 ;  /* 0x000000302b027211 */ /* 0x040fe800078008ff */
[----:B------:R-:W-:Y:S05]  /*6f00*/  LEA.HI.X.SX32 R3, R43, R49, 0x1, P0 ;  /* 0x000000312b037211 */ /* 0x000fea00000f0eff */
[----:B------:R3:W-:Y:S01]  /*6f10*/  ST.E.128 [R2.64], R44 ;  /* 0x0000002c02007985 */ /* 0x0007e2000c101d16 */
[----:B------:R-:W-:-:S05]  /*6f20*/  BRA `(.L_x_79) ;  /* 0x000004b000007947 */ /* 0x000fca0003800000 */
.L_x_57:
[----:B------:R1:W2:Y:S01]  /*6f30*/  SHFL.IDX PT, R3, R88, RZ, 0x1c1f ;  /* 0x001c1fff58037589 */ /* 0x0002a200000e0000 */
[----:B------:R-:W-:Y:S01]  /*6f40*/  UIMAD UR5, UR6, -0x70, UR4 ;  /* 0xffffff90060578a4 */ /* 0x000fe2000f8e0204 */
[----:B------:R-:W-:Y:S02]  /*6f50*/  BSSY B0, `(.L_x_88) ;  /* 0x0000014000007945 */ /* 0x000fe40003800000 */
[----:B------:R1:W3:Y:S01]  /*6f60*/  SHFL.IDX PT, R2, R89, RZ, 0x1c1f ;  /* 0x001c1fff59027589 */ /* 0x0002e200000e0000 */
[----:B------:R-:W-:Y:S04]  /*6f70*/  UISETP.LT.AND UP0, UPT, UR5, 0x70, UPT ;  /* 0x000000700500788c */ /* 0x000fe8000bf01270 */
[----:B------:R-:W-:Y:S06]  /*6f80*/  USEL UR9, UR5, 0x70, UP0 ;  /* 0x0000007005097887 */ /* 0x000fec0008000000 */
[----:B------:R-:W-:Y:S04]  /*6f90*/  IADD3 R12, -R38, UR9, RZ ;  /* 0x00000009260c7c10 */ /* 0x000fe8000fffe1ff */
[----:B------:R-:W-:Y:S11]  /*6fa0*/  ISETP.GE.AND P0, PT, R12, 0x1, PT ;  /* 0x000000010c00780c */ /* 0x000ff60003f06270 */
[----:B------:R-:W-:Y:S02]  /*6fb0*/  @!UPT UIADD3 URZ, URZ, URZ, URZ ;  /* 0x0000003f3f3ff290 */ /* 0x000fe4000fffe03f */
[----:B------:R-:W-:-:S05]  /*6fc0*/  @!P0 BRA `(.L_x_89) ;  /* 0x000000c000008947 */ /* 0x000fca0003800000 */
[C---:B-123--:R-:W-:Y:S11]  /*6fd0*/  ISETP.GE.AND P1, PT, R20.reuse, c[0x0][0x1d4], PT ;  /* 0x0000750014007a0c */ /* 0x04eff60003f26270 */
[----:B------:R-:W-:Y:S02]  /*6fe0*/  @!UPT UIADD3 URZ, URZ, URZ, URZ ;  /* 0x0000003f3f3ff290 */ /* 0x000fe4000fffe03f */
[----:B------:R-:W1:Y:S01]  /*6ff0*/  @!P1 LDS.128 R8, [R91+0x3800] ;  /* 0x003800005b089984 */ /* 0x000e620000000c00 */
[CC--:B------:R-:W-:Y:S04]  /*7000*/  @!P1 LEA R4, P0, R20.reuse, R2.reuse, 0x1 ;  /* 0x0000000214049211 */ /* 0x0c0fe800078008ff */
[-C--:B------:R-:W-:Y:S02]  /*7010*/  @!P1 LEA.HI.X R5, R20, R3.reuse, R21, 0x1, P0 ;  /* 0x0000000314059211 */ /* 0x080fe400000f0c15 */
[----:B------:R-:W-:Y:S11]  /*7020*/  ISETP.GE.AND P0, PT, R94, c[0x0][0x1d4], PT ;  /* 0x000075005e007a0c */ /* 0x000ff60003f06270 */
[----:B------:R-:W-:Y:S02]  /*7030*/  @!UPT UIADD3 URZ, URZ, URZ, URZ ;  /* 0x0000003f3f3ff290 */ /* 0x000fe4000fffe03f */
[C---:B------:R-:W-:Y:S04]  /*7040*/  @!P0 LEA R2, P2, R83.reuse, R2, 0x1 ;  /* 0x0000000253028211 */ /* 0x040fe800078408ff */
[----:B------:R-:W-:Y:S01]  /*7050*/  @!P0 LEA.HI.X R3, R83, R3, R93, 0x1, P2 ;  /* 0x0000000353038211 */ /* 0x000fe200010f0c5d */
[----:B-1----:R-:W-:Y:S04]  /*7060*/  @!P1 ST.E.128 [R4.64], R8 ;  /* 0x0000000804009985 */ /* 0x002fe8000c101d16 */
[----:B------:R-:W1:Y:S04]  /*7070*/  @!P0 LDS.128 R4, [R92+0x3800] ;  /* 0x003800005c048984 */ /* 0x000e680000000c00 */
[----:B-1----:R1:W-:Y:S02]  /*7080*/  @!P0 ST.E.128 [R2.64], R4 ;  /* 0x0000000402008985 */ /* 0x0023e4000c101d16 */
.L_x_89:
[----:B-123--:R-:W-:Y:S05]  /*7090*/  BSYNC B0 ;  /* 0x0000000000007941 */ /* 0x00efea0003800000 */
.L_x_88:
[----:B------:R1:W2:Y:S01]  /*70a0*/  SHFL.IDX PT, R3, R88, 0x1, 0x1c1f ;  /* 0x003c1f0058037f89 */ /* 0x0002a200000e0000 */
[----:B------:R-:W-:Y:S01]  /*70b0*/  ISETP.GE.AND P0, PT, R12, 0x21, PT ;  /* 0x000000210c00780c */ /* 0x000fe20003f06270 */
[----:B------:R-:W-:Y:S02]  /*70c0*/  BSSY B0, `(.L_x_90) ;  /* 0x000000f000007945 */ /* 0x000fe40003800000 */
[----:B------:R1:W3:Y:S10]  /*70d0*/  SHFL.IDX PT, R2, R89, 0x1, 0x1c1f ;  /* 0x003c1f0059027f89 */ /* 0x0002f400000e0000 */
[----:B------:R-:W-:-:S05]  /*70e0*/  @!P0 BRA `(.L_x_91) ;  /* 0x000000c000008947 */ /* 0x000fca0003800000 */
[C---:B------:R-:W-:Y:S11]  /*70f0*/  ISETP.GE.AND P1, PT, R20.reuse, c[0x0][0x1d4], PT ;  /* 0x0000750014007a0c */ /* 0x040ff60003f26270 */
[----:B------:R-:W-:Y:S02]  /*7100*/  @!UPT UIADD3 URZ, URZ, URZ, URZ ;  /* 0x0000003f3f3ff290 */ /* 0x000fe4000fffe03f */
[----:B------:R-:W4:Y:S01]  /*7110*/  @!P1 LDS.128 R8, [R91+0x4800] ;  /* 0x004800005b089984 */ /* 0x000f220000000c00 */
[CC--:B---3--:R-:W-:Y:S04]  /*7120*/  @!P1 LEA R4, P0, R20.reuse, R2.reuse, 0x1 ;  /* 0x0000000214049211 */ /* 0x0c8fe800078008ff */
[-C--:B--2---:R-:W-:Y:S02]  /*7130*/  @!P1 LEA.HI.X R5, R20, R3.reuse, R21, 0x1, P0 ;  /* 0x0000000314059211 */ /* 0x084fe400000f0c15 */
[----:B------:R-:W-:Y:S11]  /*7140*/  ISETP.GE.AND P0, PT, R94, c[0x0][0x1d4], PT ;  /* 0x000075005e007a0c */ /* 0x000ff60003f06270 */
[----:B------:R-:W-:Y:S02]  /*7150*/  @!UPT UIADD3 URZ, URZ, URZ, URZ ;  /* 0x0000003f3f3ff290 */ /* 0x000fe4000fffe03f */
[C---:B------:R-:W-:Y:S04]  /*7160*/  @!P0 LEA R2, P2, R83.reuse, R2, 0x1 ;  /* 0x0000000253028211 */ /* 0x040fe800078408ff */
[----:B------:R-:W-:Y:S01]  /*7170*/  @!P0 LEA.HI.X R3, R83, R3, R93, 0x1, P2 ;  /* 0x0000000353038211 */ /* 0x000fe200010f0c5d */
[----:B----4-:R-:W-:Y:S04]  /*7180*/  @!P1 ST.E.128 [R4.64], R8 ;  /* 0x0000000804009985 */ /* 0x010fe8000c101d16 */
[----:B------:R-:W2:Y:S04]  /*7190*/  @!P0 LDS.128 R4, [R92+0x4800] ;  /* 0x004800005c048984 */ /* 0x000ea80000000c00 */
[----:B--2---:R2:W-:Y:S02]  /*71a0*/  @!P0 ST.E.128 [R2.64], R4 ;  /* 0x0000000402008985 */ /* 0x0045e4000c101d16 */
.L_x_91:
[----:B------:R-:W-:Y:S05]  /*71b0*/  BSYNC B0 ;  /* 0x0000000000007941 */ /* 0x000fea0003800000 */
.L_x_90:
[----:B--2---:R2:W4:Y:S01]  /*71c0*/  SHFL.IDX PT, R3, R88, 0x2, 0x1c1f ;  /* 0x005c1f0058037f89 */ /* 0x00452200000e0000 */
[----:B------:R-:W-:Y:S01]  /*71d0*/  ISETP.GE.AND P0, PT, R12, 0x41, PT ;  /* 0x000000410c00780c */ /* 0x000fe20003f06270 */
[----:B------:R-:W-:Y:S02]  /*71e0*/  BSSY B0, `(.L_x_92) ;  /* 0x000000f000007945 */ /* 0x000fe40003800000 */
[----:B---3--:R2:W3:Y:S10]  /*71f0*/  SHFL.IDX PT, R2, R89, 0x2, 0x1c1f ;  /* 0x005c1f0059027f89 */ /* 0x0084f400000e0000 */
[----:B------:R-:W-:-:S05]  /*7200*/  @!P0 BRA `(.L_x_93) ;  /* 0x000000c000008947 */ /* 0x000fca0003800000 */
[C---:B------:R-:W-:Y:S11]  /*7210*/  ISETP.GE.AND P1, PT, R20.reuse, c[0x0][0x1d4], PT ;  /* 0x0000750014007a0c */ /* 0x040ff60003f26270 */
[----:B------:R-:W-:Y:S02]  /*7220*/  @!UPT UIADD3 URZ, URZ, URZ, URZ ;  /* 0x0000003f3f3ff290 */ /* 0x000fe4000fffe03f */
[----:B------:R-:W5:Y:S01]  /*7230*/  @!P1 LDS.128 R8, [R91+0x5800] ;  /* 0x005800005b089984 */ /* 0x000f620000000c00 */
[CC--:B---3--:R-:W-:Y:S04]  /*7240*/  @!P1 LEA R4, P0, R20.reuse, R2.reuse, 0x1 ;  /* 0x0000000214049211 */ /* 0x0c8fe800078008ff */
[-C--:B----4-:R-:W-:Y:S02]  /*7250*/  @!P1 LEA.HI.X R5, R20, R3.reuse, R21, 0x1, P0 ;  /* 0x0000000314059211 */ /* 0x090fe400000f0c15 */
[----:B------:R-:W-:Y:S11]  /*7260*/  ISETP.GE.AND P0, PT, R94, c[0x0][0x1d4], PT ;  /* 0x000075005e007a0c */ /* 0x000ff60003f06270 */
[----:B------:R-:W-:Y:S02]  /*7270*/  @!UPT UIADD3 URZ, URZ, URZ, URZ ;  /* 0x0000003f3f3ff290 */ /* 0x000fe4000fffe03f */
[C---:B------:R-:W-:Y:S04]  /*7280*/  @!P0 LEA R2, P2, R83.reuse, R2, 0x1 ;  /* 0x0000000253028211 */ /* 0x040fe800078408ff */
[----:B------:R-:W-:Y:S01]  /*7290*/  @!P0 LEA.HI.X R3, R83, R3, R93, 0x1, P2 ;  /* 0x0000000353038211 */ /* 0x000fe200010f0c5d */
[----:B-----5:R-:W-:Y:S04]  /*72a0*/  @!P1 ST.E.128 [R4.64], R8 ;  /* 0x0000000804009985 */ /* 0x020fe8000c101d16 */
[----:B------:R-:W3:Y:S04]  /*72b0*/  @!P0 LDS.128 R4, [R92+0x5800] ;  /* 0x005800005c048984 */ /* 0x000ee80000000c00 */
[----:B---3--:R3:W-:Y:S02]  /*72c0*/  @!P0 ST.E.128 [R2.64], R4 ;  /* 0x0000000402008985 */ /* 0x0087e4000c101d16 */
.L_x_93:
[----:B------:R-:W-:Y:S05]  /*72d0*/  BSYNC B0 ;  /* 0x0000000000007941 */ /* 0x000fea0003800000 */
.L_x_92:
[----:B---34-:R3:W4:Y:S01]  /*72e0*/  SHFL.IDX PT, R3, R88, 0x3, 0x1c1f ;  /* 0x007c1f0058037f89 */ /* 0x01872200000e0000 */
[----:B------:R-:W-:Y:S03]  /*72f0*/  ISETP.GE.AND P0, PT, R12, 0x61, PT ;  /* 0x000000610c00780c */ /* 0x000fe60003f06270 */
[----:B------:R3:W1:Y:S10]  /*7300*/  SHFL.IDX PT, R2, R89, 0x3, 0x1c1f ;  /* 0x007c1f0059027f89 */ /* 0x00067400000e0000 */
[----:B------:R-:W-:-:S05]  /*7310*/  @!P0 BRA `(.L_x_79) ;  /* 0x000000c000008947 */ /* 0x000fca0003800000 */
[C---:B------:R-:W-:Y:S11]  /*7320*/  ISETP.GE.AND P1, PT, R20.reuse, c[0x0][0x1d4], PT ;  /* 0x0000750014007a0c */ /* 0x040ff60003f26270 */
[----:B------:R-:W-:Y:S02]  /*7330*/  @!UPT UIADD3 URZ, URZ, URZ, URZ ;  /* 0x0000003f3f3ff290 */ /* 0x000fe4000fffe03f */
[----:B------:R-:W5:Y:S01]  /*7340*/  @!P1 LDS.128 R8, [R91+0x6800] ;  /* 0x006800005b089984 */ /* 0x000f620000000c00 */
[CC--:B-1----:R-:W-:Y:S04]  /*7350*/  @!P1 LEA R4, P0, R20.reuse, R2.reuse, 0x1 ;  /* 0x0000000214049211 */ /* 0x0c2fe800078008ff */
[-C--:B----4-:R-:W-:Y:S02]  /*7360*/  @!P1 LEA.HI.X R5, R20, R3.reuse, R21, 0x1, P0 ;  /* 0x0000000314059211 */ /* 0x090fe400000f0c15 */
[----:B------:R-:W-:Y:S11]  /*7370*/  ISETP.GE.AND P0, PT, R94, c[0x0][0x1d4], PT ;  /* 0x000075005e007a0c */ /* 0x000ff60003f06270 */
[----:B------:R-:W-:Y:S02]  /*7380*/  @!UPT UIADD3 URZ, URZ, URZ, URZ ;  /* 0x0000003f3f3ff290 */ /* 0x000fe4000fffe03f */
[C---:B------:R-:W-:Y:S04]  /*7390*/  @!P0 LEA R2, P2, R83.reuse, R2, 0x1 ;  /* 0x0000000253028211 */ /* 0x040fe800078408ff */
[----:B------:R-:W-:Y:S01]  /*73a0*/  @!P0 LEA.HI.X R3, R83, R3, R93, 0x1, P2 ;  /* 0x0000000353038211 */ /* 0x000fe200010f0c5d */
[----:B-----5:R-:W-:Y:S04]  /*73b0*/  @!P1 ST.E.128 [R4.64], R8 ;  /* 0x0000000804009985 */ /* 0x020fe8000c101d16 */
[----:B------:R-:W1:Y:S04]  /*73c0*/  @!P0 LDS.128 R4, [R92+0x6800] ;  /* 0x006800005c048984 */ /* 0x000e680000000c00 */
[----:B-1----:R1:W-:Y:S02]  /*73d0*/  @!P0 ST.E.128 [R2.64], R4 ;  /* 0x0000000402008985 */ /* 0x0023e4000c101d16 */
.L_x_79:
[----:B------:R-:W-:Y:S05]  /*73e0*/  BSYNC B2 ;  /* 0x0000000000027941 */ /* 0x000fea0003800000 */
.L_x_56:
[----:B-1-3--:R-:W-:Y:S01]  /*73f0*/  IMAD.U32 R2, RZ, RZ, UR6 ;  /* 0x00000006ff027e24 */ /* 0x00afe2000f8e00ff */
[----:B------:R-:W-:Y:S01]  /*7400*/  UIMAD UR5, UR6, -0x70, URZ ;  /* 0xffffff90060578a4 */ /* 0x000fe2000f8e023f */
[----:B------:R-:W-:Y:S02]  /*7410*/  BSSY B0, `(.L_x_94) ;  /* 0x0000085000007945 */ /* 0x000fe40003800000 */
[----:B----4-:R-:W-:Y:S03]  /*7420*/  IMAD.WIDE R2, R2, 0x70, R128 ;  /* 0x0000007002027825 */ /* 0x010fe600078e0280 */
[----:B------:R-:W-:Y:S01]  /*7430*/  IADD3 R4, R125, UR5, RZ ;  /* 0x000000057d047c10 */ /* 0x000fe2000fffe0ff */
[----:B------:R-:W-:Y:S03]  /*7440*/  UIADD3 UR5, UR5, UR4, URZ ;  /* 0x0000000405057290 */ /* 0x000fe6000fffe03f */
[C---:B------:R-:W-:Y:S01]  /*7450*/  ISETP.GE.AND P5, PT, R4.reuse, 0x11, PT ;  /* 0x000000110400780c */ /* 0x040fe20003fa6270 */
[----:B------:R-:W-:Y:S01]  /*7460*/  UISETP.LT.AND UP0, UPT, UR5, 0x70, UPT ;  /* 0x000000700500788c */ /* 0x000fe2000bf01270 */
[C---:B------:R-:W-:Y:S02]  /*7470*/  ISETP.GE.AND P4, PT, R4.reuse, 0x21, PT ;  /* 0x000000210400780c */ /* 0x040fe40003f86270 */
[C---:B------:R-:W-:Y:S01]  /*7480*/  ISETP.GE.AND P3, PT, R4.reuse, 0x31, PT ;  /* 0x000000310400780c */ /* 0x040fe20003f66270 */
[----:B------:R-:W-:Y:S01]  /*7490*/  USEL UR5, UR5, 0x70, UP0 ;  /* 0x0000007005057887 */ /* 0x000fe20008000000 */
[C---:B------:R-:W-:Y:S02]  /*74a0*/  ISETP.GE.AND P2, PT, R4.reuse, 0x41, PT ;  /* 0x000000410400780c */ /* 0x040fe40003f46270 */
[----:B------:R-:W-:Y:S02]  /*74b0*/  ISETP.GE.AND P1, PT, R4, 0x51, PT ;  /* 0x000000510400780c */ /* 0x000fe40003f26270 */
[----:B--2---:R-:W-:Y:S03]  /*74c0*/  P2R R8, PR, RZ, 0x20 ;  /* 0x00000020ff087803 */ /* 0x004fe60000000000 */
[C---:B------:R-:W-:Y:S05]  /*74d0*/  @P5 IADD3 R6, P0, R2.reuse, 0x10, RZ ;  /* 0x0000001002065810 */ /* 0x040fea0007f1e0ff */
[--C-:B------:R-:W-:Y:S01]  /*74e0*/  @P5 IMAD.X R7, RZ, RZ, R3.reuse, P0 ;  /* 0x000000ffff075224 */ /* 0x100fe200000e0603 */
[C---:B------:R-:W-:Y:S05]  /*74f0*/  @P4 IADD3 R9, P0, R2.reuse, 0x20, RZ ;  /* 0x0000002002094810 */ /* 0x040fea0007f1e0ff */
[--C-:B------:R-:W-:Y:S01]  /*7500*/  @P4 IMAD.X R11, RZ, RZ, R3.reuse, P0 ;  /* 0x000000ffff0b4224 */ /* 0x100fe200000e0603 */
[C---:B------:R-:W-:Y:S04]  /*7510*/  @P3 IADD3 R10, P0, R2.reuse, 0x30, RZ ;  /* 0x00000030020a3810 */ /* 0x040fe80007f1e0ff */
[-C--:B------:R-:W-:Y:S02]  /*7520*/  @P3 IADD3.X R19, RZ, R3.reuse, RZ, P0, !PT ;  /* 0x00000003ff133210 */ /* 0x080fe400007fe4ff */
[C---:B------:R-:W-:Y:S05]  /*7530*/  @P2 IADD3 R18, P0, R2.reuse, 0x40, RZ ;  /* 0x0000004002122810 */ /* 0x040fea0007f1e0ff */
[--C-:B------:R-:W-:Y:S01]  /*7540*/  @P2 IMAD.X R25, RZ, RZ, R3.reuse, P0 ;  /* 0x000000ffff192224 */ /* 0x100fe200000e0603 */
[----:B------:R-:W-:Y:S05]  /*7550*/  @P1 IADD3 R22, P0, R2, 0x50, RZ ;  /* 0x0000005002161810 */ /* 0x000fea0007f1e0ff */
[----:B------:R-:W-:Y:S01]  /*7560*/  @P1 IMAD.X R27, RZ, RZ, R3, P0 ;  /* 0x000000ffff1b1224 */ /* 0x000fe200000e0603 */
[----:B------:R-:W-:Y:S11]  /*7570*/  ISETP.GE.AND P0, PT, R4, 0x61, PT ;  /* 0x000000610400780c */ /* 0x000ff60003f06270 */
[----:B------:R-:W-:Y:S02]  /*7580*/  @!UPT UIADD3 URZ, URZ, URZ, URZ ;  /* 0x0000003f3f3ff290 */ /* 0x000fe4000fffe03f */
[----:B------:R-:W-:Y:S04]  /*7590*/  @P0 IADD3 R24, P6, R2, 0x60, RZ ;  /* 0x0000006002180810 */ /* 0x000fe80007fde0ff */
[----:B------:R-:W-:Y:S02]  /*75a0*/  @P0 IADD3.X R29, RZ, R3, RZ, P6, !PT ;  /* 0x00000003ff1d0210 */ /* 0x000fe400037fe4ff */
[----:B------:R-:W-:Y:S04]  /*75b0*/  ISETP.GE.AND P6, PT, R4, 0x1, PT ;  /* 0x000000010400780c */ /* 0x000fe80003fc6270 */
[----:B------:R-:W-:Y:S09]  /*75c0*/  P2R R28, PR, RZ, 0x40 ;  /* 0x00000040ff1c7803 */ /* 0x000ff20000000000 */
[----:B------:R-:W-:Y:S02]  /*75d0*/  @P6 IMAD R3, R3, c[0x0][0x258], RZ ;  /* 0x0000960003036a24 */ /* 0x000fe400078e02ff */
[----:B------:R-:W-:Y:S02]  /*75e0*/  @P6 IMAD.MOV.U32 R4, RZ, RZ, R96 ;  /* 0x000000ffff046224 */ /* 0x000fe400078e0060 */
[----:B------:R-:W-:Y:S04]  /*75f0*/  @P6 IMAD.MOV.U32 R5, RZ, RZ, R98 ;  /* 0x000000ffff056224 */ /* 0x000fe800078e0062 */
[C---:B------:R-:W-:Y:S04]  /*7600*/  @P6 IMAD.WIDE.U32 R4, R2.reuse, c[0x0][0x258], R4 ;  /* 0x0000960002046a25 */ /* 0x040fe800078e0004 */
[----:B------:R-:W-:Y:S01]  /*7610*/  @P6 IMAD R2, R2, c[0x0][0x25c], R3 ;  /* 0x0000970002026a24 */ /* 0x000fe200078e0203 */
[C---:B------:R-:W-:Y:S04]  /*7620*/  @P6 LEA R16, P5, R4.reuse, c[0x0][0x250], 0x1 ;  /* 0x0000940004106a11 */ /* 0x040fe800078a08ff */
[----:B------:R-:W-:Y:S04]  /*7630*/  @P6 IADD3 R2, R5, R2, RZ ;  /* 0x0000000205026210 */ /* 0x000fe80007ffe0ff */
[----:B------:R-:W-:Y:S02]  /*7640*/  @P6 LEA.HI.X R17, R4, c[0x0][0x254], R2, 0x1, P5 ;  /* 0x0000950004116a11 */ /* 0x000fe400028f0c02 */
[----:B------:R-:W-:Y:S04]  /*7650*/  ISETP.NE.AND P5, PT, R8, RZ, PT ;  /* 0x000000ff0800720c */ /* 0x000fe80003fa5270 */
[----:B------:R-:W-:Y:S09]  /*7660*/  P2R R26, PR, RZ, 0x20 ;  /* 0x00000020ff1a7803 */ /* 0x000ff20000000000 */
[----:B------:R-:W-:Y:S02]  /*7670*/  @P5 IMAD R4, R7, c[0x0][0x258], RZ ;  /* 0x0000960007045a24 */ /* 0x000fe400078e02ff */
[----:B------:R-:W-:Y:S02]  /*7680*/  @P5 IMAD.MOV.U32 R2, RZ, RZ, R96 ;  /* 0x000000ffff025224 */ /* 0x000fe400078e0060 */
[----:B------:R-:W-:Y:S02]  /*7690*/  @P5 IMAD.MOV.U32 R3, RZ, RZ, R98 ;  /* 0x000000ffff035224 */ /* 0x000fe400078e0062 */
[C---:B------:R-:W-:Y:S02]  /*76a0*/  @P5 IMAD R4, R6.reuse, c[0x0][0x25c], R4 ;  /* 0x0000970006045a24 */ /* 0x040fe400078e0204 */
[----:B------:R-:W-:Y:S04]  /*76b0*/  @P5 IMAD.WIDE.U32 R2, R6, c[0x0][0x258], R2 ;  /* 0x0000960006025a25 */ /* 0x000fe800078e0002 */
[----:B------:R-:W-:Y:S01]  /*76c0*/  @P0 IMAD R6, R29, c[0x0][0x258], RZ ;  /* 0x000096001d060a24 */ /* 0x000fe200078e02ff */
[----:B------:R-:W-:Y:S02]  /*76d0*/  @P5 LEA R14, P6, R2, c[0x0][0x250], 0x1 ;  /* 0x00009400020e5a11 */ /* 0x000fe400078c08ff */
[----:B------:R-:W-:Y:S01]  /*76e0*/  @P5 IADD3 R4, R3, R4, RZ ;  /* 0x0000000403045210 */ /* 0x000fe20007ffe0ff */
[----:B------:R-:W-:Y:S02]  /*76f0*/  @P4 IMAD.MOV.U32 R3, RZ, RZ, R98 ;  /* 0x000000ffff034224 */ /* 0x000fe400078e0062 */
[----:B------:R-:W-:Y:S01]  /*7700*/  @P0 IMAD R6, R24, c[0x0][0x25c], R6 ;  /* 0x0000970018060a24 */ /* 0x000fe200078e0206 */
[----:B------:R-:W-:Y:S01]  /*7710*/  @P5 LEA.HI.X R15, R2, c[0x0][0x254], R4, 0x1, P6 ;  /* 0x00009500020f5a11 */ /* 0x000fe200030f0c04 */
[----:B------:R-:W-:Y:S02]  /*7720*/  @P4 IMAD R4, R11, c[0x0][0x258], RZ ;  /* 0x000096000b044a24 */ /* 0x000fe400078e02ff */
[----:B------:R-:W-:Y:S02]  /*7730*/  @P4 IMAD.MOV.U32 R2, RZ, RZ, R96 ;  /* 0x000000ffff024224 */ /* 0x000fe400078e0060 */
[C---:B------:R-:W-:Y:S02]  /*7740*/  @P4 IMAD R4, R9.reuse, c[0x0][0x25c], R4 ;  /* 0x0000970009044a24 */ /* 0x040fe400078e0204 */
[----:B------:R-:W-:Y:S05]  /*7750*/  @P4 IMAD.WIDE.U32 R2, R9, c[0x0][0x258], R2 ;  /* 0x0000960009024a25 */ /* 0x000fea00078e0002 */
[C---:B------:R-:W-:Y:S02]  /*7760*/  @P4 LEA R12, P6, R2.reuse, c[0x0][0x250], 0x1 ;  /* 0x00009400020c4a11 */ /* 0x040fe400078c08ff */
[----:B------:R-:W-:Y:S01]  /*7770*/  @P4 IADD3 R4, R3, R4, RZ ;  /* 0x0000000403044210 */ /* 0x000fe20007ffe0ff */
[----:B------:R-:W-:Y:S03]  /*7780*/  @P3 IMAD.MOV.U32 R3, RZ, RZ, R98 ;  /* 0x000000ffff033224 */ /* 0x000fe600078e0062 */
        /* <DEDUP_REMOVED lines=9> */
[----:B------:R-:W-:Y:S01]  /*7820*/  @P2 IMAD.MOV.U32 R2, RZ, RZ, R96 ;  /* 0x000000ffff022224 */ /* 0x000fe200078e0060 */
[----:B------:R-:W-:Y:S01]  /*7830*/  ISETP.NE.AND P5, PT, R121, RZ, PT ;  /* 0x000000ff7900720c */ /* 0x000fe20003fa5270 */
[----:B------:R-:W-:Y:S02]  /*7840*/  @P2 IMAD R4, R25, c[0x0][0x258], RZ ;  /* 0x0000960019042a24 */ /* 0x000fe400078e02ff */
[C---:B------:R-:W-:Y:S04]  /*7850*/  @P2 IMAD.WIDE.U32 R2, R18.reuse, c[0x0][0x258], R2 ;  /* 0x0000960012022a25 */ /* 0x040fe800078e0002 */
[----:B------:R-:W-:Y:S01]  /*7860*/  @P2 IMAD R4, R18, c[0x0][0x25c], R4 ;  /* 0x0000970012042a24 */ /* 0x000fe200078e0204 */
[C---:B------:R-:W-:Y:S04]  /*7870*/  @P2 LEA R8, P6, R2.reuse, c[0x0][0x250], 0x1 ;  /* 0x0000940002082a11 */ /* 0x040fe800078c08ff */
[----:B------:R-:W-:Y:S01]  /*7880*/  @P2 IADD3 R4, R3, R4, RZ ;  /* 0x0000000403042210 */ /* 0x000fe20007ffe0ff */
[----:B------:R-:W-:Y:S03]  /*7890*/  @P1 IMAD.MOV.U32 R3, RZ, RZ, R98 ;  /* 0x000000ffff031224 */ /* 0x000fe600078e0062 */
[----:B------:R-:W-:Y:S01]  /*78a0*/  @P2 LEA.HI.X R9, R2, c[0x0][0x254], R4, 0x1, P6 ;  /* 0x0000950002092a11 */ /* 0x000fe200030f0c04 */
[----:B------:R-:W-:Y:S02]  /*78b0*/  @P1 IMAD R4, R27, c[0x0][0x258], RZ ;  /* 0x000096001b041a24 */ /* 0x000fe400078e02ff */
[----:B------:R-:W-:Y:S02]  /*78c0*/  @P1 IMAD.MOV.U32 R2, RZ, RZ, R96 ;  /* 0x000000ffff021224 */ /* 0x000fe400078e0060 */
[C---:B------:R-:W-:Y:S02]  /*78d0*/  @P1 IMAD R4, R22.reuse, c[0x0][0x25c], R4 ;  /* 0x0000970016041a24 */ /* 0x040fe400078e0204 */
[----:B------:R-:W-:Y:S05]  /*78e0*/  @P1 IMAD.WIDE.U32 R2, R22, c[0x0][0x258], R2 ;  /* 0x0000960016021a25 */ /* 0x000fea00078e0002 */
[----:B------:R-:W-:Y:S02]  /*78f0*/  @P1 IADD3 R3, R3, R4, RZ ;  /* 0x0000000403031210 */ /* 0x000fe40007ffe0ff */
[C---:B------:R-:W-:Y:S04]  /*7900*/  @P1 LEA R4, P6, R2.reuse, c[0x0][0x250], 0x1 ;  /* 0x0000940002041a11 */ /* 0x040fe800078c08ff */
[----:B------:R-:W-:Y:S01]  /*7910*/  @P1 LEA.HI.X R5, R2, c[0x0][0x254], R3, 0x1, P6 ;  /* 0x0000950002051a11 */ /* 0x000fe200030f0c03 */
[----:B------:R-:W-:Y:S02]  /*7920*/  @P0 IMAD.MOV.U32 R2, RZ, RZ, R96 ;  /* 0x000000ffff020224 */ /* 0x000fe400078e0060 */
[----:B------:R-:W-:Y:S04]  /*7930*/  @P0 IMAD.MOV.U32 R3, RZ, RZ, R98 ;  /* 0x000000ffff030224 */ /* 0x000fe800078e0062 */
[----:B------:R-:W-:Y:S05]  /*7940*/  @P0 IMAD.WIDE.U32 R2, R24, c[0x0][0x258], R2 ;  /* 0x0000960018020a25 */ /* 0x000fea00078e0002 */
[----:B------:R-:W-:Y:S02]  /*7950*/  @P0 IADD3 R3, R3, R6, RZ ;  /* 0x0000000603030210 */ /* 0x000fe40007ffe0ff */
[C---:B------:R-:W-:Y:S04]  /*7960*/  @P0 LEA R6, P6, R2.reuse, c[0x0][0x250], 0x1 ;  /* 0x0000940002060a11 */ /* 0x040fe800078c08ff */
[----:B------:R-:W-:Y:S01]  /*7970*/  @P0 LEA.HI.X R7, R2, c[0x0][0x254], R3, 0x1, P6 ;  /* 0x0000950002070a11 */ /* 0x000fe200030f0c03 */
[----:B------:R-:W-:Y:S01]  /*7980*/  IMAD R2, R117, c[0x0][0x208], RZ ;  /* 0x0000820075027a24 */ /* 0x000fe200078e02ff */
[----:B------:R-:W-:Y:S11]  /*7990*/  ISETP.NE.AND P6, PT, R28, RZ, PT ;  /* 0x000000ff1c00720c */ /* 0x000ff60003fc5270 */
[----:B------:R-:W-:Y:S02]  /*79a0*/  @!UPT UIADD3 URZ, URZ, URZ, URZ ;  /* 0x0000003f3f3ff290 */ /* 0x000fe4000fffe03f */
[----:B------:R-:W-:Y:S01]  /*79b0*/  @!PT LDS RZ, [RZ] ;  /* 0x00000000fffff984 */ /* 0x000fe20000000800 */
[----:B------:R-:W-:Y:S01]  /*79c0*/  @!PT LDS RZ, [RZ] ;  /* 0x00000000fffff984 */ /* 0x000fe20000000800 */
[----:B------:R-:W-:Y:S01]  /*79d0*/  @!PT LDS RZ, [RZ] ;  /* 0x00000000fffff984 */ /* 0x000fe20000000800 */
[----:B------:R1:W-:Y:S01]  /*79e0*/  @P6 LDGSTS.E.BYPASS.LTC128B.128 [R90+0x100], [R16.64], !P5 ;  /* 0x00100000105a6fae */ /* 0x0003e2000e901d56 */
[----:B------:R-:W-:Y:S02]  /*79f0*/  ISETP.NE.AND P5, PT, R26, RZ, PT ;  /* 0x000000ff1a00720c */ /* 0x000fe40003fa5270 */
[----:B------:R-:W-:Y:S11]  /*7a00*/  ISETP.NE.AND P6, PT, R121, RZ, PT ;  /* 0x000000ff7900720c */ /* 0x000ff60003fc5270 */
[----:B------:R-:W-:Y:S02]  /*7a10*/  @!UPT UIADD3 URZ, URZ, URZ, URZ ;  /* 0x0000003f3f3ff290 */ /* 0x000fe4000fffe03f */
[----:B------:R2:W-:Y:S08]  /*7a20*/  @P5 LDGSTS.E.BYPASS.LTC128B.128 [R90+0x900], [R14.64], !P6 ;  /* 0x009000000e5a5fae */ /* 0x0005f0000f101d56 */
[----:B------:R3:W-:Y:S08]  /*7a30*/  @P4 LDGSTS.E.BYPASS.LTC128B.128 [R90+0x1100], [R12.64], !P6 ;  /* 0x011000000c5a4fae */ /* 0x0007f0000f101d56 */
[----:B------:R1:W-:Y:S08]  /*7a40*/  @P3 LDGSTS.E.BYPASS.LTC128B.128 [R90+0x1900], [R10.64], !P6 ;  /* 0x019000000a5a3fae */ /* 0x0003f0000f101d56 */
[----:B------:R1:W-:Y:S08]  /*7a50*/  @P2 LDGSTS.E.BYPASS.LTC128B.128 [R90+0x2100], [R8.64], !P6 ;  /* 0x02100000085a2fae */ /* 0x0003f0000f101d56 */
[----:B------:R4:W-:Y:S01]  /*7a60*/  @P1 LDGSTS.E.BYPASS.LTC128B.128 [R90+0x2900], [R4.64], !P6 ;  /* 0x02900000045a1fae */ /* 0x0009e2000f101d56 */
[----:B---3--:R-:W-:Y:S07]  /*7a70*/  IADD3 R12, -R38, UR5, RZ ;  /* 0x00000005260c7c10 */ /* 0x008fee000fffe1ff */
[----:B------:R1:W-:Y:S08]  /*7a80*/  @P0 LDGSTS.E.BYPASS.LTC128B.128 [R90+0x3100], [R6.64], !P6 ;  /* 0x03100000065a0fae */ /* 0x0003f0000f101d56 */
[----:B------:R-:W0:Y:S01]  /*7a90*/  LDGDEPBAR ;  /* 0x00000000000079af */ /* 0x000e220000000000 */
[C---:B----4-:R-:W-:Y:S02]  /*7aa0*/  IMAD R4, R100.reuse, c[0x0][0x20c], R2 ;  /* 0x0000830064047a24 */ /* 0x050fe400078e0202 */
[----:B------:R-:W-:Y:S04]  /*7ab0*/  IMAD.WIDE.U32 R2, R100, c[0x0][0x208], RZ ;  /* 0x0000820064027a25 */ /* 0x000fe800078e00ff */
[----:B------:R-:W-:Y:S02]  /*7ac0*/  IMAD.IADD R3, R3, 0x1, R4 ;  /* 0x0000000103037824 */ /* 0x000fe400078e0204 */
[----:B------:R-:W-:Y:S02]  /*7ad0*/  IMAD R4, R118, c[0x0][0x218], RZ ;  /* 0x0000860076047a24 */ /* 0x000fe400078e02ff */
[C---:B------:R-:W-:Y:S01]  /*7ae0*/  IMAD.WIDE.U32 R2, R99.reuse, c[0x0][0x218], R2 ;  /* 0x0000860063027a25 */ /* 0x040fe200078e0002 */
[----:B------:R-:W-:Y:S04]  /*7af0*/  DEPBAR.LE SB0, 0x0 ;  /* 0x000080000000791a */ /* 0x000fe80000000000 */
[----:B------:R-:W-:Y:S01]  /*7b00*/  BAR.SYNC.DEFER_BLOCKING 0x0 ;  /* 0x0000000000007b1d */ /* 0x000fe20000010000 */
[----:B------:R-:W-:Y:S01]  /*7b10*/  IMAD R4, R99, c[0x0][0x21c], R4 ;  /* 0x0000870063047a24 */ /* 0x000fe200078e0204 */
[----:B------:R-:W-:Y:S04]  /*7b20*/  IADD3 R2, P0, R2, UR30, RZ ;  /* 0x0000001e02027c10 */ /* 0x000fe8000ff1e0ff */
[----:B------:R-:W-:Y:S02]  /*7b30*/  IADD3.X R3, R3, UR29, R4, P0, !PT ;  /* 0x0000001d03037c10 */ /* 0x000fe400087fe404 */
[C---:B--2---:R-:W-:Y:S04]  /*7b40*/  LEA R14, P0, R2.reuse, c[0x0][0x1f8], 0x1 ;  /* 0x00007e00020e7a11 */ /* 0x044fe800078008ff */
[----:B------:R-:W-:Y:S02]  /*7b50*/  LEA.HI.X R13, R2, c[0x0][0x1fc], R3, 0x1, P0 ;  /* 0x00007f00020d7a11 */ /* 0x000fe400000f0c03 */
[----:B------:R1:W2:Y:S01]  /*7b60*/  SHFL.IDX PT, R2, R14, RZ, 0x1c1f ;  /* 0x001c1fff0e027589 */ /* 0x0002a200000e0000 */
[----:B------:R-:W-:Y:S07]  /*7b70*/  ISETP.GE.AND P0, PT, R12, 0x1, PT ;  /* 0x000000010c00780c */ /* 0x000fee0003f06270 */
[----:B------:R1:W3:Y:S06]  /*7b80*/  SHFL.IDX PT, R3, R13, RZ, 0x1c1f ;  /* 0x001c1fff0d037589 */ /* 0x0002ec00000e0000 */
[----:B------:R-:W-:-:S05]  /*7b90*/  @!P0 BRA `(.L_x_95) ;  /* 0x000000c000008947 */ /* 0x000fca0003800000 */
[C---:B------:R-:W-:Y:S11]  /*7ba0*/  ISETP.GE.AND P1, PT, R20.reuse, c[0x0][0x1d4], PT ;  /* 0x0000750014007a0c */ /* 0x040ff60003f26270 */
[----:B------:R-:W-:Y:S02]  /*7bb0*/  @!UPT UIADD3 URZ, URZ, URZ, URZ ;  /* 0x0000003f3f3ff290 */ /* 0x000fe4000fffe03f */
[----:B-1----:R-:W1:Y:S01]  /*7bc0*/  @!P1 LDS.128 R8, [R91] ;  /* 0x000000005b089984 */ /* 0x002e620000000c00 */
[CC--:B--2---:R-:W-:Y:S04]  /*7bd0*/  @!P1 LEA R4, P0, R20.reuse, R2.reuse, 0x1 ;  /* 0x0000000214049211 */ /* 0x0c4fe800078008ff */
[-C--:B---3--:R-:W-:Y:S02]  /*7be0*/  @!P1 LEA.HI.X R5, R20, R3.reuse, R21, 0x1, P0 ;  /* 0x0000000314059211 */ /* 0x088fe400000f0c15 */
[----:B------:R-:W-:Y:S11]  /*7bf0*/  ISETP.GE.AND P0, PT, R94, c[0x0][0x1d4], PT ;  /* 0x000075005e007a0c */ /* 0x000ff60003f06270 */
[----:B------:R-:W-:Y:S02]  /*7c00*/  @!UPT UIADD3 URZ, URZ, URZ, URZ ;  /* 0x0000003f3f3ff290 */ /* 0x000fe4000fffe03f */
[C---:B------:R-:W-:Y:S04]  /*7c10*/  @!P0 LEA R2, P2, R83.reuse, R2, 0x1 ;  /* 0x0000000253028211 */ /* 0x040fe800078408ff */
[----:B------:R-:W-:Y:S01]  /*7c20*/  @!P0 LEA.HI.X R3, R83, R3, R93, 0x1, P2 ;  /* 0x0000000353038211 */ /* 0x000fe200010f0c5d */
[----:B-1----:R-:W-:Y:S04]  /*7c30*/  @!P1 ST.E.128 [R4.64], R8 ;  /* 0x0000000804009985 */ /* 0x002fe8000c101d16 */
[----:B------:R-:W1:Y:S04]  /*7c40*/  @!P0 LDS.128 R4, [R92] ;  /* 0x000000005c048984 */ /* 0x000e680000000c00 */
[----:B-1----:R1:W-:Y:S02]  /*7c50*/  @!P0 ST.E.128 [R2.64], R4 ;  /* 0x0000000402008985 */ /* 0x0023e4000c101d16 */
.L_x_95:
[----:B------:R-:W-:Y:S05]  /*7c60*/  BSYNC B0 ;  /* 0x0000000000007941 */ /* 0x000fea0003800000 */
.L_x_94:
[----:B-1-3--:R1:W3:Y:S01]  /*7c70*/  SHFL.IDX PT, R3, R13, 0x1, 0x1c1f ;  /* 0x003c1f000d037f89 */ /* 0x00a2e200000e0000 */
[----:B------:R-:W-:Y:S01]  /*7c80*/  ISETP.GE.AND P0, PT, R12, 0x21, PT ;  /* 0x000000210c00780c */ /* 0x000fe20003f06270 */
[----:B------:R-:W-:Y:S02]  /*7c90*/  BSSY B0, `(.L_x_96) ;  /* 0x000000f000007945 */ /* 0x000fe40003800000 */
[----:B--2---:R1:W2:Y:S10]  /*7ca0*/  SHFL.IDX PT, R2, R14, 0x1, 0x1c1f ;  /* 0x003c1f000e027f89 */ /* 0x0042b400000e0000 */
[----:B------:R-:W-:-:S05]  /*7cb0*/  @!P0 BRA `(.L_x_97) ;  /* 0x000000c000008947 */ /* 0x000fca0003800000 */
[C---:B------:R-:W-:Y:S11]  /*7cc0*/  ISETP.GE.AND P1, PT, R20.reuse, c[0x0][0x1d4], PT ;  /* 0x0000750014007a0c */ /* 0x040ff60003f26270 */
[----:B------:R-:W-:Y:S02]  /*7cd0*/  @!UPT UIADD3 URZ, URZ, URZ, URZ ;  /* 0x0000003f3f3ff290 */ /* 0x000fe4000fffe03f */
[----:B------:R-:W4:Y:S01]  /*7ce0*/  @!P1 LDS.128 R8, [R91+0x1000] ;  /* 0x001000005b089984 */ /* 0x000f220000000c00 */
[CC--:B--2---:R-:W-:Y:S04]  /*7cf0*/  @!P1 LEA R4, P0, R20.reuse, R2.reuse, 0x1 ;  /* 0x0000000214049211 */ /* 0x0c4fe800078008ff */
[-C--:B---3--:R-:W-:Y:S02]  /*7d00*/  @!P1 LEA.HI.X R5, R20, R3.reuse, R21, 0x1, P0 ;  /* 0x0000000314059211 */ /* 0x088fe400000f0c15 */
[----:B------:R-:W-:Y:S11]  /*7d10*/  ISETP.GE.AND P0, PT, R94, c[0x0][0x1d4], PT ;  /* 0x000075005e007a0c */ /* 0x000ff60003f06270 */
[----:B------:R-:W-:Y:S02]  /*7d20*/  @!UPT UIADD3 URZ, URZ, URZ, URZ ;  /* 0x0000003f3f3ff290 */ /* 0x000fe4000fffe03f */
[C---:B------:R-:W-:Y:S04]  /*7d30*/  @!P0 LEA R2, P2, R83.reuse, R2, 0x1 ;  /* 0x0000000253028211 */ /* 0x040fe800078408ff */
[----:B------:R-:W-:Y:S01]  /*7d40*/  @!P0 LEA.HI.X R3, R83, R3, R93, 0x1, P2 ;  /* 0x0000000353038211 */ /* 0x000fe200010f0c5d */
[----:B----4-:R-:W-:Y:S04]  /*7d50*/  @!P1 ST.E.128 [R4.64], R8 ;  /* 0x0000000804009985 */ /* 0x010fe8000c101d16 */
[----:B------:R-:W2:Y:S04]  /*7d60*/  @!P0 LDS.128 R4, [R92+0x1000] ;  /* 0x001000005c048984 */ /* 0x000ea80000000c00 */
[----:B--2---:R2:W-:Y:S02]  /*7d70*/  @!P0 ST.E.128 [R2.64], R4 ;  /* 0x0000000402008985 */ /* 0x0045e4000c101d16 */
.L_x_97:
[----:B------:R-:W-:Y:S05]  /*7d80*/  BSYNC B0 ;  /* 0x0000000000007941 */ /* 0x000fea0003800000 */
.L_x_96:
[----:B--23--:R2:W3:Y:S01]  /*7d90*/  SHFL.IDX PT, R3, R13, 0x2, 0x1c1f ;  /* 0x005c1f000d037f89 */ /* 0x00c4e200000e0000 */
[----:B------:R-:W-:Y:S01]  /*7da0*/  ISETP.GE.AND P0, PT, R12, 0x41, PT ;  /* 0x000000410c00780c */ /* 0x000fe20003f06270 */
[----:B------:R-:W-:Y:S02]  /*7db0*/  BSSY B0, `(.L_x_98) ;  /* 0x000000f000007945 */ /* 0x000fe40003800000 */
[----:B------:R2:W4:Y:S10]  /*7dc0*/  SHFL.IDX PT, R2, R14, 0x2, 0x1c1f ;  /* 0x005c1f000e027f89 */ /* 0x00053400000e0000 */
[----:B------:R-:W-:-:S05]  /*7dd0*/  @!P0 BRA `(.L_x_99) ;  /* 0x000000c000008947 */ /* 0x000fca0003800000 */
[C---:B------:R-:W-:Y:S11]  /*7de0*/  ISETP.GE.AND P1, PT, R20.reuse, c[0x0][0x1d4], PT ;  /* 0x0000750014007a0c */ /* 0x040ff60003f26270 */
[----:B------:R-:W-:Y:S02]  /*7df0*/  @!UPT UIADD3 URZ, URZ, URZ, URZ ;  /* 0x0000003f3f3ff290 */ /* 0x000fe4000fffe03f */
[----:B------:R-:W5:Y:S01]  /*7e00*/  @!P1 LDS.128 R8, [R91+0x2000] ;  /* 0x002000005b089984 */ /* 0x000f620000000c00 */
[CC--:B----4-:R-:W-:Y:S04]  /*7e10*/  @!P1 LEA R4, P0, R20.reuse, R2.reuse, 0x1 ;  /* 0x0000000214049211 */ /* 0x0d0fe800078008ff */
[-C--:B---3--:R-:W-:Y:S02]  /*7e20*/  @!P1 LEA.HI.X R5, R20, R3.reuse, R21, 0x1, P0 ;  /* 0x0000000314059211 */ /* 0x088fe400000f0c15 */
[----:B------:R-:W-:Y:S11]  /*7e30*/  ISETP.GE.AND P0, PT, R94, c[0x0][0x1d4], PT ;  /* 0x000075005e007a0c */ /* 0x000ff60003f06270 */
[----:B------:R-:W-:Y:S02]  /*7e40*/  @!UPT UIADD3 URZ, URZ, URZ, URZ ;  /* 0x0000003f3f3ff290 */ /* 0x000fe4000fffe03f */
[C---:B------:R-:W-:Y:S04]  /*7e50*/  @!P0 LEA R2, P2, R83.reuse, R2, 0x1 ;  /* 0x0000000253028211 */ /* 0x040fe800078408ff */
[----:B------:R-:W-:Y:S01]  /*7e60*/  @!P0 LEA.HI.X R3, R83, R3, R93, 0x1, P2 ;  /* 0x0000000353038211 */ /* 0x000fe200010f0c5d */
[----:B-----5:R-:W-:Y:S04]  /*7e70*/  @!P1 ST.E.128 [R4.64], R8 ;  /* 0x0000000804009985 */ /* 0x020fe8000c101d16 */
[----:B------:R-:W3:Y:S04]  /*7e80*/  @!P0 LDS.128 R4, [R92+0x2000] ;  /* 0x002000005c048984 */ /* 0x000ee80000000c00 */
[----:B---3--:R3:W-:Y:S02]  /*7e90*/  @!P0 ST.E.128 [R2.64], R4 ;  /* 0x0000000402008985 */ /* 0x0087e4000c101d16 */
.L_x_99:
[----:B------:R-:W-:Y:S05]  /*7ea0*/  BSYNC B0 ;  /* 0x0000000000007941 */ /* 0x000fea0003800000 */
.L_x_98:
[----:B---3--:R3:W1:Y:S01]  /*7eb0*/  SHFL.IDX PT, R3, R13, 0x3, 0x1c1f ;  /* 0x007c1f000d037f89 */ /* 0x00866200000e0000 */
[----:B------:R-:W-:Y:S01]  /*7ec0*/  ISETP.GE.AND P0, PT, R12, 0x61, PT ;  /* 0x000000610c00780c */ /* 0x000fe20003f06270 */
[----:B------:R-:W-:Y:S02]  /*7ed0*/  BSSY B0, `(.L_x_100) ;  /* 0x000000f000007945 */ /* 0x000fe40003800000 */
[----:B----4-:R3:W4:Y:S10]  /*7ee0*/  SHFL.IDX PT, R2, R14, 0x3, 0x1c1f ;  /* 0x007c1f000e027f89 */ /* 0x01073400000e0000 */
[----:B------:R-:W-:-:S05]  /*7ef0*/  @!P0 BRA `(.L_x_101) ;  /* 0x000000c000008947 */ /* 0x000fca0003800000 */
[C---:B------:R-:W-:Y:S11]  /*7f00*/  ISETP.GE.AND P1, PT, R20.reuse, c[0x0][0x1d4], PT ;  /* 0x0000750014007a0c */ /* 0x040ff60003f26270 */
[----:B------:R-:W-:Y:S02]  /*7f10*/  @!UPT UIADD3 URZ, URZ, URZ, URZ ;  /* 0x0000003f3f3ff290 */ /* 0x000fe4000fffe03f */
[----:B------:R-:W5:Y:S01]  /*7f20*/  @!P1 LDS.128 R8, [R91+0x3000] ;  /* 0x003000005b089984 */ /* 0x000f620000000c00 */
[CC--:B----4-:R-:W-:Y:S04]  /*7f30*/  @!P1 LEA R4, P0, R20.reuse, R2.reuse, 0x1 ;  /* 0x0000000214049211 */ /* 0x0d0fe800078008ff */
[-C--:B-1----:R-:W-:Y:S02]  /*7f40*/  @!P1 LEA.HI.X R5, R20, R3.reuse, R21, 0x1, P0 ;  /* 0x0000000314059211 */ /* 0x082fe400000f0c15 */
[----:B------:R-:W-:Y:S11]  /*7f50*/  ISETP.GE.AND P0, PT, R94, c[0x0][0x1d4], PT ;  /* 0x000075005e007a0c */ /* 0x000ff60003f06270 */
[----:B------:R-:W-:Y:S02]  /*7f60*/  @!UPT UIADD3 URZ, URZ, URZ, URZ ;  /* 0x0000003f3f3ff290 */ /* 0x000fe4000fffe03f */
[C---:B------:R-:W-:Y:S04]  /*7f70*/  @!P0 LEA R2, P2, R83.reuse, R2, 0x1 ;  /* 0x0000000253028211 */ /* 0x040fe800078408ff */
[----:B------:R-:W-:Y:S01]  /*7f80*/  @!P0 LEA.HI.X R3, R83, R3, R93, 0x1, P2 ;  /* 0x0000000353038211 */ /* 0x000fe200010f0c5d */
[----:B-----5:R-:W-:Y:S04]  /*7f90*/  @!P1 ST.E.128 [R4.64], R8 ;  /* 0x0000000804009985 */ /* 0x020fe8000c101d16 */
[----:B------:R-:W1:Y:S04]  /*7fa0*/  @!P0 LDS.128 R4, [R92+0x3000] ;  /* 0x003000005c048984 */ /* 0x000e680000000c00 */
[----:B-1----:R1:W-:Y:S02]  /*7fb0*/  @!P0 ST.E.128 [R2.64], R4 ;  /* 0x0000000402008985 */ /* 0x0023e4000c101d16 */
.L_x_101:
[----:B------:R-:W-:Y:S05]  /*7fc0*/  BSYNC B0 ;  /* 0x0000000000007941 */ /* 0x000fea0003800000 */
.L_x_100:
[----:B------:R-:W-:Y:S02]  /*7fd0*/  UISETP.GT.AND UP0, UPT, UR6, UR7, UPT ;  /* 0x000000070600728c */ /* 0x000fe4000bf04270 */
[----:B------:R-:W-:Y:S04]  /*7fe0*/  UIADD3 UR6, UR6, -0x1, URZ ;  /* 0xffffffff06067890 */ /* 0x000fe8000fffe03f */
[----:B------:R-:W-:Y:S05]  /*7ff0*/  PLOP3.LUT P0, PT, PT, PT, UP0, 0x80, 0x0 ;  /* 0x000000000000781c */ /* 0x000fea0003f0f008 */
[----:B------:R-:W-:Y:S02]  /*8000*/  @UP0 USHF.R.S32.HI UR9, URZ, 0x1f, UR6 ;  /* 0x0000001f3f090899 */ /* 0x000fe40008011406 */
[----:B------:R-:W-:Y:S04]  /*8010*/  @UP0 UIMAD UR5, UR11, UR6, URZ ;  /* 0x000000060b0502a4 */ /* 0x000fe8000f8e023f */
[----:B------:R-:W-:Y:S02]  /*8020*/  @UP0 UIMAD UR5, UR9, UR24, UR5 ;  /* 0x00000018090502a4 */ /* 0x000fe4000f8e0205 */
[----:B-1--4-:R-:W-:Y:S02]  /*8030*/  @P0 IMAD.MOV.U32 R2, RZ, RZ, R130 ;  /* 0x000000ffff020224 */ /* 0x012fe400078e0082 */
[----:B------:R-:W-:Y:S04]  /*8040*/  @P0 IMAD.MOV.U32 R3, RZ, RZ, R127 ;  /* 0x000000ffff030224 */ /* 0x000fe800078e007f */
[----:B------:R-:W-:Y:S05]  /*8050*/  @P0 IMAD.WIDE.U32 R2, R145, UR6, R2 ;  /* 0x0000000691020c25 */ /* 0x000fea000f8e0002 */
[C---:B------:R-:W-:Y:S02]  /*8060*/  @P0 LEA R12, P1, R2.reuse, c[0x0][0x220], 0x1 ;  /* 0x00008800020c0a11 */ /* 0x040fe400078208ff */
[----:B------:R-:W-:Y:S04]  /*8070*/  @P0 IADD3 R3, R3, UR5, RZ ;  /* 0x0000000503030c10 */ /* 0x000fe8000fffe0ff */
[----:B--23--:R-:W-:Y:S02]  /*8080*/  @P0 LEA.HI.X R13, R2, c[0x0][0x224], R3, 0x1, P1 ;  /* 0x00008900020d0a11 */ /* 0x00cfe400008f0c03 */
[-C--:B------:R-:W-:Y:S03]  /*8090*/  @P0 IADD3 R10, P1, R12, R150.reuse, RZ ;  /* 0x000000960c0a0210 */ /* 0x080fe60007f3e0ff */
[----:B------:R-:W-:Y:S01]  /*80a0*/  @!PT LDS RZ, [RZ] ;  /* 0x00000000fffff984 */ /* 0x000fe20000000800 */
[----:B------:R-:W-:Y:S01]  /*80b0*/  @!PT LDS RZ, [RZ] ;  /* 0x00000000fffff984 */ /* 0x000fe20000000800 */
[----:B------:R-:W-:Y:S01]  /*80c0*/  @!PT LDS RZ, [RZ] ;  /* 0x00000000fffff984 */ /* 0x000fe20000000800 */
[----:B------:R1:W-:Y:S02]  /*80d0*/  @P0 LDGSTS.E.BYPASS.LTC128B.128 [R90+0x3900], [R12.64], !P6 ;  /* 0x039000000c5a0fae */ /* 0x0003e4000f101d56 */
[--C-:B------:R-:W-:Y:S01]  /*80e0*/  @P0 IMAD.X R11, R13, 0x1, R148.reuse, P1 ;  /* 0x000000010d0b0824 */ /* 0x100fe200008e0694 */
[-C--:B------:R-:W-:Y:S04]  /*80f0*/  @P0 IADD3 R8, P1, R10, R150.reuse, RZ ;  /* 0x000000960a080210 */ /* 0x080fe80007f3e0ff */
[----:B------:R1:W-:Y:S01]  /*8100*/  @P0 LDGSTS.E.BYPASS.LTC128B.128 [R90+0x4100], [R10.64], !P6 ;  /* 0x041000000a5a0fae */ /* 0x0003e2000f101d56 */
        /* <DEDUP_REMOVED lines=10> */
[----:B------:R-:W-:Y:S04]  /*81b0*/  @P0 IADD3 R14, P1, R2, R150, RZ ;  /* 0x00000096020e0210 */ /* 0x000fe80007f3e0ff */
[----:B------:R1:W-:Y:S01]  /*81c0*/  @P0 LDGSTS.E.BYPASS.LTC128B.128 [R90+0x6100], [R2.64], !P6 ;  /* 0x06100000025a0fae */ /* 0x0003e2000f101d56 */
[----:B------:R-:W-:Y:S05]  /*81d0*/  @P0 IMAD.X R15, R3, 0x1, R148, P1 ;  /* 0x00000001030f0824 */ /* 0x000fea00008e0694 */
[----:B------:R1:W-:Y:S04]  /*81e0*/  @P0 LDGSTS.E.BYPASS.LTC128B.128 [R90+0x6900], [R14.64], !P6 ;  /* 0x069000000e5a0fae */ /* 0x0003e8000f101d56 */
[----:B------:R-:W0:Y:S01]  /*81f0*/  LDGDEPBAR ;  /* 0x00000000000079af */ /* 0x000e220000000000 */
[----:B------:R-:W-:-:S05]  /*8200*/  @P0 BRA `(.L_x_102) ;  /* 0xffff9ce000000947 */ /* 0x000fca000383ffff */
[----:B------:R-:W-:Y:S06]  /*8210*/  BAR.SYNC.DEFER_BLOCKING 0x0 ;  /* 0x0000000000007b1d */ /* 0x000fec0000010000 */
.L_x_55:
[----:B------:R-:W-:Y:S01]  /*8220*/  UISETP.GE.AND UP0, UPT, UR13, 0x1, UPT ;  /* 0x000000010d00788c */ /* 0x000fe2000bf06270 */
[----:B------:R-:W-:Y:S01]  /*8230*/  PLOP3.LUT P4, PT, PT, PT, PT, 0x80, 0x0 ;  /* 0x000000000000781c */ /* 0x000fe20003f8f070 */
[----:B------:R-:W-:Y:S01]  /*8240*/  CS2R R178, SRZ ;  /* 0x0000000000b27805 */ /* 0x000fe2000001ff00 */
[----:B------:R-:W-:Y:S01]  /*8250*/  CS2R R176, SRZ ;  /* 0x0000000000b07805 */ /* 0x000fe2000001ff00 */
[----:B------:R-:W-:Y:S01]  /*8260*/  CS2R R182, SRZ ;  /* 0x0000000000b67805 */ /* 0x000fe2000001ff00 */
[----:B------:R-:W-:Y:S01]  /*8270*/  CS2R R180, SRZ ;  /* 0x0000000000b47805 */ /* 0x000fe2000001ff00 */
[----:B------:R-:W-:Y:S01]  /*8280*/  PLOP3.LUT P0, PT, PT, PT, UP0, 0x80, 0x0 ;  /* 0x000000000000781c */ /* 0x000fe20003f0f008 */
[----:B-1----:R-:W-:Y:S01]  /*8290*/  IMAD.MOV.U32 R15, RZ, RZ, RZ ;  /* 0x000000ffff0f7224 */ /* 0x002fe200078e00ff */
[----:B------:R-:W-:Y:S01]  /*82a0*/  CS2R R172, SRZ ;  /* 0x0000000000ac7805 */ /* 0x000fe2000001ff00 */
[----:B------:R-:W-:Y:S01]  /*82b0*/  IMAD.MOV.U32 R174, RZ, RZ, RZ ;  /* 0x000000ffffae7224 */ /* 0x000fe200078e00ff */
        /* <DEDUP_REMOVED lines=10> */
[----:B-----5:R-:W-:Y:S01]  /*8360*/  CS2R R22, SRZ ;  /* 0x0000000000167805 */ /* 0x020fe2000001ff00 */
[----:B------:R-:W-:Y:S01]  /*8370*/  MOV R156, RZ ;  /* 0x000000ff009c7202 */ /* 0x000fe20000000f00 */
[----:B------:R-:W-:Y:S01]  /*8380*/  IMAD.MOV.U32 R154, RZ, RZ, RZ ;  /* 0x000000ffff9a7224 */ /* 0x000fe200078e00ff */
[----:B------:R-:W-:Y:S01]  /*8390*/  CS2R R24, SRZ ;  /* 0x0000000000187805 */ /* 0x000fe2000001ff00 */
        /* <DEDUP_REMOVED lines=26> */
[----:B------:R-:W-:-:S02]  /*8540*/  UISETP.NE.U32.AND UP1, UPT, URZ, UR4, UPT ;  /* 0x000000043f00728c */ /* 0x000fc4000bf25070 */
[----:B------:R-:W-:Y:S02]  /*8550*/  ULDC.64 UR6, c[0x0][0x340] ;  /* 0x0000d00000067ab9 */ /* 0x000fe40000000a00 */
[----:B------:R-:W-:-:S06]  /*8560*/  UISETP.NE.AND.EX UP1, UPT, URZ, UR5, UPT, UP1 ;  /* 0x000000053f00728c */ /* 0x000fcc000bf25310 */
[----:B------:R-:W-:-:S05]  /*8570*/  PLOP3.LUT P6, PT, PT, PT, UP1, 0x80, 0x0 ;  /* 0x000000000000781c */ /* 0x000fca0003fcf018 */
[----:B------:R-:W-:Y:S02]  /*8580*/  @UP1 UMOV UR4, 0x4 ;  /* 0x0000000400041882 */ /* 0x000fe40000000000 */
[----:B------:R-:W-:-:S06]  /*8590*/  @UP1 UIMAD.WIDE UR4, UR20, UR4, UR6 ;  /* 0x00000004140412a5 */ /* 0x000fcc000f8e0206 */
[----:B------:R-:W-:Y:S02]  /*85a0*/  IMAD.U32 R2, RZ, RZ, UR4 ;  /* 0x00000004ff027e24 */ /* 0x000fe4000f8e00ff */
[----:B------:R-:W-:Y:S01]  /*85b0*/  IMAD.U32 R3, RZ, RZ, UR5 ;  /* 0x00000005ff037e24 */ /* 0x000fe2000f8e00ff */
[----:B------:R-:W1:Y:S01]  /*85c0*/  S2R R20, SR_CTAID.X ;  /* 0x0000000000147919 */ /* 0x000e620000002500 */
[----:B------:R-:W-:Y:S01]  /*85d0*/  SHF.R.S32.HI R17, RZ, 0x1f, R194 ;  /* 0x0000001fff117819 */ /* 0x000fe200000114c2 */
[----:B------:R-:W-:Y:S02]  /*85e0*/  USHF.R.S32.HI UR6, URZ, 0x1f, UR18 ;  /* 0x0000001f3f067899 */ /* 0x000fe40008011412 */
[----:B------:R3:W4:Y:S01]  /*85f0*/  @P6 LDG.E R16, [R2.64] ;  /* 0x0000001602106981 */ /* 0x000722000c1e1900 */
[----:B------:R-:W-:Y:S01]  /*8600*/  ULDC.64 UR4, c[0x0][0x178] ;  /* 0x00005e0000047ab9 */ /* 0x000fe20000000a00 */
[----:B------:R-:W-:Y:S01]  /*8610*/  LEA.HI R9, R17, R194, RZ, 0x6 ;  /* 0x000000c211097211 */ /* 0x000fe200078f30ff */
[----:B------:R-:W-:Y:S01]  /*8620*/  UIMAD UR6, UR6, UR4, URZ ;  /* 0x00000004060672a4 */ /* 0x000fe2000f8e023f */
[----:B------:R-:W-:Y:S01]  /*8630*/  IMAD.MOV.U32 R197, RZ, RZ, c[0x0][0x2b8] ;  /* 0x0000ae00ffc57624 */ /* 0x000fe200078e00ff */
[----:B------:R-:W-:Y:S01]  /*8640*/  UIMAD.WIDE.U32 UR8, UR18, UR4, URZ ;  /* 0x00000004120872a5 */ /* 0x000fe2000f8e003f */
[----:B------:R-:W-:Y:S01]  /*8650*/  IMAD.MOV.U32 R50, RZ, RZ, RZ ;  /* 0x000000ffff327224 */ /* 0x000fe200078e00ff */
[----:B------:R-:W-:-:S03]  /*8660*/  UIMAD UR18, UR18, UR5, UR6 ;  /* 0x00000005121272a4 */ /* 0x000fc6000f8e0206 */
[----:B------:R-:W-:Y:S02]  /*8670*/  ULDC.64 UR6, c[0x0][0x348] ;  /* 0x0000d20000067ab9 */ /* 0x000fe40000000a00 */
[----:B------:R-:W-:Y:S02]  /*8680*/  UISETP.NE.U32.AND UP0, UPT, URZ, UR6, UPT ;  /* 0x000000063f00728c */ /* 0x000fe4000bf05070 */
[----:B------:R-:W-:Y:S02]  /*8690*/  ULDC.64 UR4, c[0x0][0x1b8] ;  /* 0x00006e0000047ab9 */ /* 0x000fe40000000a00 */
[----:B------:R-:W-:Y:S02]  /*86a0*/  UISETP.NE.AND.EX UP0, UPT, URZ, UR7, UPT, UP0 ;  /* 0x000000073f00728c */ /* 0x000fe4000bf05300 */
[----:B------:R-:W-:Y:S02]  /*86b0*/  USHF.R.S32.HI UR7, URZ, 0x1f, UR20 ;  /* 0x0000001f3f077899 */ /* 0x000fe40008011414 */
[----:B------:R-:W-:-:S02]  /*86c0*/  UIMAD UR6, UR14, UR4, URZ ;  /* 0x000000040e0672a4 */ /* 0x000fc4000f8e023f */
[----:B------:R-:W-:Y:S02]  /*86d0*/  UIADD3 UR9, UR9, UR18, URZ ;  /* 0x0000001209097290 */ /* 0x000fe4000fffe03f */
[----:B------:R-:W-:Y:S01]  /*86e0*/  USEL UR7, UR7, URZ, !UP0 ;  /* 0x0000003f07077287 */ /* 0x000fe2000c000000 */
[----:B---3--:R-:W-:Y:S01]  /*86f0*/  LEA.HI R2, R17, R194, RZ, 0x3 ;  /* 0x000000c211027211 */ /* 0x008fe200078f18ff */
[----:B------:R-:W-:Y:S01]  /*8700*/  IMAD.MOV.U32 R3, RZ, RZ, c[0x0][0x2c4] ;  /* 0x0000b100ff037624 */ /* 0x000fe200078e00ff */
[----:B------:R-:W-:Y:S02]  /*8710*/  UIMAD UR6, UR15, UR5, UR6 ;  /* 0x000000050f0672a4 */ /* 0x000fe4000f8e0206 */
[----:B------:R-:W-:Y:S01]  /*8720*/  LOP3.LUT R0, R2, 0xfffffff8, RZ, 0xc0, !PT ;  /* 0xfffffff802007812 */ /* 0x000fe200078ec0ff */
[----:B------:R-:W-:Y:S01]  /*8730*/  UIMAD.WIDE.U32 UR10, UR15, UR4, UR8 ;  /* 0x000000040f0a72a5 */ /* 0x000fe2000f8e0008 */
[----:B------:R-:W-:Y:S01]  /*8740*/  ISETP.NE.AND P0, PT, R3, 0x1, PT ;  /* 0x000000010300780c */ /* 0x000fe20003f05270 */
[----:B------:R-:W-:Y:S01]  /*8750*/  USEL UR8, UR20, URZ, !UP0 ;  /* 0x0000003f14087287 */ /* 0x000fe2000c000000 */
[----:B------:R-:W-:Y:S01]  /*8760*/  SHF.R.S32.HI R42, RZ, 0x3, R2 ;  /* 0x00000003ff2a7819 */ /* 0x000fe20000011402 */
[----:B------:R-:W-:Y:S01]  /*8770*/  IMAD.IADD R43, R194, 0x1, -R0 ;  /* 0x00000001c22b7824 */ /* 0x000fe200078e0a00 */
[----:B------:R-:W-:-:S02]  /*8780*/  ULDC.64 UR4, c[0x0][0x1c0] ;  /* 0x0000700000047ab9 */ /* 0x000fc40000000a00 */
[----:B------:R-:W-:Y:S01]  /*8790*/  UIMAD UR7, UR7, UR4, URZ ;  /* 0x00000004070772a4 */ /* 0x000fe2000f8e023f */
[C-C-:B------:R-:W-:Y:S01]  /*87a0*/  IMAD R196, R43.reuse, 0x10, R42.reuse ;  /* 0x000000102bc47824 */ /* 0x140fe200078e022a */
[----:B------:R-:W-:Y:S01]  /*87b0*/  UIADD3 UR11, UR11, UR6, URZ ;  /* 0x000000060b0b7290 */ /* 0x000fe2000fffe03f */
[C---:B-1----:R-:W-:Y:S01]  /*87c0*/  IMAD R15, R20.reuse, 0x80, R42 ;  /* 0x00000080140f7824 */ /* 0x042fe200078e022a */
[----:B------:R-:W-:Y:S01]  /*87d0*/  UIMAD UR5, UR8, UR5, UR7 ;  /* 0x00000005080572a4 */ /* 0x000fe2000f8e0207 */
[----:B------:R-:W-:Y:S01]  /*87e0*/  IMAD R4, R20, 0x80, R196 ;  /* 0x0000008014047824 */ /* 0x000fe200078e02c4 */
[----:B------:R-:W-:Y:S01]  /*87f0*/  UIMAD.WIDE.U32 UR8, UR8, UR4, UR10 ;  /* 0x00000004080872a5 */ /* 0x000fe2000f8e000a */
[----:B------:R-:W-:Y:S01]  /*8800*/  IMAD.SHL.U32 R242, R43, 0x8, RZ ;  /* 0x000000082bf27824 */ /* 0x000fe200078e00ff */
[----:B------:R-:W-:Y:S01]  /*8810*/  UMOV UR6, 0x70 ;  /* 0x0000007000067882 */ /* 0x000fe20000000000 */
[----:B------:R-:W-:Y:S01]  /*8820*/  @P0 IMAD.HI.U32 R2, R4, c[0x0][0x2c8], RZ ;  /* 0x0000b20004020a27 */ /* 0x000fe200078e00ff */
[----:B------:R-:W-:Y:S01]  /*8830*/  UIADD3 UR5, UR9, UR5, URZ ;  /* 0x0000000509057290 */ /* 0x000fe2000fffe03f */
[----:B------:R-:W-:Y:S01]  /*8840*/  LEA.HI R48, R17, R194, RZ, 0x4 ;  /* 0x000000c211307211 */ /* 0x000fe200078f20ff */
[----:B------:R-:W-:Y:S01]  /*8850*/  ULDC UR4, c[0x0][0x2c4] ;  /* 0x0000b10000047ab9 */ /* 0x000fe20000000800 */
[----:B------:R-:W-:Y:S01]  /*8860*/  IMAD.MOV.U32 R0, RZ, RZ, R4 ;  /* 0x000000ffff007224 */ /* 0x000fe200078e0004 */
[----:B------:R-:W-:Y:S01]  /*8870*/  @P0 SHF.R.U32.HI R0, RZ, c[0x0][0x2cc], R2 ;  /* 0x0000b300ff000a19 */ /* 0x000fe20000011602 */
[----:B------:R-:W-:Y:S01]  /*8880*/  IMAD.U32 R3, RZ, RZ, UR9 ;  /* 0x00000009ff037e24 */ /* 0x000fe2000f8e00ff */
[----:B--2---:R-:W-:Y:S01]  /*8890*/  UIMAD UR19, UR19, UR4, URZ ;  /* 0x00000004131372a4 */ /* 0x004fe2000f8e023f */
[----:B------:R-:W-:Y:S01]  /*88a0*/  IMAD.U32 R2, RZ, RZ, UR8 ;  /* 0x00000008ff027e24 */ /* 0x000fe2000f8e00ff */
[--C-:B------:R-:W-:Y:S01]  /*88b0*/  SHF.R.S32.HI R6, RZ, 0x1f, R0.reuse ;  /* 0x0000001fff067819 */ /* 0x100fe20000011400 */
[----:B------:R-:W-:Y:S01]  /*88c0*/  IMAD.MOV R5, RZ, RZ, -R0 ;  /* 0x000000ffff057224 */ /* 0x000fe200078e0a00 */
[----:B------:R-:W-:Y:S01]  /*88d0*/  ISETP.GE.AND P4, PT, R242, c[0x0][0x198], PT ;  /* 0x00006600f2007a0c */ /* 0x000fe20003f86270 */
[----:B------:R-:W-:Y:S01]  /*88e0*/  IMAD.U32 R3, RZ, RZ, UR5 ;  /* 0x00000005ff037e24 */ /* 0x000fe2000f8e00ff */
[----:B------:R-:W-:Y:S01]  /*88f0*/  ISETP.GE.AND P2, PT, R15, UR19, PT ;  /* 0x000000130f007c0c */ /* 0x000fe2000bf46270 */
[----:B------:R-:W-:Y:S01]  /*8900*/  IMAD R4, R5, c[0x0][0x2c4], R4 ;  /* 0x0000b10005047a24 */ /* 0x000fe200078e0204 */
[----:B------:R-:W-:Y:S01]  /*8910*/  SHF.R.S32.HI R241, RZ, 0x1f, R242 ;  /* 0x0000001ffff17819 */ /* 0x000fe200000114f2 */
[----:B------:R-:W-:Y:S01]  /*8920*/  IMAD R5, R6, c[0x0][0x1b0], RZ ;  /* 0x00006c0006057a24 */ /* 0x000fe200078e02ff */
[----:B------:R-:W-:Y:S01]  /*8930*/  UIMAD UR6, UR12, UR6, -0x70 ;  /* 0xffffff900c0674a4 */ /* 0x000fe2000f8e0206 */
[C---:B------:R-:W-:Y:S01]  /*8940*/  IMAD.WIDE.U32 R2, R0.reuse, c[0x0][0x1b0], R2 ;  /* 0x00006c0000027a25 */ /* 0x040fe200078e0002 */
[----:B------:R-:W-:Y:S01]  /*8950*/  ULDC.64 UR4, c[0x0][0x2b0] ;  /* 0x0000ac0000047ab9 */ /* 0x000fe20000000a00 */
[----:B------:R-:W-:Y:S02]  /*8960*/  STL [R1+0x20], R196 ;  /* 0x000020c401007387 */ /* 0x000fe40000100800 */
[----:B------:R-:W-:Y:S01]  /*8970*/  IMAD R6, R0, c[0x0][0x1b4], R5 ;  /* 0x00006d0000067a24 */ /* 0x000fe200078e0205 */
[----:B------:R-:W-:-:S03]  /*8980*/  SHF.R.S32.HI R5, RZ, 0x1f, R4 ;  /* 0x0000001fff057819 */ /* 0x000fc60000011404 */
[----:B------:R-:W-:Y:S02]  /*8990*/  IMAD.IADD R3, R3, 0x1, R6 ;  /* 0x0000000103037824 */ /* 0x000fe400078e0206 */
[----:B------:R-:W-:Y:S02]  /*89a0*/  IMAD R0, R5, c[0x0][0x1a8], RZ ;  /* 0x00006a0005007a24 */ /* 0x000fe400078e02ff */
[----:B------:R-:W-:-:S04]  /*89b0*/  IMAD.WIDE.U32 R2, R4, c[0x0][0x1a8], R2 ;  /* 0x00006a0004027a25 */ /* 0x000fc800078e0002 */
[----:B------:R-:W-:Y:S01]  /*89c0*/  IMAD R0, R4, c[0x0][0x1ac], R0 ;  /* 0x00006b0004007a24 */ /* 0x000fe200078e0200 */
[----:B------:R-:W-:-:S03]  /*89d0*/  LEA R7, P0, R2, c[0x0][0x160], 0x1 ;  /* 0x0000580002077a11 */ /* 0x000fc600078008ff */
[----:B------:R-:W-:Y:S01]  /*89e0*/  IMAD.IADD R6, R3, 0x1, R0 ;  /* 0x0000000103067824 */ /* 0x000fe200078e0200 */
[----:B------:R-:W-:Y:S01]  /*89f0*/  IADD3 R3, R15, 0x10, RZ ;  /* 0x000000100f037810 */ /* 0x000fe20007ffe0ff */
[----:B------:R-:W1:Y:S01]  /*8a00*/  SHFL.IDX PT, R4, R7, RZ, 0x181f ;  /* 0x00181fff07047589 */ /* 0x000e6200000e0000 */
[----:B------:R-:W-:Y:S02]  /*8a10*/  IMAD.SHL.U32 R0, R42, 0x40, RZ ;  /* 0x000000402a007824 */ /* 0x000fe400078e00ff */
[----:B------:R-:W-:Y:S01]  /*8a20*/  LEA.HI.X R6, R2, c[0x0][0x164], R6, 0x1, P0 ;  /* 0x0000590002067a11 */ /* 0x000fe200000f0c06 */
[----:B------:R-:W-:Y:S01]  /*8a30*/  SHFL.IDX PT, R5, R7, 0x1, 0x181f ;  /* 0x00381f0007057f89 */ /* 0x000fe200000e0000 */
[----:B------:R-:W-:Y:S02]  /*8a40*/  ISETP.GE.AND P1, PT, R3, UR19, PT ;  /* 0x0000001303007c0c */ /* 0x000fe4000bf26270 */
[----:B------:R-:W-:Y:S01]  /*8a50*/  LOP3.LUT R0, R0, 0x1c0, RZ, 0xc0, !PT ;  /* 0x000001c000007812 */ /* 0x000fe200078ec0ff */
[----:B------:R-:W2:Y:S03]  /*8a60*/  SHFL.IDX PT, R8, R6, RZ, 0x181f ;  /* 0x00181fff06087589 */ /* 0x000ea600000e0000 */
[----:B------:R-:W-:Y:S01]  /*8a70*/  SHF.R.U32.HI R2, RZ, 0x3, R0 ;  /* 0x00000003ff027819 */ /* 0x000fe20000011600 */
[----:B------:R-:W3:Y:S01]  /*8a80*/  SHFL.IDX PT, R11, R6, 0x1, 0x181f ;  /* 0x00381f00060b7f89 */ /* 0x000ee200000e0000 */
[----:B------:R-:W-:-:S03]  /*8a90*/  LOP3.LUT R0, R0, 0x38, R242, 0xf8, !PT ;  /* 0x0000003800007812 */ /* 0x000fc600078ef8f2 */
[----:B------:R-:W5:Y:S01]  /*8aa0*/  SHFL.IDX PT, R12, R7, 0x2, 0x181f ;  /* 0x00581f00070c7f89 */ /* 0x000f6200000e0000 */
[----:B------:R-:W-:Y:S01]  /*8ab0*/  LOP3.LUT R3, R0, R2, RZ, 0x3c, !PT ;  /* 0x0000000200037212 */ /* 0x000fe200078e3cff */
[----:B------:R-:W-:Y:S01]  /*8ac0*/  IMAD.SHL.U32 R0, R9, 0x8, RZ ;  /* 0x0000000809007824 */ /* 0x000fe200078e00ff */
[----:B------:R-:W-:Y:S01]  /*8ad0*/  IADD3 R9, R15, 0x20, RZ ;  /* 0x000000200f097810 */ /* 0x000fe20007ffe0ff */
[----:B------:R-:W3:Y:S03]  /*8ae0*/  SHFL.IDX PT, R13, R6, 0x2, 0x181f ;  /* 0x00581f00060d7f89 */ /* 0x000ee600000e0000 */
[----:B------:R-:W-:Y:S01]  /*8af0*/  LOP3.LUT R32, R3, 0xfffffe00, R0, 0xf8, !PT ;  /* 0xfffffe0003207812 */ /* 0x000fe200078ef800 */
[----:B------:R-:W5:Y:S01]  /*8b00*/  SHFL.IDX PT, R10, R7, 0x3, 0x181f ;  /* 0x00781f00070a7f89 */ /* 0x000f6200000e0000 */
[----:B-1----:R-:W-:Y:S02]  /*8b10*/  @!P2 LEA R2, P0, R242, R4, 0x1 ;  /* 0x00000004f202a211 */ /* 0x002fe400078008ff */
[----:B------:R-:W-:Y:S01]  /*8b20*/  IADD3 R4, R15, 0x30, RZ ;  /* 0x000000300f047810 */ /* 0x000fe20007ffe0ff */
[----:B------:R-:W-:Y:S01]  /*8b30*/  @!P2 IMAD.SHL.U32 R0, R32, 0x2, RZ ;  /* 0x000000022000a824 */ /* 0x000fe200078e00ff */
[----:B------:R-:W-:Y:S02]  /*8b40*/  SHFL.IDX PT, R14, R6, 0x5, 0x181f ;  /* 0x00b81f00060e7f89 */ /* 0x000fe400000e0000 */
[----:B------:R-:W-:-:S02]  /*8b50*/  ISETP.GE.AND P3, PT, R4, UR19, PT ;  /* 0x0000001304007c0c */ /* 0x000fc4000bf66270 */
[C---:B--2---:R-:W-:Y:S02]  /*8b60*/  @!P2 LEA.HI.X R3, R242.reuse, R8, R241, 0x1, P0 ;  /* 0x00000008f203a211 */ /* 0x044fe400000f0cf1 */
[----:B------:R-:W-:Y:S01]  /*8b70*/  ISETP.GE.AND P0, PT, R9, UR19, PT ;  /* 0x0000001309007c0c */ /* 0x000fe2000bf06270 */
[----:B------:R-:W-:Y:S04]  /*8b80*/  SHFL.IDX PT, R8, R7, 0x4, 0x181f ;  /* 0x00981f0007087f89 */ /* 0x000fe800000e0000 */
[----:B------:R1:W-:Y:S01]  /*8b90*/  @!P2 LDGSTS.E.BYPASS.LTC128B.128 [R0+0x7100], [R2.64], !P4 ;  /* 0x071000000200afae */ /* 0x0003e2000e101d56 */
[----:B------:R-:W-:-:S03]  /*8ba0*/  @!P1 LEA R4, P2, R242, R5, 0x1 ;  /* 0x00000005f2049211 */ /* 0x000fc600078408ff */
[----:B------:R-:W2:Y:S01]  /*8bb0*/  SHFL.IDX PT, R9, R6, 0x3, 0x181f ;  /* 0x00781f0006097f89 */ /* 0x000ea200000e0000 */
[----:B---3--:R-:W-:-:S03]  /*8bc0*/  @!P1 LEA.HI.X R5, R242, R11, R241, 0x1, P2 ;  /* 0x0000000bf2059211 */ /* 0x008fc600010f0cf1 */
[----:B------:R-:W-:Y:S01]  /*8bd0*/  SHFL.IDX PT, R11, R6, 0x4, 0x181f ;  /* 0x00981f00060b7f89 */ /* 0x000fe200000e0000 */
[----:B-1----:R-:W-:Y:S01]  /*8be0*/  IADD3 R2, R15, 0x40, RZ ;  /* 0x000000400f027810 */ /* 0x002fe20007ffe0ff */
[----:B------:R-:W-:-:S03]  /*8bf0*/  @!P1 IMAD.SHL.U32 R0, R32, 0x2, RZ ;  /* 0x0000000220009824 */ /* 0x000fc600078e00ff */
[----:B------:R-:W-:Y:S02]  /*8c00*/  ISETP.GE.AND P2, PT, R2, UR19, PT ;  /* 0x0000001302007c0c */ /* 0x000fe4000bf46270 */
[C---:B-----5:R-:W-:Y:S01]  /*8c10*/  @!P0 LEA R2, P5, R242.reuse, R12, 0x1 ;  /* 0x0000000cf2028211 */ /* 0x060fe200078a08ff */
[----:B------:R1:W-:Y:S01]  /*8c20*/  @!P1 LDGSTS.E.BYPASS.LTC128B.128 [R0+0x7900], [R4.64], !P4 ;  /* 0x0790000004009fae */ /* 0x0003e2000e101d56 */
[----:B------:R-:W-:Y:S02]  /*8c30*/  ISETP.NE.AND P1, PT, R197, 0x1, PT ;  /* 0x00000001c500780c */ /* 0x000fe40003f25270 */
[----:B------:R-:W-:Y:S01]  /*8c40*/  @!P0 LEA.HI.X R3, R242, R13, R241, 0x1, P5 ;  /* 0x0000000df2038211 */ /* 0x000fe200028f0cf1 */
[----:B------:R-:W-:Y:S04]  /*8c50*/  SHFL.IDX PT, R12, R7, 0x7, 0x181f ;  /* 0x00f81f00070c7f89 */ /* 0x000fe800000e0000 */
[----:B------:R-:W3:Y:S01]  /*8c60*/  SHFL.IDX PT, R13, R7, 0x5, 0x181f ;  /* 0x00b81f00070d7f89 */ /* 0x000ee200000e0000 */
[----:B-1----:R-:W-:Y:S01]  /*8c70*/  @!P0 IMAD.SHL.U32 R0, R32, 0x2, RZ ;  /* 0x0000000220008824 */ /* 0x002fe200078e00ff */
[----:B------:R-:W-:-:S04]  /*8c80*/  IADD3 R4, R15, 0x50, RZ ;  /* 0x000000500f047810 */ /* 0x000fc80007ffe0ff */
[----:B------:R1:W-:Y:S01]  /*8c90*/  @!P0 LDGSTS.E.BYPASS.LTC128B.128 [R0+0x8100], [R2.64], !P4 ;  /* 0x0810000002008fae */ /* 0x0003e2000e101d56 */
[----:B------:R-:W-:Y:S02]  /*8ca0*/  ISETP.GE.AND P5, PT, R4, UR19, PT ;  /* 0x0000001304007c0c */ /* 0x000fe4000bfa6270 */
[----:B------:R-:W-:Y:S02]  /*8cb0*/  IADD3 R4, R15, 0x60, RZ ;  /* 0x000000600f047810 */ /* 0x000fe40007ffe0ff */
[----:B-1----:R-:W-:Y:S01]  /*8cc0*/  @!P3 LEA R2, P0, R242, R10, 0x1 ;  /* 0x0000000af202b211 */ /* 0x002fe200078008ff */
[----:B------:R-:W-:Y:S01]  /*8cd0*/  @!P3 IMAD.SHL.U32 R0, R32, 0x2, RZ ;  /* 0x000000022000b824 */ /* 0x000fe200078e00ff */
[----:B------:R-:W1:Y:S02]  /*8ce0*/  SHFL.IDX PT, R10, R7, 0x6, 0x181f ;  /* 0x00d81f00070a7f89 */ /* 0x000e6400000e0000 */
[----:B--2---:R-:W-:-:S05]  /*8cf0*/  @!P3 LEA.HI.X R3, R242, R9, R241, 0x1, P0 ;  /* 0x00000009f203b211 */ /* 0x004fca00000f0cf1 */
[----:B------:R2:W-:Y:S01]  /*8d00*/  @!P3 LDGSTS.E.BYPASS.LTC128B.128 [R0+0x8900], [R2.64], !P4 ;  /* 0x089000000200bfae */ /* 0x0005e2000e101d56 */
[----:B------:R-:W-:Y:S02]  /*8d10*/  ISETP.NE.AND P3, PT, R197, 0x1, PT ;  /* 0x00000001c500780c */ /* 0x000fe40003f65270 */
[----:B--2---:R-:W-:Y:S02]  /*8d20*/  IADD3 R0, R196, UR6, RZ ;  /* 0x00000006c4007c10 */ /* 0x004fe4000fffe0ff */
[----:B---3--:R-:W-:Y:S02]  /*8d30*/  @!P5 LEA R2, P1, R242, R13, 0x1 ;  /* 0x0000000df202d211 */ /* 0x008fe400078208ff */
[----:B------:R-:W-:Y:S01]  /*8d40*/  SHFL.IDX PT, R13, R6, 0x7, 0x181f ;  /* 0x00f81f00060d7f89 */ /* 0x000fe200000e0000 */
[----:B------:R-:W-:Y:S02]  /*8d50*/  IADD3 R9, R0, UR17, RZ ;  /* 0x0000001100097c10 */ /* 0x000fe4000fffe0ff */
[----:B------:R-:W-:Y:S01]  /*8d60*/  @!P5 LEA.HI.X R3, R242, R14, R241, 0x1, P1 ;  /* 0x0000000ef203d211 */ /* 0x000fe200008f0cf1 */
[----:B----4-:R2:W3:Y:S01]  /*8d70*/  @P6 R2UR UR10, R16 ;  /* 0x00000000100a63c2 */ /* 0x0104e200000e0000 */
[----:B------:R-:W-:Y:S01]  /*8d80*/  ISETP.GE.AND P6, PT, R4, UR19, PT ;  /* 0x0000001304007c0c */ /* 0x000fe2000bfc6270 */
[----:B---3--:R-:W-:Y:S01]  /*8d90*/  @!UP1 UMOV UR10, UR20 ;  /* 0x00000014000a9c82 */ /* 0x008fe20008000000 */
[----:B------:R-:W-:Y:S01]  /*8da0*/  @!P2 LEA R4, P0, R242, R8, 0x1 ;  /* 0x00000008f204a211 */ /* 0x000fe200078008ff */
[----:B------:R-:W-:Y:S01]  /*8db0*/  @!P2 IMAD.SHL.U32 R8, R32, 0x2, RZ ;  /* 0x000000022008a824 */ /* 0x000fe200078e00ff */
[----:B------:R-:W-:-:S02]  /*8dc0*/  USHF.R.S32.HI UR7, URZ, 0x1f, UR10 ;  /* 0x0000001f3f077899 */ /* 0x000fc4000801140a */
[----:B------:R-:W-:Y:S01]  /*8dd0*/  @!P2 LEA.HI.X R5, R242, R11, R241, 0x1, P0 ;  /* 0x0000000bf205a211 */ /* 0x000fe200000f0cf1 */
[----:B------:R-:W-:Y:S01]  /*8de0*/  UIMAD.WIDE.U32 UR8, UR10, UR4, URZ ;  /* 0x000000040a0872a5 */ /* 0x000fe2000f8e003f */
[----:B------:R1:W3:Y:S01]  /*8df0*/  SHFL.IDX PT, R11, R6, 0x6, 0x181f ;  /* 0x00d81f00060b7f89 */ /* 0x0002e200000e0000 */
[----:B------:R-:W-:Y:S01]  /*8e00*/  ISETP.GE.AND P0, PT, R0, UR13, PT ;  /* 0x0000000d00007c0c */ /* 0x000fe2000bf06270 */
[----:B------:R-:W-:Y:S01]  /*8e10*/  UIMAD UR7, UR7, UR4, URZ ;  /* 0x00000004070772a4 */ /* 0x000fe2000f8e023f */
[----:B------:R-:W-:Y:S01]  /*8e20*/  @!P5 IMAD.SHL.U32 R0, R32, 0x2, RZ ;  /* 0x000000022000d824 */ /* 0x000fe200078e00ff */
[----:B------:R4:W-:Y:S01]  /*8e30*/  @!P2 LDGSTS.E.BYPASS.LTC128B.128 [R8+0x9100], [R4.64], !P4 ;  /* 0x091000000408afae */ /* 0x0009e2000e101d56 */
[----:B------:R-:W-:Y:S01]  /*8e40*/  ISETP.GT.OR P0, PT, R196, 0x6f, P0 ;  /* 0x0000006fc400780c */ /* 0x000fe20000704670 */
[----:B------:R-:W-:Y:S02]  /*8e50*/  UIMAD UR7, UR10, UR5, UR7 ;  /* 0x000000050a0772a4 */ /* 0x000fe4000f8e0207 */
[----:B------:R5:W-:Y:S01]  /*8e60*/  @!P5 LDGSTS.E.BYPASS.LTC128B.128 [R0+0x9900], [R2.64], !P4 ;  /* 0x099000000200dfae */ /* 0x000be2000e101d56 */
[----:B------:R-:W-:-:S02]  /*8e70*/  ULDC.64 UR4, c[0x0][0x1e8] ;  /* 0x00007a0000047ab9 */ /* 0x000fc40000000a00 */
[----:B------:R-:W-:Y:S01]  /*8e80*/  UIADD3 UR7, UR9, UR7, URZ ;  /* 0x0000000709077290 */ /* 0x000fe2000fffe03f */
[----:B-1----:R-:W-:Y:S01]  /*8e90*/  @!P6 LEA R6, P2, R242, R10, 0x1 ;  /* 0x0000000af206e211 */ /* 0x002fe200078408ff */
[----:B------:R-:W-:-:S03]  /*8ea0*/  @!P6 IMAD.SHL.U32 R10, R32, 0x2, RZ ;  /* 0x00000002200ae824 */ /* 0x000fc600078e00ff */
[----:B---3--:R-:W-:Y:S02]  /*8eb0*/  @!P6 LEA.HI.X R7, R242, R11, R241, 0x1, P2 ;  /* 0x0000000bf207e211 */ /* 0x008fe400010f0cf1 */
[----:B----4-:R-:W-:Y:S01]  /*8ec0*/  IADD3 R5, R15, 0x70, RZ ;  /* 0x000000700f057810 */ /* 0x010fe20007ffe0ff */
[----:B------:R-:W-:Y:S02]  /*8ed0*/  @P3 IMAD.HI.U32 R4, R9, c[0x0][0x2bc], RZ ;  /* 0x0000af0009043a27 */ /* 0x000fe400078e00ff */
[----:B------:R1:W-:Y:S01]  /*8ee0*/  @!P6 LDGSTS.E.BYPASS.LTC128B.128 [R10+0xa100], [R6.64], !P4 ;  /* 0x0a100000060aefae */ /* 0x0003e2000e101d56 */
[----:B------:R-:W-:Y:S01]  /*8ef0*/  ISETP.GE.AND P1, PT, R5, UR19, PT ;  /* 0x0000001305007c0c */ /* 0x000fe2000bf26270 */
[----:B------:R-:W-:Y:S01]  /*8f00*/  IMAD.MOV.U32 R8, RZ, RZ, R9 ;  /* 0x000000ffff087224 */ /* 0x000fe200078e0009 */
[----:B------:R-:W-:-:S04]  /*8f10*/  @P3 SHF.R.U32.HI R8, RZ, c[0x0][0x2c0], R4 ;  /* 0x0000b000ff083a19 */ /* 0x000fc80000011604 */
[----:B-----5:R-:W-:-:S04]  /*8f20*/  @!P0 IADD3 R0, P3, R8, UR8, RZ ;  /* 0x0000000808008c10 */ /* 0x020fc8000ff7e0ff */
[----:B------:R-:W-:Y:S02]  /*8f30*/  @!P0 LEA R2, P2, R0, c[0x0][0x2a0], 0x2 ;  /* 0x0000a80000028a11 */ /* 0x000fe400078410ff */
[----:B------:R-:W-:Y:S02]  /*8f40*/  @!P0 LEA.HI.X.SX32 R3, R8, UR7, 0x1, P3 ;  /* 0x0000000708038c11 */ /* 0x000fe400098f0eff */
[----:B------:R-:W-:Y:S02]  /*8f50*/  @!P1 LEA R4, P3, R242, R12, 0x1 ;  /* 0x0000000cf2049211 */ /* 0x000fe400078608ff */
[----:B------:R-:W-:Y:S01]  /*8f60*/  @!P0 LEA.HI.X R3, R0, c[0x0][0x2a4], R3, 0x2, P2 ;  /* 0x0000a90000038a11 */ /* 0x000fe200010f1403 */
[----:B------:R-:W-:Y:S01]  /*8f70*/  @!P1 IMAD.SHL.U32 R0, R32, 0x2, RZ ;  /* 0x0000000220009824 */ /* 0x000fe200078e00ff */
[----:B------:R-:W-:-:S05]  /*8f80*/  @!P1 LEA.HI.X R5, R242, R13, R241, 0x1, P3 ;  /* 0x0000000df2059211 */ /* 0x000fca00018f0cf1 */
[----:B------:R3:W-:Y:S04]  /*8f90*/  @!P1 LDGSTS.E.BYPASS.LTC128B.128 [R0+0xa900], [R4.64], !P4 ;  /* 0x0a90000004009fae */ /* 0x0007e8000e101d56 */
[----:B------:R-:W0:Y:S04]  /*8fa0*/  LDGDEPBAR ;  /* 0x00000000000079af */ /* 0x000e280000000000 */
[----:B------:R-:W-:Y:S06]  /*8fb0*/  BAR.SYNC.DEFER_BLOCKING 0x0 ;  /* 0x0000000000007b1d */ /* 0x000fec0000010000 */
[----:B------:R4:W5:Y:S01]  /*8fc0*/  @!P0 LDG.E R50, [R2.64] ;  /* 0x0000001602328981 */ /* 0x000962000c1e1900 */
[----:B---3--:R-:W-:Y:S01]  /*8fd0*/  IMAD.MOV R0, RZ, RZ, -R8 ;  /* 0x000000ffff007224 */ /* 0x008fe200078e0a08 */
[----:B------:R-:W-:Y:S01]  /*8fe0*/  UIMAD UR10, UR14, UR4, URZ ;  /* 0x000000040e0a72a4 */ /* 0x000fe2000f8e023f */
[----:B------:R-:W-:Y:S01]  /*8ff0*/  ISETP.GE.AND P3, PT, R242, c[0x0][0x1d4], PT ;  /* 0x00007500f2007a0c */ /* 0x000fe20003f66270 */
[----:B------:R-:W-:Y:S01]  /*9000*/  UIMAD.WIDE.U32 UR24, UR15, UR4, URZ ;  /* 0x000000040f1872a5 */ /* 0x000fe2000f8e003f */
[----:B------:R-:W-:Y:S01]  /*9010*/  IMAD R51, R0, c[0x0][0x2b8], R9 ;  /* 0x0000ae0000337a24 */ /* 0x000fe200078e0209 */
[----:B------:R-:W-:Y:S01]  /*9020*/  UIMAD UR10, UR15, UR5, UR10 ;  /* 0x000000050f0a72a4 */ /* 0x000fe2000f8e020a */
[----:B------:R-:W-:Y:S01]  /*9030*/  IMAD.U32 R9, RZ, RZ, UR15 ;  /* 0x0000000fff097e24 */ /* 0x000fe2000f8e00ff */
[----:B------:R-:W-:Y:S01]  /*9040*/  UIADD3 UR11, UR12, -0x1, URZ ;  /* 0xffffffff0c0b7890 */ /* 0x000fe2000fffe03f */
[----:B------:R-:W-:Y:S01]  /*9050*/  LEA.HI R193, R17, R194, RZ, 0x5 ;  /* 0x000000c211c17211 */ /* 0x000fe200078f28ff */
[----:B------:R-:W-:Y:S01]  /*9060*/  UIADD3 UR10, UR25, UR10, URZ ;  /* 0x0000000a190a7290 */ /* 0x000fe2000fffe03f */
[----:B------:R-:W-:Y:S01]  /*9070*/  SHF.R.S32.HI R45, RZ, 0x1f, R51 ;  /* 0x0000001fff2d7819 */ /* 0x000fe20000011433 */
[----:B------:R-:W-:Y:S01]  /*9080*/  UIMAD UR11, UR11, -0x70, UR13 ;  /* 0xffffff900b0b78a4 */ /* 0x000fe2000f8e020d */
[----:B------:R-:W-:Y:S01]  /*9090*/  STL [R1+0xc], R51 ;  /* 0x00000c3301007387 */ /* 0x000fe20000100800 */
[----:B------:R-:W-:Y:S01]  /*90a0*/  ULDC.64 UR4, c[0x0][0x210] ;  /* 0x0000840000047ab9 */ /* 0x000fe20000000a00 */
[----:B------:R-:W-:Y:S01]  /*90b0*/  SHF.R.S32.HI R49, RZ, 0x5, R193 ;  /* 0x00000005ff317819 */ /* 0x000fe200000114c1 */
[----:B------:R-:W-:Y:S01]  /*90c0*/  IMAD R0, R45, c[0x0][0x1e0], RZ ;  /* 0x000078002d007a24 */ /* 0x000fe200078e02ff */
[----:B------:R-:W-:Y:S01]  /*90d0*/  UIMAD UR14, UR14, UR4, URZ ;  /* 0x000000040e0e72a4 */ /* 0x000fe2000f8e023f */
[----:B------:R-:W-:Y:S01]  /*90e0*/  IADD3 R40, -R42, UR11, RZ ;  /* 0x0000000b2a287c10 */ /* 0x000fe2000fffe1ff */
[----:B------:R-:W-:Y:S01]  /*90f0*/  UIMAD.WIDE.U32 UR26, UR15, UR4, URZ ;  /* 0x000000040f1a72a5 */ /* 0x000fe2000f8e003f */
[----:B------:R-:W-:Y:S01]  /*9100*/  IMAD R0, R51, c[0x0][0x1e4], R0 ;  /* 0x0000790033007a24 */ /* 0x000fe200078e0200 */
[----:B------:R-:W-:Y:S01]  /*9110*/  UIMAD UR5, UR15, UR5, UR14 ;  /* 0x000000050f0572a4 */ /* 0x000fe2000f8e020e */
[----:B------:R-:W-:-:S02]  /*9120*/  ISETP.GE.AND P4, PT, R40, 0x11, PT ;  /* 0x000000112800780c */ /* 0x000fc40003f86270 */
[C---:B------:R-:W-:Y:S01]  /*9130*/  ISETP.GE.AND P2, PT, R40.reuse, 0x21, PT ;  /* 0x000000212800780c */ /* 0x040fe20003f46270 */
[----:B----4-:R-:W-:Y:S01]  /*9140*/  IMAD.WIDE.U32 R2, R51, c[0x0][0x1e0], RZ ;  /* 0x0000780033027a25 */ /* 0x010fe200078e00ff */
[C---:B------:R-:W-:Y:S01]  /*9150*/  ISETP.GE.AND P5, PT, R40.reuse, 0x31, PT ;  /* 0x000000312800780c */ /* 0x040fe20003fa6270 */
[----:B------:R-:W-:Y:S01]  /*9160*/  UIADD3 UR5, UR27, UR5, URZ ;  /* 0x000000051b057290 */ /* 0x000fe2000fffe03f */
[----:B------:R-:W-:Y:S01]  /*9170*/  ISETP.GE.AND P6, PT, R40, 0x41, PT ;  /* 0x000000412800780c */ /* 0x000fe20003fc6270 */
[----:B------:R-:W-:Y:S01]  /*9180*/  IMAD.IADD R3, R3, 0x1, R0 ;  /* 0x0000000103037824 */ /* 0x000fe200078e0200 */
[----:B-----5:R-:W-:-:S03]  /*9190*/  SHF.R.S32.HI R47, RZ, 0x1f, R50 ;  /* 0x0000001fff2f7819 */ /* 0x020fc60000011432 */
[----:B------:R-:W-:Y:S01]  /*91a0*/  IMAD.WIDE.U32 R2, R50, c[0x0][0x1f0], R2 ;  /* 0x00007c0032027a25 */ /* 0x000fe200078e0002 */
[----:B------:R-:W-:Y:S03]  /*91b0*/  STL [R1+0x8], R50 ;  /* 0x0000083201007387 */ /* 0x000fe60000100800 */
[----:B------:R-:W-:Y:S01]  /*91c0*/  IMAD R0, R47, c[0x0][0x1f0], RZ ;  /* 0x00007c002f007a24 */ /* 0x000fe200078e02ff */
[----:B------:R-:W-:-:S03]  /*91d0*/  IADD3 R4, P1, R2, UR24, RZ ;  /* 0x0000001802047c10 */ /* 0x000fc6000ff3e0ff */
[----:B------:R-:W-:Y:S01]  /*91e0*/  IMAD R0, R50, c[0x0][0x1f4], R0 ;  /* 0x00007d0032007a24 */ /* 0x000fe200078e0200 */
[----:B------:R-:W-:-:S04]  /*91f0*/  LEA R2, P0, R4, c[0x0][0x1c8], 0x1 ;  /* 0x0000720004027a11 */ /* 0x000fc800078008ff */
[----:B------:R-:W-:Y:S01]  /*9200*/  IADD3.X R0, R3, UR10, R0, P1, !PT ;  /* 0x0000000a03007c10 */ /* 0x000fe20008ffe400 */
[----:B------:R-:W3:Y:S01]  /*9210*/  SHFL.IDX PT, R5, R2, RZ, 0x181f ;  /* 0x00181fff02057589 */ /* 0x000ee200000e0000 */
[----:B------:R-:W-:Y:S02]  /*9220*/  IMAD R3, R51, c[0x0][0x1e0], RZ ;  /* 0x0000780033037a24 */ /* 0x000fe400078e02ff */
[----:B------:R-:W-:Y:S01]  /*9230*/  LEA.HI.X R0, R4, c[0x0][0x1cc], R0, 0x1, P0 ;  /* 0x0000730004007a11 */ /* 0x000fe200000f0c00 */
[----:B-1----:R-:W-:Y:S01]  /*9240*/  SHFL.IDX PT, R7, R2, 0x1, 0x181f ;  /* 0x00381f0002077f89 */ /* 0x002fe200000e0000 */
[----:B------:R-:W-:Y:S01]  /*9250*/  ISETP.GE.AND P0, PT, R40, 0x1, PT ;  /* 0x000000012800780c */ /* 0x000fe20003f06270 */
[----:B------:R-:W-:Y:S02]  /*9260*/  IMAD R3, R50, c[0x0][0x1f0], R3 ;  /* 0x00007c0032037a24 */ /* 0x000fe400078e0203 */
[----:B------:R-:W1:Y:S02]  /*9270*/  SHFL.IDX PT, R6, R0, RZ, 0x181f ;  /* 0x00181fff00067589 */ /* 0x000e6400000e0000 */
[----:B------:R-:W-:-:S02]  /*9280*/  IMAD R12, R9, c[0x0][0x1e8], R3 ;  /* 0x00007a00090c7a24 */ /* 0x000fc400078e0203 */
[----:B------:R-:W4:Y:S04]  /*9290*/  SHFL.IDX PT, R8, R0, 0x1, 0x181f ;  /* 0x00381f0000087f89 */ /* 0x000f2800000e0000 */
[----:B------:R-:W5:Y:S02]  /*92a0*/  SHFL.IDX PT, R10, R2, 0x2, 0x181f ;  /* 0x00581f00020a7f89 */ /* 0x000f6400000e0000 */
[----:B------:R-:W-:Y:S02]  /*92b0*/  @P0 IMAD.SHL.U32 R3, R32, 0x2, RZ ;  /* 0x0000000220030824 */ /* 0x000fe400078e00ff */
[----:B------:R-:W2:Y:S04]  /*92c0*/  SHFL.IDX PT, R11, R0, 0x2, 0x181f ;  /* 0x00581f00000b7f89 */ /* 0x000ea800000e0000 */
[----:B------:R-:W5:Y:S01]  /*92d0*/  SHFL.IDX PT, R9, R2, 0x3, 0x181f ;  /* 0x00781f0002097f89 */ /* 0x000f6200000e0000 */
[----:B---3--:R-:W-:-:S03]  /*92e0*/  @P0 LEA R4, P1, R242, R5, 0x1 ;  /* 0x00000005f2040211 */ /* 0x008fc600078208ff */
[----:B------:R-:W-:Y:S04]  /*92f0*/  SHFL.IDX PT, R15, R0, 0x3, 0x181f ;  /* 0x00781f00000f7f89 */ /* 0x000fe800000e0000 */
[----:B------:R-:W3:Y:S01]  /*9300*/  SHFL.IDX PT, R13, R2, 0x4, 0x181f ;  /* 0x00981f00020d7f89 */ /* 0x000ee200000e0000 */
[----:B-1----:R-:W-:Y:S02]  /*9310*/  @P0 LEA.HI.X R5, R242, R6, R241, 0x1, P1 ;  /* 0x00000006f2050211 */ /* 0x002fe400008f0cf1 */
[----:B------:R-:W-:Y:S01]  /*9320*/  ISETP.GE.AND P1, PT, R40, 0x51, PT ;  /* 0x000000512800780c */ /* 0x000fe20003f26270 */
[----:B------:R-:W1:Y:S04]  /*9330*/  SHFL.IDX PT, R14, R0, 0x4, 0x181f ;  /* 0x00981f00000e7f89 */ /* 0x000e6800000e0000 */
[----:B------:R1:W-:Y:S01]  /*9340*/  @P0 LDGSTS.E.BYPASS.LTC128B.128 [R3+0x3900], [R4.64], !P3 ;  /* 0x0390000004030fae */ /* 0x0003e2000d901d56 */
[----:B------:R-:W-:-:S03]  /*9350*/  @P4 LEA R6, P0, R242, R7, 0x1 ;  /* 0x00000007f2064211 */ /* 0x000fc600078008ff */
[----:B--2---:R-:W-:Y:S01]  /*9360*/  SHFL.IDX PT, R16, R0, 0x5, 0x181f ;  /* 0x00b81f0000107f89 */ /* 0x004fe200000e0000 */
[----:B----4-:R-:W-:Y:S02]  /*9370*/  @P4 LEA.HI.X R7, R242, R8, R241, 0x1, P0 ;  /* 0x00000008f2074211 */ /* 0x010fe400000f0cf1 */
[----:B-1----:R-:W-:Y:S02]  /*9380*/  LEA R3, R12, c[0x0][0x1c8], 0x1 ;  /* 0x000072000c037a11 */ /* 0x002fe400078e08ff */
[----:B------:R1:W2:Y:S01]  /*9390*/  SHFL.IDX PT, R12, R2, 0x5, 0x181f ;  /* 0x00b81f00020c7f89 */ /* 0x0002a200000e0000 */
[----:B-----5:R-:W-:-:S03]  /*93a0*/  @P2 LEA R4, P0, R242, R10, 0x1 ;  /* 0x0000000af2042211 */ /* 0x020fc600078008ff */
[----:B------:R4:W5:Y:S01]  /*93b0*/  SHFL.IDX PT, R8, R3, 0x6, 0x181f ;  /* 0x00d81f0003087f89 */ /* 0x00096200000e0000 */
[----:B------:R-:W-:Y:S02]  /*93c0*/  @P2 LEA.HI.X R5, R242, R11, R241, 0x1, P0 ;  /* 0x0000000bf2052211 */ /* 0x000fe400000f0cf1 */
[----:B------:R-:W-:Y:S01]  /*93d0*/  ISETP.GE.AND P0, PT, R40, 0x61, PT ;  /* 0x000000612800780c */ /* 0x000fe20003f06270 */
[----:B------:R2:W3:Y:S01]  /*93e0*/  SHFL.IDX PT, R10, R0, 0x6, 0x181f ;  /* 0x00d81f00000a7f89 */ /* 0x0004e200000e0000 */
[C---:B-1----:R-:W-:Y:S02]  /*93f0*/  @P4 IMAD.SHL.U32 R2, R32.reuse, 0x2, RZ ;  /* 0x0000000220024824 */ /* 0x042fe400078e00ff */
[----:B----4-:R-:W-:-:S03]  /*9400*/  @P2 IMAD.SHL.U32 R3, R32, 0x2, RZ ;  /* 0x0000000220032824 */ /* 0x010fc600078e00ff */
[----:B------:R1:W-:Y:S01]  /*9410*/  @P4 LDGSTS.E.BYPASS.LTC128B.128 [R2+0x4100], [R6.64], !P3 ;  /* 0x0410000006024fae */ /* 0x0003e2000d901d56 */
[----:B--2---:R-:W-:-:S03]  /*9420*/  @P5 IMAD.SHL.U32 R0, R32, 0x2, RZ ;  /* 0x0000000220005824 */ /* 0x004fc600078e00ff */
[----:B------:R2:W-:Y:S01]  /*9430*/  @P2 LDGSTS.E.BYPASS.LTC128B.128 [R3+0x4900], [R4.64], !P3 ;  /* 0x0490000004032fae */ /* 0x0005e2000d901d56 */
[C---:B-1----:R-:W-:Y:S02]  /*9440*/  @P5 LEA R2, P4, R242.reuse, R9, 0x1 ;  /* 0x00000009f2025211 */ /* 0x042fe400078808ff */
[C---:B---3--:R-:W-:Y:S02]  /*9450*/  @P6 LEA R6, P2, R242.reuse, R13, 0x1 ;  /* 0x0000000df2066211 */ /* 0x048fe400078408ff */
[--C-:B--2---:R-:W-:Y:S01]  /*9460*/  @P5 LEA.HI.X R3, R242, R15, R241.reuse, 0x1, P4 ;  /* 0x0000000ff2035211 */ /* 0x104fe200020f0cf1 */
[----:B------:R-:W-:Y:S01]  /*9470*/  @P6 IMAD.SHL.U32 R5, R32, 0x2, RZ ;  /* 0x0000000220056824 */ /* 0x000fe200078e00ff */
[C---:B------:R-:W-:Y:S02]  /*9480*/  @P6 LEA.HI.X R7, R242.reuse, R14, R241, 0x1, P2 ;  /* 0x0000000ef2076211 */ /* 0x040fe400010f0cf1 */
[----:B------:R-:W-:Y:S01]  /*9490*/  @P1 LEA R4, P4, R242, R12, 0x1 ;  /* 0x0000000cf2041211 */ /* 0x000fe200078808ff */
[----:B------:R1:W-:Y:S01]  /*94a0*/  @P5 LDGSTS.E.BYPASS.LTC128B.128 [R0+0x5100], [R2.64], !P3 ;  /* 0x0510000002005fae */ /* 0x0003e2000d901d56 */
[----:B------:R-:W-:-:S03]  /*94b0*/  ISETP.GT.AND P5, PT, R196, 0x6f, PT ;  /* 0x0000006fc400780c */ /* 0x000fc60003fa4270 */
[----:B------:R2:W-:Y:S01]  /*94c0*/  @P6 LDGSTS.E.BYPASS.LTC128B.128 [R5+0x5900], [R6.64], !P3 ;  /* 0x0590000006056fae */ /* 0x0005e2000d901d56 */
[----:B-1----:R-:W-:Y:S02]  /*94d0*/  LOP3.LUT R0, R48, 0xfffffff0, RZ, 0xc0, !PT ;  /* 0xfffffff030007812 */ /* 0x002fe400078ec0ff */
[C---:B-----5:R-:W-:Y:S02]  /*94e0*/  @P0 LEA R2, P2, R242.reuse, R8, 0x1 ;  /* 0x00000008f2020211 */ /* 0x060fe400078408ff */
[--C-:B--2---:R-:W-:Y:S01]  /*94f0*/  @P1 LEA.HI.X R5, R242, R16, R241.reuse, 0x1, P4 ;  /* 0x00000010f2051211 */ /* 0x104fe200020f0cf1 */
[----:B------:R-:W-:Y:S01]  /*9500*/  IMAD.IADD R6, R194, 0x1, -R0 ;  /* 0x00000001c2067824 */ /* 0x000fe200078e0a00 */
[----:B------:R-:W-:Y:S01]  /*9510*/  @P0 LEA.HI.X R3, R242, R10, R241, 0x1, P2 ;  /* 0x0000000af2030211 */ /* 0x000fe200010f0cf1 */
[C---:B------:R-:W-:Y:S02]  /*9520*/  @P1 IMAD.SHL.U32 R7, R32.reuse, 0x2, RZ ;  /* 0x0000000220071824 */ /* 0x040fe400078e00ff */
[----:B------:R-:W-:Y:S01]  /*9530*/  @P0 IMAD.SHL.U32 R0, R32, 0x2, RZ ;  /* 0x0000000220000824 */ /* 0x000fe200078e00ff */
[----:B------:R-:W-:-:S02]  /*9540*/  SHF.R.S32.HI R8, RZ, 0x1f, R6 ;  /* 0x0000001fff087819 */ /* 0x000fc40000011406 */
[----:B------:R1:W-:Y:S02]  /*9550*/  @P1 LDGSTS.E.BYPASS.LTC128B.128 [R7+0x6100], [R4.64], !P3 ;  /* 0x0610000004071fae */ /* 0x0003e4000d901d56 */
[----:B------:R-:W-:Y:S02]  /*9560*/  LEA.HI R46, R8, R6, RZ, 0x3 ;  /* 0x00000006082e7211 */ /* 0x000fe400078f18ff */
[----:B------:R2:W-:Y:S01]  /*9570*/  @P0 LDGSTS.E.BYPASS.LTC128B.128 [R0+0x6900], [R2.64], !P3 ;  /* 0x0690000002000fae */ /* 0x0005e2000d901d56 */
[----:B------:R-:W-:-:S03]  /*9580*/  ISETP.LT.AND P0, PT, RZ, c[0x0][0x27c], PT ;  /* 0x00009f00ff007a0c */ /* 0x000fc60003f01270 */
[----:B------:R-:W0:Y:S01]  /*9590*/  LDGDEPBAR ;  /* 0x00000000000079af */ /* 0x000e220000000000 */
[----:B-1----:R-:W-:Y:S01]  /*95a0*/  IMAD.MOV.U32 R4, RZ, RZ, 0x20 ;  /* 0x00000020ff047424 */ /* 0x002fe200078e00ff */
[----:B--2---:R-:W-:Y:S01]  /*95b0*/  LOP3.LUT R0, R46, 0xfffffff8, RZ, 0xc0, !PT ;  /* 0xfffffff82e007812 */ /* 0x004fe200078ec0ff */
[----:B------:R-:W-:-:S04]  /*95c0*/  IMAD.MOV.U32 R3, RZ, RZ, 0x10 ;  /* 0x00000010ff037424 */ /* 0x000fc800078e00ff */
[----:B------:R-:W-:-:S05]  /*95d0*/  IMAD.IADD R44, R6, 0x1, -R0 ;  /* 0x00000001062c7824 */ /* 0x000fca00078e0a00 */
[----:B------:R-:W-:-:S05]  /*95e0*/  R2P PR, R44, 0x6 ;  /* 0x000000062c007804 */ /* 0x000fca0000000000 */
[----:B------:R-:W-:Y:S02]  /*95f0*/  SEL R3, R3, 0xfffffff0, !P1 ;  /* 0xfffffff003037807 */ /* 0x000fe40004800000 */
[----:B------:R-:W-:Y:S01]  /*9600*/  SEL R4, R4, 0xffffffe0, !P2 ;  /* 0xffffffe004047807 */ /* 0x000fe20005000000 */
[----:B------:R-:W-:Y:S05]  /*9610*/  @P0 BRA `(.L_x_104) ;  /* 0x0000002000000947 */ /* 0x000fea0003800000 */
[----:B------:R-:W-:-:S04]  /*9620*/  DEPBAR.LE SB0, 0x1 ;  /* 0x000080400000791a */ /* 0x000fc80000000000 */
[----:B------:R-:W-:Y:S05]  /*9630*/  BRA `(.L_x_105) ;  /* 0x000035e000007947 */ /* 0x000fea0003800000 */
.L_x_104:
[----:B------:R-:W-:Y:S01]  /*9640*/  SHF.R.S32.HI R0, RZ, 0x1f, R149 ;  /* 0x0000001fff007819 */ /* 0x000fe20000011495 */
[----:B------:R-:W-:Y:S01]  /*9650*/  ULDC.U8 UR4, c[0x0][0x298] ;  /* 0x0000a60000047ab9 */ /* 0x000fe20000000000 */
[----:B------:R-:W-:Y:S01]  /*9660*/  LEA.HI R10, R17, R194, RZ, 0x2 ;  /* 0x000000c2110a7211 */ /* 0x000fe200078f10ff */
[C---:B------:R-:W-:Y:S01]  /*9670*/  IMAD.WIDE.U32 R6, R149.reuse, c[0x0][0x290], RZ ;  /* 0x0000a40095067a25 */ /* 0x040fe200078e00ff */
[----:B------:R-:W-:Y:S01]  /*9680*/  ISETP.NE.AND P2, PT, RZ, UR4, PT ;  /* 0x00000004ff007c0c */ /* 0x000fe2000bf45270 */
[----:B------:R-:W-:Y:S01]  /*9690*/  BSSY B2, `(.L_x_105) ;  /* 0x0000358000027945 */ /* 0x000fe20003800000 */
[----:B------:R-:W-:Y:S01]  /*96a0*/  SHF.R.S32.HI R31, RZ, 0x2, R10 ;  /* 0x00000002ff1f7819 */ /* 0x000fe2000001140a */
[----:B------:R-:W-:Y:S01]  /*96b0*/  IMAD R2, R0, c[0x0][0x280], RZ ;  /* 0x0000a00000027a24 */ /* 0x000fe200078e02ff */
[----:B------:R-:W-:Y:S01]  /*96c0*/  LEA R16, P0, R6, c[0x0][0x288], 0x1 ;  /* 0x0000a20006107a11 */ /* 0x000fe200078008ff */
[----:B------:R-:W-:Y:S02]  /*96d0*/  IMAD R0, R0, c[0x0][0x290], RZ ;  /* 0x0000a40000007a24 */ /* 0x000fe400078e02ff */
[----:B------:R-:W-:-:S02]  /*96e0*/  IMAD R5, R149, c[0x0][0x284], R2 ;  /* 0x0000a10095057a24 */ /* 0x000fc400078e0202 */
[C---:B------:R-:W-:Y:S01]  /*96f0*/  IMAD R2, R149.reuse, c[0x0][0x294], R0 ;  /* 0x0000a50095027a24 */ /* 0x040fe200078e0200 */
[----:B------:R-:W-:Y:S01]  /*9700*/  LOP3.LUT R0, R10, 0xfffffffc, RZ, 0xc0, !PT ;  /* 0xfffffffc0a007812 */ /* 0x000fe200078ec0ff */
[----:B------:R-:W-:-:S03]  /*9710*/  IMAD.WIDE.U32 R8, R149, c[0x0][0x280], RZ ;  /* 0x0000a00095087a25 */ /* 0x000fc600078e00ff */
[----:B------:R-:W-:Y:S01]  /*9720*/  IADD3 R0, -R0, R194, RZ ;  /* 0x000000c200007210 */ /* 0x000fe20007ffe1ff */
[----:B------:R-:W-:Y:S01]  /*9730*/  IMAD.IADD R2, R2, 0x1, R7 ;  /* 0x0000000102027824 */ /* 0x000fe200078e0207 */
[----:B------:R-:W-:Y:S01]  /*9740*/  LEA R18, P1, R8, c[0x0][0x270], 0x1 ;  /* 0x00009c0008127a11 */ /* 0x000fe200078208ff */
[----:B------:R-:W-:Y:S01]  /*9750*/  IMAD.IADD R5, R5, 0x1, R9 ;  /* 0x0000000105057824 */ /* 0x000fe200078e0209 */
[----:B------:R-:W-:Y:S02]  /*9760*/  SHF.L.U32 R24, R0, 0x3, RZ ;  /* 0x0000000300187819 */ /* 0x000fe400000006ff */
[----:B------:R-:W-:Y:S01]  /*9770*/  LEA.HI.X R17, R6, c[0x0][0x28c], R2, 0x1, P0 ;  /* 0x0000a30006117a11 */ /* 0x000fe200000f0c02 */
[----:B------:R-:W-:Y:S01]  /*9780*/  IMAD R2, R20, 0x80, R31 ;  /* 0x0000008014027824 */ /* 0x000fe200078e021f */
[----:B------:R-:W-:Y:S01]  /*9790*/  LEA.HI.X R19, R8, c[0x0][0x274], R5, 0x1, P1 ;  /* 0x00009d0008137a11 */ /* 0x000fe200008f0c05 */
[----:B------:R-:W-:Y:S05]  /*97a0*/  @!P2 BRA `(.L_x_106) ;  /* 0x00001a300000a947 */ /* 0x000fea0003800000 */
[----:B------:R-:W-:Y:S01]  /*97b0*/  ISETP.GE.AND P0, PT, R2, UR19, PT ;  /* 0x0000001302007c0c */ /* 0x000fe2000bf06270 */
[----:B------:R-:W-:Y:S01]  /*97c0*/  BSSY B0, `(.L_x_107) ;  /* 0x0000017000007945 */ /* 0x000fe20003800000 */
[----:B------:R-:W-:Y:S01]  /*97d0*/  SHF.L.U32 R22, R0, 0x2, RZ ;  /* 0x0000000200167819 */ /* 0x000fe200000006ff */
[----:B------:R-:W-:Y:S01]  /*97e0*/  CS2R R8, SRZ ;  /* 0x0000000000087805 */ /* 0x000fe2000001ff00 */
[----:B------:R-:W-:Y:S01]  /*97f0*/  CS2R R12, SRZ ;  /* 0x00000000000c7805 */ /* 0x000fe2000001ff00 */
[----:B------:R-:W-:Y:S01]  /*9800*/  CS2R R6, SRZ ;  /* 0x0000000000067805 */ /* 0x000fe2000001ff00 */
[----:B------:R-:W-:-:S07]  /*9810*/  CS2R R10, SRZ ;  /* 0x00000000000a7805 */ /* 0x000fce000001ff00 */
[----:B------:R-:W-:Y:S05]  /*9820*/  @P0 BRA `(.L_x_108) ;  /* 0x0000010000000947 */ /* 0x000fea0003800000 */
[C---:B------:R-:W-:Y:S01]  /*9830*/  IADD3 R2, R22.reuse, 0x10, RZ ;  /* 0x0000001016027810 */ /* 0x040fe20007ffe0ff */
[----:B------:R-:W-:Y:S01]  /*9840*/  CS2R R8, SRZ ;  /* 0x0000000000087805 */ /* 0x000fe2000001ff00 */
[----:B------:R-:W-:Y:S01]  /*9850*/  ISETP.GE.AND P1, PT, R22, c[0x0][0x27c], PT ;  /* 0x00009f0016007a0c */ /* 0x000fe20003f26270 */
[----:B------:R-:W-:Y:S01]  /*9860*/  CS2R R6, SRZ ;  /* 0x0000000000067805 */ /* 0x000fe2000001ff00 */
[----:B------:R-:W-:-:S11]  /*9870*/  ISETP.GE.AND P0, PT, R2, c[0x0][0x27c], PT ;  /* 0x00009f0002007a0c */ /* 0x000fd60003f06270 */
[----:B------:R-:W-:Y:S02]  /*9880*/  @!P1 IMAD.WIDE R20, R22, 0x2, R18 ;  /* 0x0000000216149825 */ /* 0x000fe400078e0212 */
[----:B------:R-:W-:-:S03]  /*9890*/  @!P0 SHF.R.S32.HI R0, RZ, 0x1f, R2 ;  /* 0x0000001fff008819 */ /* 0x000fc60000011402 */
[----:B------:R1:W5:Y:S01]  /*98a0*/  @!P1 LD.E.64 R12, [R20.64] ;  /* 0x00000016140c9980 */ /* 0x000362000c101b00 */
[----:B------:R-:W-:-:S04]  /*98b0*/  @!P0 LEA.HI R0, R0, R2, RZ, 0x2 ;  /* 0x0000000200008211 */ /* 0x000fc800078f10ff */
[----:B------:R-:W-:-:S05]  /*98c0*/  @!P0 LOP3.LUT R0, R0, 0xfffffffc, RZ, 0xc0, !PT ;  /* 0xfffffffc00008812 */ /* 0x000fca00078ec0ff */
[----:B------:R-:W-:-:S04]  /*98d0*/  @!P0 IMAD.WIDE R14, R0, 0x2, R16 ;  /* 0x00000002000e8825 */ /* 0x000fc800078e0210 */
[----:B------:R-:W-:Y:S01]  /*98e0*/  @!P0 IMAD.WIDE R18, R0, 0x2, R18 ;  /* 0x0000000200128825 */ /* 0x000fe200078e0212 */
[----:B------:R1:W5:Y:S03]  /*98f0*/  @!P0 LD.E.64 R6, [R14.64] ;  /* 0x000000160e068980 */ /* 0x000366000c101b00 */
[----:B------:R-:W-:Y:S01]  /*9900*/  @!P1 IMAD.WIDE R16, R22, 0x2, R16 ;  /* 0x0000000216109825 */ /* 0x000fe200078e0210 */
[----:B------:R1:W5:Y:S04]  /*9910*/  @!P0 LD.E.64 R8, [R18.64] ;  /* 0x0000001612088980 */ /* 0x000368000c101b00 */
[----:B------:R1:W5:Y:S02]  /*9920*/  @!P1 LD.E.64 R10, [R16.64] ;  /* 0x00000016100a9980 */ /* 0x000364000c101b00 */
.L_x_108:
[----:B------:R-:W-:Y:S05]  /*9930*/  BSYNC B0 ;  /* 0x0000000000007941 */ /* 0x000fea0003800000 */
.L_x_107:
[----:B------:R-:W-:Y:S01]  /*9940*/  SHF.R.S32.HI R2, RZ, 0x1f, R31 ;  /* 0x0000001fff027819 */ /* 0x000fe2000001141f */
[----:B-1---5:R-:W-:Y:S01]  /*9950*/  IMAD.MOV.U32 R17, RZ, RZ, R12 ;  /* 0x000000ffff117224 */ /* 0x022fe200078e000c */
[--C-:B------:R-:W-:Y:S01]  /*9960*/  SHF.R.U64 R0, R12, 0x10, R13.reuse ;  /* 0x000000100c007819 */ /* 0x100fe2000000120d */
[----:B------:R-:W-:Y:S01]  /*9970*/  UIMAD UR4, UR16, -0x80, UR19 ;  /* 0xffffff80100478a4 */ /* 0x000fe2000f8e0213 */
[----:B------:R-:W-:Y:S01]  /*9980*/  LEA.HI R2, R2, R31, RZ, 0x3 ;  /* 0x0000001f02027211 */ /* 0x000fe200078f18ff */
[----:B------:R-:W-:Y:S01]  /*9990*/  IMAD.MOV.U32 R16, RZ, RZ, R13 ;  /* 0x000000ffff107224 */ /* 0x000fe200078e000d */
[----:B------:R-:W-:Y:S01]  /*99a0*/  PRMT R23, R0, 0x5410, R17 ;  /* 0x0000541000177816 */ /* 0x000fe20000000011 */
[----:B------:R-:W-:Y:S01]  /*99b0*/  UISETP.LT.AND UP0, UPT, UR4, 0x80, UPT ;  /* 0x000000800400788c */ /* 0x000fe2000bf01270 */
[----:B------:R-:W-:Y:S01]  /*99c0*/  LOP3.LUT R2, R2, 0xfffffff8, RZ, 0xc0, !PT ;  /* 0xfffffff802027812 */ /* 0x000fe200078ec0ff */
[----:B------:R-:W-:Y:S01]  /*99d0*/  IMAD.MOV.U32 R19, RZ, RZ, R10 ;  /* 0x000000ffff137224 */ /* 0x000fe200078e000a */
[----:B------:R-:W-:Y:S01]  /*99e0*/  SHF.R.U32.HI R12, RZ, 0x10, R13 ;  /* 0x00000010ff0c7819 */ /* 0x000fe2000001160d */
[----:B------:R-:W-:Y:S01]  /*99f0*/  USEL UR4, UR4, 0x80, UP0 ;  /* 0x0000008004047887 */ /* 0x000fe20008000000 */
[--C-:B------:R-:W-:Y:S01]  /*9a00*/  IMAD.MOV.U32 R13, RZ, RZ, R9.reuse ;  /* 0x000000ffff0d7224 */ /* 0x100fe200078e0009 */
[--C-:B------:R-:W-:Y:S01]  /*9a10*/  SHF.R.U64 R15, R8, 0x10, R9.reuse ;  /* 0x00000010080f7819 */ /* 0x100fe20000001209 */
[C---:B------:R-:W-:Y:S01]  /*9a20*/  IMAD.IADD R2, R31.reuse, 0x1, -R2 ;  /* 0x000000011f027824 */ /* 0x040fe200078e0a02 */
[----:B------:R-:W-:Y:S01]  /*9a30*/  SHF.R.U32.HI R18, RZ, 0x10, R9 ;  /* 0x00000010ff127819 */ /* 0x000fe20000011609 */
[----:B------:R-:W-:Y:S01]  /*9a40*/  IMAD.MOV.U32 R14, RZ, RZ, R8 ;  /* 0x000000ffff0e7224 */ /* 0x000fe200078e0008 */
[----:B------:R-:W-:Y:S01]  /*9a50*/  ISETP.GE.AND P0, PT, R31, UR4, PT ;  /* 0x000000041f007c0c */ /* 0x000fe2000bf06270 */
[C---:B------:R-:W-:Y:S01]  /*9a60*/  IMAD.SHL.U32 R0, R2.reuse, 0x40, RZ ;  /* 0x0000004002007824 */ /* 0x040fe200078e00ff */
[----:B------:R-:W-:Y:S01]  /*9a70*/  LOP3.LUT P1, RZ, R2, 0x4, RZ, 0xc0, !PT ;  /* 0x0000000402ff7812 */ /* 0x000fe2000782c0ff */
[--C-:B------:R-:W-:Y:S01]  /*9a80*/  IMAD.MOV.U32 R21, RZ, RZ, R11.reuse ;  /* 0x000000ffff157224 */ /* 0x100fe200078e000b */
[----:B------:R-:W-:Y:S01]  /*9a90*/  SHF.R.U64 R20, R10, 0x10, R11 ;  /* 0x000000100a147819 */ /* 0x000fe2000000120b */
[----:B------:R-:W-:Y:S01]  /*9aa0*/  IMAD.MOV.U32 R10, RZ, RZ, R6 ;  /* 0x000000ffff0a7224 */ /* 0x000fe200078e0006 */
[----:B------:R-:W-:Y:S01]  /*9ab0*/  LOP3.LUT R0, R0, 0x1c0, RZ, 0xc0, !PT ;  /* 0x000001c000007812 */ /* 0x000fe200078ec0ff */
[----:B------:R-:W-:Y:S01]  /*9ac0*/  IMAD.MOV.U32 R9, RZ, RZ, R7 ;  /* 0x000000ffff097224 */ /* 0x000fe200078e0007 */
[----:B------:R-:W-:Y:S01]  /*9ad0*/  SHF.R.U32.HI R8, RZ, 0x10, R11 ;  /* 0x00000010ff087819 */ /* 0x000fe2000001160b */
[----:B------:R-:W-:-:S04]  /*9ae0*/  DEPBAR.LE SB0, 0x1 ;  /* 0x000080400000791a */ /* 0x000fc80000000000 */
[----:B------:R-:W-:Y:S01]  /*9af0*/  LOP3.LUT R2, R0, 0x18, R24, 0xf8, !PT ;  /* 0x0000001800027812 */ /* 0x000fe200078ef818 */
[----:B------:R-:W-:Y:S01]  /*9b00*/  BSSY B1, `(.L_x_109) ;  /* 0x0000066000017945 */ /* 0x000fe20003800000 */
[----:B------:R-:W-:Y:S02]  /*9b10*/  SHF.R.U32.HI R0, RZ, 0x3, R0 ;  /* 0x00000003ff007819 */ /* 0x000fe40000011600 */
[--C-:B------:R-:W-:Y:S02]  /*9b20*/  SHF.R.U64 R6, R6, 0x10, R7.reuse ;  /* 0x0000001006067819 */ /* 0x100fe40000001207 */
[----:B------:R-:W-:Y:S02]  /*9b30*/  LOP3.LUT R0, R2, R0, RZ, 0x3c, !PT ;  /* 0x0000000002007212 */ /* 0x000fe400078e3cff */
[----:B------:R-:W-:Y:S02]  /*9b40*/  SHF.R.U32.HI R5, RZ, 0x10, R7 ;  /* 0x00000010ff057819 */ /* 0x000fe40000011607 */
[----:B------:R-:W-:Y:S01]  /*9b50*/  PRMT R28, R18, 0x5410, R13 ;  /* 0x00005410121c7816 */ /* 0x000fe2000000000d */
[----:B------:R-:W-:Y:S01]  /*9b60*/  IMAD R0, R49, 0x200, R0 ;  /* 0x0000020031007824 */ /* 0x000fe200078e0200 */
[----:B------:R-:W-:-:S02]  /*9b70*/  PRMT R20, R20, 0x5410, R19 ;  /* 0x0000541014147816 */ /* 0x000fc40000000013 */
[----:B------:R-:W-:Y:S02]  /*9b80*/  PRMT R25, R12, 0x5410, R16 ;  /* 0x000054100c197816 */ /* 0x000fe40000000010 */
[C---:B------:R-:W-:Y:S02]  /*9b90*/  IADD3 R2, R0.reuse, 0x20, RZ ;  /* 0x0000002000027810 */ /* 0x040fe40007ffe0ff */
[----:B------:R-:W-:Y:S02]  /*9ba0*/  @P1 IADD3 R2, R0, -0x20, RZ ;  /* 0xffffffe000021810 */ /* 0x000fe40007ffe0ff */
[----:B------:R-:W-:Y:S02]  /*9bb0*/  PRMT R27, R15, 0x5410, R14 ;  /* 0x000054100f1b7816 */ /* 0x000fe4000000000e */
[----:B------:R-:W-:Y:S02]  /*9bc0*/  PRMT R21, R8, 0x5410, R21 ;  /* 0x0000541008157816 */ /* 0x000fe40000000015 */
[----:B------:R-:W-:-:S02]  /*9bd0*/  PRMT R24, R10, 0x5410, R6 ;  /* 0x000054100a187816 */ /* 0x000fc40000000006 */
[----:B------:R-:W-:Y:S02]  /*9be0*/  PRMT R26, R5, 0x5410, R9 ;  /* 0x00005410051a7816 */ /* 0x000fe40000000009 */
[----:B------:R-:W-:Y:S02]  /*9bf0*/  LEA R18, R0, 0x7100, 0x1 ;  /* 0x0000710000127811 */ /* 0x000fe400078e08ff */
[----:B------:R-:W-:Y:S01]  /*9c00*/  LEA R19, R2, 0x7100, 0x1 ;  /* 0x0000710002137811 */ /* 0x000fe200078e08ff */
[----:B------:R-:W-:Y:S06]  /*9c10*/  BAR.SYNC.DEFER_BLOCKING 0x0 ;  /* 0x0000000000007b1d */ /* 0x000fec0000010000 */
[----:B------:R-:W-:Y:S05]  /*9c20*/  @P0 BRA `(.L_x_110) ;  /* 0x0000053000000947 */ /* 0x000fea0003800000 */
[----:B------:R-:W-:Y:S01]  /*9c30*/  ISETP.GE.AND P0, PT, R22, c[0x0][0x27c], PT ;  /* 0x00009f0016007a0c */ /* 0x000fe20003f06270 */
[----:B------:R-:W-:-:S12]  /*9c40*/  BSSY B0, `(.L_x_111) ;  /* 0x0000028000007945 */ /* 0x000fd80003800000 */
[----:B------:R-:W-:Y:S05]  /*9c50*/  @P0 BRA `(.L_x_112) ;  /* 0x0000026000000947 */ /* 0x000fea0003800000 */
[----:B------:R-:W1:Y:S01]  /*9c60*/  LDS.128 R8, [R18] ;  /* 0x0000000012087984 */ /* 0x000e620000000c00 */
[--C-:B------:R-:W-:Y:S02]  /*9c70*/  HADD2.F32 R7, -RZ, R20.reuse.H1_H1 ;  /* 0x30000014ff077230 */ /* 0x100fe40000004100 */
[----:B------:R-:W-:Y:S02]  /*9c80*/  HADD2.F32 R0, -RZ, R20.H0_H0 ;  /* 0x20000014ff007230 */ /* 0x000fe40000004100 */
[--C-:B------:R-:W-:Y:S02]  /*9c90*/  HADD2.F32 R5, -RZ, R23.reuse.H1_H1 ;  /* 0x30000017ff057230 */ /* 0x100fe40000004100 */
[----:B------:R-:W-:Y:S02]  /*9ca0*/  HADD2.F32 R2, -RZ, R23.H0_H0 ;  /* 0x20000017ff027230 */ /* 0x000fe40000004100 */
[--C-:B-1----:R-:W-:Y:S02]  /*9cb0*/  HADD2.F32 R12, -RZ, R8.reuse.H0_H0 ;  /* 0x20000008ff0c7230 */ /* 0x102fe40000004100 */
[----:B------:R-:W-:-:S02]  /*9cc0*/  HADD2.F32 R8, -RZ, R8.H1_H1 ;  /* 0x30000008ff087230 */ /* 0x000fc40000004100 */
[--C-:B------:R-:W-:Y:S02]  /*9cd0*/  HADD2.F32 R6, -RZ, R9.reuse.H0_H0 ;  /* 0x20000009ff067230 */ /* 0x100fe40000004100 */
[----:B------:R-:W-:Y:S02]  /*9ce0*/  HADD2.F32 R9, -RZ, R9.H1_H1 ;  /* 0x30000009ff097230 */ /* 0x000fe40000004100 */
[--C-:B------:R-:W-:Y:S02]  /*9cf0*/  HADD2.F32 R14, -RZ, R10.reuse.H0_H0 ;  /* 0x2000000aff0e7230 */ /* 0x100fe40000004100 */
[----:B------:R-:W-:Y:S01]  /*9d00*/  HADD2.F32 R13, -RZ, R10.H1_H1 ;  /* 0x3000000aff0d7230 */ /* 0x000fe20000004100 */
[-C--:B------:R-:W-:Y:S01]  /*9d10*/  FMUL.FTZ R10, R12, R7.reuse ;  /* 0x000000070c0a7220 */ /* 0x080fe20000410000 */
[--C-:B------:R-:W-:Y:S02]  /*9d20*/  HADD2.F32 R16, -RZ, R11.reuse.H0_H0 ;  /* 0x2000000bff107230 */ /* 0x100fe40000004100 */
[----:B------:R-:W-:Y:S01]  /*9d30*/  HADD2.F32 R15, -RZ, R11.H1_H1 ;  /* 0x3000000bff0f7230 */ /* 0x000fe20000004100 */
[----:B------:R-:W-:-:S02]  /*9d40*/  FMUL.FTZ R11, R8, R7 ;  /* 0x00000007080b7220 */ /* 0x000fc40000410000 */
[CC--:B------:R-:W-:Y:S02]  /*9d50*/  FMUL.FTZ R7, R9.reuse, R0.reuse ;  /* 0x0000000009077220 */ /* 0x0c0fe40000410000 */
[----:B------:R-:W-:Y:S02]  /*9d60*/  FMUL.FTZ R0, R6, R0 ;  /* 0x0000000006007220 */ /* 0x000fe40000410000 */
[-C--:B------:R-:W-:Y:S02]  /*9d70*/  FFMA.FTZ R17, R12, R5.reuse, -R11 ;  /* 0x000000050c117223 */ /* 0x080fe4000001080b */
[-C--:B------:R-:W-:Y:S01]  /*9d80*/  FFMA.FTZ R11, R6, R2.reuse, -R7 ;  /* 0x00000002060b7223 */ /* 0x080fe20000010807 */
[--C-:B------:R-:W-:Y:S01]  /*9d90*/  HADD2.F32 R6, -RZ, R21.reuse.H1_H1 ;  /* 0x30000015ff067230 */ /* 0x100fe20000004100 */
[----:B------:R-:W-:Y:S01]  /*9da0*/  FFMA.FTZ R9, R9, R2, R0 ;  /* 0x0000000209097223 */ /* 0x000fe20000010000 */
[----:B------:R-:W-:Y:S01]  /*9db0*/  HADD2.F32 R0, -RZ, R21.H0_H0 ;  /* 0x20000015ff007230 */ /* 0x000fe20000004100 */
[----:B------:R-:W-:Y:S01]  /*9dc0*/  FFMA.FTZ R12, R8, R5, R10 ;  /* 0x00000005080c7223 */ /* 0x000fe2000001000a */
[--C-:B------:R-:W-:Y:S01]  /*9dd0*/  HADD2.F32 R5, -RZ, R25.reuse.H1_H1 ;  /* 0x30000019ff057230 */ /* 0x100fe20000004100 */
[-C--:B------:R-:W-:Y:S01]  /*9de0*/  FMUL.FTZ R8, R13, R6.reuse ;  /* 0x000000060d087220 */ /* 0x080fe20000410000 */
[----:B------:R-:W-:Y:S01]  /*9df0*/  HADD2.F32 R2, -RZ, R25.H0_H0 ;  /* 0x20000019ff027230 */ /* 0x000fe20000004100 */
[----:B------:R-:W-:Y:S01]  /*9e00*/  FMUL.FTZ R7, R14, R6 ;  /* 0x000000060e077220 */ /* 0x000fe20000410000 */
[----:B------:R-:W-:Y:S01]  /*9e10*/  F2FP.PACK_AB R9, R9, R11 ;  /* 0x0000000b0909723e */ /* 0x000fe200000000ff */
[----:B------:R-:W-:-:S02]  /*9e20*/  FMUL.FTZ R6, R15, R0 ;  /* 0x000000000f067220 */ /* 0x000fc40000410000 */
[----:B------:R-:W-:Y:S02]  /*9e30*/  FMUL.FTZ R0, R16, R0 ;  /* 0x0000000010007220 */ /* 0x000fe40000410000 */
[----:B------:R-:W-:Y:S01]  /*9e40*/  FFMA.FTZ R10, R14, R5, -R8 ;  /* 0x000000050e0a7223 */ /* 0x000fe20000010808 */
[----:B------:R-:W-:Y:S01]  /*9e50*/  F2FP.PACK_AB R8, R12, R17 ;  /* 0x000000110c08723e */ /* 0x000fe200000000ff */
[----:B------:R-:W-:Y:S02]  /*9e60*/  FFMA.FTZ R7, R13, R5, R7 ;  /* 0x000000050d077223 */ /* 0x000fe40000010007 */
[-C--:B------:R-:W-:Y:S02]  /*9e70*/  FFMA.FTZ R6, R16, R2.reuse, -R6 ;  /* 0x0000000210067223 */ /* 0x080fe40000010806 */
[----:B------:R-:W-:Y:S01]  /*9e80*/  FFMA.FTZ R0, R15, R2, R0 ;  /* 0x000000020f007223 */ /* 0x000fe20000010000 */
[----:B------:R-:W-:-:S04]  /*9e90*/  F2FP.PACK_AB R10, R7, R10 ;  /* 0x0000000a070a723e */ /* 0x000fc800000000ff */
[----:B------:R-:W-:-:S05]  /*9ea0*/  F2FP.PACK_AB R11, R0, R6 ;  /* 0x00000006000b723e */ /* 0x000fca00000000ff */
[----:B------:R1:W-:Y:S02]  /*9eb0*/  STS.128 [R18], R8 ;  /* 0x0000000812007388 */ /* 0x0003e40000000c00 */
.L_x_112:
[----:B------:R-:W-:Y:S05]  /*9ec0*/  BSYNC B0 ;  /* 0x0000000000007941 */ /* 0x000fea0003800000 */
.L_x_111:
[----:B------:R-:W-:-:S04]  /*9ed0*/  IADD3 R0, R22, 0x10, RZ ;  /* 0x0000001016007810 */ /* 0x000fc80007ffe0ff */
[----:B------:R-:W-:-:S13]  /*9ee0*/  ISETP.GE.AND P0, PT, R0, c[0x0][0x27c], PT ;  /* 0x00009f0000007a0c */ /* 0x000fda0003f06270 */
[----:B------:R-:W-:Y:S05]  /*9ef0*/  @P0 BRA `(.L_x_110) ;  /* 0x0000026000000947 */ /* 0x000fea0003800000 */
[----:B-1----:R-:W1:Y:S01]  /*9f00*/  LDS.128 R8, [R19] ;  /* 0x0000000013087984 */ /* 0x002e620000000c00 */
[--C-:B------:R-:W-:Y:S02]  /*9f10*/  HADD2.F32 R7, -RZ, R24.reuse.H0_H0 ;  /* 0x20000018ff077230 */ /* 0x100fe40000004100 */
[----:B------:R-:W-:Y:S02]  /*9f20*/  HADD2.F32 R0, -RZ, R24.H1_H1 ;  /* 0x30000018ff007230 */ /* 0x000fe40000004100 */
        /* <DEDUP_REMOVED lines=35> */
.L_x_110:
[----:B------:R-:W-:Y:S05]  /*a160*/  BSYNC B1 ;  /* 0x0000000000017941 */ /* 0x000fea0003800000 */
.L_x_109:
[----:B------:R-:W-:Y:S01]  /*a170*/  IADD3 R0, R31, 0x20, RZ ;  /* 0x000000201f007810 */ /* 0x000fe20007ffe0ff */
[----:B------:R-:W-:Y:S03]  /*a180*/  BSSY B1, `(.L_x_113) ;  /* 0x0000056000017945 */ /* 0x000fe60003800000 */
[----:B------:R-:W-:-:S13]  /*a190*/  ISETP.GE.AND P0, PT, R0, UR4, PT ;  /* 0x0000000400007c0c */ /* 0x000fda000bf06270 */
[----:B------:R-:W-:Y:S05]  /*a1a0*/  @P0 BRA `(.L_x_114) ;  /* 0x0000053000000947 */ /* 0x000fea0003800000 */
[----:B------:R-:W-:Y:S01]  /*a1b0*/  ISETP.GE.AND P0, PT, R22, c[0x0][0x27c], PT ;  /* 0x00009f0016007a0c */ /* 0x000fe20003f06270 */
[----:B------:R-:W-:-:S12]  /*a1c0*/  BSSY B0, `(.L_x_115) ;  /* 0x0000028000007945 */ /* 0x000fd80003800000 */
[----:B------:R-:W-:Y:S05]  /*a1d0*/  @P0 BRA `(.L_x_116) ;  /* 0x0000026000000947 */ /* 0x000fea0003800000 */
[----:B-1----:R-:W1:Y:S01]  /*a1e0*/  LDS.128 R8, [R18+0x1000] ;  /* 0x0010000012087984 */ /* 0x002e620000000c00 */
        /* <DEDUP_REMOVED lines=10> */
[C---:B------:R-:W-:Y:S01]  /*a290*/  FMUL.FTZ R10, R7.reuse, R12 ;  /* 0x0000000c070a7220 */ /* 0x040fe20000410000 */
[--C-:B------:R-:W-:Y:S02]  /*a2a0*/  HADD2.F32 R16, -RZ, R11.reuse.H0_H0 ;  /* 0x2000000bff107230 */ /* 0x100fe40000004100 */
[----:B------:R-:W-:Y:S01]  /*a2b0*/  HADD2.F32 R15, -RZ, R11.H1_H1 ;  /* 0x3000000bff0f7230 */ /* 0x000fe20000004100 */
[----:B------:R-:W-:-:S02]  /*a2c0*/  FMUL.FTZ R11, R7, R8 ;  /* 0x00000008070b7220 */ /* 0x000fc40000410000 */
[CC--:B------:R-:W-:Y:S02]  /*a2d0*/  FMUL.FTZ R7, R0.reuse, R9.reuse ;  /* 0x0000000900077220 */ /* 0x0c0fe40000410000 */
[----:B------:R-:W-:Y:S02]  /*a2e0*/  FMUL.FTZ R0, R0, R6 ;  /* 0x0000000600007220 */ /* 0x000fe40000410000 */
[C---:B------:R-:W-:Y:S02]  /*a2f0*/  FFMA.FTZ R17, R5.reuse, R12, -R11 ;  /* 0x0000000c05117223 */ /* 0x040fe4000001080b */
[C---:B------:R-:W-:Y:S01]  /*a300*/  FFMA.FTZ R11, R2.reuse, R6, -R7 ;  /* 0x00000006020b7223 */ /* 0x040fe20000010807 */
[--C-:B------:R-:W-:Y:S01]  /*a310*/  HADD2.F32 R6, -RZ, R21.reuse.H1_H1 ;  /* 0x30000015ff067230 */ /* 0x100fe20000004100 */
[----:B------:R-:W-:Y:S01]  /*a320*/  FFMA.FTZ R9, R2, R9, R0 ;  /* 0x0000000902097223 */ /* 0x000fe20000010000 */
[----:B------:R-:W-:Y:S01]  /*a330*/  HADD2.F32 R0, -RZ, R21.H0_H0 ;  /* 0x20000015ff007230 */ /* 0x000fe20000004100 */
[----:B------:R-:W-:Y:S01]  /*a340*/  FFMA.FTZ R12, R5, R8, R10 ;  /* 0x00000008050c7223 */ /* 0x000fe2000001000a */
[--C-:B------:R-:W-:Y:S01]  /*a350*/  HADD2.F32 R5, -RZ, R25.reuse.H1_H1 ;  /* 0x30000019ff057230 */ /* 0x100fe20000004100 */
[C---:B------:R-:W-:Y:S01]  /*a360*/  FMUL.FTZ R8, R6.reuse, R13 ;  /* 0x0000000d06087220 */ /* 0x040fe20000410000 */
[----:B------:R-:W-:Y:S01]  /*a370*/  HADD2.F32 R2, -RZ, R25.H0_H0 ;  /* 0x20000019ff027230 */ /* 0x000fe20000004100 */
[----:B------:R-:W-:Y:S01]  /*a380*/  FMUL.FTZ R7, R6, R14 ;  /* 0x0000000e06077220 */ /* 0x000fe20000410000 */
[----:B------:R-:W-:Y:S01]  /*a390*/  F2FP.PACK_AB R9, R9, R11 ;  /* 0x0000000b0909723e */ /* 0x000fe200000000ff */
[----:B------:R-:W-:-:S02]  /*a3a0*/  FMUL.FTZ R6, R0, R15 ;  /* 0x0000000f00067220 */ /* 0x000fc40000410000 */
[----:B------:R-:W-:Y:S02]  /*a3b0*/  FMUL.FTZ R0, R0, R16 ;  /* 0x0000001000007220 */ /* 0x000fe40000410000 */
[C---:B------:R-:W-:Y:S01]  /*a3c0*/  FFMA.FTZ R10, R5.reuse, R14, -R8 ;  /* 0x0000000e050a7223 */ /* 0x040fe20000010808 */
[----:B------:R-:W-:Y:S01]  /*a3d0*/  F2FP.PACK_AB R8, R12, R17 ;  /* 0x000000110c08723e */ /* 0x000fe200000000ff */
[----:B------:R-:W-:Y:S02]  /*a3e0*/  FFMA.FTZ R7, R5, R13, R7 ;  /* 0x0000000d05077223 */ /* 0x000fe40000010007 */
[C---:B------:R-:W-:Y:S02]  /*a3f0*/  FFMA.FTZ R6, R2.reuse, R16, -R6 ;  /* 0x0000001002067223 */ /* 0x040fe40000010806 */
[----:B------:R-:W-:Y:S01]  /*a400*/  FFMA.FTZ R0, R2, R15, R0 ;  /* 0x0000000f02007223 */ /* 0x000fe20000010000 */
[----:B------:R-:W-:-:S04]  /*a410*/  F2FP.PACK_AB R10, R7, R10 ;  /* 0x0000000a070a723e */ /* 0x000fc800000000ff */
[----:B------:R-:W-:-:S05]  /*a420*/  F2FP.PACK_AB R11, R0, R6 ;  /* 0x00000006000b723e */ /* 0x000fca00000000ff */
[----:B------:R1:W-:Y:S02]  /*a430*/  STS.128 [R18+0x1000], R8 ;  /* 0x0010000812007388 */ /* 0x0003e40000000c00 */
.L_x_116:
[----:B------:R-:W-:Y:S05]  /*a440*/  BSYNC B0 ;  /* 0x0000000000007941 */ /* 0x000fea0003800000 */
.L_x_115:
[----:B------:R-:W-:-:S04]  /*a450*/  IADD3 R0, R22, 0x10, RZ ;  /* 0x0000001016007810 */ /* 0x000fc80007ffe0ff */
[----:B------:R-:W-:-:S13]  /*a460*/  ISETP.GE.AND P0, PT, R0, c[0x0][0x27c], PT ;  /* 0x00009f0000007a0c */ /* 0x000fda0003f06270 */
[----:B------:R-:W-:Y:S05]  /*a470*/  @P0 BRA `(.L_x_114) ;  /* 0x0000026000000947 */ /* 0x000fea0003800000 */
[----:B-1----:R-:W1:Y:S01]  /*a480*/  LDS.128 R8, [R19+0x1000] ;  /* 0x0010000013087984 */ /* 0x002e620000000c00 */
        /* <DEDUP_REMOVED lines=37> */
.L_x_114:
[----:B------:R-:W-:Y:S05]  /*a6e0*/  BSYNC B1 ;  /* 0x0000000000017941 */ /* 0x000fea0003800000 */
.L_x_113:
        /* <DEDUP_REMOVED lines=45> */
.L_x_120:
[----:B------:R-:W-:Y:S05]  /*a9c0*/  BSYNC B0 ;  /* 0x0000000000007941 */ /* 0x000fea0003800000 */
.L_x_119:
        /* <DEDUP_REMOVED lines=41> */
.L_x_118:
[----:B------:R-:W-:Y:S05]  /*ac60*/  BSYNC B1 ;  /* 0x0000000000017941 */ /* 0x000fea0003800000 */
.L_x_117:
[----:B------:R-:W-:-:S04]  /*ac70*/  IADD3 R0, R31, 0x60, RZ ;  /* 0x000000601f007810 */ /* 0x000fc80007ffe0ff */
        /* <DEDUP_REMOVED lines=43> */
.L_x_123:
[----:B------:R-:W-:Y:S05]  /*af30*/  BSYNC B0 ;  /* 0x0000000000007941 */ /* 0x000fea0003800000 */
.L_x_122:
        /* <DEDUP_REMOVED lines=40> */
[----:B------:R1:W-:Y:S01]  /*b1c0*/  STS.128 [R19+0x3000], R8 ;  /* 0x0030000813007388 */ /* 0x0003e20000000c00 */
[----:B------:R-:W-:Y:S05]  /*b1d0*/  BRA `(.L_x_121) ;  /* 0x00001a3000007947 */ /* 0x000fea0003800000 */
.L_x_106:
[----:B------:R-:W-:Y:S01]  /*b1e0*/  ISETP.GE.AND P0, PT, R2, UR19, PT ;  /* 0x0000001302007c0c */ /* 0x000fe2000bf06270 */
[----:B------:R-:W-:Y:S01]  /*b1f0*/  BSSY B0, `(.L_x_124) ;  /* 0x000000d000007945 */ /* 0x000fe20003800000 */
[----:B------:R-:W-:Y:S01]  /*b200*/  CS2R R10, SRZ ;  /* 0x00000000000a7805 */ /* 0x000fe2000001ff00 */
[----:B------:R-:W-:Y:S01]  /*b210*/  CS2R R8, SRZ ;  /* 0x0000000000087805 */ /* 0x000fe2000001ff00 */
[----:B------:R-:W-:Y:S01]  /*b220*/  CS2R R14, SRZ ;  /* 0x00000000000e7805 */ /* 0x000fe2000001ff00 */
[----:B------:R-:W-:-:S08]  /*b230*/  CS2R R12, SRZ ;  /* 0x00000000000c7805 */ /* 0x000fd0000001ff00 */
[----:B------:R-:W-:Y:S05]  /*b240*/  @P0 BRA `(.L_x_125) ;  /* 0x0000007000000947 */ /* 0x000fea0003800000 */
[----:B------:R-:W-:Y:S01]  /*b250*/  ISETP.GE.AND P0, PT, R24, c[0x0][0x27c], PT ;  /* 0x00009f0018007a0c */ /* 0x000fe20003f06270 */
[----:B------:R-:W-:-:S12]  /*b260*/  CS2R R10, SRZ ;  /* 0x00000000000a7805 */ /* 0x000fd8000001ff00 */
[----:B------:R-:W-:Y:S05]  /*b270*/  @P0 BRA `(.L_x_125) ;  /* 0x0000004000000947 */ /* 0x000fea0003800000 */
[----:B------:R-:W-:-:S04]  /*b280*/  IMAD.WIDE R12, R24, 0x2, R18 ;  /* 0x00000002180c7825 */ /* 0x000fc800078e0212 */
[----:B------:R-:W-:Y:S02]  /*b290*/  IMAD.WIDE R8, R24, 0x2, R16 ;  /* 0x0000000218087825 */ /* 0x000fe400078e0210 */
[----:B------:R-:W5:Y:S04]  /*b2a0*/  LD.E.128 R12, [R12.64] ;  /* 0x000000160c0c7980 */ /* 0x000f68000c101d00 */
[----:B------:R-:W5:Y:S02]  /*b2b0*/  LD.E.128 R8, [R8.64] ;  /* 0x0000001608087980 */ /* 0x000f64000c101d00 */
.L_x_125:
[----:B------:R-:W-:Y:S05]  /*b2c0*/  BSYNC B0 ;  /* 0x0000000000007941 */ /* 0x000fea0003800000 */
.L_x_124:
[----:B------:R-:W-:Y:S01]  /*b2d0*/  UIMAD UR4, UR16, -0x80, UR19 ;  /* 0xffffff80100478a4 */ /* 0x000fe2000f8e0213 */
[----:B------:R-:W-:Y:S01]  /*b2e0*/  ISETP.GE.AND P0, PT, R24, c[0x0][0x27c], PT ;  /* 0x00009f0018007a0c */ /* 0x000fe20003f06270 */
[--C-:B-----5:R-:W-:Y:S01]  /*b2f0*/  IMAD.MOV.U32 R21, RZ, RZ, R13.reuse ;  /* 0x000000ffff157224 */ /* 0x120fe200078e000d */
[--C-:B------:R-:W-:Y:S01]  /*b300*/  SHF.R.U64 R20, R12, 0x10, R13.reuse ;  /* 0x000000100c147819 */ /* 0x100fe2000000120d */
[----:B------:R-:W-:Y:S01]  /*b310*/  UISETP.LT.AND UP0, UPT, UR4, 0x80, UPT ;  /* 0x000000800400788c */ /* 0x000fe2000bf01270 */
[----:B------:R-:W-:Y:S01]  /*b320*/  SHF.R.U32.HI R17, RZ, 0x10, R13 ;  /* 0x00000010ff117819 */ /* 0x000fe2000001160d */
[----:B------:R-:W-:Y:S01]  /*b330*/  IMAD.MOV.U32 R19, RZ, RZ, R14 ;  /* 0x000000ffff137224 */ /* 0x000fe200078e000e */
[--C-:B------:R-:W-:Y:S01]  /*b340*/  SHF.R.U64 R16, R14, 0x10, R15.reuse ;  /* 0x000000100e107819 */ /* 0x100fe2000000120f */
[----:B------:R-:W-:Y:S01]  /*b350*/  USEL UR4, UR4, 0x80, UP0 ;  /* 0x0000008004047887 */ /* 0x000fe20008000000 */
[----:B------:R-:W-:Y:S01]  /*b360*/  IMAD.MOV.U32 R22, RZ, RZ, R12 ;  /* 0x000000ffff167224 */ /* 0x000fe200078e000c */
[--C-:B------:R-:W-:Y:S01]  /*b370*/  SHF.R.U32.HI R12, RZ, 0x10, R15.reuse ;  /* 0x00000010ff0c7819 */ /* 0x100fe2000001160f */
[----:B------:R-:W-:Y:S01]  /*b380*/  IMAD.MOV.U32 R18, RZ, RZ, R15 ;  /* 0x000000ffff127224 */ /* 0x000fe200078e000f */
[--C-:B------:R-:W-:Y:S01]  /*b390*/  SHF.R.U32.HI R5, RZ, 0x10, R9.reuse ;  /* 0x00000010ff057819 */ /* 0x100fe20000011609 */
[----:B------:R-:W-:Y:S01]  /*b3a0*/  IMAD.MOV.U32 R14, RZ, RZ, R8 ;  /* 0x000000ffff0e7224 */ /* 0x000fe200078e0008 */
[----:B------:R-:W-:Y:S01]  /*b3b0*/  ISETP.GE.OR P1, PT, R31, UR4, P0 ;  /* 0x000000041f007c0c */ /* 0x000fe20008726670 */
[--C-:B------:R-:W-:Y:S01]  /*b3c0*/  IMAD.MOV.U32 R13, RZ, RZ, R9.reuse ;  /* 0x000000ffff0d7224 */ /* 0x100fe200078e0009 */
[----:B------:R-:W-:Y:S01]  /*b3d0*/  SHF.R.U64 R8, R8, 0x10, R9 ;  /* 0x0000001008087819 */ /* 0x000fe20000001209 */
[----:B------:R-:W-:Y:S01]  /*b3e0*/  IMAD.MOV.U32 R7, RZ, RZ, R10 ;  /* 0x000000ffff077224 */ /* 0x000fe200078e000a */
[--C-:B------:R-:W-:Y:S01]  /*b3f0*/  SHF.R.U64 R2, R10, 0x10, R11.reuse ;  /* 0x000000100a027819 */ /* 0x100fe2000000120b */
[--C-:B------:R-:W-:Y:S01]  /*b400*/  IMAD.MOV.U32 R6, RZ, RZ, R11.reuse ;  /* 0x000000ffff067224 */ /* 0x100fe200078e000b */
[----:B------:R-:W-:Y:S01]  /*b410*/  SHF.R.U32.HI R0, RZ, 0x10, R11 ;  /* 0x00000010ff007819 */ /* 0x000fe2000001160b */
[----:B------:R-:W-:-:S04]  /*b420*/  DEPBAR.LE SB0, 0x1 ;  /* 0x000080400000791a */ /* 0x000fc80000000000 */
[----:B------:R-:W-:Y:S01]  /*b430*/  BSSY B0, `(.L_x_126) ;  /* 0x0000062000007945 */ /* 0x000fe20003800000 */
[----:B------:R-:W-:Y:S02]  /*b440*/  PRMT R34, R22, 0x5410, R13 ;  /* 0x0000541016227816 */ /* 0x000fe4000000000d */
[----:B------:R-:W-:Y:S02]  /*b450*/  PRMT R37, R21, 0x5410, R17 ;  /* 0x0000541015257816 */ /* 0x000fe40000000011 */
[----:B------:R-:W-:Y:S02]  /*b460*/  PRMT R35, R5, 0x5410, R20 ;  /* 0x0000541005237816 */ /* 0x000fe40000000014 */
[----:B------:R-:W-:Y:S02]  /*b470*/  PRMT R39, R19, 0x5410, R6 ;  /* 0x0000541013277816 */ /* 0x000fe40000000006 */
[----:B------:R-:W-:Y:S02]  /*b480*/  PRMT R41, R12, 0x5410, R18 ;  /* 0x000054100c297816 */ /* 0x000fe40000000012 */
[----:B------:R-:W-:-:S02]  /*b490*/  PRMT R38, R0, 0x5410, R16 ;  /* 0x0000541000267816 */ /* 0x000fc40000000010 */
[----:B------:R-:W-:Y:S02]  /*b4a0*/  PRMT R33, R8, 0x5410, R14 ;  /* 0x0000541008217816 */ /* 0x000fe4000000000e */
[----:B------:R-:W-:Y:S01]  /*b4b0*/  PRMT R36, R7, 0x5410, R2 ;  /* 0x0000541007247816 */ /* 0x000fe20000000002 */
[----:B------:R-:W-:Y:S06]  /*b4c0*/  BAR.SYNC.DEFER_BLOCKING 0x0 ;  /* 0x0000000000007b1d */ /* 0x000fec0000010000 */
[----:B------:R-:W-:Y:S05]  /*b4d0*/  @P1 BRA `(.L_x_127) ;  /* 0x0000057000001947 */ /* 0x000fea0003800000 */
[----:B------:R-:W-:Y:S02]  /*b4e0*/  SHF.L.U32 R0, R31, 0x6, RZ ;  /* 0x000000061f007819 */ /* 0x000fe400000006ff */
[----:B------:R-:W-:-:S02]  /*b4f0*/  IADD3 R5, R24, c[0x0][0x27c], RZ ;  /* 0x00009f0018057a10 */ /* 0x000fc40007ffe0ff */
[----:B------:R-:W-:Y:S02]  /*b500*/  LOP3.LUT R0, R0, 0x1c0, RZ, 0xc0, !PT ;  /* 0x000001c000007812 */ /* 0x000fe400078ec0ff */
[----:B------:R-:W-:Y:S02]  /*b510*/  SHF.L.U32 R7, R49, 0x9, RZ ;  /* 0x0000000931077819 */ /* 0x000fe400000006ff */
[C---:B------:R-:W-:Y:S02]  /*b520*/  LOP3.LUT R2, R0.reuse, 0x38, R24, 0xf8, !PT ;  /* 0x0000003800027812 */ /* 0x040fe400078ef818 */
[----:B------:R-:W-:Y:S02]  /*b530*/  SHF.R.U32.HI R6, RZ, 0x3, R0 ;  /* 0x00000003ff067819 */ /* 0x000fe40000011600 */
[----:B------:R-:W-:Y:S02]  /*b540*/  LOP3.LUT R0, R0, 0x38, R5, 0xf8, !PT ;  /* 0x0000003800007812 */ /* 0x000fe400078ef805 */
[----:B------:R-:W-:-:S02]  /*b550*/  LOP3.LUT R2, R7, R2, R6, 0xf6, !PT ;  /* 0x0000000207027212 */ /* 0x000fc400078ef606 */
[----:B------:R-:W-:Y:S01]  /*b560*/  LOP3.LUT R0, R7, R0, R6, 0xf6, !PT ;  /* 0x0000000007007212 */ /* 0x000fe200078ef606 */
[--C-:B------:R-:W-:Y:S01]  /*b570*/  HADD2.F32 R7, -RZ, R33.reuse.H0_H0 ;  /* 0x20000021ff077230 */ /* 0x100fe20000004100 */
[----:B------:R-:W-:Y:S01]  /*b580*/  SHF.L.U32 R28, R2, 0x1, RZ ;  /* 0x00000001021c7819 */ /* 0x000fe200000006ff */
[----:B------:R-:W-:Y:S01]  /*b590*/  HADD2.F32 R2, -RZ, R33.H1_H1 ;  /* 0x30000021ff027230 */ /* 0x000fe20000004100 */
[----:B------:R-:W-:-:S03]  /*b5a0*/  SHF.L.U32 R26, R0, 0x1, RZ ;  /* 0x00000001001a7819 */ /* 0x000fc600000006ff */
[----:B------:R-:W1:Y:S04]  /*b5b0*/  LDS.128 R12, [R28+0x7100] ;  /* 0x007100001c0c7984 */ /* 0x000e680000000c00 */
[----:B------:R-:W2:Y:S01]  /*b5c0*/  LDS.128 R8, [R26+0x7100] ;  /* 0x007100001a087984 */ /* 0x000ea20000000c00 */
[--C-:B-1----:R-:W-:Y:S02]  /*b5d0*/  HADD2.F32 R17, -RZ, R13.reuse.H0_H0 ;  /* 0x2000000dff117230 */ /* 0x102fe40000004100 */
[----:B------:R-:W-:Y:S02]  /*b5e0*/  HADD2.F32 R18, -RZ, R13.H1_H1 ;  /* 0x3000000dff127230 */ /* 0x000fe40000004100 */
[----:B--2---:R-:W-:Y:S02]  /*b5f0*/  HADD2.F32 R13, -RZ, R8.H0_H0 ;  /* 0x20000008ff0d7230 */ /* 0x004fe40000004100 */
[----:B------:R-:W-:-:S02]  /*b600*/  HADD2.F32 R5, -RZ, R12.H0_H0 ;  /* 0x2000000cff057230 */ /* 0x000fc40000004100 */
[----:B------:R-:W-:Y:S01]  /*b610*/  HADD2.F32 R16, -RZ, R12.H1_H1 ;  /* 0x3000000cff107230 */ /* 0x000fe20000004100 */
[-C--:B------:R-:W-:Y:S01]  /*b620*/  FMUL.FTZ R0, R13, R2.reuse ;  /* 0x000000020d007220 */ /* 0x080fe20000410000 */
[--C-:B------:R-:W-:Y:S01]  /*b630*/  HADD2.F32 R20, -RZ, R14.reuse.H0_H0 ;  /* 0x2000000eff147230 */ /* 0x100fe20000004100 */
[C---:B------:R-:W-:Y:S01]  /*b640*/  FMUL.FTZ R6, R5.reuse, R2 ;  /* 0x0000000205067220 */ /* 0x040fe20000410000 */
[----:B------:R-:W-:Y:S02]  /*b650*/  HADD2.F32 R21, -RZ, R14.H1_H1 ;  /* 0x3000000eff157230 */ /* 0x000fe40000004100 */
[----:B------:R-:W-:Y:S02]  /*b660*/  HADD2.F32 R12, -RZ, R34.H0_H0 ;  /* 0x20000022ff0c7230 */ /* 0x000fe40000004100 */
[----:B------:R-:W-:Y:S01]  /*b670*/  HADD2.F32 R14, -RZ, R8.H1_H1 ;  /* 0x30000008ff0e7230 */ /* 0x000fe20000004100 */
[-C--:B------:R-:W-:Y:S01]  /*b680*/  FMUL.FTZ R8, R16, R7.reuse ;  /* 0x0000000710087220 */ /* 0x080fe20000410000 */
[--C-:B------:R-:W-:Y:S01]  /*b690*/  HADD2.F32 R23, -RZ, R15.reuse.H0_H0 ;  /* 0x2000000fff177230 */ /* 0x100fe20000004100 */
[-C--:B------:R-:W-:Y:S01]  /*b6a0*/  FFMA.FTZ R30, R5, R12.reuse, -R0 ;  /* 0x0000000c051e7223 */ /* 0x080fe20000010800 */
[----:B------:R-:W-:Y:S01]  /*b6b0*/  HADD2.F32 R25, -RZ, R15.H1_H1 ;  /* 0x3000000fff197230 */ /* 0x000fe20000004100 */
[----:B------:R-:W-:Y:S01]  /*b6c0*/  FMUL.FTZ R5, R14, R7 ;  /* 0x000000070e057220 */ /* 0x000fe20000410000 */
[----:B------:R-:W-:Y:S01]  /*b6d0*/  HADD2.F32 R2, -RZ, R35.H1_H1 ;  /* 0x30000023ff027230 */ /* 0x000fe20000004100 */
[----:B------:R-:W-:Y:S01]  /*b6e0*/  FFMA.FTZ R29, R13, R12, R6 ;  /* 0x0000000c0d1d7223 */ /* 0x000fe20000010006 */
[----:B------:R-:W-:-:S02]  /*b6f0*/  HADD2.F32 R15, -RZ, R9.H0_H0 ;  /* 0x20000009ff0f7230 */ /* 0x000fc40000004100 */
[----:B------:R-:W-:Y:S01]  /*b700*/  HADD2.F32 R0, -RZ, R34.H1_H1 ;  /* 0x30000022ff007230 */ /* 0x000fe20000004100 */
[-C--:B------:R-:W-:Y:S01]  /*b710*/  FFMA.FTZ R12, R16, R2.reuse, -R5 ;  /* 0x00000002100c7223 */ /* 0x080fe20000010805 */
[----:B------:R-:W-:Y:S01]  /*b720*/  HADD2.F32 R6, -RZ, R37.H0_H0 ;  /* 0x20000025ff067230 */ /* 0x000fe20000004100 */
[----:B------:R-:W-:Y:S01]  /*b730*/  FFMA.FTZ R27, R14, R2, R8 ;  /* 0x000000020e1b7223 */ /* 0x000fe20000010008 */
[----:B------:R-:W-:Y:S01]  /*b740*/  HADD2.F32 R9, -RZ, R9.H1_H1 ;  /* 0x30000009ff097230 */ /* 0x000fe20000004100 */
[-C--:B------:R-:W-:Y:S01]  /*b750*/  FMUL.FTZ R7, R15, R0.reuse ;  /* 0x000000000f077220 */ /* 0x080fe20000410000 */
[----:B------:R-:W-:Y:S01]  /*b760*/  HADD2.F32 R5, -RZ, R35.H0_H0 ;  /* 0x20000023ff057230 */ /* 0x000fe20000004100 */
[C---:B------:R-:W-:Y:S01]  /*b770*/  FMUL.FTZ R8, R17.reuse, R0 ;  /* 0x0000000011087220 */ /* 0x040fe20000410000 */
[----:B------:R-:W-:Y:S01]  /*b780*/  HADD2.F32 R0, -RZ, R37.H1_H1 ;  /* 0x30000025ff007230 */ /* 0x000fe20000004100 */
[----:B------:R-:W-:Y:S01]  /*b790*/  FFMA.FTZ R17, R17, R6, -R7 ;  /* 0x0000000611117223 */ /* 0x000fe20000010807 */
[--C-:B------:R-:W-:Y:S01]  /*b7a0*/  HADD2.F32 R19, -RZ, R10.reuse.H0_H0 ;  /* 0x2000000aff137230 */ /* 0x100fe20000004100 */
[CC--:B------:R-:W-:Y:S01]  /*b7b0*/  FMUL.FTZ R7, R9.reuse, R5.reuse ;  /* 0x0000000509077220 */ /* 0x0c0fe20000410000 */
[----:B------:R-:W-:Y:S01]  /*b7c0*/  HADD2.F32 R10, -RZ, R10.H1_H1 ;  /* 0x3000000aff0a7230 */ /* 0x000fe20000004100 */
[C---:B------:R-:W-:Y:S01]  /*b7d0*/  FMUL.FTZ R2, R18.reuse, R5 ;  /* 0x0000000512027220 */ /* 0x040fe20000410000 */
[--C-:B------:R-:W-:Y:S01]  /*b7e0*/  HADD2.F32 R5, -RZ, R36.reuse.H0_H0 ;  /* 0x20000024ff057230 */ /* 0x100fe20000004100 */
[-C--:B------:R-:W-:Y:S01]  /*b7f0*/  FFMA.FTZ R13, R18, R0.reuse, -R7 ;  /* 0x00000000120d7223 */ /* 0x080fe20000010807 */
[----:B------:R-:W-:Y:S01]  /*b800*/  HADD2.F32 R22, -RZ, R11.H0_H0 ;  /* 0x2000000bff167230 */ /* 0x000fe20000004100 */
[----:B------:R-:W-:Y:S01]  /*b810*/  FFMA.FTZ R9, R9, R0, R2 ;  /* 0x0000000009097223 */ /* 0x000fe20000010002 */
[----:B------:R-:W-:Y:S01]  /*b820*/  HADD2.F32 R0, -RZ, R36.H1_H1 ;  /* 0x30000024ff007230 */ /* 0x000fe20000004100 */
[----:B------:R-:W-:Y:S01]  /*b830*/  FFMA.FTZ R16, R15, R6, R8 ;  /* 0x000000060f107223 */ /* 0x000fe20000010008 */
[----:B------:R-:W-:Y:S01]  /*b840*/  HADD2.F32 R2, -RZ, R39.H0_H0 ;  /* 0x20000027ff027230 */ /* 0x000fe20000004100 */
[-C--:B------:R-:W-:Y:S01]  /*b850*/  FMUL.FTZ R8, R19, R5.reuse ;  /* 0x0000000513087220 */ /* 0x080fe20000410000 */
[--C-:B------:R-:W-:Y:S01]  /*b860*/  HADD2.F32 R6, -RZ, R38.reuse.H1_H1 ;  /* 0x30000026ff067230 */ /* 0x100fe20000004100 */
[----:B------:R-:W-:Y:S01]  /*b870*/  FMUL.FTZ R7, R20, R5 ;  /* 0x0000000514077220 */ /* 0x000fe20000410000 */
[----:B------:R-:W-:Y:S01]  /*b880*/  HADD2.F32 R11, -RZ, R11.H1_H1 ;  /* 0x3000000bff0b7230 */ /* 0x000fe20000004100 */
[----:B------:R-:W-:Y:S01]  /*b890*/  FMUL.FTZ R5, R10, R0 ;  /* 0x000000000a057220 */ /* 0x000fe20000410000 */
[----:B------:R-:W-:Y:S01]  /*b8a0*/  F2FP.PACK_AB R12, R12, R30 ;  /* 0x0000001e0c0c723e */ /* 0x000fe200000000ff */
[----:B------:R-:W-:Y:S01]  /*b8b0*/  FMUL.FTZ R0, R21, R0 ;  /* 0x0000000015007220 */ /* 0x000fe20000410000 */
[----:B------:R-:W-:Y:S01]  /*b8c0*/  F2FP.PACK_AB R13, R13, R17 ;  /* 0x000000110d0d723e */ /* 0x000fe200000000ff */
[----:B------:R-:W-:Y:S01]  /*b8d0*/  FFMA.FTZ R20, R20, R2, -R8 ;  /* 0x0000000214147223 */ /* 0x000fe20000010808 */
[----:B------:R-:W-:Y:S01]  /*b8e0*/  F2FP.PACK_AB R9, R9, R16 ;  /* 0x000000100909723e */ /* 0x000fe200000000ff */
[----:B------:R-:W-:Y:S01]  /*b8f0*/  FFMA.FTZ R19, R19, R2, R7 ;  /* 0x0000000213137223 */ /* 0x000fe20000010007 */
[----:B------:R-:W-:Y:S01]  /*b900*/  HADD2.F32 R2, -RZ, R39.H1_H1 ;  /* 0x30000027ff027230 */ /* 0x000fe20000004100 */
[-C--:B------:R-:W-:Y:S01]  /*b910*/  FFMA.FTZ R10, R10, R6.reuse, R0 ;  /* 0x000000060a0a7223 */ /* 0x080fe20000010000 */
[----:B------:R-:W-:Y:S01]  /*b920*/  HADD2.F32 R0, -RZ, R38.H0_H0 ;  /* 0x20000026ff007230 */ /* 0x000fe20000004100 */
[----:B------:R-:W-:Y:S01]  /*b930*/  FFMA.FTZ R14, R21, R6, -R5 ;  /* 0x00000006150e7223 */ /* 0x000fe20000010805 */
[--C-:B------:R-:W-:Y:S01]  /*b940*/  HADD2.F32 R6, -RZ, R41.reuse.H1_H1 ;  /* 0x30000029ff067230 */ /* 0x100fe20000004100 */
[-C--:B------:R-:W-:Y:S01]  /*b950*/  FMUL.FTZ R8, R22, R2.reuse ;  /* 0x0000000216087220 */ /* 0x080fe20000410000 */
[----:B------:R-:W-:Y:S01]  /*b960*/  HADD2.F32 R5, -RZ, R41.H0_H0 ;  /* 0x20000029ff057230 */ /* 0x000fe20000004100 */
[----:B------:R-:W-:Y:S01]  /*b970*/  FMUL.FTZ R7, R23, R2 ;  /* 0x0000000217077220 */ /* 0x000fe20000410000 */
[----:B------:R-:W-:Y:S01]  /*b980*/  F2FP.PACK_AB R14, R14, R20 ;  /* 0x000000140e0e723e */ /* 0x000fe200000000ff */
[-C--:B------:R-:W-:Y:S01]  /*b990*/  FMUL.FTZ R2, R11, R0.reuse ;  /* 0x000000000b027220 */ /* 0x080fe20000410000 */
[----:B------:R-:W-:Y:S01]  /*b9a0*/  F2FP.PACK_AB R10, R10, R19 ;  /* 0x000000130a0a723e */ /* 0x000fe200000000ff */
[----:B------:R-:W-:-:S02]  /*b9b0*/  FMUL.FTZ R0, R25, R0 ;  /* 0x0000000019007220 */ /* 0x000fc40000410000 */
[-C--:B------:R-:W-:Y:S01]  /*b9c0*/  FFMA.FTZ R15, R23, R6.reuse, -R8 ;  /* 0x00000006170f7223 */ /* 0x080fe20000010808 */
[----:B------:R-:W-:Y:S01]  /*b9d0*/  F2FP.PACK_AB R8, R27, R29 ;  /* 0x0000001d1b08723e */ /* 0x000fe200000000ff */
[-C--:B------:R-:W-:Y:S02]  /*b9e0*/  FFMA.FTZ R2, R25, R5.reuse, -R2 ;  /* 0x0000000519027223 */ /* 0x080fe40000010802 */
[----:B------:R-:W-:Y:S02]  /*b9f0*/  FFMA.FTZ R7, R22, R6, R7 ;  /* 0x0000000616077223 */ /* 0x000fe40000010007 */
[----:B------:R-:W-:Y:S01]  /*ba00*/  FFMA.FTZ R0, R11, R5, R0 ;  /* 0x000000050b007223 */ /* 0x000fe20000010000 */
[----:B------:R-:W-:-:S04]  /*ba10*/  F2FP.PACK_AB R15, R2, R15 ;  /* 0x0000000f020f723e */ /* 0x000fc800000000ff */
[----:B------:R-:W-:Y:S01]  /*ba20*/  F2FP.PACK_AB R11, R0, R7 ;  /* 0x00000007000b723e */ /* 0x000fe200000000ff */
[----:B------:R1:W-:Y:S04]  /*ba30*/  STS.128 [R28+0x7100], R12 ;  /* 0x0071000c1c007388 */ /* 0x0003e80000000c00 */
[----:B------:R1:W-:Y:S02]  /*ba40*/  STS.128 [R26+0x7100], R8 ;  /* 0x007100081a007388 */ /* 0x0003e40000000c00 */
.L_x_127:
[----:B------:R-:W-:Y:S05]  /*ba50*/  BSYNC B0 ;  /* 0x0000000000007941 */ /* 0x000fea0003800000 */
.L_x_126:
[----:B------:R-:W-:Y:S01]  /*ba60*/  IADD3 R0, R31, 0x20, RZ ;  /* 0x000000201f007810 */ /* 0x000fe20007ffe0ff */
[----:B------:R-:W-:Y:S03]  /*ba70*/  BSSY B0, `(.L_x_128) ;  /* 0x000005d000007945 */ /* 0x000fe60003800000 */
[----:B------:R-:W-:-:S13]  /*ba80*/  ISETP.GE.OR P1, PT, R0, UR4, P0 ;  /* 0x0000000400007c0c */ /* 0x000fda0008726670 */
[----:B------:R-:W-:Y:S05]  /*ba90*/  @P1 BRA `(.L_x_129) ;  /* 0x000005a000001947 */ /* 0x000fea0003800000 */
[----:B------:R-:W-:Y:S02]  /*baa0*/  SHF.R.S32.HI R2, RZ, 0x1f, R0 ;  /* 0x0000001fff027819 */ /* 0x000fe40000011400 */
[----:B------:R-:W-:Y:S02]  /*bab0*/  SHF.L.U32 R5, R0, 0x6, RZ ;  /* 0x0000000600057819 */ /* 0x000fe400000006ff */
[----:B------:R-:W-:Y:S02]  /*bac0*/  LEA.HI R2, R2, R0, RZ, 0x3 ;  /* 0x0000000002027211 */ /* 0x000fe400078f18ff */
[----:B------:R-:W-:Y:S02]  /*bad0*/  LOP3.LUT R0, R5, 0x1c0, RZ, 0xc0, !PT ;  /* 0x000001c005007812 */ /* 0x000fe400078ec0ff */
[----:B------:R-:W-:Y:S02]  /*bae0*/  SHF.L.U32 R2, R2, 0x6, RZ ;  /* 0x0000000602027819 */ /* 0x000fe400000006ff */
[----:B------:R-:W-:-:S02]  /*baf0*/  IADD3 R6, R24, c[0x0][0x27c], RZ ;  /* 0x00009f0018067a10 */ /* 0x000fc40007ffe0ff */
[----:B------:R-:W-:Y:S02]  /*bb00*/  LOP3.LUT R5, R0, 0x38, R24, 0xf8, !PT ;  /* 0x0000003800057812 */ /* 0x000fe400078ef818 */
[----:B------:R-:W-:Y:S02]  /*bb10*/  SHF.R.U32.HI R7, RZ, 0x3, R0 ;  /* 0x00000003ff077819 */ /* 0x000fe40000011600 */
[----:B------:R-:W-:Y:S02]  /*bb20*/  LOP3.LUT R2, R2, 0xfffffe00, RZ, 0xc0, !PT ;  /* 0xfffffe0002027812 */ /* 0x000fe400078ec0ff */
[----:B------:R-:W-:Y:S02]  /*bb30*/  LOP3.LUT R0, R0, 0x38, R6, 0xf8, !PT ;  /* 0x0000003800007812 */ /* 0x000fe400078ef806 */
[C-C-:B------:R-:W-:Y:S02]  /*bb40*/  LOP3.LUT R5, R2.reuse, R5, R7.reuse, 0xf6, !PT ;  /* 0x0000000502057212 */ /* 0x140fe400078ef607 */
[----:B------:R-:W-:Y:S01]  /*bb50*/  LOP3.LUT R2, R2, R0, R7, 0xf6, !PT ;  /* 0x0000000002027212 */ /* 0x000fe200078ef607 */
[----:B------:R-:W-:Y:S01]  /*bb60*/  HADD2.F32 R7, -RZ, R33.H0_H0 ;  /* 0x20000021ff077230 */ /* 0x000fe20000004100 */
[----:B-1----:R-:W-:-:S02]  /*bb70*/  SHF.L.U32 R28, R5, 0x1, RZ ;  /* 0x00000001051c7819 */ /* 0x002fc400000006ff */
[----:B------:R-:W-:Y:S01]  /*bb80*/  SHF.L.U32 R26, R2, 0x1, RZ ;  /* 0x00000001021a7819 */ /* 0x000fe200000006ff */
[----:B------:R-:W-:Y:S02]  /*bb90*/  HADD2.F32 R2, -RZ, R33.H1_H1 ;  /* 0x30000021ff027230 */ /* 0x000fe40000004100 */
[----:B------:R-:W1:Y:S04]  /*bba0*/  LDS.128 R12, [R28+0x7100] ;  /* 0x007100001c0c7984 */ /* 0x000e680000000c00 */
[----:B------:R-:W2:Y:S01]  /*bbb0*/  LDS.128 R8, [R26+0x7100] ;  /* 0x007100001a087984 */ /* 0x000ea20000000c00 */
[--C-:B-1----:R-:W-:Y:S02]  /*bbc0*/  HADD2.F32 R17, -RZ, R13.reuse.H0_H0 ;  /* 0x2000000dff117230 */ /* 0x102fe40000004100 */
[----:B------:R-:W-:-:S02]  /*bbd0*/  HADD2.F32 R18, -RZ, R13.H1_H1 ;  /* 0x3000000dff127230 */ /* 0x000fc40000004100 */
[----:B--2---:R-:W-:Y:S02]  /*bbe0*/  HADD2.F32 R13, -RZ, R8.H0_H0 ;  /* 0x20000008ff0d7230 */ /* 0x004fe40000004100 */
[--C-:B------:R-:W-:Y:S02]  /*bbf0*/  HADD2.F32 R5, -RZ, R12.reuse.H0_H0 ;  /* 0x2000000cff057230 */ /* 0x100fe40000004100 */
[----:B------:R-:W-:Y:S01]  /*bc00*/  HADD2.F32 R16, -RZ, R12.H1_H1 ;  /* 0x3000000cff107230 */ /* 0x000fe20000004100 */
[C---:B------:R-:W-:Y:S01]  /*bc10*/  FMUL.FTZ R0, R2.reuse, R13 ;  /* 0x0000000d02007220 */ /* 0x040fe20000410000 */
[--C-:B------:R-:W-:Y:S01]  /*bc20*/  HADD2.F32 R20, -RZ, R14.reuse.H0_H0 ;  /* 0x2000000eff147230 */ /* 0x100fe20000004100 */
[----:B------:R-:W-:Y:S01]  /*bc30*/  FMUL.FTZ R6, R2, R5 ;  /* 0x0000000502067220 */ /* 0x000fe20000410000 */
[----:B------:R-:W-:Y:S02]  /*bc40*/  HADD2.F32 R21, -RZ, R14.H1_H1 ;  /* 0x3000000eff157230 */ /* 0x000fe40000004100 */
[----:B------:R-:W-:-:S02]  /*bc50*/  HADD2.F32 R12, -RZ, R34.H0_H0 ;  /* 0x20000022ff0c7230 */ /* 0x000fc40000004100 */
[----:B------:R-:W-:Y:S01]  /*bc60*/  HADD2.F32 R14, -RZ, R8.H1_H1 ;  /* 0x30000008ff0e7230 */ /* 0x000fe20000004100 */
[C---:B------:R-:W-:Y:S01]  /*bc70*/  FMUL.FTZ R8, R7.reuse, R16 ;  /* 0x0000001007087220 */ /* 0x040fe20000410000 */
[--C-:B------:R-:W-:Y:S01]  /*bc80*/  HADD2.F32 R23, -RZ, R15.reuse.H0_H0 ;  /* 0x2000000fff177230 */ /* 0x100fe20000004100 */
[C---:B------:R-:W-:Y:S01]  /*bc90*/  FFMA.FTZ R30, R12.reuse, R5, -R0 ;  /* 0x000000050c1e7223 */ /* 0x040fe20000010800 */
[----:B------:R-:W-:Y:S01]  /*bca0*/  HADD2.F32 R25, -RZ, R15.H1_H1 ;  /* 0x3000000fff197230 */ /* 0x000fe20000004100 */
[----:B------:R-:W-:Y:S01]  /*bcb0*/  FMUL.FTZ R5, R7, R14 ;  /* 0x0000000e07057220 */ /* 0x000fe20000410000 */
[----:B------:R-:W-:Y:S01]  /*bcc0*/  HADD2.F32 R2, -RZ, R35.H1_H1 ;  /* 0x30000023ff027230 */ /* 0x000fe20000004100 */
[----:B------:R-:W-:Y:S01]  /*bcd0*/  FFMA.FTZ R29, R12, R13, R6 ;  /* 0x0000000d0c1d7223 */ /* 0x000fe20000010006 */
[----:B------:R-:W-:Y:S02]  /*bce0*/  HADD2.F32 R15, -RZ, R9.H0_H0 ;  /* 0x20000009ff0f7230 */ /* 0x000fe40000004100 */
[----:B------:R-:W-:Y:S01]  /*bcf0*/  HADD2.F32 R0, -RZ, R34.H1_H1 ;  /* 0x30000022ff007230 */ /* 0x000fe20000004100 */
[C---:B------:R-:W-:Y:S01]  /*bd00*/  FFMA.FTZ R12, R2.reuse, R16, -R5 ;  /* 0x00000010020c7223 */ /* 0x040fe20000010805 */
[----:B------:R-:W-:Y:S01]  /*bd10*/  HADD2.F32 R6, -RZ, R37.H0_H0 ;  /* 0x20000025ff067230 */ /* 0x000fe20000004100 */
[----:B------:R-:W-:Y:S01]  /*bd20*/  FFMA.FTZ R27, R2, R14, R8 ;  /* 0x0000000e021b7223 */ /* 0x000fe20000010008 */
[----:B------:R-:W-:Y:S01]  /*bd30*/  HADD2.F32 R9, -RZ, R9.H1_H1 ;  /* 0x30000009ff097230 */ /* 0x000fe20000004100 */
[C---:B------:R-:W-:Y:S01]  /*bd40*/  FMUL.FTZ R7, R0.reuse, R15 ;  /* 0x0000000f00077220 */ /* 0x040fe20000410000 */
[----:B------:R-:W-:Y:S01]  /*bd50*/  HADD2.F32 R5, -RZ, R35.H0_H0 ;  /* 0x20000023ff057230 */ /* 0x000fe20000004100 */
[-C--:B------:R-:W-:Y:S01]  /*bd60*/  FMUL.FTZ R8, R0, R17.reuse ;  /* 0x0000001100087220 */ /* 0x080fe20000410000 */
[----:B------:R-:W-:Y:S01]  /*bd70*/  HADD2.F32 R0, -RZ, R37.H1_H1 ;  /* 0x30000025ff007230 */ /* 0x000fe20000004100 */
[----:B------:R-:W-:Y:S01]  /*bd80*/  FFMA.FTZ R17, R6, R17, -R7 ;  /* 0x0000001106117223 */ /* 0x000fe20000010807 */
[--C-:B------:R-:W-:Y:S01]  /*bd90*/  HADD2.F32 R19, -RZ, R10.reuse.H0_H0 ;  /* 0x2000000aff137230 */ /* 0x100fe20000004100 */
[CC--:B------:R-:W-:Y:S01]  /*bda0*/  FMUL.FTZ R7, R5.reuse, R9.reuse ;  /* 0x0000000905077220 */ /* 0x0c0fe20000410000 */
[----:B------:R-:W-:Y:S01]  /*bdb0*/  HADD2.F32 R10, -RZ, R10.H1_H1 ;  /* 0x3000000aff0a7230 */ /* 0x000fe20000004100 */
[-C--:B------:R-:W-:Y:S01]  /*bdc0*/  FMUL.FTZ R2, R5, R18.reuse ;  /* 0x0000001205027220 */ /* 0x080fe20000410000 */
[--C-:B------:R-:W-:Y:S01]  /*bdd0*/  HADD2.F32 R5, -RZ, R36.reuse.H0_H0 ;  /* 0x20000024ff057230 */ /* 0x100fe20000004100 */
[C---:B------:R-:W-:Y:S01]  /*bde0*/  FFMA.FTZ R13, R0.reuse, R18, -R7 ;  /* 0x00000012000d7223 */ /* 0x040fe20000010807 */
[----:B------:R-:W-:Y:S01]  /*bdf0*/  HADD2.F32 R22, -RZ, R11.H0_H0 ;  /* 0x2000000bff167230 */ /* 0x000fe20000004100 */
[----:B------:R-:W-:Y:S01]  /*be00*/  FFMA.FTZ R9, R0, R9, R2 ;  /* 0x0000000900097223 */ /* 0x000fe20000010002 */
[----:B------:R-:W-:Y:S01]  /*be10*/  HADD2.F32 R0, -RZ, R36.H1_H1 ;  /* 0x30000024ff007230 */ /* 0x000fe20000004100 */
[----:B------:R-:W-:Y:S01]  /*be20*/  FFMA.FTZ R16, R6, R15, R8 ;  /* 0x0000000f06107223 */ /* 0x000fe20000010008 */
[----:B------:R-:W-:Y:S01]  /*be30*/  HADD2.F32 R2, -RZ, R39.H0_H0 ;  /* 0x20000027ff027230 */ /* 0x000fe20000004100 */
[C---:B------:R-:W-:Y:S01]  /*be40*/  FMUL.FTZ R8, R5.reuse, R19 ;  /* 0x0000001305087220 */ /* 0x040fe20000410000 */
[--C-:B------:R-:W-:Y:S01]  /*be50*/  HADD2.F32 R6, -RZ, R38.reuse.H1_H1 ;  /* 0x30000026ff067230 */ /* 0x100fe20000004100 */
[----:B------:R-:W-:Y:S01]  /*be60*/  FMUL.FTZ R7, R5, R20 ;  /* 0x0000001405077220 */ /* 0x000fe20000410000 */
[----:B------:R-:W-:Y:S01]  /*be70*/  HADD2.F32 R11, -RZ, R11.H1_H1 ;  /* 0x3000000bff0b7230 */ /* 0x000fe20000004100 */
[----:B------:R-:W-:Y:S01]  /*be80*/  FMUL.FTZ R5, R0, R10 ;  /* 0x0000000a00057220 */ /* 0x000fe20000410000 */
[----:B------:R-:W-:Y:S01]  /*be90*/  F2FP.PACK_AB R12, R12, R30 ;  /* 0x0000001e0c0c723e */ /* 0x000fe200000000ff */
[----:B------:R-:W-:Y:S01]  /*bea0*/  FMUL.FTZ R0, R0, R21 ;  /* 0x0000001500007220 */ /* 0x000fe20000410000 */
[----:B------:R-:W-:Y:S01]  /*beb0*/  F2FP.PACK_AB R13, R13, R17 ;  /* 0x000000110d0d723e */ /* 0x000fe200000000ff */
[C---:B------:R-:W-:Y:S01]  /*bec0*/  FFMA.FTZ R20, R2.reuse, R20, -R8 ;  /* 0x0000001402147223 */ /* 0x040fe20000010808 */
[----:B------:R-:W-:Y:S01]  /*bed0*/  F2FP.PACK_AB R9, R9, R16 ;  /* 0x000000100909723e */ /* 0x000fe200000000ff */
[----:B------:R-:W-:Y:S01]  /*bee0*/  FFMA.FTZ R19, R2, R19, R7 ;  /* 0x0000001302137223 */ /* 0x000fe20000010007 */
[----:B------:R-:W-:Y:S01]  /*bef0*/  HADD2.F32 R2, -RZ, R39.H1_H1 ;  /* 0x30000027ff027230 */ /* 0x000fe20000004100 */
[C---:B------:R-:W-:Y:S01]  /*bf00*/  FFMA.FTZ R10, R6.reuse, R10, R0 ;  /* 0x0000000a060a7223 */ /* 0x040fe20000010000 */
[----:B------:R-:W-:Y:S01]  /*bf10*/  HADD2.F32 R0, -RZ, R38.H0_H0 ;  /* 0x20000026ff007230 */ /* 0x000fe20000004100 */
[----:B------:R-:W-:Y:S01]  /*bf20*/  FFMA.FTZ R14, R6, R21, -R5 ;  /* 0x00000015060e7223 */ /* 0x000fe20000010805 */
[--C-:B------:R-:W-:Y:S01]  /*bf30*/  HADD2.F32 R6, -RZ, R41.reuse.H1_H1 ;  /* 0x30000029ff067230 */ /* 0x100fe20000004100 */
[C---:B------:R-:W-:Y:S01]  /*bf40*/  FMUL.FTZ R8, R2.reuse, R22 ;  /* 0x0000001602087220 */ /* 0x040fe20000410000 */
[----:B------:R-:W-:Y:S01]  /*bf50*/  HADD2.F32 R5, -RZ, R41.H0_H0 ;  /* 0x20000029ff057230 */ /* 0x000fe20000004100 */
[----:B------:R-:W-:Y:S01]  /*bf60*/  FMUL.FTZ R7, R2, R23 ;  /* 0x0000001702077220 */ /* 0x000fe20000410000 */
[----:B------:R-:W-:Y:S01]  /*bf70*/  F2FP.PACK_AB R14, R14, R20 ;  /* 0x000000140e0e723e */ /* 0x000fe200000000ff */
[----:B------:R-:W-:Y:S01]  /*bf80*/  FMUL.FTZ R2, R0, R11 ;  /* 0x0000000b00027220 */ /* 0x000fe20000410000 */
[----:B------:R-:W-:Y:S01]  /*bf90*/  F2FP.PACK_AB R10, R10, R19 ;  /* 0x000000130a0a723e */ /* 0x000fe200000000ff */
[----:B------:R-:W-:-:S02]  /*bfa0*/  FMUL.FTZ R0, R0, R25 ;  /* 0x0000001900007220 */ /* 0x000fc40000410000 */
[C---:B------:R-:W-:Y:S01]  /*bfb0*/  FFMA.FTZ R15, R6.reuse, R23, -R8 ;  /* 0x00000017060f7223 */ /* 0x040fe20000010808 */
[----:B------:R-:W-:Y:S01]  /*bfc0*/  F2FP.PACK_AB R8, R27, R29 ;  /* 0x0000001d1b08723e */ /* 0x000fe200000000ff */
[C---:B------:R-:W-:Y:S02]  /*bfd0*/  FFMA.FTZ R2, R5.reuse, R25, -R2 ;  /* 0x0000001905027223 */ /* 0x040fe40000010802 */
[----:B------:R-:W-:Y:S02]  /*bfe0*/  FFMA.FTZ R7, R6, R22, R7 ;  /* 0x0000001606077223 */ /* 0x000fe40000010007 */
[----:B------:R-:W-:Y:S01]  /*bff0*/  FFMA.FTZ R0, R5, R11, R0 ;  /* 0x0000000b05007223 */ /* 0x000fe20000010000 */
[----:B------:R-:W-:-:S04]  /*c000*/  F2FP.PACK_AB R15, R2, R15 ;  /* 0x0000000f020f723e */ /* 0x000fc800000000ff */
[----:B------:R-:W-:Y:S01]  /*c010*/  F2FP.PACK_AB R11, R0, R7 ;  /* 0x00000007000b723e */ /* 0x000fe200000000ff */
[----:B------:R1:W-:Y:S04]  /*c020*/  STS.128 [R28+0x7100], R12 ;  /* 0x0071000c1c007388 */ /* 0x0003e80000000c00 */
[----:B------:R1:W-:Y:S02]  /*c030*/  STS.128 [R26+0x7100], R8 ;  /* 0x007100081a007388 */ /* 0x0003e40000000c00 */
.L_x_129:
[----:B------:R-:W-:Y:S05]  /*c040*/  BSYNC B0 ;  /* 0x0000000000007941 */ /* 0x000fea0003800000 */
.L_x_128:
        /* <DEDUP_REMOVED lines=94> */
.L_x_131:
[----:B------:R-:W-:Y:S05]  /*c630*/  BSYNC B0 ;  /* 0x0000000000007941 */ /* 0x000fea0003800000 */
.L_x_130:
[----:B------:R-:W-:-:S04]  /*c640*/  IADD3 R0, R31, 0x60, RZ ;  /* 0x000000601f007810 */ /* 0x000fc80007ffe0ff */
        /* <DEDUP_REMOVED lines=15> */
[----:B------:R-:W-:-:S02]  /*c740*/  SHF.L.U32 R27, R5, 0x1, RZ ;  /* 0x00000001051b7819 */ /* 0x000fc400000006ff */
[----:B------:R-:W-:Y:S01]  /*c750*/  SHF.L.U32 R25, R2, 0x1, RZ ;  /* 0x0000000102197819 */ /* 0x000fe200000006ff */
[----:B------:R-:W-:Y:S02]  /*c760*/  HADD2.F32 R2, -RZ, R33.H1_H1 ;  /* 0x30000021ff027230 */ /* 0x000fe40000004100 */
[----:B-1----:R-:W1:Y:S04]  /*c770*/  LDS.128 R12, [R27+0x7100] ;  /* 0x007100001b0c7984 */ /* 0x002e680000000c00 */
        /* <DEDUP_REMOVED lines=64> */
[----:B------:R-:W-:Y:S01]  /*cb80*/  FFMA.FTZ R15, R6, R23, -R8 ;  /* 0x00000017060f7223 */ /* 0x000fe20000010808 */
        /* <DEDUP_REMOVED lines=8> */
.L_x_121:
[----:B------:R-:W-:Y:S05]  /*cc10*/  BSYNC B2 ;  /* 0x0000000000027941 */ /* 0x000fea0003800000 */
.L_x_105:
[----:B------:R-:W-:Y:S01]  /*cc20*/  IMAD R0, R45, c[0x0][0x208], RZ ;  /* 0x000082002d007a24 */ /* 0x000fe200078e02ff */
[----:B------:R-:W-:Y:S01]  /*cc30*/  SHF.L.U32 R5, R43, 0x6, RZ ;  /* 0x000000062b057819 */ /* 0x000fe200000006ff */
[----:B------:R-:W-:Y:S01]  /*cc40*/  IMAD.WIDE.U32 R6, R51, c[0x0][0x208], RZ ;  /* 0x0000820033067a25 */ /* 0x000fe200078e00ff */
[----:B-1----:R-:W-:Y:S01]  /*cc50*/  SHF.R.S32.HI R10, RZ, 0x4, R48 ;  /* 0x00000004ff0a7819 */ /* 0x002fe20000011430 */
[----:B------:R-:W-:-:S04]  /*cc60*/  DEPBAR.LE SB0, 0x0 ;  /* 0x000080000000791a */ /* 0x000fc80000000000 */
[----:B------:R-:W-:Y:S01]  /*cc70*/  IMAD R2, R51, c[0x0][0x20c], R0 ;  /* 0x0000830033027a24 */ /* 0x000fe200078e0200 */
[----:B------:R-:W-:Y:S01]  /*cc80*/  SHF.L.U32 R9, R42, 0x3, RZ ;  /* 0x000000032a097819 */ /* 0x000fe200000006ff */
[----:B------:R-:W-:Y:S01]  /*cc90*/  IMAD R8, R47, c[0x0][0x218], RZ ;  /* 0x000086002f087a24 */ /* 0x000fe200078e02ff */
[----:B------:R-:W-:Y:S01]  /*cca0*/  LOP3.LUT R0, R5, 0x1c0, RZ, 0xc0, !PT ;  /* 0x000001c005007812 */ /* 0x000fe200078ec0ff */
[----:B------:R-:W-:Y:S01]  /*ccb0*/  UISETP.GE.AND UP0, UPT, UR13, 0x71, UPT ;  /* 0x000000710d00788c */ /* 0x000fe2000bf06270 */
[----:B------:R-:W-:Y:S02]  /*ccc0*/  LEA.HI R5, R48, R10, RZ, 0x1 ;  /* 0x0000000a30057211 */ /* 0x000fe400078f08ff */
[----:B------:R-:W-:Y:S02]  /*ccd0*/  IADD3 R7, R7, R2, RZ ;  /* 0x0000000207077210 */ /* 0x000fe40007ffe0ff */
[----:B------:R-:W-:Y:S02]  /*cce0*/  LOP3.LUT R9, R0, 0x8, R9, 0xf8, !PT ;  /* 0x0000000800097812 */ /* 0x000fe400078ef809 */
[----:B------:R-:W-:Y:S01]  /*ccf0*/  SHF.R.U32.HI R0, RZ, 0x3, R0 ;  /* 0x00000003ff007819 */ /* 0x000fe20000011600 */
[----:B------:R-:W-:Y:S01]  /*cd00*/  IMAD.WIDE.U32 R6, R50, c[0x0][0x218], R6 ;  /* 0x0000860032067a25 */ /* 0x000fe200078e0006 */
[----:B------:R-:W-:-:S02]  /*cd10*/  LOP3.LUT R5, R5, 0xfffffffe, RZ, 0xc0, !PT ;  /* 0xfffffffe05057812 */ /* 0x000fc400078ec0ff */
[----:B------:R-:W-:Y:S02]  /*cd20*/  LOP3.LUT R9, R9, R0, RZ, 0x3c, !PT ;  /* 0x0000000009097212 */ /* 0x000fe400078e3cff */
[----:B------:R-:W-:Y:S02]  /*cd30*/  SHF.L.U32 R2, R44, 0x6, RZ ;  /* 0x000000062c027819 */ /* 0x000fe400000006ff */
[----:B------:R-:W-:Y:S01]  /*cd40*/  IADD3 R0, R10, -R5, RZ ;  /* 0x800000050a007210 */ /* 0x000fe20007ffe0ff */
[----:B------:R-:W-:Y:S01]  /*cd50*/  IMAD R5, R50, c[0x0][0x21c], R8 ;  /* 0x0000870032057a24 */ /* 0x000fe200078e0208 */
[----:B------:R-:W-:Y:S01]  /*cd60*/  BAR.SYNC.DEFER_BLOCKING 0x0 ;  /* 0x0000000000007b1d */ /* 0x000fe20000010000 */
[----:B------:R-:W-:Y:S02]  /*cd70*/  IADD3 R6, P0, R6, UR26, RZ ;  /* 0x0000001a06067c10 */ /* 0x000fe4000ff1e0ff */
[----:B------:R-:W-:Y:S02]  /*cd80*/  LOP3.LUT R2, R2, 0x1c0, RZ, 0xc0, !PT ;  /* 0x000001c002027812 */ /* 0x000fe400078ec0ff */
[----:B------:R-:W-:-:S02]  /*cd90*/  SHF.L.U32 R8, R0, 0x3, RZ ;  /* 0x0000000300087819 */ /* 0x000fc400000006ff */
[----:B------:R-:W-:Y:S02]  /*cda0*/  LEA R0, R0, R9, 0x9 ;  /* 0x0000000900007211 */ /* 0x000fe400078e48ff */
[----:B------:R-:W-:Y:S02]  /*cdb0*/  LOP3.LUT P1, RZ, R43, 0x2, RZ, 0xc0, !PT ;  /* 0x000000022bff7812 */ /* 0x000fe4000782c0ff */
[----:B------:R-:W-:Y:S02]  /*cdc0*/  IADD3.X R7, R7, UR5, R5, P0, !PT ;  /* 0x0000000507077c10 */ /* 0x000fe400087fe405 */
[----:B------:R-:W-:Y:S02]  /*cdd0*/  LOP3.LUT R8, R2, 0x8, R8, 0xf8, !PT ;  /* 0x0000000802087812 */ /* 0x000fe400078ef808 */
[----:B------:R-:W-:Y:S02]  /*cde0*/  SHF.R.U32.HI R5, RZ, 0x3, R2 ;  /* 0x00000003ff057819 */ /* 0x000fe40000011602 */
[----:B------:R-:W-:-:S02]  /*cdf0*/  LEA R2, P0, R6, c[0x0][0x1f8], 0x1 ;  /* 0x00007e0006027a11 */ /* 0x000fc400078008ff */
[----:B------:R-:W-:Y:S02]  /*ce00*/  SHF.L.U32 R119, R0, 0x1, RZ ;  /* 0x0000000100777819 */ /* 0x000fe400000006ff */
[----:B------:R-:W-:Y:S01]  /*ce10*/  LOP3.LUT R117, R8, R5, RZ, 0x3c, !PT ;  /* 0x0000000508757212 */ /* 0x000fe200078e3cff */
[----:B------:R-:W1:Y:S01]  /*ce20*/  SHFL.IDX PT, R11, R2, 0x1, 0x181f ;  /* 0x00381f00020b7f89 */ /* 0x000e6200000e0000 */
[----:B------:R-:W-:Y:S02]  /*ce30*/  LEA.HI.X R5, R6, c[0x0][0x1fc], R7, 0x1, P0 ;  /* 0x00007f0006057a11 */ /* 0x000fe400000f0c07 */
[C---:B------:R-:W-:Y:S01]  /*ce40*/  IADD3 R0, R119.reuse, 0x3900, RZ ;  /* 0x0000390077007810 */ /* 0x040fe20007ffe0ff */
[----:B------:R-:W2:Y:S01]  /*ce50*/  SHFL.IDX PT, R12, R2, RZ, 0x181f ;  /* 0x00181fff020c7589 */ /* 0x000ea200000e0000 */
[----:B------:R-:W-:Y:S02]  /*ce60*/  IADD3 R234, R119, 0x3920, RZ ;  /* 0x0000392077ea7810 */ /* 0x000fe40007ffe0ff */
[----:B------:R-:W-:Y:S01]  /*ce70*/  @P1 IADD3 R234, R0, -0x20, RZ ;  /* 0xffffffe000ea1810 */ /* 0x000fe20007ffe0ff */
[----:B------:R-:W3:Y:S01]  /*ce80*/  SHFL.IDX PT, R8, R5, 0x1, 0x181f ;  /* 0x00381f0005087f89 */ /* 0x000ee200000e0000 */
[----:B------:R-:W-:-:S02]  /*ce90*/  SHF.L.U64.HI R241, R242, 0x1, R241 ;  /* 0x00000001f2f17819 */ /* 0x000fc400000102f1 */
[C---:B------:R-:W-:Y:S01]  /*cea0*/  ISETP.GE.AND P0, PT, R242.reuse, c[0x0][0x1d4], PT ;  /* 0x00007500f2007a0c */ /* 0x040fe20003f06270 */
[----:B------:R-:W4:Y:S01]  /*ceb0*/  SHFL.IDX PT, R13, R5, RZ, 0x181f ;  /* 0x00181fff050d7589 */ /* 0x000f2200000e0000 */
[----:B------:R-:W-:Y:S02]  /*cec0*/  SHF.L.U32 R242, R242, 0x1, RZ ;  /* 0x00000001f2f27819 */ /* 0x000fe400000006ff */
[----:B------:R-:W-:Y:S01]  /*ced0*/  SHF.L.U32 R9, R46, 0x6, RZ ;  /* 0x000000062e097819 */ /* 0x000fe200000006ff */
[----:B------:R-:W5:Y:S01]  /*cee0*/  SHFL.IDX PT, R6, R2, 0x3, 0x181f ;  /* 0x00781f0002067f89 */ /* 0x000f6200000e0000 */
[----:B------:R-:W-:Y:S02]  /*cef0*/  ISETP.LT.OR P6, PT, R40, 0x1, P0 ;  /* 0x000000012800780c */ /* 0x000fe400007c1670 */
[----:B------:R-:W-:Y:S01]  /*cf00*/  LOP3.LUT R116, R9, 0xfffffe00, RZ, 0xc0, !PT ;  /* 0xfffffe0009747812 */ /* 0x000fe200078ec0ff */
[----:B------:R-:W5:Y:S01]  /*cf10*/  SHFL.IDX PT, R0, R2, 0x4, 0x181f ;  /* 0x00981f0002007f89 */ /* 0x000f6200000e0000 */
[----:B------:R-:W-:-:S02]  /*cf20*/  SHF.L.U32 R195, R32, 0x1, RZ ;  /* 0x0000000120c37819 */ /* 0x000fc400000006ff */
[C---:B------:R-:W-:Y:S01]  /*cf30*/  IADD3 R240, R234.reuse, 0x800, RZ ;  /* 0x00000800eaf07810 */ /* 0x040fe20007ffe0ff */
[----:B------:R-:W5:Y:S01]  /*cf40*/  SHFL.IDX PT, R10, R2, 0x2, 0x181f ;  /* 0x00581f00020a7f89 */ /* 0x000f6200000e0000 */
[-C--:B-1----:R-:W-:Y:S02]  /*cf50*/  IADD3 R14, P1, R11, R242.reuse, RZ ;  /* 0x000000f20b0e7210 */ /* 0x082fe40007f3e0ff */
[----:B------:R-:W-:Y:S01]  /*cf60*/  IADD3 R239, R234, 0x1000, RZ ;  /* 0x00001000eaef7810 */ /* 0x000fe20007ffe0ff */
[----:B------:R-:W1:Y:S01]  /*cf70*/  SHFL.IDX PT, R19, R5, 0x3, 0x181f ;  /* 0x00781f0005137f89 */ /* 0x000e6200000e0000 */
[----:B--2---:R-:W-:Y:S02]  /*cf80*/  IADD3 R16, P2, R12, R242, RZ ;  /* 0x000000f20c107210 */ /* 0x004fe40007f5e0ff */
[----:B------:R-:W-:Y:S01]  /*cf90*/  IADD3 R238, R234, 0x1800, RZ ;  /* 0x00001800eaee7810 */ /* 0x000fe20007ffe0ff */
[----:B------:R-:W2:Y:S01]  /*cfa0*/  SHFL.IDX PT, R18, R2, 0x5, 0x181f ;  /* 0x00b81f0002127f89 */ /* 0x000ea200000e0000 */
[----:B---3--:R-:W-:-:S02]  /*cfb0*/  IADD3.X R15, R8, R241, RZ, P1, !PT ;  /* 0x000000f1080f7210 */ /* 0x008fc40000ffe4ff */
[C---:B------:R-:W-:Y:S01]  /*cfc0*/  IADD3 R237, R234.reuse, 0x2000, RZ ;  /* 0x00002000eaed7810 */ /* 0x040fe20007ffe0ff */
[----:B------:R-:W3:Y:S01]  /*cfd0*/  SHFL.IDX PT, R7, R5, 0x2, 0x181f ;  /* 0x00581f0005077f89 */ /* 0x000ee200000e0000 */
[----:B----4-:R-:W-:Y:S02]  /*cfe0*/  IADD3.X R17, R13, R241, RZ, P2, !PT ;  /* 0x000000f10d117210 */ /* 0x010fe400017fe4ff */
[----:B------:R-:W-:Y:S01]  /*cff0*/  IADD3 R236, R234, 0x2800, RZ ;  /* 0x00002800eaec7810 */ /* 0x000fe20007ffe0ff */
[----:B------:R-:W4:Y:S01]  /*d000*/  SHFL.IDX PT, R20, R5, 0x4, 0x181f ;  /* 0x00981f0005147f89 */ /* 0x000f2200000e0000 */
[-C--:B-----5:R-:W-:Y:S02]  /*d010*/  IADD3 R8, P1, R6, R242.reuse, RZ ;  /* 0x000000f206087210 */ /* 0x0a0fe40007f3e0ff */
[----:B------:R-:W-:Y:S01]  /*d020*/  IADD3 R235, R234, 0x3000, RZ ;  /* 0x00003000eaeb7810 */ /* 0x000fe20007ffe0ff */
[----:B------:R-:W5:Y:S01]  /*d030*/  SHFL.IDX PT, R21, R5, 0x5, 0x181f ;  /* 0x00b81f0005157f89 */ /* 0x000f6200000e0000 */
[----:B------:R-:W-:-:S02]  /*d040*/  IADD3 R6, P2, R0, R242, RZ ;  /* 0x000000f200067210 */ /* 0x000fc40007f5e0ff */
[----:B------:R-:W-:Y:S01]  /*d050*/  LEA R0, R49, R116, 0xa ;  /* 0x0000007431007211 */ /* 0x000fe200078e50ff */
[----:B------:R-:W-:Y:S01]  /*d060*/  SHFL.IDX PT, R2, R2, 0x6, 0x181f ;  /* 0x00d81f0002027f89 */ /* 0x000fe200000e0000 */
[----:B------:R-:W-:Y:S02]  /*d070*/  IADD3 R12, P4, R10, R242, RZ ;  /* 0x000000f20a0c7210 */ /* 0x000fe40007f9e0ff */
[----:B------:R-:W-:Y:S01]  /*d080*/  IADD3 R0, R117, R0, RZ ;  /* 0x0000000075007210 */ /* 0x000fe20007ffe0ff */
[----:B------:R-:W-:Y:S01]  /*d090*/  LDSM.16.M88.4 R48, [R119+0x3900] ;  /* 0x003900007730783b */ /* 0x000fe20000000200 */
[----:B-1----:R-:W-:Y:S02]  /*d0a0*/  IADD3.X R9, R19, R241, RZ, P1, !PT ;  /* 0x000000f113097210 */ /* 0x002fe40000ffe4ff */
[----:B------:R-:W-:Y:S01]  /*d0b0*/  SHF.L.U32 R230, R0, 0x1, RZ ;  /* 0x0000000100e67819 */ /* 0x000fe200000006ff */
[----:B------:R-:W-:Y:S01]  /*d0c0*/  SHFL.IDX PT, R5, R5, 0x6, 0x181f ;  /* 0x00d81f0005057f89 */ /* 0x000fe200000e0000 */
[----:B--2---:R-:W-:-:S02]  /*d0d0*/  IADD3 R10, P1, R18, R242, RZ ;  /* 0x000000f2120a7210 */ /* 0x004fc40007f3e0ff */
[----:B------:R-:W-:Y:S01]  /*d0e0*/  LEA R233, R3, R230, 0x1 ;  /* 0x000000e603e97211 */ /* 0x000fe200078e08ff */
[----:B------:R-:W1:Y:S01]  /*d0f0*/  LDSM.16.M88.4 R36, [R230+0x7100] ;  /* 0x00710000e624783b */ /* 0x000e620000000200 */
[-C--:B---3--:R-:W-:Y:S02]  /*d100*/  IADD3.X R13, R7, R241.reuse, RZ, P4, !PT ;  /* 0x000000f1070d7210 */ /* 0x088fe400027fe4ff */
[----:B------:R-:W-:Y:S01]  /*d110*/  ISETP.LT.OR P4, PT, R40, 0x11, P0 ;  /* 0x000000112800780c */ /* 0x000fe20000781670 */
[----:B------:R-:W2:Y:S01]  /*d120*/  LDSM.16.M88.4 R32, [R230+0x9100] ;  /* 0x00910000e620783b */ /* 0x000ea20000000200 */
[-C--:B----4-:R-:W-:Y:S02]  /*d130*/  IADD3.X R7, R20, R241.reuse, RZ, P2, !PT ;  /* 0x000000f114077210 */ /* 0x090fe400017fe4ff */
[----:B------:R-:W-:Y:S01]  /*d140*/  ISETP.LT.OR P2, PT, R40, 0x21, P0 ;  /* 0x000000212800780c */ /* 0x000fe20000741670 */
[----:B------:R-:W-:Y:S01]  /*d150*/  LDSM.16.M88.4 R80, [R119+0x4100] ;  /* 0x004100007750783b */ /* 0x000fe20000000200 */
[----:B-----5:R-:W-:-:S02]  /*d160*/  IADD3.X R11, R21, R241, RZ, P1, !PT ;  /* 0x000000f1150b7210 */ /* 0x020fc40000ffe4ff */
[----:B------:R-:W-:Y:S01]  /*d170*/  ISETP.LT.OR P1, PT, R40, 0x31, P0 ;  /* 0x000000312800780c */ /* 0x000fe20000721670 */
[----:B------:R-:W-:Y:S01]  /*d180*/  LDSM.16.M88.4 R88, [R119+0x4900] ;  /* 0x004900007758783b */ /* 0x000fe20000000200 */
[----:B------:R-:W-:Y:S02]  /*d190*/  MOV R0, 0x40 ;  /* 0x0000004000007802 */ /* 0x000fe40000000f00 */
[----:B------:R-:W-:Y:S01]  /*d1a0*/  LEA R231, R4, R230, 0x1 ;  /* 0x000000e604e77211 */ /* 0x000fe200078e08ff */
[----:B------:R-:W-:Y:S03]  /*d1b0*/  LDSM.16.M88.4 R96, [R119+0x5100] ;  /* 0x005100007760783b */ /* 0x000fe60000000200 */
[----:B------:R-:W-:Y:S01]  /*d1c0*/  LEA R232, R3, R231, 0x1 ;  /* 0x000000e703e87211 */ /* 0x000fe200078e08ff */
[----:B------:R-:W-:Y:S04]  /*d1d0*/  LDSM.16.M88.4 R104, [R119+0x5900] ;  /* 0x005900007768783b */ /* 0x000fe80000000200 */
[----:B------:R-:W-:Y:S04]  /*d1e0*/  LDSM.16.M88.4 R112, [R119+0x6100] ;  /* 0x006100007770783b */ /* 0x000fe80000000200 */
[----:B------:R-:W-:Y:S04]  /*d1f0*/  LDSM.16.M88.4 R124, [R119+0x6900] ;  /* 0x00690000777c783b */ /* 0x000fe80000000200 */
[----:B------:R-:W-:Y:S04]  /*d200*/  LDSM.16.M88.4 R52, [R234] ;  /* 0x00000000ea34783b */ /* 0x000fe80000000200 */
[----:B------:R-:W-:Y:S04]  /*d210*/  LDSM.16.M88.4 R84, [R234+0x800] ;  /* 0x00080000ea54783b */ /* 0x000fe80000000200 */
[----:B------:R-:W-:Y:S01]  /*d220*/  LDSM.16.M88.4 R92, [R234+0x1000] ;  /* 0x00100000ea5c783b */ /* 0x000fe20000000200 */
[----:B-1----:R-:W-:Y:S03]  /*d230*/  HMMA.16816.F32 R68, R36, R50, RZ ;  /* 0x000000322444723c */ /* 0x002fe600000018ff */
[----:B------:R-:W-:Y:S04]  /*d240*/  LDSM.16.M88.4 R100, [R234+0x1800] ;  /* 0x00180000ea64783b */ /* 0x000fe80000000200 */
[----:B------:R-:W-:Y:S01]  /*d250*/  LDSM.16.M88.4 R108, [R234+0x2000] ;  /* 0x00200000ea6c783b */ /* 0x000fe20000000200 */
[----:B--2---:R-:W-:Y:S03]  /*d260*/  HMMA.16816.F32 R56, R32, R48, RZ ;  /* 0x000000302038723c */ /* 0x004fe600000018ff */
[----:B------:R-:W-:Y:S04]  /*d270*/  LDSM.16.M88.4 R120, [R234+0x2800] ;  /* 0x00280000ea78783b */ /* 0x000fe80000000200 */
[----:B------:R-:W-:Y:S04]  /*d280*/  LDSM.16.M88.4 R128, [R234+0x3000] ;  /* 0x00300000ea80783b */ /* 0x000fe80000000200 */
[----:B------:R-:W-:Y:S04]  /*d290*/  LDSM.16.M88.4 R28, [R233+0x7100] ;  /* 0x00710000e91c783b */ /* 0x000fe80000000200 */
[----:B------:R-:W1:Y:S04]  /*d2a0*/  LDSM.16.M88.4 R24, [R233+0x9100] ;  /* 0x00910000e918783b */ /* 0x000e680000000200 */
        /* <DEDUP_REMOVED lines=8> */
[----:B------:R-:W-:Y:S02]  /*d330*/  ISETP.LT.OR P2, PT, R40, 0x51, P0 ;  /* 0x000000512800780c */ /* 0x000fe40000741670 */
[----:B------:R-:W-:Y:S01]  /*d340*/  SEL R0, R0, 0xffffffc0, !P4 ;  /* 0xffffffc000007807 */ /* 0x000fe20006000000 */
[----:B------:R4:W-:Y:S01]  /*d350*/  LDGSTS.E.BYPASS.LTC128B.128 [R195+0x1900], [R8.64], !P1 ;  /* 0x0190000008c37fae */ /* 0x0009e2000c901d56 */
[----:B------:R-:W-:Y:S02]  /*d360*/  ISETP.LT.OR P1, PT, R40, 0x61, P0 ;  /* 0x000000612800780c */ /* 0x000fe40000721670 */
[----:B------:R-:W-:Y:S01]  /*d370*/  IADD3 R229, R119, R0, RZ ;  /* 0x0000000077e57210 */ /* 0x000fe20007ffe0ff */
[----:B------:R5:W-:Y:S01]  /*d380*/  LDGSTS.E.BYPASS.LTC128B.128 [R195+0x2100], [R6.64], !P6 ;  /* 0x0210000006c37fae */ /* 0x000be2000f101d56 */
[----:B------:R-:W-:Y:S02]  /*d390*/  IADD3 R228, R0, R234, RZ ;  /* 0x000000ea00e47210 */ /* 0x000fe40007ffe0ff */
[----:B------:R-:W-:Y:S01]  /*d3a0*/  PLOP3.LUT P6, PT, PT, PT, UP0, 0x80, 0x0 ;  /* 0x000000000000781c */ /* 0x000fe20003fcf008 */
[----:B------:R-:W-:Y:S04]  /*d3b0*/  STL [R1], R195 ;  /* 0x000000c301007387 */ /* 0x000fe80000100800 */
[----:B------:R4:W-:Y:S01]  /*d3c0*/  LDGSTS.E.BYPASS.LTC128B.128 [R195+0x2900], [R10.64], !P2 ;  /* 0x029000000ac37fae */ /* 0x0009e2000d101d56 */
[----:B---3--:R-:W-:Y:S01]  /*d3d0*/  HMMA.16816.F32 R12, R36, R48, RZ ;  /* 0x00000030240c723c */ /* 0x008fe200000018ff */
[----:B-----5:R-:W-:-:S07]  /*d3e0*/  IADD3 R6, P0, R2, R242, RZ ;  /* 0x000000f202067210 */ /* 0x020fce0007f1e0ff */
[----:B-1----:R-:W-:Y:S01]  /*d3f0*/  HMMA.16816.F32 R56, R24, R52, R56 ;  /* 0x000000341838723c */ /* 0x002fe20000001838 */
[----:B------:R-:W-:-:S05]  /*d400*/  IADD3.X R7, R5, R241, RZ, P0, !PT ;  /* 0x000000f105077210 */ /* 0x000fca00007fe4ff */
[----:B------:R1:W-:Y:S04]  /*d410*/  LDGSTS.E.BYPASS.LTC128B.128 [R195+0x3100], [R6.64], !P1 ;  /* 0x0310000006c37fae */ /* 0x0003e8000c901d56 */
[----:B------:R-:W-:Y:S06]  /*d420*/  LDSM.16.M88.4 R40, [R229+0x3900] ;  /* 0x00390000e528783b */ /* 0x000fec0000000200 */
[----:B------:R-:W-:Y:S01]  /*d430*/  HMMA.16816.F32 R60, R28, R52, R12 ;  /* 0x000000341c3c723c */ /* 0x000fe2000000180c */
[----:B------:R-:W3:Y:S04]  /*d440*/  LDSM.16.M88.4 R20, [R231+0x7100] ;  /* 0x00710000e714783b */ /* 0x000ee80000000200 */
[----:B--2---:R-:W2:Y:S04]  /*d450*/  LDSM.16.M88.4 R16, [R231+0x9100] ;  /* 0x00910000e710783b */ /* 0x004ea80000000200 */
[----:B------:R-:W-:Y:S04]  /*d460*/  LDSM.16.M88.4 R44, [R228] ;  /* 0x00000000e42c783b */ /* 0x000fe80000000200 */
[----:B------:R-:W5:Y:S04]  /*d470*/  LDSM.16.M88.4 R12, [R232+0x7100] ;  /* 0x00710000e80c783b */ /* 0x000f680000000200 */
[----:B----4-:R-:W4:Y:S04]  /*d480*/  LDSM.16.M88.4 R8, [R232+0x9100] ;  /* 0x00910000e808783b */ /* 0x010f280000000200 */
[----:B------:R-:W0:Y:S03]  /*d490*/  LDGDEPBAR ;  /* 0x00000000000079af */ /* 0x000e260000000000 */
[----:B---3--:R-:W-:Y:S08]  /*d4a0*/  HMMA.16816.F32 R64, R20, R40, R60 ;  /* 0x000000281440723c */ /* 0x008ff0000000183c */
[----:B------:R-:W-:Y:S08]  /*d4b0*/  HMMA.16816.F32 R60, R32, R50, RZ ;  /* 0x00000032203c723c */ /* 0x000ff000000018ff */
[----:B--2---:R-:W-:Y:S08]  /*d4c0*/  HMMA.16816.F32 R48, R16, R40, R56 ;  /* 0x000000281030723c */ /* 0x004ff00000001838 */
[----:B------:R-:W-:Y:S08]  /*d4d0*/  HMMA.16816.F32 R56, R28, R54, R68 ;  /* 0x000000361c38723c */ /* 0x000ff00000001844 */
[----:B-----5:R-:W-:Y:S08]  /*d4e0*/  HMMA.16816.F32 R68, R12, R44, R64 ;  /* 0x0000002c0c44723c */ /* 0x020ff00000001840 */
[----:B------:R-:W-:Y:S08]  /*d4f0*/  HMMA.16816.F32 R64, R24, R54, R60 ;  /* 0x000000361840723c */ /* 0x000ff0000000183c */
[----:B------:R-:W-:Y:S08]  /*d500*/  HMMA.16816.F32 R60, R36, R80, RZ ;  /* 0x00000050243c723c */ /* 0x000ff000000018ff */
[----:B----4-:R-:W-:Y:S01]  /*d510*/  HMMA.16816.F32 R76, R8, R44, R48 ;  /* 0x0000002c084c723c */ /* 0x010fe20000001830 */
[----:B------:R-:W2:Y:S01]  /*d520*/  LDSM.16.M88.4 R48, [R229+0x4100] ;  /* 0x00410000e530783b */ /* 0x000ea20000000200 */
        /* <DEDUP_REMOVED lines=10> */
[----:B------:R3:W1:Y:S10]  /*d5d0*/  MUFU.TANH R190, R0 ;  /* 0x0000000000be7308 */ /* 0x0006740000002400 */
[----:B--2---:R-:W-:Y:S08]  /*d5e0*/  HMMA.16816.F32 R60, R20, R48, R60 ;  /* 0x00000030143c723c */ /* 0x004ff0000000183c */
[----:B------:R-:W-:Y:S01]  /*d5f0*/  HMMA.16816.F32 R72, R8, R46, R64 ;  /* 0x0000002e0848723c */ /* 0x000fe20000001840 */
[----:B---3--:R-:W-:-:S07]  /*d600*/  FMUL.FTZ R0, R71, c[0x0][0x320] ;  /* 0x0000c80047007a20 */ /* 0x008fce0000410000 */
[----:B------:R-:W-:Y:S01]  /*d610*/  HMMA.16816.F32 R68, R12, R46, R52 ;  /* 0x0000002e0c44723c */ /* 0x000fe20000001834 */
[----:B------:R2:W3:Y:S07]  /*d620*/  MUFU.TANH R189, R0 ;  /* 0x0000000000bd7308 */ /* 0x0004ee0000002400 */
[----:B------:R-:W-:Y:S08]  /*d630*/  HMMA.16816.F32 R52, R24, R84, R56 ;  /* 0x000000541834723c */ /* 0x000ff00000001838 */
[----:B------:R-:W-:Y:S01]  /*d640*/  HMMA.16816.F32 R56, R36, R82, RZ ;  /* 0x000000522438723c */ /* 0x000fe200000018ff */
[----:B--2---:R-:W-:-:S04]  /*d650*/  FMUL.FTZ R0, R76, c[0x0][0x320] ;  /* 0x0000c8004c007a20 */ /* 0x004fc80000410000 */
[----:B------:R2:W1:Y:S03]  /*d660*/  MUFU.TANH R188, R0 ;  /* 0x0000000000bc7308 */ /* 0x0004660000002400 */
[----:B------:R-:W-:Y:S08]  /*d670*/  HMMA.16816.F32 R64, R32, R82, RZ ;  /* 0x000000522040723c */ /* 0x000ff000000018ff */
[----:B------:R-:W-:Y:S01]  /*d680*/  HMMA.16816.F32 R44, R16, R48, R52 ;  /* 0x00000030102c723c */ /* 0x000fe20000001834 */
[----:B--2---:R-:W-:-:S07]  /*d690*/  FMUL.FTZ R0, R77, c[0x0][0x320] ;  /* 0x0000c8004d007a20 */ /* 0x004fce0000410000 */
[-C--:B------:R-:W-:Y:S01]  /*d6a0*/  HMMA.16816.F32 R52, R28, R86.reuse, R56 ;  /* 0x000000561c34723c */ /* 0x080fe20000001838 */
[----:B------:R2:W1:Y:S07]  /*d6b0*/  MUFU.TANH R187, R0 ;  /* 0x0000000000bb7308 */ /* 0x00046e0000002400 */
[----:B------:R-:W-:Y:S08]  /*d6c0*/  HMMA.16816.F32 R64, R24, R86, R64 ;  /* 0x000000561840723c */ /* 0x000ff00000001840 */
[----:B------:R-:W-:Y:S01]  /*d6d0*/  HMMA.16816.F32 R56, R32, R88, RZ ;  /* 0x000000582038723c */ /* 0x000fe200000018ff */
[----:B--2---:R-:W-:-:S04]  /*d6e0*/  FMUL.FTZ R0, R78, c[0x0][0x320] ;  /* 0x0000c8004e007a20 */ /* 0x004fc80000410000 */
[----:B------:R2:W1:Y:S03]  /*d6f0*/  MUFU.TANH R183, R0 ;  /* 0x0000000000b77308 */ /* 0x0004660000002400 */
[-C--:B------:R-:W-:Y:S08]  /*d700*/  HMMA.16816.F32 R52, R20, R50.reuse, R52 ;  /* 0x000000321434723c */ /* 0x080ff00000001834 */
[----:B------:R-:W-:Y:S01]  /*d710*/  HMMA.16816.F32 R64, R16, R50, R64 ;  /* 0x000000321040723c */ /* 0x000fe20000001840 */
[----:B------:R-:W-:Y:S01]  /*d720*/  LDSM.16.M88.4 R48, [R228+0x1000] ;  /* 0x00100000e430783b */ /* 0x000fe20000000200 */
[----:B--2---:R-:W-:-:S06]  /*d730*/  FMUL.FTZ R0, R79, c[0x0][0x320] ;  /* 0x0000c8004f007a20 */ /* 0x004fcc0000410000 */
[----:B-----5:R-:W-:Y:S01]  /*d740*/  HMMA.16816.F32 R76, R8, R40, R44 ;  /* 0x00000028084c723c */ /* 0x020fe2000000182c */
[----:B------:R-:W2:Y:S01]  /*d750*/  LDSM.16.M88.4 R44, [R229+0x4900] ;  /* 0x00490000e52c783b */ /* 0x000ea20000000200 */
        /* <DEDUP_REMOVED lines=18> */
[----:B--2---:R-:W-:Y:S01]  /*d880*/  HMMA.16816.F32 R60, R20, R44, R60 ;  /* 0x0000002c143c723c */ /* 0x004fe2000000183c */
[----:B-----5:R-:W-:-:S04]  /*d890*/  FMUL.FTZ R0, R74, c[0x0][0x320] ;  /* 0x0000c8004a007a20 */ /* 0x020fc80000410000 */
[----:B------:R2:W1:Y:S02]  /*d8a0*/  MUFU.TANH R175, R0 ;  /* 0x0000000000af7308 */ /* 0x0004640000002400 */
[----:B--2---:R-:W-:Y:S02]  /*d8b0*/  FMUL.FTZ R0, R75, c[0x0][0x320] ;  /* 0x0000c8004b007a20 */ /* 0x004fe40000410000 */
[----:B------:R-:W-:Y:S04]  /*d8c0*/  HMMA.16816.F32 R72, R8, R42, R64 ;  /* 0x0000002a0848723c */ /* 0x000fe80000001840 */
[----:B------:R2:W1:Y:S04]  /*d8d0*/  MUFU.TANH R176, R0 ;  /* 0x0000000000b07308 */ /* 0x0004680000002400 */
[----:B------:R-:W-:Y:S01]  /*d8e0*/  HMMA.16816.F32 R64, R32, R90, RZ ;  /* 0x0000005a2040723c */ /* 0x000fe200000018ff */
[----:B--2---:R-:W-:-:S04]  /*d8f0*/  FMUL.FTZ R0, R68, c[0x0][0x320] ;  /* 0x0000c80044007a20 */ /* 0x004fc80000410000 */
[----:B------:R2:W1:Y:S11]  /*d900*/  MUFU.TANH R178, R0 ;  /* 0x0000000000b27308 */ /* 0x0004760000002400 */
[----:B------:R-:W-:Y:S08]  /*d910*/  @!UPT UIADD3 URZ, URZ, URZ, URZ ;  /* 0x0000003f3f3ff290 */ /* 0x000ff0000fffe03f */
[----:B------:R-:W-:Y:S01]  /*d920*/  HMMA.16816.F32 R64, R24, R94, R64 ;  /* 0x0000005e1840723c */ /* 0x000fe20000001840 */
[----:B--2---:R-:W-:-:S04]  /*d930*/  FMUL.FTZ R0, R69, c[0x0][0x320] ;  /* 0x0000c80045007a20 */ /* 0x004fc80000410000 */
[----:B------:R2:W1:Y:S11]  /*d940*/  MUFU.TANH R177, R0 ;  /* 0x0000000000b17308 */ /* 0x0004760000002400 */
[----:B------:R-:W-:Y:S08]  /*d950*/  @!UPT UIADD3 URZ, URZ, URZ, URZ ;  /* 0x0000003f3f3ff290 */ /* 0x000ff0000fffe03f */
[----:B------:R-:W-:Y:S01]  /*d960*/  HMMA.16816.F32 R64, R16, R46, R64 ;  /* 0x0000002e1040723c */ /* 0x000fe20000001840 */
[----:B--2---:R-:W-:-:S04]  /*d970*/  FMUL.FTZ R0, R70, c[0x0][0x320] ;  /* 0x0000c80046007a20 */ /* 0x004fc80000410000 */
[----:B------:R2:W1:Y:S02]  /*d980*/  MUFU.TANH R174, R0 ;  /* 0x0000000000ae7308 */ /* 0x0004640000002400 */
[----:B--2---:R-:W-:Y:S02]  /*d990*/  FMUL.FTZ R0, R71, c[0x0][0x320] ;  /* 0x0000c80047007a20 */ /* 0x004fe40000410000 */
[----:B------:R-:W-:Y:S04]  /*d9a0*/  HMMA.16816.F32 R68, R12, R42, R52 ;  /* 0x0000002a0c44723c */ /* 0x000fe80000001834 */
[----:B------:R2:W1:Y:S04]  /*d9b0*/  MUFU.TANH R173, R0 ;  /* 0x0000000000ad7308 */ /* 0x0004680000002400 */
[----:B------:R-:W-:Y:S08]  /*d9c0*/  HMMA.16816.F32 R52, R24, R92, R56 ;  /* 0x0000005c1834723c */ /* 0x000ff00000001838 */
[----:B------:R-:W-:Y:S01]  /*d9d0*/  HMMA.16816.F32 R56, R36, R90, RZ ;  /* 0x0000005a2438723c */ /* 0x000fe200000018ff */
[----:B--2---:R-:W-:-:S04]  /*d9e0*/  FMUL.FTZ R0, R76, c[0x0][0x320] ;  /* 0x0000c8004c007a20 */ /* 0x004fc80000410000 */
[----:B------:R2:W1:Y:S11]  /*d9f0*/  MUFU.TANH R172, R0 ;  /* 0x0000000000ac7308 */ /* 0x0004760000002400 */
[----:B------:R-:W-:Y:S01]  /*da00*/  HMMA.16816.F32 R40, R16, R44, R52 ;  /* 0x0000002c1028723c */ /* 0x000fe20000001834 */
[----:B--2---:R-:W-:-:S07]  /*da10*/  FMUL.FTZ R0, R77, c[0x0][0x320] ;  /* 0x0000c8004d007a20 */ /* 0x004fce0000410000 */
[----:B------:R-:W-:Y:S01]  /*da20*/  HMMA.16816.F32 R52, R28, R94, R56 ;  /* 0x0000005e1c34723c */ /* 0x000fe20000001838 */
[----:B------:R2:W1:Y:S07]  /*da30*/  MUFU.TANH R171, R0 ;  /* 0x0000000000ab7308 */ /* 0x00046e0000002400 */
[----:B------:R-:W-:Y:S01]  /*da40*/  HMMA.16816.F32 R56, R32, R96, RZ ;  /* 0x000000602038723c */ /* 0x000fe200000018ff */
[----:B--2---:R-:W-:-:S04]  /*da50*/  FMUL.FTZ R0, R78, c[0x0][0x320] ;  /* 0x0000c8004e007a20 */ /* 0x004fc80000410000 */
[----:B------:R2:W1:Y:S02]  /*da60*/  MUFU.TANH R93, R0 ;  /* 0x00000000005d7308 */ /* 0x0004640000002400 */
[----:B--2---:R-:W-:Y:S02]  /*da70*/  FMUL.FTZ R0, R79, c[0x0][0x320] ;  /* 0x0000c8004f007a20 */ /* 0x004fe40000410000 */
[----:B------:R-:W-:Y:S04]  /*da80*/  HMMA.16816.F32 R76, R8, R48, R40 ;  /* 0x00000030084c723c */ /* 0x000fe80000001828 */
[----:B------:R2:W1:Y:S04]  /*da90*/  MUFU.TANH R168, R0 ;  /* 0x0000000000a87308 */ /* 0x0004680000002400 */
[----:B------:R-:W-:Y:S01]  /*daa0*/  HMMA.16816.F32 R40, R20, R46, R52 ;  /* 0x0000002e1428723c */ /* 0x000fe20000001834 */
[----:B------:R-:W5:Y:S07]  /*dab0*/  LDSM.16.M88.4 R52, [R229+0x5100] ;  /* 0x00510000e534783b */ /* 0x000f6e0000000200 */
[----:B------:R-:W-:Y:S01]  /*dac0*/  HMMA.16816.F32 R44, R24, R100, R56 ;  /* 0x00000064182c723c */ /* 0x000fe20000001838 */
[----:B--2---:R-:W-:-:S04]  /*dad0*/  FMUL.FTZ R0, R68, c[0x0][0x320] ;  /* 0x0000c80044007a20 */ /* 0x004fc80000410000 */
[----:B------:R2:W1:Y:S02]  /*dae0*/  MUFU.TANH R170, R0 ;  /* 0x0000000000aa7308 */ /* 0x0004640000002400 */
[----:B--2---:R-:W-:-:S06]  /*daf0*/  FMUL.FTZ R0, R69, c[0x0][0x320] ;  /* 0x0000c80045007a20 */ /* 0x004fcc0000410000 */
[----:B------:R2:W1:Y:S11]  /*db00*/  MUFU.TANH R169, R0 ;  /* 0x0000000000a97308 */ /* 0x0004760000002400 */
[----:B-----5:R-:W-:Y:S01]  /*db10*/  HMMA.16816.F32 R44, R16, R52, R44 ;  /* 0x00000034102c723c */ /* 0x020fe2000000182c */
[----:B--2---:R-:W-:-:S04]  /*db20*/  FMUL.FTZ R0, R70, c[0x0][0x320] ;  /* 0x0000c80046007a20 */ /* 0x004fc80000410000 */
        /* <DEDUP_REMOVED lines=14> */
[----:B------:R2:W1:Y:S03]  /*dc10*/  MUFU.TANH R92, R0 ;  /* 0x00000000005c7308 */ /* 0x0004660000002400 */
[----:B------:R-:W-:Y:S01]  /*dc20*/  HMMA.16816.F32 R60, R32, R98, RZ ;  /* 0x00000062203c723c */ /* 0x000fe200000018ff */
[----:B--2---:R-:W-:-:S07]  /*dc30*/  FMUL.FTZ R0, R75, c[0x0][0x320] ;  /* 0x0000c8004b007a20 */ /* 0x004fce0000410000 */
[----:B------:R-:W-:Y:S01]  /*dc40*/  HMMA.16816.F32 R72, R8, R50, R64 ;  /* 0x000000320848723c */ /* 0x000fe20000001840 */
[----:B------:R2:W1:Y:S11]  /*dc50*/  MUFU.TANH R118, R0 ;  /* 0x0000000000767308 */ /* 0x0004760000002400 */
[----:B------:R-:W-:Y:S04]  /*dc60*/  @!UPT UIADD3 URZ, URZ, URZ, URZ ;  /* 0x0000003f3f3ff290 */ /* 0x000fe8000fffe03f */
[----:B------:R-:W-:Y:S08]  /*dc70*/  HMMA.16816.F32 R64, R24, R102, R60 ;  /* 0x000000661840723c */ /* 0x000ff0000000183c */
[----:B------:R-:W-:Y:S01]  /*dc80*/  HMMA.16816.F32 R60, R36, R104, RZ ;  /* 0x00000068243c723c */ /* 0x000fe200000018ff */
[----:B--2---:R-:W-:-:S04]  /*dc90*/  FMUL.FTZ R0, R68, c[0x0][0x320] ;  /* 0x0000c80044007a20 */ /* 0x004fc80000410000 */
[----:B------:R2:W1:Y:S11]  /*dca0*/  MUFU.TANH R161, R0 ;  /* 0x0000000000a17308 */ /* 0x0004760000002400 */
[----:B------:R-:W-:Y:S01]  /*dcb0*/  HMMA.16816.F32 R64, R16, R54, R64 ;  /* 0x000000361040723c */ /* 0x000fe20000001840 */
[----:B--2---:R-:W-:-:S07]  /*dcc0*/  FMUL.FTZ R0, R69, c[0x0][0x320] ;  /* 0x0000c80045007a20 */ /* 0x004fce0000410000 */
[----:B------:R-:W-:Y:S01]  /*dcd0*/  HMMA.16816.F32 R60, R28, R108, R60 ;  /* 0x0000006c1c3c723c */ /* 0x000fe2000000183c */
[----:B------:R2:W1:Y:S02]  /*dce0*/  MUFU.TANH R158, R0 ;  /* 0x00000000009e7308 */ /* 0x0004640000002400 */
[----:B--2---:R-:W-:-:S06]  /*dcf0*/  FMUL.FTZ R0, R70, c[0x0][0x320] ;  /* 0x0000c80046007a20 */ /* 0x004fcc0000410000 */
[----:B------:R2:W1:Y:S02]  /*dd00*/  MUFU.TANH R157, R0 ;  /* 0x00000000009d7308 */ /* 0x0004640000002400 */
[----:B--2---:R-:W-:Y:S02]  /*dd10*/  FMUL.FTZ R0, R71, c[0x0][0x320] ;  /* 0x0000c80047007a20 */ /* 0x004fe40000410000 */
[----:B------:R-:W-:Y:S01]  /*dd20*/  HMMA.16816.F32 R68, R12, R50, R40 ;  /* 0x000000320c44723c */ /* 0x000fe20000001828 */
[----:B------:R-:W2:Y:S03]  /*dd30*/  LDSM.16.M88.4 R40, [R228+0x1800] ;  /* 0x00180000e428783b */ /* 0x000ea60000000200 */
        /* <DEDUP_REMOVED lines=13> */
[----:B--2---:R-:W-:Y:S01]  /*de10*/  HMMA.16816.F32 R76, R8, R40, R44 ;  /* 0x00000028084c723c */ /* 0x004fe2000000182c */
[----:B------:R-:W2:Y:S03]  /*de20*/  LDSM.16.M88.4 R44, [R229+0x5900] ;  /* 0x00590000e52c783b */ /* 0x000ea60000000200 */
[----:B------:R5:W1:Y:S02]  /*de30*/  MUFU.TANH R134, R0 ;  /* 0x0000000000867308 */ /* 0x000a640000002400 */
[----:B-----5:R-:W-:-:S06]  /*de40*/  FMUL.FTZ R0, R68, c[0x0][0x320] ;  /* 0x0000c80044007a20 */ /* 0x020fcc0000410000 */
[----:B------:R5:W1:Y:S02]  /*de50*/  MUFU.TANH R153, R0 ;  /* 0x0000000000997308 */ /* 0x000a640000002400 */
[----:B-----5:R-:W-:Y:S01]  /*de60*/  FMUL.FTZ R0, R69, c[0x0][0x320] ;  /* 0x0000c80045007a20 */ /* 0x020fe20000410000 */
[----:B--2---:R-:W-:Y:S05]  /*de70*/  HMMA.16816.F32 R60, R20, R44, R60 ;  /* 0x0000002c143c723c */ /* 0x004fea000000183c */
[----:B------:R2:W1:Y:S02]  /*de80*/  MUFU.TANH R139, R0 ;  /* 0x00000000008b7308 */ /* 0x0004640000002400 */
[----:B--2---:R-:W-:-:S06]  /*de90*/  FMUL.FTZ R0, R70, c[0x0][0x320] ;  /* 0x0000c80046007a20 */ /* 0x004fcc0000410000 */
        /* <DEDUP_REMOVED lines=9> */
[----:B--2---:R-:W-:-:S07]  /*df30*/  FMUL.FTZ R0, R73, c[0x0][0x320] ;  /* 0x0000c80049007a20 */ /* 0x004fce0000410000 */
[----:B------:R-:W-:Y:S01]  /*df40*/  HMMA.16816.F32 R56, R36, R106, RZ ;  /* 0x0000006a2438723c */ /* 0x000fe200000018ff */
        /* <DEDUP_REMOVED lines=18> */
[----:B------:R-:W-:Y:S01]  /*e070*/  HMMA.16816.F32 R68, R12, R42, R48 ;  /* 0x0000002a0c44723c */ /* 0x000fe20000001830 */
[----:B------:R-:W2:Y:S03]  /*e080*/  LDSM.16.M88.4 R48, [R228+0x2000] ;  /* 0x00200000e430783b */ /* 0x000ea60000000200 */
        /* <DEDUP_REMOVED lines=11> */
[----:B--2---:R-:W-:Y:S04]  /*e140*/  HMMA.16816.F32 R76, R8, R48, R40 ;  /* 0x00000030084c723c */ /* 0x004fe80000001828 */
        /* <DEDUP_REMOVED lines=33> */
[----:B------:R2:W1:Y:S02]  /*e360*/  MUFU.TANH R156, R0 ;  /* 0x00000000009c7308 */ /* 0x0004640000002400 */
[----:B--2---:R-:W-:Y:S11]  /*e370*/  FMUL.FTZ R0, R69, c[0x0][0x320] ;  /* 0x0000c80045007a20 */ /* 0x004ff60000410000 */
[----:B------:R-:W-:Y:S06]  /*e380*/  @!UPT UIADD3 URZ, URZ, URZ, URZ ;  /* 0x0000003f3f3ff290 */ /* 0x000fec000fffe03f */
        /* <DEDUP_REMOVED lines=22> */
[C---:B--2---:R-:W-:Y:S01]  /*e4f0*/  HMMA.16816.F32 R76, R8.reuse, R40, R44 ;  /* 0x00000028084c723c */ /* 0x044fe2000000182c */
[----:B------:R-:W2:Y:S01]  /*e500*/  LDSM.16.M88.4 R44, [R229+0x6900] ;  /* 0x00690000e52c783b */ /* 0x000ea20000000200 */
        /* <DEDUP_REMOVED lines=32> */
[----:B------:R5:W1:Y:S11]  /*e710*/  MUFU.TANH R85, R0 ;  /* 0x0000000000557308 */ /* 0x000a760000002400 */
[----:B------:R-:W-:Y:S08]  /*e720*/  @!UPT UIADD3 URZ, URZ, URZ, URZ ;  /* 0x0000003f3f3ff290 */ /* 0x000ff0000fffe03f */
[----:B--2---:R-:W-:Y:S01]  /*e730*/  HMMA.16816.F32 R32, R16, R44, R56 ;  /* 0x0000002c1020723c */ /* 0x004fe20000001838 */
[----:B-----5:R-:W-:-:S07]  /*e740*/  FMUL.FTZ R0, R74, c[0x0][0x320] ;  /* 0x0000c8004a007a20 */ /* 0x020fce0000410000 */
[----:B------:R-:W-:Y:S01]  /*e750*/  HMMA.16816.F32 R16, R16, R46, R36 ;  /* 0x0000002e1010723c */ /* 0x000fe20000001824 */
[----:B------:R2:W1:Y:S02]  /*e760*/  MUFU.TANH R84, R0 ;  /* 0x0000000000547308 */ /* 0x0004640000002400 */
[----:B--2---:R-:W-:-:S06]  /*e770*/  FMUL.FTZ R0, R75, c[0x0][0x320] ;  /* 0x0000c8004b007a20 */ /* 0x004fcc0000410000 */
[----:B------:R2:W1:Y:S02]  /*e780*/  MUFU.TANH R83, R0 ;  /* 0x0000000000537308 */ /* 0x0004640000002400 */
[----:B--2---:R-:W-:-:S06]  /*e790*/  FMUL.FTZ R0, R68, c[0x0][0x320] ;  /* 0x0000c80044007a20 */ /* 0x004fcc0000410000 */
[----:B------:R2:W1:Y:S02]  /*e7a0*/  MUFU.TANH R82, R0 ;  /* 0x0000000000527308 */ /* 0x0004640000002400 */
[----:B--2---:R-:W-:-:S06]  /*e7b0*/  FMUL.FTZ R0, R69, c[0x0][0x320] ;  /* 0x0000c80045007a20 */ /* 0x004fcc0000410000 */
[----:B------:R2:W1:Y:S02]  /*e7c0*/  MUFU.TANH R81, R0 ;  /* 0x0000000000517308 */ /* 0x0004640000002400 */
[----:B--2---:R-:W-:-:S06]  /*e7d0*/  FMUL.FTZ R0, R70, c[0x0][0x320] ;  /* 0x0000c80046007a20 */ /* 0x004fcc0000410000 */
[----:B------:R2:W1:Y:S02]  /*e7e0*/  MUFU.TANH R80, R0 ;  /* 0x0000000000507308 */ /* 0x0004640000002400 */
[----:B--2---:R-:W-:Y:S02]  /*e7f0*/  FMUL.FTZ R0, R71, c[0x0][0x320] ;  /* 0x0000c80047007a20 */ /* 0x004fe40000410000 */
[----:B------:R-:W-:Y:S01]  /*e800*/  HMMA.16816.F32 R68, R12, R42, R48 ;  /* 0x0000002a0c44723c */ /* 0x000fe20000001830 */
[----:B------:R-:W2:Y:S03]  /*e810*/  LDSM.16.M88.4 R48, [R228+0x3000] ;  /* 0x00300000e430783b */ /* 0x000ea60000000200 */
        /* <DEDUP_REMOVED lines=10> */
[----:B------:R-:W1:Y:S01]  /*e8c0*/  MUFU.TANH R62, R68 ;  /* 0x00000044003e7308 */ /* 0x000e620000002400 */
[----:B-----5:R-:W-:-:S07]  /*e8d0*/  FMUL.FTZ R0, R67, c[0x0][0x320] ;  /* 0x0000c80043007a20 */ /* 0x020fce0000410000 */
[----:B------:R-:W1:Y:S01]  /*e8e0*/  MUFU.TANH R61, R69 ;  /* 0x00000045003d7308 */ /* 0x000e620000002400 */
[-C--:B--2---:R-:W-:Y:S07]  /*e8f0*/  HMMA.16816.F32 R40, R12, R48.reuse, R40 ;  /* 0x000000300c28723c */ /* 0x084fee0000001828 */
[----:B------:R-:W2:Y:S01]  /*e900*/  MUFU.TANH R60, R70 ;  /* 0x00000046003c7308 */ /* 0x000ea20000002400 */
        /* <DEDUP_REMOVED lines=10> */
[----:B------:R-:W-:Y:S01]  /*e9b0*/  FMUL.FTZ R24, R24, c[0x0][0x320] ;  /* 0x0000c80018187a20 */ /* 0x000fe20000410000 */
[----:B------:R-:W-:Y:S01]  /*e9c0*/  P2R R19, PR, RZ, 0x40 ;  /* 0x00000040ff137803 */ /* 0x000fe20000000000 */
        /* <DEDUP_REMOVED lines=14> */
[----:B------:R1:W1:Y:S08]  /*eab0*/  MUFU.TANH R48, R41 ;  /* 0x0000002900307308 */ /* 0x0002700000002400 */
[----:B------:R-:W1:Y:S08]  /*eac0*/  MUFU.TANH R43, R43 ;  /* 0x0000002b002b7308 */ /* 0x000e700000002400 */
[----:B------:R-:W1:Y:S08]  /*ead0*/  MUFU.TANH R24, R24 ;  /* 0x0000001800187308 */ /* 0x000e700000002400 */
        /* <DEDUP_REMOVED lines=12> */
[----:B--234-:R-:W-:Y:S01]  /*eba0*/  IMAD.U32 R2, RZ, RZ, UR17 ;  /* 0x00000011ff027e24 */ /* 0x01cfe2000f8e00ff */
[----:B------:R-:W-:Y:S01]  /*ebb0*/  ISETP.NE.AND P6, PT, R197, 0x1, PT ;  /* 0x00000001c500780c */ /* 0x000fe20003fc5270 */
[----:B-1----:R-:W-:-:S03]  /*ebc0*/  IMAD.MOV.U32 R9, RZ, RZ, RZ ;  /* 0x000000ffff097224 */ /* 0x002fc600078e00ff */
[----:B------:R-:W-:-:S04]  /*ebd0*/  IADD3 R2, R196, UR6, R2 ;  /* 0x00000006c4027c10 */ /* 0x000fc8000fffe002 */
[----:B------:R-:W-:-:S05]  /*ebe0*/  IADD3 R5, R2, -0x70, RZ ;  /* 0xffffff9002057810 */ /* 0x000fca0007ffe0ff */
[----:B------:R-:W-:-:S04]  /*ebf0*/  @P6 IMAD.HI.U32 R6, R5, c[0x0][0x2bc], RZ ;  /* 0x0000af0005066a27 */ /* 0x000fc800078e00ff */
[----:B------:R-:W-:Y:S01]  /*ec00*/  IMAD.MOV.U32 R2, RZ, RZ, R5 ;  /* 0x000000ffff027224 */ /* 0x000fe200078e0005 */
[----:B------:R-:W-:-:S04]  /*ec10*/  @P6 SHF.R.U32.HI R2, RZ, c[0x0][0x2c0], R6 ;  /* 0x0000b000ff026a19 */ /* 0x000fc80000011606 */
[----:B------:R-:W-:-:S04]  /*ec20*/  @!P5 IADD3 R7, P0, R2, UR8, RZ ;  /* 0x000000080207dc10 */ /* 0x000fc8000ff1e0ff */
[----:B------:R-:W-:Y:S02]  /*ec30*/  @!P5 LEA.HI.X.SX32 R8, R2, UR7, 0x1, P0 ;  /* 0x000000070208dc11 */ /* 0x000fe400080f0eff */
        /* <DEDUP_REMOVED lines=12> */
[----:B------:R-:W-:Y:S01]  /*ed00*/  IMAD.WIDE.U32 R6, R9, c[0x0][0x1f0], R6 ;  /* 0x00007c0009067a25 */ /* 0x000fe200078e0006 */
[----:B------:R-:W-:Y:S03]  /*ed10*/  STL [R1+0x8], R9 ;  /* 0x0000080901007387 */ /* 0x000fe60000100800 */
        /* <DEDUP_REMOVED lines=18> */
[----:B---3--:R-:W-:-:S03]  /*ee40*/  IMAD.X R9, R9, 0x1, R241, P1 ;  /* 0x0000000109097824 */ /* 0x008fc600008e06f1 */
[----:B------:R-:W-:Y:S01]  /*ee50*/  SHFL.IDX PT, R18, R2, 0x3, 0x181f ;  /* 0x00781f0002127f89 */ /* 0x000fe200000e0000 */
[----:B----4-:R-:W-:Y:S01]  /*ee60*/  IMAD.X R7, R7, 0x1, R241, P0 ;  /* 0x0000000107077824 */ /* 0x010fe200000e06f1 */
[-C--:B------:R-:W-:Y:S02]  /*ee70*/  IADD3 R14, P0, R14, R242.reuse, RZ ;  /* 0x000000f20e0e7210 */ /* 0x080fe40007f1e0ff */
[----:B------:R-:W2:Y:S01]  /*ee80*/  SHFL.IDX PT, R17, R2, 0x4, 0x181f ;  /* 0x00981f0002117f89 */ /* 0x000ea200000e0000 */
[----:B-----5:R-:W-:-:S03]  /*ee90*/  IADD3 R12, P4, R12, R242, RZ ;  /* 0x000000f20c0c7210 */ /* 0x020fc60007f9e0ff */
[----:B------:R-:W3:Y:S01]  /*eea0*/  SHFL.IDX PT, R16, R2, 0x5, 0x181f ;  /* 0x00b81f0002107f89 */ /* 0x000ee200000e0000 */
[----:B------:R-:W-:-:S03]  /*eeb0*/  IADD3 R10, P2, R10, R242, RZ ;  /* 0x000000f20a0a7210 */ /* 0x000fc60007f5e0ff */
[----:B------:R-:W4:Y:S01]  /*eec0*/  SHFL.IDX PT, R2, R2, 0x6, 0x181f ;  /* 0x00d81f0002027f89 */ /* 0x000f2200000e0000 */
[----:B-1----:R-:W-:-:S03]  /*eed0*/  IMAD.X R15, R11, 0x1, R241, P0 ;  /* 0x000000010b0f7824 */ /* 0x002fc600000e06f1 */
        /* <DEDUP_REMOVED lines=13> */
.L_x_132:
        /* <DEDUP_REMOVED lines=13> */
[C---:B------:R-:W-:Y:S02]  /*f080*/  ISETP.GT.AND P0, PT, R2.reuse, RZ, PT ;  /* 0x000000ff0200720c */ /* 0x040fe40003f04270 */
[C---:B------:R-:W-:Y:S02]  /*f090*/  ISETP.GT.AND P1, PT, R2.reuse, 0x1, PT ;  /* 0x000000010200780c */ /* 0x040fe40003f24270 */
[----:B------:R-:W-:Y:S02]  /*f0a0*/  ISETP.GT.AND P2, PT, R2, 0x8, PT ;  /* 0x000000080200780c */ /* 0x000fe40003f44270 */
[----:B------:R-:W-:Y:S02]  /*f0b0*/  FSEL R10, R192, -INF , P0 ;  /* 0xff800000c00a7808 */ /* 0x000fe40000000000 */
[----:B------:R-:W-:Y:S02]  /*f0c0*/  FSEL R29, R191, -INF , P1 ;  /* 0xff800000bf1d7808 */ /* 0x000fe40000800000 */
[----:B------:R-:W-:-:S02]  /*f0d0*/  FSEL R16, R183, -INF , P0 ;  /* 0xff800000b7107808 */ /* 0x000fc40000000000 */
[----:B------:R-:W-:Y:S02]  /*f0e0*/  FSEL R12, R188, -INF , P0 ;  /* 0xff800000bc0c7808 */ /* 0x000fe40000000000 */
[----:B------:R-:W-:Y:S02]  /*f0f0*/  FSEL R32, R190, -INF , P0 ;  /* 0xff800000be207808 */ /* 0x000fe40000000000 */
[----:B------:R-:W-:Y:S02]  /*f100*/  ISETP.GT.AND P0, PT, R2, 0x9, PT ;  /* 0x000000090200780c */ /* 0x000fe40003f04270 */
[----:B------:R-:W-:Y:S02]  /*f110*/  FSEL R13, R187, -INF , P1 ;  /* 0xff800000bb0d7808 */ /* 0x000fe40000800000 */
[----:B------:R-:W-:Y:S02]  /*f120*/  FSEL R30, R186, -INF , P2 ;  /* 0xff800000ba1e7808 */ /* 0x000fe40001000000 */
[----:B------:R-:W-:-:S02]  /*f130*/  FMNMX.FTZ R5, R10, R29, !PT ;  /* 0x0000001d0a057209 */ /* 0x000fc40007810000 */
[----:B------:R-:W-:Y:S02]  /*f140*/  FSEL R17, R184, -INF , P1 ;  /* 0xff800000b8117808 */ /* 0x000fe40000800000 */
[----:B------:R-:W-:Y:S02]  /*f150*/  FSEL R33, R189, -INF , P1 ;  /* 0xff800000bd217808 */ /* 0x000fe40000800000 */
[----:B------:R-:W-:Y:S02]  /*f160*/  ISETP.GT.AND P1, PT, R2, 0x10, PT ;  /* 0x000000100200780c */ /* 0x000fe40003f24270 */
[----:B------:R-:W-:Y:S02]  /*f170*/  FSEL R14, R180, -INF , P2 ;  /* 0xff800000b40e7808 */ /* 0x000fe40001000000 */
[----:B------:R-:W-:Y:S02]  /*f180*/  FSEL R31, R185, -INF , P0 ;  /* 0xff800000b91f7808 */ /* 0x000fe40000000000 */
[----:B------:R-:W-:-:S02]  /*f190*/  FMNMX.FTZ R6, R12, R13, !PT ;  /* 0x0000000d0c067209 */ /* 0x000fc40007810000 */
[----:B------:R-:W-:Y:S02]  /*f1a0*/  FMNMX.FTZ R5, R30, R5, !PT ;  /* 0x000000051e057209 */ /* 0x000fe40007810000 */
[----:B------:R-:W-:Y:S02]  /*f1b0*/  FSEL R18, R175, -INF , P2 ;  /* 0xff800000af127808 */ /* 0x000fe40001000000 */
[----:B------:R-:W-:Y:S02]  /*f1c0*/  FSEL R34, R182, -INF , P2 ;  /* 0xff800000b6227808 */ /* 0x000fe40001000000 */
[----:B------:R-:W-:Y:S02]  /*f1d0*/  FSEL R70, R93, -INF , P1 ;  /* 0xff8000005d467808 */ /* 0x000fe40000800000 */
[----:B------:R-:W-:Y:S02]  /*f1e0*/  ISETP.GT.AND P2, PT, R2, 0x11, PT ;  /* 0x000000110200780c */ /* 0x000fe40003f44270 */
[----:B------:R-:W-:-:S02]  /*f1f0*/  FSEL R15, R179, -INF , P0 ;  /* 0xff800000b30f7808 */ /* 0x000fc40000000000 */
[----:B------:R-:W-:Y:S02]  /*f200*/  FSEL R93, R178, -INF , P1 ;  /* 0xff800000b25d7808 */ /* 0x000fe40000800000 */
[----:B------:R-:W-:Y:S02]  /*f210*/  FMNMX.FTZ R6, R14, R6, !PT ;  /* 0x000000060e067209 */ /* 0x000fe40007810000 */
[----:B------:R-:W-:Y:S02]  /*f220*/  FMNMX.FTZ R5, R31, R5, !PT ;  /* 0x000000051f057209 */ /* 0x000fe40007810000 */
[----:B------:R-:W-:Y:S02]  /*f230*/  FSEL R28, R176, -INF , P0 ;  /* 0xff800000b01c7808 */ /* 0x000fe40000000000 */
[----:B------:R-:W-:Y:S02]  /*f240*/  FSEL R35, R181, -INF , P0 ;  /* 0xff800000b5237808 */ /* 0x000fe40000000000 */
[----:B------:R-:W-:-:S02]  /*f250*/  ISETP.GT.AND P0, PT, R2, 0x18, PT ;  /* 0x000000180200780c */ /* 0x000fc40003f04270 */
[----:B------:R-:W-:Y:S02]  /*f260*/  FSEL R40, R172, -INF , P1 ;  /* 0xff800000ac287808 */ /* 0x000fe40000800000 */
[----:B------:R-:W-:Y:S02]  /*f270*/  FSEL R94, R177, -INF , P2 ;  /* 0xff800000b15e7808 */ /* 0x000fe40001000000 */
[----:B------:R-:W-:Y:S02]  /*f280*/  FMNMX.FTZ R6, R15, R6, !PT ;  /* 0x000000060f067209 */ /* 0x000fe40007810000 */
[----:B------:R-:W-:Y:S02]  /*f290*/  FMNMX.FTZ R5, R93, R5, !PT ;  /* 0x000000055d057209 */ /* 0x000fe40007810000 */
[----:B------:R-:W-:Y:S02]  /*f2a0*/  FSEL R97, R174, -INF , P1 ;  /* 0xff800000ae617808 */ /* 0x000fe40000800000 */
[----:B------:R-:W-:-:S02]  /*f2b0*/  ISETP.GT.AND P1, PT, R2, 0x19, PT ;  /* 0x000000190200780c */ /* 0x000fc40003f24270 */
[----:B------:R-:W-:Y:S02]  /*f2c0*/  FSEL R41, R171, -INF , P2 ;  /* 0xff800000ab297808 */ /* 0x000fe40001000000 */
[----:B------:R-:W-:Y:S02]  /*f2d0*/  FSEL R95, R170, -INF , P0 ;  /* 0xff800000aa5f7808 */ /* 0x000fe40000000000 */
[----:B------:R-:W-:Y:S02]  /*f2e0*/  FMNMX.FTZ R6, R40, R6, !PT ;  /* 0x0000000628067209 */ /* 0x000fe40007810000 */
[----:B------:R-:W-:Y:S02]  /*f2f0*/  FMNMX.FTZ R5, R94, R5, !PT ;  /* 0x000000055e057209 */ /* 0x000fe40007810000 */
[----:B------:R-:W-:Y:S02]  /*f300*/  FSEL R74, R168, -INF , P2 ;  /* 0xff800000a84a7808 */ /* 0x000fe40001000000 */
[----:B------:R-:W-:-:S02]  /*f310*/  FSEL R116, R173, -INF , P2 ;  /* 0xff800000ad747808 */ /* 0x000fc40001000000 */
[----:B------:R-:W-:Y:S02]  /*f320*/  ISETP.GT.AND P2, PT, R2, 0x20, PT ;  /* 0x000000200200780c */ /* 0x000fe40003f44270 */
[----:B------:R-:W-:Y:S02]  /*f330*/  FSEL R68, R165, -INF , P0 ;  /* 0xff800000a5447808 */ /* 0x000fe40000000000 */
[----:B------:R-:W-:Y:S02]  /*f340*/  FSEL R96, R169, -INF , P1 ;  /* 0xff800000a9607808 */ /* 0x000fe40000800000 */
[----:B------:R-:W-:Y:S02]  /*f350*/  FMNMX.FTZ R6, R41, R6, !PT ;  /* 0x0000000629067209 */ /* 0x000fe40007810000 */
[----:B------:R-:W-:Y:S02]  /*f360*/  FMNMX.FTZ R5, R95, R5, !PT ;  /* 0x000000055f057209 */ /* 0x000fe40007810000 */
[----:B------:R-:W-:-:S02]  /*f370*/  FSEL R75, R92, -INF , P0 ;  /* 0xff8000005c4b7808 */ /* 0x000fc40000000000 */
[----:B------:R-:W-:Y:S02]  /*f380*/  FSEL R117, R167, -INF , P0 ;  /* 0xff800000a7757808 */ /* 0x000fe40000000000 */
[----:B------:R-:W-:Y:S02]  /*f390*/  ISETP.GT.AND P0, PT, R2, 0x21, PT ;  /* 0x000000210200780c */ /* 0x000fe40003f04270 */
[----:B------:R-:W-:Y:S02]  /*f3a0*/  FSEL R69, R164, -INF , P1 ;  /* 0xff800000a4457808 */ /* 0x000fe40000800000 */
[----:B------:R-:W-:Y:S02]  /*f3b0*/  FSEL R128, R161, -INF , P2 ;  /* 0xff800000a1807808 */ /* 0x000fe40001000000 */
[----:B------:R-:W-:Y:S02]  /*f3c0*/  FMNMX.FTZ R6, R68, R6, !PT ;  /* 0x0000000644067209 */ /* 0x000fe40007810000 */
[----:B------:R-:W-:-:S02]  /*f3d0*/  FMNMX.FTZ R5, R96, R5, !PT ;  /* 0x0000000560057209 */ /* 0x000fc40007810000 */
[----:B------:R-:W-:Y:S02]  /*f3e0*/  FSEL R92, R118, -INF , P1 ;  /* 0xff800000765c7808 */ /* 0x000fe40000800000 */
[----:B------:R-:W-:Y:S02]  /*f3f0*/  FSEL R118, R166, -INF , P1 ;  /* 0xff800000a6767808 */ /* 0x000fe40000800000 */
[----:B------:R-:W-:Y:S02]  /*f400*/  ISETP.GT.AND P1, PT, R2, 0x28, PT ;  /* 0x000000280200780c */ /* 0x000fe40003f24270 */
[----:B------:R-:W-:Y:S02]  /*f410*/  FSEL R130, R137, -INF , P0 ;  /* 0xff80000089827808 */ /* 0x000fe40000000000 */
[----:B------:R-:W-:Y:S02]  /*f420*/  FSEL R129, R141, -INF , P2 ;  /* 0xff8000008d817808 */ /* 0x000fe40001000000 */
[----:B------:R-:W-:-:S02]  /*f430*/  FSEL R137, R158, -INF , P0 ;  /* 0xff8000009e897808 */ /* 0x000fc40000000000 */
[----:B------:R-:W-:Y:S02]  /*f440*/  FMNMX.FTZ R6, R69, R6, !PT ;  /* 0x0000000645067209 */ /* 0x000fe40007810000 */
[----:B------:R-:W-:Y:S02]  /*f450*/  FMNMX.FTZ R5, R128, R5, !PT ;  /* 0x0000000580057209 */ /* 0x000fe40007810000 */
[----:B------:R-:W-:Y:S02]  /*f460*/  FSEL R134, R134, -INF , P0 ;  /* 0xff80000086867808 */ /* 0x000fe40000000000 */
[----:B------:R-:W-:Y:S02]  /*f470*/  FSEL R142, R142, -INF , P0 ;  /* 0xff8000008e8e7808 */ /* 0x000fe40000000000 */
[----:B------:R-:W-:Y:S02]  /*f480*/  FMNMX.FTZ R7, R16, R17, !PT ;  /* 0x0000001110077209 */ /* 0x000fe40007810000 */
[----:B------:R-:W-:-:S02]  /*f490*/  FSEL R133, R133, -INF , P2 ;  /* 0xff80000085857808 */ /* 0x000fc40001000000 */
[----:B------:R-:W-:Y:S02]  /*f4a0*/  FSEL R141, R157, -INF , P2 ;  /* 0xff8000009d8d7808 */ /* 0x000fe40001000000 */
[----:B------:R-:W-:Y:S02]  /*f4b0*/  ISETP.GT.AND P0, PT, R2, 0x30, PT ;  /* 0x000000300200780c */ /* 0x000fe40003f04270 */
[----:B------:R-:W-:Y:S02]  /*f4c0*/  FSEL R131, R138, -INF , P1 ;  /* 0xff8000008a837808 */ /* 0x000fe40000800000 */
[----:B------:R-:W-:Y:S02]  /*f4d0*/  ISETP.GT.AND P2, PT, R2, 0x29, PT ;  /* 0x000000290200780c */ /* 0x000fe40003f44270 */
[----:B------:R-:W-:Y:S02]  /*f4e0*/  FSEL R138, R153, -INF , P1 ;  /* 0xff800000998a7808 */ /* 0x000fe40000800000 */
        /* <DEDUP_REMOVED lines=26> */
[----:B------:R-:W-:Y:S02]  /*f690*/  FMNMX.FTZ R6, R131, R6, !PT ;  /* 0x0000000683067209 */ /* 0x000fe40007810000 */
[----:B------:R-:W-:Y:S02]  /*f6a0*/  FMNMX.FTZ R5, R139, R5, !PT ;  /* 0x000000058b057209 */ /* 0x000fe40007810000 */
[C---:B------:R-:W-:Y:S02]  /*f6b0*/  ISETP.GT.AND P2, PT, R2.reuse, 0x38, PT ;  /* 0x000000380200780c */ /* 0x040fe40003f44270 */
[C---:B------:R-:W-:Y:S02]  /*f6c0*/  ISETP.GT.AND P1, PT, R2.reuse, 0x40, PT ;  /* 0x000000400200780c */ /* 0x040fe40003f24270 */
[----:B------:R-:W-:-:S02]  /*f6d0*/  ISETP.GT.AND P4, PT, R2, 0x41, PT ;  /* 0x000000410200780c */ /* 0x000fc40003f84270 */
[----:B------:R-:W-:Y:S02]  /*f6e0*/  ISETP.GT.AND P0, PT, R2, 0x48, PT ;  /* 0x000000480200780c */ /* 0x000fe40003f04270 */
[----:B------:R-:W-:Y:S02]  /*f6f0*/  FMNMX.FTZ R7, R70, R7, !PT ;  /* 0x0000000746077209 */ /* 0x000fe40007810000 */
        /* <DEDUP_REMOVED lines=18> */
[C---:B------:R-:W-:Y:S02]  /*f820*/  ISETP.GT.AND P2, PT, R2.reuse, 0x49, PT ;  /* 0x000000490200780c */ /* 0x040fe40003f44270 */
[C---:B------:R-:W-:Y:S02]  /*f830*/  ISETP.GT.AND P4, PT, R2.reuse, 0x50, PT ;  /* 0x000000500200780c */ /* 0x040fe40003f84270 */
        /* <DEDUP_REMOVED lines=22> */
[C---:B------:R-:W-:Y:S02]  /*f9a0*/  ISETP.GT.AND P6, PT, R2.reuse, 0x59, PT ;  /* 0x000000590200780c */ /* 0x040fe40003fc4270 */
[C---:B------:R-:W-:Y:S02]  /*f9b0*/  ISETP.GT.AND P4, PT, R2.reuse, 0x60, PT ;  /* 0x000000600200780c */ /* 0x040fe40003f84270 */
[C---:B------:R-:W-:Y:S02]  /*f9c0*/  ISETP.GT.AND P2, PT, R2.reuse, 0x61, PT ;  /* 0x000000610200780c */ /* 0x040fe40003f44270 */
[----:B------:R-:W-:-:S02]  /*f9d0*/  ISETP.GT.AND P1, PT, R2, 0x68, PT ;  /* 0x000000680200780c */ /* 0x000fc40003f24270 */
[----:B------:R-:W-:Y:S02]  /*f9e0*/  ISETP.GT.AND P0, PT, R2, 0x69, PT ;  /* 0x000000690200780c */ /* 0x000fe40003f04270 */
        /* <DEDUP_REMOVED lines=41> */
[----:B------:R-:W-:Y:S01]  /*fc80*/  FMNMX.FTZ R5, R185, R5, !PT ;  /* 0x00000005b9057209 */ /* 0x000fe20007810000 */
[----:B------:R-:W-:Y:S01]  /*fc90*/  IMAD.MOV.U32 R4, RZ, RZ, R110 ;  /* 0x000000ffff047224 */ /* 0x000fe200078e006e */
        /* <DEDUP_REMOVED lines=25> */
[----:B------:R-:W-:-:S02]  /*fe30*/  FSEL R181, R44, -INF , P6 ;  /* 0xff8000002cb57808 */ /* 0x000fc40003000000 */
[----:B------:R-:W-:Y:S02]  /*fe40*/  FMNMX.FTZ R6, R182, R6, !PT ;  /* 0x00000006b6067209 */ /* 0x000fe40007810000 */
[----:B------:R-:W-:Y:S02]  /*fe50*/  FMNMX.FTZ R7, R144, R7, !PT ;  /* 0x0000000790077209 */ /* 0x000fe40007810000 */
[----:B------:R-:W-:Y:S02]  /*fe60*/  FSEL R107, R26, -INF , P4 ;  /* 0xff8000001a6b7808 */ /* 0x000fe40002000000 */
[----:B------:R-:W-:Y:S02]  /*fe70*/  FMNMX.FTZ R6, R181, R6, !PT ;  /* 0x00000006b5067209 */ /* 0x000fe40007810000 */
[----:B------:R-:W-:Y:S02]  /*fe80*/  FMNMX.FTZ R7, R159, R7, !PT ;  /* 0x000000079f077209 */ /* 0x000fe40007810000 */
[----:B------:R-:W-:-:S02]  /*fe90*/  FSEL R211, R37, -INF , P2 ;  /* 0xff80000025d37808 */ /* 0x000fc40001000000 */
[----:B------:R-:W-:Y:S02]  /*fea0*/  FMNMX.FTZ R6, R107, R6, !PT ;  /* 0x000000066b067209 */ /* 0x000fe40007810000 */
[----:B------:R-:W-:Y:S02]  /*feb0*/  FMNMX.FTZ R7, R160, R7, !PT ;  /* 0x00000007a0077209 */ /* 0x000fe40007810000 */
[----:B------:R-:W-:Y:S02]  /*fec0*/  FSEL R217, R36, -INF , P1 ;  /* 0xff80000024d97808 */ /* 0x000fe40000800000 */
[----:B------:R-:W-:Y:S02]  /*fed0*/  FMNMX.FTZ R6, R211, R6, !PT ;  /* 0x00000006d3067209 */ /* 0x000fe40007810000 */
[----:B------:R-:W-:Y:S02]  /*fee0*/  FMNMX.FTZ R7, R162, R7, !PT ;  /* 0x00000007a2077209 */ /* 0x000fe40007810000 */
[----:B------:R-:W-:-:S02]  /*fef0*/  FSEL R213, R27, -INF , P0 ;  /* 0xff8000001bd57808 */ /* 0x000fc40000000000 */
[----:B------:R-:W-:Y:S01]  /*ff00*/  FMNMX.FTZ R6, R217, R6, !PT ;  /* 0x00000006d9067209 */ /* 0x000fe20007810000 */
[----:B------:R-:W-:Y:S01]  /*ff10*/  LDSM.16.MT88.4 R24, [R225+0x100] ;  /* 0x00010000e118783b */ /* 0x000fe20000004200 */
[----:B------:R-:W-:Y:S02]  /*ff20*/  FMNMX.FTZ R7, R163, R7, !PT ;  /* 0x00000007a3077209 */ /* 0x000fe40007810000 */
[----:B-1----:R-:W-:Y:S02]  /*ff30*/  FMNMX.FTZ R5, R5, R8, !PT ;  /* 0x0000000805057209 */ /* 0x002fe40007810000 */
[----:B------:R-:W-:Y:S02]  /*ff40*/  FMNMX.FTZ R6, R213, R6, !PT ;  /* 0x00000006d5067209 */ /* 0x000fe40007810000 */
[----:B------:R-:W-:Y:S01]  /*ff50*/  FMNMX.FTZ R7, R173, R7, !PT ;  /* 0x00000007ad077209 */ /* 0x000fe20007810000 */
[----:B------:R-:W1:Y:S01]  /*ff60*/  SHFL.BFLY PT, R73, R5, 0x1, 0x1f ;  /* 0x0c201f0005497f89 */ /* 0x000e6200000e0000 */
[----:B--2---:R-:W-:-:S02]  /*ff70*/  FMNMX.FTZ R2, R2, R9, !PT ;  /* 0x0000000902027209 */ /* 0x004fc40007810000 */
[----:B------:R-:W-:Y:S01]  /*ff80*/  FMNMX.FTZ R7, R172, R7, !PT ;  /* 0x00000007ac077209 */ /* 0x000fe20007810000 */
[----:B------:R-:W2:Y:S01]  /*ff90*/  SHFL.BFLY PT, R9, R6, 0x2, 0x1f ;  /* 0x0c401f0006097f89 */ /* 0x000ea200000e0000 */
[----:B------:R-:W-:Y:S02]  /*ffa0*/  FSEL R184, R71, -INF , P6 ;  /* 0xff80000047b87808 */ /* 0x000fe40003000000 */
[----:B------:R-:W-:Y:S01]  /*ffb0*/  FMNMX.FTZ R7, R174, R7, !PT ;  /* 0x00000007ae077209 */ /* 0x000fe20007810000 */
[----:B------:R-:W3:Y:S01]  /*ffc0*/  SHFL.BFLY PT, R71, R2, 0x1, 0x1f ;  /* 0x0c201f0002477f89 */ /* 0x000ee200000e0000 */
[----:B------:R-:W-:Y:S02]  /*ffd0*/  FSEL R190, R42, -INF , P4 ;  /* 0xff8000002abe7808 */ /* 0x000fe40002000000 */
[----:B------:R-:W-:Y:S02]  /*ffe0*/  FMNMX.FTZ R7, R175, R7, !PT ;  /* 0x00000007af077209 */ /* 0x000fe40007810000 */
[----:B------:R-:W-:-:S02]  /*fff0*/  FSEL R251, R43, -INF , P2 ;  /* 0xff8000002bfb7808 */ /* 0x000fc40001000000 */
[----:B------:R-:W-:Y:S02]  /*10000*/  FMNMX.FTZ R7, R194, R7, !PT ;  /* 0x00000007c2077209 */ /* 0x000fe40007810000 */
[----:B------:R-:W-:Y:S02]  /*10010*/  FSEL R199, R38, -INF , P1 ;  /* 0xff80000026c77808 */ /* 0x000fe40000800000 */
[----:B------:R-:W-:Y:S02]  /*10020*/  FMNMX.FTZ R7, R187, R7, !PT ;  /* 0x00000007bb077209 */ /* 0x000fe40007810000 */
[----:B------:R-:W-:Y:S02]  /*10030*/  FSEL R109, R39, -INF , P0 ;  /* 0xff800000276d7808 */ /* 0x000fe40000000000 */
[----:B------:R-:W-:Y:S01]  /*10040*/  FMNMX.FTZ R7, R192, R7, !PT ;  /* 0x00000007c0077209 */ /* 0x000fe20007810000 */
[----:B------:R-:W-:Y:S01]  /*10050*/  LDSM.16.MT88.4 R36, [R226+0x100] ;  /* 0x00010000e224783b */ /* 0x000fe20000004200 */
[----:B-1----:R-:W-:-:S02]  /*10060*/  FMNMX.FTZ R73, R5, R73, !PT ;  /* 0x0000004905497209 */ /* 0x002fc40007810000 */
[----:B------:R-:W-:Y:S02]  /*10070*/  FMNMX.FTZ R5, R184, R7, !PT ;  /* 0x00000007b8057209 */ /* 0x000fe40007810000 */
[----:B--2---:R-:W-:Y:S01]  /*10080*/  FMNMX.FTZ R9, R6, R9, !PT ;  /* 0x0000000906097209 */ /* 0x004fe20007810000 */
[C---:B------:R-:W-:Y:S01]  /*10090*/  FMUL.FTZ R7, R73.reuse, c[0x0][0x2d0] ;  /* 0x0000b40049077a20 */ /* 0x040fe20000410000 */
[----:B------:R-:W-:Y:S02]  /*100a0*/  FSETP.NEU.FTZ.AND P2, PT, R73, -INF , PT ;  /* 0xff8000004900780b */ /* 0x000fe40003f5d000 */
[----:B---3--:R-:W-:Y:S01]  /*100b0*/  FMNMX.FTZ R71, R2, R71, !PT ;  /* 0x0000004702477209 */ /* 0x008fe20007810000 */
[----:B------:R-:W-:Y:S01]  /*100c0*/  SHFL.BFLY PT, R11, R9, 0x1, 0x1f ;  /* 0x0c201f00090b7f89 */ /* 0x000fe200000e0000 */
[----:B------:R-:W-:Y:S02]  /*100d0*/  FMNMX.FTZ R2, R190, R5, !PT ;  /* 0x00000005be027209 */ /* 0x000fe40007810000 */
[----:B------:R-:W-:Y:S01]  /*100e0*/  FSEL R7, R7, RZ, P2 ;  /* 0x000000ff07077208 */ /* 0x000fe20001000000 */
[----:B------:R-:W-:Y:S01]  /*100f0*/  FMUL.FTZ R6, R71, c[0x0][0x2d0] ;  /* 0x0000b40047067a20 */ /* 0x000fe20000410000 */
[----:B------:R-:W-:-:S02]  /*10100*/  FMNMX.FTZ R2, R251, R2, !PT ;  /* 0x00000002fb027209 */ /* 0x000fc40007810000 */
[----:B------:R-:W-:Y:S02]  /*10110*/  FSETP.NEU.FTZ.AND P1, PT, R71, -INF , PT ;  /* 0xff8000004700780b */ /* 0x000fe40003f3d000 */
[----:B------:R-:W-:Y:S01]  /*10120*/  FMNMX.FTZ R8, R199, R2, !PT ;  /* 0x00000002c7087209 */ /* 0x000fe20007810000 */
[----:B------:R-:W-:Y:S01]  /*10130*/  FFMA.FTZ R2, R10, c[0x0][0x2d0], -R7 ;  /* 0x0000b4000a027a23 */ /* 0x000fe20000010807 */
[----:B------:R-:W-:Y:S02]  /*10140*/  FSEL R6, R6, RZ, P1 ;  /* 0x000000ff06067208 */ /* 0x000fe40000800000 */
[----:B------:R-:W-:Y:S01]  /*10150*/  FMNMX.FTZ R8, R109, R8, !PT ;  /* 0x000000086d087209 */ /* 0x000fe20007810000 */
[----:B------:R1:W-:Y:S01]  /*10160*/  MUFU.EX2 R106, R2 ;  /* 0x00000002006a7308 */ /* 0x0003e20000000800 */
[----:B------:R-:W-:Y:S01]  /*10170*/  ISETP.NE.AND P6, PT, R19, RZ, PT ;  /* 0x000000ff1300720c */ /* 0x000fe20003fc5270 */
[--C-:B------:R-:W-:Y:S02]  /*10180*/  FFMA.FTZ R5, R13, c[0x0][0x2d0], -R6.reuse ;  /* 0x0000b4000d057a23 */ /* 0x100fe40000010806 */
[----:B------:R-:W2:Y:S04]  /*10190*/  SHFL.BFLY PT, R10, R8, 0x2, 0x1f ;  /* 0x0c401f00080a7f89 */ /* 0x000ea800000e0000 */
[----:B------:R-:W-:Y:S01]  /*101a0*/  MUFU.EX2 R105, R5 ;  /* 0x0000000500697308 */ /* 0x000fe20000000800 */
[----:B-1----:R-:W-:-:S07]  /*101b0*/  FFMA.FTZ R2, R12, c[0x0][0x2d0], -R6 ;  /* 0x0000b4000c027a23 */ /* 0x002fce0000010806 */
[----:B------:R1:W-:Y:S01]  /*101c0*/  MUFU.EX2 R111, R2 ;  /* 0x00000002006f7308 */ /* 0x0003e20000000800 */
[----:B--2---:R-:W-:Y:S02]  /*101d0*/  FMNMX.FTZ R8, R8, R10, !PT ;  /* 0x0000000a08087209 */ /* 0x004fe40007810000 */
[----:B-1----:R-:W-:Y:S01]  /*101e0*/  FMNMX.FTZ R2, R11, R9, !PT ;  /* 0x000000090b027209 */ /* 0x002fe20007810000 */
[----:B------:R-:W-:-:S03]  /*101f0*/  FFMA.FTZ R9, R14, c[0x0][0x2d0], -R6 ;  /* 0x0000b4000e097a23 */ /* 0x000fc60000010806 */
[C---:B------:R-:W-:Y:S01]  /*10200*/  FSETP.NEU.FTZ.AND P0, PT, R2.reuse, -INF , PT ;  /* 0xff8000000200780b */ /* 0x040fe20003f1d000 */
[----:B------:R-:W-:Y:S01]  /*10210*/  FMUL.FTZ R5, R2, c[0x0][0x2d0] ;  /* 0x0000b40002057a20 */ /* 0x000fe20000410000 */
[----:B------:R1:W-:Y:S04]  /*10220*/  MUFU.EX2 R201, R9 ;  /* 0x0000000900c97308 */ /* 0x0003e80000000800 */
[----:B------:R-:W-:-:S05]  /*10230*/  FSEL R5, R5, RZ, P0 ;  /* 0x000000ff05057208 */ /* 0x000fca0000000000 */
[----:B------:R-:W-:-:S04]  /*10240*/  FFMA.FTZ R0, R17, c[0x0][0x2d0], -R5 ;  /* 0x0000b40011007a23 */ /* 0x000fc80000010805 */
[----:B------:R2:W-:Y:S01]  /*10250*/  MUFU.EX2 R246, R0 ;  /* 0x0000000000f67308 */ /* 0x0005e20000000800 */
[----:B-1----:R-:W-:-:S07]  /*10260*/  FFMA.FTZ R9, R15, c[0x0][0x2d0], -R6 ;  /* 0x0000b4000f097a23 */ /* 0x002fce0000010806 */
[----:B------:R1:W3:Y:S01]  /*10270*/  MUFU.EX2 R197, R9 ;  /* 0x0000000900c57308 */ /* 0x0002e20000000800 */
[----:B--2---:R-:W-:-:S07]  /*10280*/  FFMA.FTZ R0, R18, c[0x0][0x2d0], -R5 ;  /* 0x0000b40012007a23 */ /* 0x004fce0000010805 */
[----:B------:R2:W-:Y:S01]  /*10290*/  MUFU.EX2 R108, R0 ;  /* 0x00000000006c7308 */ /* 0x0005e20000000800 */
[--C-:B-1----:R-:W-:Y:S01]  /*102a0*/  FFMA.FTZ R9, R16, c[0x0][0x2d0], -R5.reuse ;  /* 0x0000b40010097a23 */ /* 0x102fe20000010805 */
[----:B---3--:R-:W-:Y:S01]  /*102b0*/  F2FP.PACK_AB R10, R197, R201 ;  /* 0x000000c9c50a723e */ /* 0x008fe200000000ff */
[----:B------:R-:W-:Y:S05]  /*102c0*/  LDSM.16.MT88.4 R16, [R227+0x100] ;  /* 0x00010000e310783b */ /* 0x000fea0000004200 */
[----:B------:R1:W-:Y:S01]  /*102d0*/  MUFU.EX2 R202, R9 ;  /* 0x0000000900ca7308 */ /* 0x0003e20000000800 */
[----:B--2---:R-:W-:-:S07]  /*102e0*/  FFMA.FTZ R0, R28, c[0x0][0x2d0], -R5 ;  /* 0x0000b4001c007a23 */ /* 0x004fce0000010805 */
[----:B------:R2:W3:Y:S01]  /*102f0*/  MUFU.EX2 R198, R0 ;  /* 0x0000000000c67308 */ /* 0x0004e20000000800 */
[----:B-1----:R-:W1:Y:S01]  /*10300*/  SHFL.BFLY PT, R9, R8, 0x1, 0x1f ;  /* 0x0c201f0008097f89 */ /* 0x002e6200000e0000 */
[----:B--2---:R-:W-:Y:S01]  /*10310*/  FFMA.FTZ R0, R29, c[0x0][0x2d0], -R7 ;  /* 0x0000b4001d007a23 */ /* 0x004fe20000010807 */
[----:B---3--:R-:W-:-:S05]  /*10320*/  F2FP.PACK_AB R11, R198, R108 ;  /* 0x0000006cc60b723e */ /* 0x008fca00000000ff */
[----:B------:R2:W3:Y:S01]  /*10330*/  MUFU.EX2 R245, R0 ;  /* 0x0000000000f57308 */ /* 0x0004e20000000800 */
[----:B-1----:R-:W-:Y:S02]  /*10340*/  FMNMX.FTZ R72, R8, R9, !PT ;  /* 0x0000000908487209 */ /* 0x002fe40007810000 */
[----:B------:R-:W-:Y:S02]  /*10350*/  F2FP.PACK_AB R8, R105, R111 ;  /* 0x0000006f6908723e */ /* 0x000fe400000000ff */
[C---:B------:R-:W-:Y:S01]  /*10360*/  FSETP.NEU.FTZ.AND P0, PT, R72.reuse, -INF , PT ;  /* 0xff8000004800780b */ /* 0x040fe20003f1d000 */
[----:B------:R-:W-:Y:S01]  /*10370*/  FMUL.FTZ R3, R72, c[0x0][0x2d0] ;  /* 0x0000b40048037a20 */ /* 0x000fe20000410000 */
[----:B------:R-:W-:Y:S01]  /*10380*/  F2FP.PACK_AB R9, R246, R202 ;  /* 0x000000caf609723e */ /* 0x000fe200000000ff */
[----:B--2---:R-:W-:Y:S01]  /*10390*/  FFMA.FTZ R0, R30, c[0x0][0x2d0], -R7 ;  /* 0x0000b4001e007a23 */ /* 0x004fe20000010807 */
[----:B---3--:R-:W-:-:S03]  /*103a0*/  F2FP.PACK_AB R12, R245, R106 ;  /* 0x0000006af50c723e */ /* 0x008fc600000000ff */
[----:B------:R1:W-:Y:S02]  /*103b0*/  MUFU.EX2 R244, R0 ;  /* 0x0000000000f47308 */ /* 0x0003e40000000800 */
        /* <DEDUP_REMOVED lines=11> */
[----:B------:R1:W-:Y:S03]  /*10470*/  MUFU.EX2 R220, R3 ;  /* 0x0000000300dc7308 */ /* 0x0003e60000000800 */
[C---:B------:R-:W-:Y:S08]  /*10480*/  HMMA.16816.F32 R52, R8.reuse, R24, RZ ;  /* 0x000000180834723c */ /* 0x040ff000000018ff */
        /* <DEDUP_REMOVED lines=11> */
[----:B------:R1:W2:Y:S02]  /*10540*/  MUFU.EX2 R113, R3 ;  /* 0x0000000300717308 */ /* 0x0002a40000000800 */
[C---:B------:R-:W-:Y:S08]  /*10550*/  HMMA.16816.F32 R88, R12.reuse, R20, RZ ;  /* 0x000000140c58723c */ /* 0x040ff000000018ff */
[----:B------:R-:W-:Y:S01]  /*10560*/  HMMA.16816.F32 R100, R12, R22, RZ ;  /* 0x000000160c64723c */ /* 0x000fe200000018ff */
[----:B------:R-:W3:Y:S01]  /*10570*/  LDSM.16.MT88.4 R20, [R224+0x900] ;  /* 0x00090000e014783b */ /* 0x000ee20000004200 */
[----:B-1----:R-:W-:-:S04]  /*10580*/  FFMA.FTZ R3, R41, c[0x0][0x2d0], -R6 ;  /* 0x0000b40029037a23 */ /* 0x002fc80000010806 */
[----:B------:R1:W4:Y:S02]  /*10590*/  MUFU.EX2 R112, R3 ;  /* 0x0000000300707308 */ /* 0x0003240000000800 */
[----:B------:R-:W-:Y:S08]  /*105a0*/  HMMA.16816.F32 R84, R12, R16, RZ ;  /* 0x000000100c54723c */ /* 0x000ff000000018ff */
[----:B------:R-:W-:Y:S01]  /*105b0*/  HMMA.16816.F32 R40, R8, R38, RZ ;  /* 0x000000260828723c */ /* 0x000fe200000018ff */
[----:B-1----:R-:W-:-:S07]  /*105c0*/  FFMA.FTZ R3, R68, c[0x0][0x2d0], -R6 ;  /* 0x0000b40044037a23 */ /* 0x002fce0000010806 */
[C---:B------:R-:W-:Y:S01]  /*105d0*/  HMMA.16816.F32 R80, R12.reuse, R24, RZ ;  /* 0x000000180c50723c */ /* 0x040fe200000018ff */
[----:B--2---:R-:W-:Y:S01]  /*105e0*/  IMAD.MOV.U32 R68, RZ, RZ, R113 ;  /* 0x000000ffff447224 */ /* 0x004fe200078e0071 */
[----:B------:R1:W-:Y:S06]  /*105f0*/  MUFU.EX2 R200, R3 ;  /* 0x0000000300c87308 */ /* 0x0003ec0000000800 */
[C---:B------:R-:W-:Y:S08]  /*10600*/  HMMA.16816.F32 R124, R12.reuse, R26, RZ ;  /* 0x0000001a0c7c723c */ /* 0x040ff000000018ff */
[----:B------:R-:W-:Y:S01]  /*10610*/  HMMA.16816.F32 R24, R12, R36, RZ ;  /* 0x000000240c18723c */ /* 0x000fe200000018ff */
[----:B-1----:R-:W-:-:S04]  /*10620*/  FFMA.FTZ R3, R69, c[0x0][0x2d0], -R6 ;  /* 0x0000b40045037a23 */ /* 0x002fc80000010806 */
[----:B------:R1:W2:Y:S02]  /*10630*/  MUFU.EX2 R196, R3 ;  /* 0x0000000300c47308 */ /* 0x0002a40000000800 */
[----:B------:R-:W-:Y:S02]  /*10640*/  IMAD.MOV.U32 R37, RZ, RZ, R109 ;  /* 0x000000ffff257224 */ /* 0x000fe400078e006d */
[----:B------:R-:W-:Y:S02]  /*10650*/  IMAD.MOV.U32 R36, RZ, RZ, R107 ;  /* 0x000000ffff247224 */ /* 0x000fe400078e006b */
[----:B-1----:R-:W-:Y:S01]  /*10660*/  FFMA.FTZ R3, R70, c[0x0][0x2d0], -R5 ;  /* 0x0000b40046037a23 */ /* 0x002fe20000010805 */
[----:B----4-:R-:W-:Y:S02]  /*10670*/  MOV R70, R112 ;  /* 0x0000007000467202 */ /* 0x010fe40000000f00 */
[----:B------:R-:W-:Y:S01]  /*10680*/  HMMA.16816.F32 R112, R12, R18, RZ ;  /* 0x000000120c70723c */ /* 0x000fe200000018ff */
[----:B------:R1:W-:Y:S01]  /*10690*/  MUFU.EX2 R249, R3 ;  /* 0x0000000300f97308 */ /* 0x0003e20000000800 */
[----:B------:R-:W4:Y:S01]  /*106a0*/  LDSM.16.MT88.4 R16, [R225+0x900] ;  /* 0x00090000e110783b */ /* 0x000f220000004200 */
[----:B------:R-:W-:-:S02]  /*106b0*/  F2FP.PACK_AB R8, R70, R68 ;  /* 0x000000444608723e */ /* 0x000fc400000000ff */
[----:B--2---:R-:W-:Y:S01]  /*106c0*/  F2FP.PACK_AB R10, R196, R200 ;  /* 0x000000c8c40a723e */ /* 0x004fe200000000ff */
[----:B-1----:R-:W-:Y:S02]  /*106d0*/  FFMA.FTZ R3, R74, c[0x0][0x2d0], -R5 ;  /* 0x0000b4004a037a23 */ /* 0x002fe40000010805 */
[----:B------:R-:W-:Y:S02]  /*106e0*/  IMAD.MOV.U32 R74, RZ, RZ, R111 ;  /* 0x000000ffff4a7224 */ /* 0x000fe400078e006f */
[----:B------:R1:W2:Y:S02]  /*106f0*/  MUFU.EX2 R248, R3 ;  /* 0x0000000300f87308 */ /* 0x0002a40000000800 */
[----:B-1----:R-:W-:Y:S01]  /*10700*/  FFMA.FTZ R3, R75, c[0x0][0x2d0], -R5 ;  /* 0x0000b4004b037a23 */ /* 0x002fe20000010805 */
[----:B--2---:R-:W-:Y:S01]  /*10710*/  F2FP.PACK_AB R9, R248, R249 ;  /* 0x000000f9f809723e */ /* 0x004fe200000000ff */
[----:B------:R-:W-:-:S04]  /*10720*/  IMAD.MOV.U32 R75, RZ, RZ, R108 ;  /* 0x000000ffff4b7224 */ /* 0x000fc800078e006c */
[----:B------:R1:W-:Y:S01]  /*10730*/  MUFU.EX2 R69, R3 ;  /* 0x0000000300457308 */ /* 0x0003e20000000800 */
[----:B------:R-:W-:Y:S01]  /*10740*/  HMMA.16816.F32 R108, R12, R38, RZ ;  /* 0x000000260c6c723c */ /* 0x000fe200000018ff */
[----:B------:R-:W2:Y:S06]  /*10750*/  LDSM.16.MT88.4 R12, [R224+0x1100] ;  /* 0x00110000e00c783b */ /* 0x000eac0000004200 */
[----:B------:R-:W-:Y:S02]  /*10760*/  IMAD.MOV.U32 R39, RZ, RZ, R106 ;  /* 0x000000ffff277224 */ /* 0x000fe400078e006a */
[----:B------:R-:W-:-:S02]  /*10770*/  IMAD.MOV.U32 R38, RZ, RZ, R105 ;  /* 0x000000ffff267224 */ /* 0x000fc400078e0069 */
[----:B-1----:R-:W-:-:S04]  /*10780*/  FFMA.FTZ R3, R92, c[0x0][0x2d0], -R5 ;  /* 0x0000b4005c037a23 */ /* 0x002fc80000010805 */
[----:B------:R1:W5:Y:S02]  /*10790*/  MUFU.EX2 R193, R3 ;  /* 0x0000000300c17308 */ /* 0x0003640000000800 */
[----:B-1----:R-:W-:Y:S01]  /*107a0*/  FFMA.FTZ R3, R93, c[0x0][0x2d0], -R7 ;  /* 0x0000b4005d037a23 */ /* 0x002fe20000010807 */
[----:B-----5:R-:W-:-:S05]  /*107b0*/  F2FP.PACK_AB R11, R193, R69 ;  /* 0x00000045c10b723e */ /* 0x020fca00000000ff */
[----:B------:R1:W-:Y:S02]  /*107c0*/  MUFU.EX2 R216, R3 ;  /* 0x0000000300d87308 */ /* 0x0003e40000000800 */
[C---:B---3--:R-:W-:Y:S08]  /*107d0*/  HMMA.16816.F32 R120, R8.reuse, R20, R76 ;  /* 0x000000140878723c */ /* 0x048ff0000000184c */
[----:B------:R-:W-:Y:S01]  /*107e0*/  HMMA.16816.F32 R104, R8, R32, R60 ;  /* 0x000000200868723c */ /* 0x000fe2000000183c */
[----:B-1----:R-:W-:-:S04]  /*107f0*/  FFMA.FTZ R3, R94, c[0x0][0x2d0], -R7 ;  /* 0x0000b4005e037a23 */ /* 0x002fc80000010807 */
[----:B------:R1:W3:Y:S03]  /*10800*/  MUFU.EX2 R215, R3 ;  /* 0x0000000300d77308 */ /* 0x0002e60000000800 */
[C---:B------:R-:W-:Y:S08]  /*10810*/  HMMA.16816.F32 R76, R8.reuse, R22, R64 ;  /* 0x00000016084c723c */ /* 0x040ff00000001840 */
[----:B------:R-:W-:Y:S01]  /*10820*/  HMMA.16816.F32 R64, R8, R34, R56 ;  /* 0x000000220840723c */ /* 0x000fe20000001838 */
[----:B-1----:R-:W-:-:S07]  /*10830*/  FFMA.FTZ R3, R95, c[0x0][0x2d0], -R7 ;  /* 0x0000b4005f037a23 */ /* 0x002fce0000010807 */
[C---:B----4-:R-:W-:Y:S01]  /*10840*/  HMMA.16816.F32 R60, R8.reuse, R18, R48 ;  /* 0x00000012083c723c */ /* 0x050fe20000001830 */
[----:B------:R1:W-:Y:S07]  /*10850*/  MUFU.EX2 R212, R3 ;  /* 0x0000000300d47308 */ /* 0x0003ee0000000800 */
[C---:B------:R-:W-:Y:S08]  /*10860*/  HMMA.16816.F32 R92, R8.reuse, R28, R44 ;  /* 0x0000001c085c723c */ /* 0x040ff0000000182c */
[----:B------:R-:W-:Y:S01]  /*10870*/  HMMA.16816.F32 R44, R8, R30, R40 ;  /* 0x0000001e082c723c */ /* 0x000fe20000001828 */
[----:B-1----:R-:W-:-:S04]  /*10880*/  FFMA.FTZ R3, R96, c[0x0][0x2d0], -R7 ;  /* 0x0000b40060037a23 */ /* 0x002fc80000010807 */
[----:B------:R1:W4:Y:S02]  /*10890*/  MUFU.EX2 R214, R3 ;  /* 0x0000000300d67308 */ /* 0x0003240000000800 */
[----:B-1----:R-:W-:Y:S02]  /*108a0*/  FFMA.FTZ R3, R97, c[0x0][0x2d0], -R0 ;  /* 0x0000b40061037a23 */ /* 0x002fe40000010800 */
[----:B------:R-:W-:Y:S04]  /*108b0*/  HMMA.16816.F32 R96, R8, R16, R52 ;  /* 0x000000100860723c */ /* 0x000fe80000001834 */
[----:B------:R1:W-:Y:S03]  /*108c0*/  MUFU.EX2 R206, R3 ;  /* 0x0000000300ce7308 */ /* 0x0003e60000000800 */
[----:B---3--:R-:W-:-:S02]  /*108d0*/  F2FP.PACK_AB R8, R215, R216 ;  /* 0x000000d8d708723e */ /* 0x008fc400000000ff */
[----:B----4-:R-:W-:Y:S01]  /*108e0*/  F2FP.PACK_AB R10, R214, R212 ;  /* 0x000000d4d60a723e */ /* 0x010fe200000000ff */
[--C-:B-1----:R-:W-:Y:S02]  /*108f0*/  FFMA.FTZ R3, R116, c[0x0][0x2d0], -R0.reuse ;  /* 0x0000b40074037a23 */ /* 0x102fe40000010800 */
[----:B------:R-:W-:Y:S02]  /*10900*/  IMAD.MOV.U32 R116, RZ, RZ, R37 ;  /* 0x000000ffff747224 */ /* 0x000fe400078e0025 */
[----:B------:R1:W3:Y:S02]  /*10910*/  MUFU.EX2 R208, R3 ;  /* 0x0000000300d07308 */ /* 0x0002e40000000800 */
[----:B-1----:R-:W-:Y:S01]  /*10920*/  FFMA.FTZ R3, R117, c[0x0][0x2d0], -R0 ;  /* 0x0000b40075037a23 */ /* 0x002fe20000010800 */
[----:B---3--:R-:W-:Y:S01]  /*10930*/  F2FP.PACK_AB R9, R208, R206 ;  /* 0x000000ced009723e */ /* 0x008fe200000000ff */
[----:B------:R-:W-:-:S04]  /*10940*/  IMAD.MOV.U32 R117, RZ, RZ, R202 ;  /* 0x000000ffff757224 */ /* 0x000fc800078e00ca */
[----:B------:R1:W-:Y:S02]  /*10950*/  MUFU.EX2 R210, R3 ;  /* 0x0000000300d27308 */ /* 0x0003e40000000800 */
[----:B-1----:R-:W-:Y:S02]  /*10960*/  FFMA.FTZ R3, R118, c[0x0][0x2d0], -R0 ;  /* 0x0000b40076037a23 */ /* 0x002fe40000010800 */
[----:B------:R-:W-:-:S04]  /*10970*/  IMAD.MOV.U32 R118, RZ, RZ, R201 ;  /* 0x000000ffff767224 */ /* 0x000fc800078e00c9 */
[----:B------:R1:W3:Y:S02]  /*10980*/  MUFU.EX2 R207, R3 ;  /* 0x0000000300cf7308 */ /* 0x0002e40000000800 */
[----:B-1----:R-:W-:Y:S01]  /*10990*/  FFMA.FTZ R3, R128, c[0x0][0x2d0], -R7 ;  /* 0x0000b40080037a23 */ /* 0x002fe20000010807 */
[----:B---3--:R-:W-:-:S05]  /*109a0*/  F2FP.PACK_AB R11, R207, R210 ;  /* 0x000000d2cf0b723e */ /* 0x008fca00000000ff */
[----:B------:R1:W-:Y:S02]  /*109b0*/  MUFU.EX2 R209, R3 ;  /* 0x0000000300d17308 */ /* 0x0003e40000000800 */
[C---:B------:R-:W-:Y:S07]  /*109c0*/  HMMA.16816.F32 R52, R8.reuse, R32, R84 ;  /* 0x000000200834723c */ /* 0x040fee0000001854 */
[----:B------:R-:W-:Y:S01]  /*109d0*/  IMAD.MOV.U32 R84, RZ, RZ, R200 ;  /* 0x000000ffff547224 */ /* 0x000fe200078e00c8 */
[----:B------:R-:W-:Y:S01]  /*109e0*/  HMMA.16816.F32 R80, R8, R16, R80 ;  /* 0x000000100850723c */ /* 0x000fe20000001850 */
[----:B------:R-:W-:Y:S01]  /*109f0*/  MOV R87, R38 ;  /* 0x0000002600577202 */ /* 0x000fe20000000f00 */
[----:B------:R-:W-:-:S02]  /*10a00*/  IMAD.MOV.U32 R86, RZ, RZ, R39 ;  /* 0x000000ffff567224 */ /* 0x000fc400078e0027 */
[----:B-1----:R-:W-:Y:S02]  /*10a10*/  FFMA.FTZ R3, R129, c[0x0][0x2d0], -R6 ;  /* 0x0000b40081037a23 */ /* 0x002fe40000010806 */
[----:B------:R-:W-:Y:S01]  /*10a20*/  IMAD.MOV.U32 R85, RZ, RZ, R36 ;  /* 0x000000ffff557224 */ /* 0x000fe200078e0024 */
[----:B------:R-:W-:Y:S01]  /*10a30*/  MOV R16, R198 ;  /* 0x000000c600107202 */ /* 0x000fe20000000f00 */
[----:B------:R1:W-:Y:S01]  /*10a40*/  MUFU.EX2 R204, R3 ;  /* 0x0000000300cc7308 */ /* 0x0003e20000000800 */
[----:B------:R-:W-:Y:S01]  /*10a50*/  IMAD.MOV.U32 R17, RZ, RZ, R197 ;  /* 0x000000ffff117224 */ /* 0x000fe200078e00c5 */
[C---:B------:R-:W-:Y:S01]  /*10a60*/  HMMA.16816.F32 R36, R8.reuse, R34, R112 ;  /* 0x000000220824723c */ /* 0x040fe20000001870 */
[----:B------:R-:W-:Y:S06]  /*10a70*/  LDSM.16.MT88.4 R32, [R226+0x1100] ;  /* 0x00110000e220783b */ /* 0x000fec0000004200 */
[----:B------:R-:W-:Y:S01]  /*10a80*/  IMAD.MOV.U32 R114, RZ, RZ, R196 ;  /* 0x000000ffff727224 */ /* 0x000fe200078e00c4 */
[----:B------:R-:W-:Y:S01]  /*10a90*/  MOV R113, R195 ;  /* 0x000000c300717202 */ /* 0x000fe20000000f00 */
[----:B------:R-:W-:Y:S01]  /*10aa0*/  HMMA.16816.F32 R48, R8, R20, R88 ;  /* 0x000000140830723c */ /* 0x000fe20000001858 */
[----:B------:R-:W-:-:S02]  /*10ab0*/  IMAD.MOV.U32 R115, RZ, RZ, R193 ;  /* 0x000000ffff737224 */ /* 0x000fc400078e00c1 */
[----:B-1----:R-:W-:-:S05]  /*10ac0*/  FFMA.FTZ R3, R130, c[0x0][0x2d0], -R6 ;  /* 0x0000b40082037a23 */ /* 0x002fca0000010806 */
[C---:B------:R-:W-:Y:S01]  /*10ad0*/  HMMA.16816.F32 R40, R8.reuse, R22, R100 ;  /* 0x000000160828723c */ /* 0x040fe20000001864 */
[----:B------:R1:W3:Y:S01]  /*10ae0*/  MUFU.EX2 R205, R3 ;  /* 0x0000000300cd7308 */ /* 0x0002e20000000800 */
[----:B------:R-:W4:Y:S06]  /*10af0*/  LDSM.16.MT88.4 R20, [R227+0x1100] ;  /* 0x00110000e314783b */ /* 0x000f2c0000004200 */
[C---:B------:R-:W-:Y:S07]  /*10b00*/  HMMA.16816.F32 R88, R8.reuse, R30, R108 ;  /* 0x0000001e0858723c */ /* 0x040fee000000186c */
[----:B------:R-:W-:Y:S01]  /*10b10*/  IMAD.MOV.U32 R110, RZ, RZ, R16 ;  /* 0x000000ffff6e7224 */ /* 0x000fe200078e0010 */
[----:B------:R-:W-:Y:S01]  /*10b20*/  HMMA.16816.F32 R56, R8, R18, R124 ;  /* 0x000000120838723c */ /* 0x000fe2000000187c */
[----:B-1----:R-:W-:-:S02]  /*10b30*/  FFMA.FTZ R3, R131, c[0x0][0x2d0], -R6 ;  /* 0x0000b40083037a23 */ /* 0x002fc40000010806 */
[----:B------:R-:W-:Y:S02]  /*10b40*/  IMAD.MOV.U32 R16, RZ, RZ, R85 ;  /* 0x000000ffff107224 */ /* 0x000fe400078e0055 */
[----:B------:R1:W-:Y:S01]  /*10b50*/  MUFU.EX2 R203, R3 ;  /* 0x0000000300cb7308 */ /* 0x0003e20000000800 */
[----:B------:R-:W-:Y:S02]  /*10b60*/  IMAD.MOV.U32 R108, RZ, RZ, R17 ;  /* 0x000000ffff6c7224 */ /* 0x000fe400078e0011 */
[----:B------:R-:W-:Y:S01]  /*10b70*/  HMMA.16816.F32 R128, R8, R28, R24 ;  /* 0x0000001c0880723c */ /* 0x000fe20000001818 */
[----:B------:R-:W5:Y:S01]  /*10b80*/  LDSM.16.MT88.4 R24, [R225+0x1100] ;  /* 0x00110000e118783b */ /* 0x000f620000004200 */
[----:B------:R-:W-:Y:S02]  /*10b90*/  IMAD.MOV.U32 R127, RZ, RZ, R115 ;  /* 0x000000ffff7f7224 */ /* 0x000fe400078e0073 */
[----:B------:R-:W-:-:S03]  /*10ba0*/  IMAD.MOV.U32 R17, RZ, RZ, R84 ;  /* 0x000000ffff117224 */ /* 0x000fc600078e0054 */
[----:B------:R-:W-:Y:S01]  /*10bb0*/  MOV R28, R74 ;  /* 0x0000004a001c7202 */ /* 0x000fe20000000f00 */
[----:B------:R-:W-:Y:S01]  /*10bc0*/  IMAD.MOV.U32 R74, RZ, RZ, R191 ;  /* 0x000000ffff4a7224 */ /* 0x000fe200078e00bf */
[----:B---3--:R-:W-:Y:S01]  /*10bd0*/  F2FP.PACK_AB R8, R205, R204 ;  /* 0x000000cccd08723e */ /* 0x008fe200000000ff */
[----:B------:R-:W-:Y:S02]  /*10be0*/  IMAD.MOV.U32 R29, RZ, RZ, R87 ;  /* 0x000000ffff1d7224 */ /* 0x000fe400078e0057 */
[----:B-1----:R-:W-:Y:S02]  /*10bf0*/  FFMA.FTZ R3, R132, c[0x0][0x2d0], -R6 ;  /* 0x0000b40084037a23 */ /* 0x002fe40000010806 */
        /* <DEDUP_REMOVED lines=8> */
[----:B------:R1:W3:Y:S01]  /*10c80*/  MUFU.EX2 R200, R3 ;  /* 0x0000000300c87308 */ /* 0x0002e20000000800 */
[----:B------:R-:W-:Y:S01]  /*10c90*/  IMAD.MOV.U32 R70, RZ, RZ, R192 ;  /* 0x000000ffff467224 */ /* 0x000fe200078e00c0 */
[----:B------:R-:W-:Y:S01]  /*10ca0*/  MOV R115, R134 ;  /* 0x0000008600737202 */ /* 0x000fe20000000f00 */
[----:B------:R-:W-:Y:S02]  /*10cb0*/  IMAD.MOV.U32 R134, RZ, RZ, R29 ;  /* 0x000000ffff867224 */ /* 0x000fe400078e001d */
[----:B------:R-:W-:Y:S02]  /*10cc0*/  IMAD.MOV.U32 R29, RZ, RZ, R16 ;  /* 0x000000ffff1d7224 */ /* 0x000fe400078e0010 */
[----:B------:R-:W-:Y:S01]  /*10cd0*/  IMAD.MOV.U32 R16, RZ, RZ, R132 ;  /* 0x000000ffff107224 */ /* 0x000fe200078e0084 */
[----:B------:R-:W-:Y:S01]  /*10ce0*/  MOV R132, R117 ;  /* 0x0000007500847202 */ /* 0x000fe20000000f00 */
[----:B------:R-:W-:Y:S02]  /*10cf0*/  IMAD.MOV.U32 R117, RZ, RZ, R75 ;  /* 0x000000ffff757224 */ /* 0x000fe400078e004b */
[----:B------:R-:W-:-:S02]  /*10d00*/  IMAD.MOV.U32 R75, RZ, RZ, R188 ;  /* 0x000000ffff4b7224 */ /* 0x000fc400078e00bc */
[----:B------:R-:W-:Y:S02]  /*10d10*/  IMAD.MOV.U32 R124, RZ, RZ, R16 ;  /* 0x000000ffff7c7224 */ /* 0x000fe400078e0010 */
[--C-:B-1----:R-:W-:Y:S01]  /*10d20*/  FFMA.FTZ R3, R135, c[0x0][0x2d0], -R5.reuse ;  /* 0x0000b40087037a23 */ /* 0x102fe20000010805 */
[----:B---3--:R-:W-:Y:S01]  /*10d30*/  F2FP.PACK_AB R9, R200, R201 ;  /* 0x000000c9c809723e */ /* 0x008fe200000000ff */
[----:B------:R-:W-:Y:S02]  /*10d40*/  IMAD.MOV.U32 R135, RZ, RZ, R68 ;  /* 0x000000ffff877224 */ /* 0x000fe400078e0044 */
[----:B------:R1:W-:Y:S01]  /*10d50*/  MUFU.EX2 R199, R3 ;  /* 0x0000000300c77308 */ /* 0x0003e20000000800 */
[----:B------:R-:W-:Y:S02]  /*10d60*/  IMAD.MOV.U32 R68, RZ, RZ, R194 ;  /* 0x000000ffff447224 */ /* 0x000fe400078e00c2 */
[----:B-1----:R-:W-:Y:S02]  /*10d70*/  FFMA.FTZ R3, R136, c[0x0][0x2d0], -R5 ;  /* 0x0000b40088037a23 */ /* 0x002fe40000010805 */
[----:B------:R-:W-:-:S03]  /*10d80*/  IMAD.MOV.U32 R136, RZ, RZ, R114 ;  /* 0x000000ffff887224 */ /* 0x000fc600078e0072 */
[----:B------:R-:W1:Y:S01]  /*10d90*/  MUFU.EX2 R198, R3 ;  /* 0x0000000300c67308 */ /* 0x000e620000000800 */
[----:B------:R-:W-:Y:S02]  /*10da0*/  IMAD.MOV.U32 R114, RZ, RZ, R135 ;  /* 0x000000ffff727224 */ /* 0x000fe400078e0087 */
[----:B------:R-:W-:Y:S02]  /*10db0*/  IMAD.MOV.U32 R135, RZ, RZ, R28 ;  /* 0x000000ffff877224 */ /* 0x000fe400078e001c */
[----:B------:R-:W-:Y:S02]  /*10dc0*/  IMAD.MOV.U32 R28, RZ, RZ, R133 ;  /* 0x000000ffff1c7224 */ /* 0x000fe400078e0085 */
[----:B------:R-:W-:Y:S02]  /*10dd0*/  IMAD.MOV.U32 R133, RZ, RZ, R17 ;  /* 0x000000ffff857224 */ /* 0x000fe400078e0011 */
[----:B------:R-:W-:Y:S02]  /*10de0*/  IMAD.MOV.U32 R17, RZ, RZ, R118 ;  /* 0x000000ffff117224 */ /* 0x000fe400078e0076 */
[----:B------:R-:W-:-:S02]  /*10df0*/  IMAD.MOV.U32 R118, RZ, RZ, R116 ;  /* 0x000000ffff767224 */ /* 0x000fc400078e0074 */
[----:B------:R-:W-:Y:S02]  /*10e00*/  IMAD.MOV.U32 R116, RZ, RZ, R186 ;  /* 0x000000ffff747224 */ /* 0x000fe400078e00ba */
[----:B------:R-:W-:Y:S01]  /*10e10*/  IMAD.MOV.U32 R125, RZ, RZ, R133 ;  /* 0x000000ffff7d7224 */ /* 0x000fe200078e0085 */
[----:B-1----:R-:W-:Y:S01]  /*10e20*/  F2FP.PACK_AB R11, R198, R199 ;  /* 0x000000c7c60b723e */ /* 0x002fe200000000ff */
[----:B------:R-:W-:Y:S02]  /*10e30*/  FFMA.FTZ R3, R137, c[0x0][0x2d0], -R7 ;  /* 0x0000b40089037a23 */ /* 0x000fe40000010807 */
[----:B------:R-:W-:Y:S02]  /*10e40*/  IMAD.MOV.U32 R133, RZ, RZ, R117 ;  /* 0x000000ffff857224 */ /* 0x000fe400078e0075 */
[----:B------:R1:W3:Y:S01]  /*10e50*/  MUFU.EX2 R197, R3 ;  /* 0x0000000300c57308 */ /* 0x0002e20000000800 */
[----:B------:R-:W-:Y:S01]  /*10e60*/  IMAD.MOV.U32 R137, RZ, RZ, R29 ;  /* 0x000000ffff897224 */ /* 0x000fe200078e001d */
[----:B--2---:R-:W-:Y:S01]  /*10e70*/  HMMA.16816.F32 R84, R8, R14, R76 ;  /* 0x0000000e0854723c */ /* 0x004fe2000000184c */
[----:B------:R-:W-:-:S02]  /*10e80*/  IMAD.MOV.U32 R126, RZ, RZ, R17 ;  /* 0x000000ffff7e7224 */ /* 0x000fc400078e0011 */
[----:B------:R-:W-:Y:S05]  /*10e90*/  LDSM.16.MT88.4 R16, [R224+0x1900] ;  /* 0x00190000e010783b */ /* 0x000fea0000004200 */
[----:B----4-:R-:W-:Y:S01]  /*10ea0*/  HMMA.16816.F32 R76, R8, R22, R64 ;  /* 0x00000016084c723c */ /* 0x010fe20000001840 */
[----:B-1----:R-:W-:Y:S01]  /*10eb0*/  FFMA.FTZ R3, R138, c[0x0][0x2d0], -R7 ;  /* 0x0000b4008a037a23 */ /* 0x002fe20000010807 */
[----:B------:R-:W-:-:S06]  /*10ec0*/  MOV R138, R115 ;  /* 0x00000073008a7202 */ /* 0x000fcc0000000f00 */
[C---:B-----5:R-:W-:Y:S01]  /*10ed0*/  HMMA.16816.F32 R64, R8.reuse, R26, R60 ;  /* 0x0000001a0840723c */ /* 0x060fe2000000183c */
[----:B------:R1:W-:Y:S07]  /*10ee0*/  MUFU.EX2 R196, R3 ;  /* 0x0000000300c47308 */ /* 0x0003ee0000000800 */
[C---:B------:R-:W-:Y:S08]  /*10ef0*/  HMMA.16816.F32 R120, R8.reuse, R12, R120 ;  /* 0x0000000c0878723c */ /* 0x040ff00000001878 */
[----:B------:R-:W-:Y:S01]  /*10f00*/  HMMA.16816.F32 R104, R8, R20, R104 ;  /* 0x000000140868723c */ /* 0x000fe20000001868 */
[----:B-1----:R-:W-:-:S02]  /*10f10*/  FFMA.FTZ R3, R139, c[0x0][0x2d0], -R7 ;  /* 0x0000b4008b037a23 */ /* 0x002fc40000010807 */
[----:B------:R-:W-:Y:S01]  /*10f20*/  IMAD.MOV.U32 R139, RZ, RZ, R135 ;  /* 0x000000ffff8b7224 */ /* 0x000fe200078e0087 */
[----:B------:R-:W-:Y:S01]  /*10f30*/  MOV R135, R132 ;  /* 0x0000008400877202 */ /* 0x000fe20000000f00 */
[----:B------:R1:W2:Y:S01]  /*10f40*/  MUFU.EX2 R195, R3 ;  /* 0x0000000300c37308 */ /* 0x0002a20000000800 */
[----:B------:R-:W-:Y:S02]  /*10f50*/  IMAD.MOV.U32 R132, RZ, RZ, R116 ;  /* 0x000000ffff847224 */ /* 0x000fe400078e0074 */
[C---:B------:R-:W-:Y:S08]  /*10f60*/  HMMA.16816.F32 R96, R8.reuse, R24, R96 ;  /* 0x000000180860723c */ /* 0x040ff00000001860 */
[----:B------:R-:W-:Y:S01]  /*10f70*/  HMMA.16816.F32 R100, R8, R32, R92 ;  /* 0x000000200864723c */ /* 0x000fe2000000185c */
[----:B-1----:R-:W-:-:S07]  /*10f80*/  FFMA.FTZ R3, R140, c[0x0][0x2d0], -R7 ;  /* 0x0000b4008c037a23 */ /* 0x002fce0000010807 */
[----:B------:R-:W-:Y:S01]  /*10f90*/  HMMA.16816.F32 R60, R8, R34, R44 ;  /* 0x00000022083c723c */ /* 0x000fe2000000182c */
[----:B------:R1:W-:Y:S06]  /*10fa0*/  MUFU.EX2 R194, R3 ;  /* 0x0000000300c27308 */ /* 0x0003ec0000000800 */
[----:B---3--:R-:W-:Y:S02]  /*10fb0*/  F2FP.PACK_AB R8, R197, R209 ;  /* 0x000000d1c508723e */ /* 0x008fe400000000ff */
        /* <DEDUP_REMOVED lines=8> */
[----:B-1----:R-:W-:Y:S02]  /*11040*/  FFMA.FTZ R3, R144, c[0x0][0x2d0], -R0 ;  /* 0x0000b40090037a23 */ /* 0x002fe40000010800 */
[----:B------:R-:W-:Y:S02]  /*11050*/  IMAD.MOV.U32 R144, RZ, RZ, R4 ;  /* 0x000000ffff907224 */ /* 0x000fe400078e0004 */
[----:B------:R-:W-:Y:S02]  /*11060*/  IMAD.MOV.U32 R4, RZ, RZ, R189 ;  /* 0x000000ffff047224 */ /* 0x000fe400078e00bd */
[----:B------:R1:W2:Y:S02]  /*11070*/  MUFU.EX2 R189, R3 ;  /* 0x0000000300bd7308 */ /* 0x0002a40000000800 */
[----:B------:R-:W-:-:S02]  /*11080*/  FFMA.FTZ R4, R4, c[0x0][0x2d0], -R7 ;  /* 0x0000b40004047a23 */ /* 0x000fc40000010807 */
[--C-:B-1----:R-:W-:Y:S01]  /*11090*/  FFMA.FTZ R3, R145, c[0x0][0x2d0], -R7.reuse ;  /* 0x0000b40091037a23 */ /* 0x102fe20000010807 */
[----:B--2---:R-:W-:Y:S01]  /*110a0*/  F2FP.PACK_AB R11, R189, R191 ;  /* 0x000000bfbd0b723e */ /* 0x004fe200000000ff */
[----:B------:R-:W-:Y:S02]  /*110b0*/  IMAD.MOV.U32 R145, RZ, RZ, R190 ;  /* 0x000000ffff917224 */ /* 0x000fe400078e00be */
[----:B------:R1:W-:Y:S04]  /*110c0*/  MUFU.EX2 R190, R3 ;  /* 0x0000000300be7308 */ /* 0x0003e80000000800 */
[C---:B------:R-:W-:Y:S08]  /*110d0*/  HMMA.16816.F32 R44, R8.reuse, R14, R40 ;  /* 0x0000000e082c723c */ /* 0x040ff00000001828 */
[----:B------:R-:W-:Y:S01]  /*110e0*/  HMMA.16816.F32 R40, R8, R20, R52 ;  /* 0x000000140828723c */ /* 0x000fe20000001834 */
[----:B-1----:R-:W-:-:S02]  /*110f0*/  FFMA.FTZ R3, R146, c[0x0][0x2d0], -R7 ;  /* 0x0000b40092037a23 */ /* 0x002fc40000010807 */
[----:B------:R-:W-:Y:S02]  /*11100*/  IMAD.MOV.U32 R146, RZ, RZ, R113 ;  /* 0x000000ffff927224 */ /* 0x000fe400078e0071 */
[----:B------:R1:W-:Y:S02]  /*11110*/  MUFU.EX2 R188, R3 ;  /* 0x0000000300bc7308 */ /* 0x0003e40000000800 */
[----:B------:R-:W-:Y:S01]  /*11120*/  IMAD.MOV.U32 R53, RZ, RZ, R184 ;  /* 0x000000ffff357224 */ /* 0x000fe200078e00b8 */
[----:B------:R-:W-:Y:S01]  /*11130*/  HMMA.16816.F32 R48, R8, R12, R48 ;  /* 0x0000000c0830723c */ /* 0x000fe20000001830 */
[----:B------:R-:W-:Y:S01]  /*11140*/  IMAD.MOV.U32 R55, RZ, RZ, R134 ;  /* 0x000000ffff377224 */ /* 0x000fe200078e0086 */
[----:B------:R-:W2:Y:S01]  /*11150*/  LDSM.16.MT88.4 R12, [R227+0x1900] ;  /* 0x00190000e30c783b */ /* 0x000ea20000004200 */
[----:B------:R-:W-:Y:S02]  /*11160*/  IMAD.MOV.U32 R134, RZ, RZ, R118 ;  /* 0x000000ffff867224 */ /* 0x000fe400078e0076 */
[----:B------:R-:W-:-:S02]  /*11170*/  IMAD.MOV.U32 R54, RZ, RZ, R114 ;  /* 0x000000ffff367224 */ /* 0x000fc400078e0072 */
[----:B------:R-:W-:Y:S01]  /*11180*/  IMAD.MOV.U32 R52, RZ, RZ, R110 ;  /* 0x000000ffff347224 */ /* 0x000fe200078e006e */
[----:B------:R-:W-:Y:S01]  /*11190*/  HMMA.16816.F32 R56, R8, R26, R56 ;  /* 0x0000001a0838723c */ /* 0x000fe20000001838 */
[----:B-1----:R-:W-:Y:S02]  /*111a0*/  FFMA.FTZ R3, R147, c[0x0][0x2d0], -R6 ;  /* 0x0000b40093037a23 */ /* 0x002fe40000010806 */
[----:B------:R-:W-:-:S05]  /*111b0*/  IMAD.MOV.U32 R147, RZ, RZ, R187 ;  /* 0x000000ffff937224 */ /* 0x000fca00078e00bb */
[C---:B------:R-:W-:Y:S01]  /*111c0*/  HMMA.16816.F32 R36, R8.reuse, R22, R36 ;  /* 0x000000160824723c */ /* 0x040fe20000001824 */
[----:B------:R1:W-:Y:S01]  /*111d0*/  MUFU.EX2 R187, R3 ;  /* 0x0000000300bb7308 */ /* 0x0003e20000000800 */
[----:B------:R-:W-:Y:S06]  /*111e0*/  LDSM.16.MT88.4 R20, [R225+0x1900] ;  /* 0x00190000e114783b */ /* 0x000fec0000004200 */
[C---:B------:R-:W-:Y:S08]  /*111f0*/  HMMA.16816.F32 R92, R8.reuse, R32, R128 ;  /* 0x00000020085c723c */ /* 0x040ff00000001880 */
[----:B------:R-:W-:Y:S01]  /*11200*/  HMMA.16816.F32 R88, R8, R34, R88 ;  /* 0x000000220858723c */ /* 0x000fe20000001858 */
[----:B-1----:R-:W-:-:S02]  /*11210*/  FFMA.FTZ R3, R148, c[0x0][0x2d0], -R6 ;  /* 0x0000b40094037a23 */ /* 0x002fc40000010806 */
[----:B------:R-:W-:Y:S02]  /*11220*/  IMAD.MOV.U32 R148, RZ, RZ, R28 ;  /* 0x000000ffff947224 */ /* 0x000fe400078e001c */
[----:B------:R1:W3:Y:S03]  /*11230*/  MUFU.EX2 R186, R3 ;  /* 0x0000000300ba7308 */ /* 0x0002e60000000800 */
[----:B------:R-:W-:Y:S01]  /*11240*/  HMMA.16816.F32 R28, R8, R24, R80 ;  /* 0x00000018081c723c */ /* 0x000fe20000001850 */
[----:B------:R-:W4:Y:S01]  /*11250*/  LDSM.16.MT88.4 R24, [R226+0x1900] ;  /* 0x00190000e218783b */ /* 0x000f220000004200 */
[----:B-1----:R-:W-:-:S05]  /*11260*/  FFMA.FTZ R3, R149, c[0x0][0x2d0], -R6 ;  /* 0x0000b40095037a23 */ /* 0x002fca0000010806 */
[----:B---3--:R-:W-:Y:S01]  /*11270*/  F2FP.PACK_AB R8, R186, R187 ;  /* 0x000000bbba08723e */ /* 0x008fe200000000ff */
[----:B------:R-:W-:Y:S02]  /*11280*/  IMAD.MOV.U32 R149, RZ, RZ, R185 ;  /* 0x000000ffff957224 */ /* 0x000fe400078e00b9 */
[----:B------:R1:W-:Y:S02]  /*11290*/  MUFU.EX2 R185, R3 ;  /* 0x0000000300b97308 */ /* 0x0003e40000000800 */
[----:B-1----:R-:W-:Y:S02]  /*112a0*/  FFMA.FTZ R3, R150, c[0x0][0x2d0], -R6 ;  /* 0x0000b40096037a23 */ /* 0x002fe40000010806 */
[----:B------:R-:W-:-:S04]  /*112b0*/  IMAD.MOV.U32 R150, RZ, RZ, R145 ;  /* 0x000000ffff967224 */ /* 0x000fc800078e0091 */
        /* <DEDUP_REMOVED lines=19> */
[C---:B--2---:R-:W-:Y:S08]  /*113f0*/  HMMA.16816.F32 R140, R8.reuse, R12, R104 ;  /* 0x0000000c088c723c */ /* 0x044ff00000001868 */
[----:B----4-:R-:W-:Y:S01]  /*11400*/  HMMA.16816.F32 R80, R8, R24, R100 ;  /* 0x000000180850723c */ /* 0x010fe20000001864 */
[----:B-1----:R-:W-:-:S04]  /*11410*/  FFMA.FTZ R3, R156, c[0x0][0x2d0], -R7 ;  /* 0x0000b4009c037a23 */ /* 0x002fc80000010807 */
[----:B------:R1:W-:Y:S03]  /*11420*/  MUFU.EX2 R113, R3 ;  /* 0x0000000300717308 */ /* 0x0003e60000000800 */
[C---:B------:R-:W-:Y:S08]  /*11430*/  HMMA.16816.F32 R128, R8.reuse, R18, R84 ;  /* 0x000000120880723c */ /* 0x040ff00000001854 */
[----:B------:R-:W-:Y:S01]  /*11440*/  HMMA.16816.F32 R120, R8, R16, R120 ;  /* 0x000000100878723c */ /* 0x000fe20000001878 */
[----:B-1----:R-:W-:-:S07]  /*11450*/  FFMA.FTZ R3, R157, c[0x0][0x2d0], -R7 ;  /* 0x0000b4009d037a23 */ /* 0x002fce0000010807 */
[----:B------:R-:W-:Y:S01]  /*11460*/  HMMA.16816.F32 R84, R8, R22, R64 ;  /* 0x000000160854723c */ /* 0x000fe20000001840 */
[----:B------:R1:W-:Y:S02]  /*11470*/  MUFU.EX2 R112, R3 ;  /* 0x0000000300707308 */ /* 0x0003e40000000800 */
[----:B-1----:R-:W-:-:S06]  /*11480*/  FFMA.FTZ R3, R158, c[0x0][0x2d0], -R7 ;  /* 0x0000b4009e037a23 */ /* 0x002fcc0000010807 */
[----:B------:R1:W-:Y:S02]  /*11490*/  MUFU.EX2 R111, R3 ;  /* 0x00000003006f7308 */ /* 0x0003e40000000800 */
[--C-:B-1----:R-:W-:Y:S02]  /*114a0*/  FFMA.FTZ R3, R159, c[0x0][0x2d0], -R0.reuse ;  /* 0x0000b4009f037a23 */ /* 0x102fe40000010800 */
[----:B------:R-:W-:Y:S04]  /*114b0*/  HMMA.16816.F32 R156, R8, R20, R96 ;  /* 0x00000014089c723c */ /* 0x000fe80000001860 */
[----:B------:R1:W-:Y:S02]  /*114c0*/  MUFU.EX2 R109, R3 ;  /* 0x00000003006d7308 */ /* 0x0003e40000000800 */
[----:B-1----:R-:W-:-:S02]  /*114d0*/  FFMA.FTZ R3, R160, c[0x0][0x2d0], -R0 ;  /* 0x0000b400a0037a23 */ /* 0x002fc40000010800 */
[----:B------:R-:W-:-:S04]  /*114e0*/  IMAD.MOV.U32 R160, RZ, RZ, R53 ;  /* 0x000000ffffa07224 */ /* 0x000fc800078e0035 */
[----:B------:R1:W2:Y:S01]  /*114f0*/  MUFU.EX2 R108, R3 ;  /* 0x00000003006c7308 */ /* 0x0002a20000000800 */
[----:B------:R-:W-:Y:S01]  /*11500*/  IMAD.MOV.U32 R53, RZ, RZ, R149 ;  /* 0x000000ffff357224 */ /* 0x000fe200078e0095 */
[----:B------:R-:W-:Y:S02]  /*11510*/  MOV R149, R146 ;  /* 0x0000009200957202 */ /* 0x000fe40000000f00 */
[C---:B------:R-:W-:Y:S08]  /*11520*/  HMMA.16816.F32 R144, R8.reuse, R14, R76 ;  /* 0x0000000e0890723c */ /* 0x040ff0000000184c */
[----:B------:R-:W-:Y:S01]  /*11530*/  HMMA.16816.F32 R76, R8, R26, R60 ;  /* 0x0000001a084c723c */ /* 0x000fe2000000183c */
[----:B-1----:R-:W-:-:S02]  /*11540*/  FFMA.FTZ R3, R162, c[0x0][0x2d0], -R0 ;  /* 0x0000b400a2037a23 */ /* 0x002fc40000010800 */
[----:B------:R-:W-:-:S04]  /*11550*/  IMAD.MOV.U32 R162, RZ, RZ, R152 ;  /* 0x000000ffffa27224 */ /* 0x000fc800078e0098 */
[----:B------:R-:W-:Y:S01]  /*11560*/  F2FP.PACK_AB R8, R190, R194 ;  /* 0x000000c2be08723e */ /* 0x000fe200000000ff */
[----:B------:R1:W-:Y:S01]  /*11570*/  MUFU.EX2 R107, R3 ;  /* 0x00000003006b7308 */ /* 0x0003e20000000800 */
[----:B--2---:R-:W-:Y:S01]  /*11580*/  F2FP.PACK_AB R9, R108, R109 ;  /* 0x0000006d6c09723e */ /* 0x004fe200000000ff */
[----:B------:R-:W-:Y:S01]  /*11590*/  IMAD.MOV.U32 R152, RZ, RZ, R55 ;  /* 0x000000ffff987224 */ /* 0x000fe200078e0037 */
[----:B------:R-:W-:Y:S01]  /*115a0*/  F2FP.PACK_AB R10, R114, R188 ;  /* 0x000000bc720a723e */ /* 0x000fe200000000ff */
[----:B-1----:R-:W-:Y:S01]  /*115b0*/  FFMA.FTZ R3, R163, c[0x0][0x2d0], -R0 ;  /* 0x0000b400a3037a23 */ /* 0x002fe20000010800 */
[----:B------:R-:W-:-:S03]  /*115c0*/  MOV R163, R53 ;  /* 0x0000003500a37202 */ /* 0x000fc60000000f00 */
[----:B------:R1:W2:Y:S02]  /*115d0*/  MUFU.EX2 R106, R3 ;  /* 0x00000003006a7308 */ /* 0x0002a40000000800 */
[----:B-1----:R-:W-:Y:S01]  /*115e0*/  FFMA.FTZ R3, R161, c[0x0][0x2d0], -R7 ;  /* 0x0000b400a1037a23 */ /* 0x002fe20000010807 */
[----:B--2---:R-:W-:Y:S01]  /*115f0*/  F2FP.PACK_AB R11, R106, R107 ;  /* 0x0000006b6a0b723e */ /* 0x004fe200000000ff */
[----:B------:R-:W-:Y:S01]  /*11600*/  IMAD.MOV.U32 R161, RZ, RZ, R137 ;  /* 0x000000ffffa17224 */ /* 0x000fe200078e0089 */
[----:B------:R-:W-:-:S03]  /*11610*/  MOV R137, R135 ;  /* 0x0000008700897202 */ /* 0x000fc60000000f00 */
[----:B------:R1:W-:Y:S01]  /*11620*/  MUFU.EX2 R110, R3 ;  /* 0x00000003006e7308 */ /* 0x0003e20000000800 */
[----:B------:R-:W-:Y:S02]  /*11630*/  IMAD.MOV.U32 R135, RZ, RZ, R134 ;  /* 0x000000ffff877224 */ /* 0x000fe400078e0086 */
[----:B------:R-:W-:Y:S01]  /*11640*/  IMAD.MOV.U32 R134, RZ, RZ, R133 ;  /* 0x000000ffff867224 */ /* 0x000fe200078e0085 */
[----:B------:R-:W-:Y:S01]  /*11650*/  HMMA.16816.F32 R60, R8, R18, R44 ;  /* 0x00000012083c723c */ /* 0x000fe2000000182c */
[----:B------:R-:W-:Y:S02]  /*11660*/  IMAD.MOV.U32 R133, RZ, RZ, R132 ;  /* 0x000000ffff857224 */ /* 0x000fe400078e0084 */
[----:B------:R-:W-:-:S05]  /*11670*/  IMAD.MOV.U32 R132, RZ, RZ, R75 ;  /* 0x000000ffff847224 */ /* 0x000fca00078e004b */
[C---:B------:R-:W-:Y:S01]  /*11680*/  HMMA.16816.F32 R44, R8.reuse, R24, R92 ;  /* 0x00000018082c723c */ /* 0x040fe2000000185c */
[----:B-1----:R-:W-:Y:S02]  /*11690*/  FFMA.FTZ R3, R164, c[0x0][0x2d0], -R6 ;  /* 0x0000b400a4037a23 */ /* 0x002fe40000010806 */
[----:B------:R-:W-:Y:S02]  /*116a0*/  IMAD.MOV.U32 R164, RZ, RZ, R74 ;  /* 0x000000ffffa47224 */ /* 0x000fe400078e004a */
[----:B------:R1:W-:Y:S03]  /*116b0*/  MUFU.EX2 R104, R3 ;  /* 0x0000000300687308 */ /* 0x0003e60000000800 */
[C---:B------:R-:W-:Y:S01]  /*116c0*/  HMMA.16816.F32 R64, R8.reuse, R16, R48 ;  /* 0x000000100840723c */ /* 0x040fe20000001830 */
[----:B------:R-:W2:Y:S07]  /*116d0*/  LDSM.16.MT88.4 R16, [R224+0x2100] ;  /* 0x00210000e010783b */ /* 0x000eae0000004200 */
[----:B------:R-:W-:Y:S01]  /*116e0*/  HMMA.16816.F32 R48, R8, R14, R36 ;  /* 0x0000000e0830723c */ /* 0x000fe20000001824 */
[----:B-1----:R-:W-:-:S07]  /*116f0*/  FFMA.FTZ R3, R165, c[0x0][0x2d0], -R6 ;  /* 0x0000b400a5037a23 */ /* 0x002fce0000010806 */
[C---:B------:R-:W-:Y:S01]  /*11700*/  HMMA.16816.F32 R52, R8.reuse, R12, R40 ;  /* 0x0000000c0834723c */ /* 0x040fe20000001828 */
[----:B------:R-:W1:Y:S01]  /*11710*/  LDSM.16.MT88.4 R12, [R227+0x2100] ;  /* 0x00210000e30c783b */ /* 0x000e620000004200 */
[----:B------:R-:W-:Y:S01]  /*11720*/  IMAD.MOV.U32 R165, RZ, RZ, R70 ;  /* 0x000000ffffa57224 */ /* 0x000fe200078e0046 */
[----:B------:R3:W4:Y:S05]  /*11730*/  MUFU.EX2 R105, R3 ;  /* 0x0000000300697308 */ /* 0x00072a0000000800 */
[C---:B------:R-:W-:Y:S01]  /*11740*/  HMMA.16816.F32 R32, R8.reuse, R20, R28 ;  /* 0x000000140820723c */ /* 0x040fe2000000181c */
[----:B------:R-:W-:Y:S07]  /*11750*/  LDSM.16.MT88.4 R28, [R226+0x2100] ;  /* 0x00210000e21c783b */ /* 0x000fee0000004200 */
[----:B------:R-:W-:Y:S01]  /*11760*/  HMMA.16816.F32 R36, R8, R22, R56 ;  /* 0x000000160824723c */ /* 0x000fe20000001838 */
[----:B------:R-:W5:Y:S01]  /*11770*/  LDSM.16.MT88.4 R20, [R225+0x2100] ;  /* 0x00210000e114783b */ /* 0x000f620000004200 */
[----:B---3--:R-:W-:-:S02]  /*11780*/  FFMA.FTZ R3, R166, c[0x0][0x2d0], -R6 ;  /* 0x0000b400a6037a23 */ /* 0x008fc40000010806 */
[----:B------:R-:W-:Y:S02]  /*11790*/  IMAD.MOV.U32 R166, RZ, RZ, R153 ;  /* 0x000000ffffa67224 */ /* 0x000fe400078e0099 */
[----:B------:R3:W-:Y:S02]  /*117a0*/  MUFU.EX2 R103, R3 ;  /* 0x0000000300677308 */ /* 0x0007e40000000800 */
[----:B------:R-:W-:Y:S01]  /*117b0*/  HMMA.16816.F32 R40, R8, R26, R88 ;  /* 0x0000001a0828723c */ /* 0x000fe20000001858 */
[----:B------:R-:W-:Y:S01]  /*117c0*/  IMAD.MOV.U32 R153, RZ, RZ, R148 ;  /* 0x000000ffff997224 */ /* 0x000fe200078e0094 */
[----:B------:R-:W1:Y:S01]  /*117d0*/  LDSM.16.MT88.4 R24, [R224+0x2900] ;  /* 0x00290000e018783b */ /* 0x000e620000004200 */
[----:B------:R-:W-:Y:S02]  /*117e0*/  IMAD.MOV.U32 R148, RZ, RZ, R124 ;  /* 0x000000ffff947224 */ /* 0x000fe400078e007c */
[----:B------:R-:W-:Y:S01]  /*117f0*/  IMAD.MOV.U32 R124, RZ, RZ, R126 ;  /* 0x000000ffff7c7224 */ /* 0x000fe200078e007e */
[----:B------:R-:W-:-:S02]  /*11800*/  MOV R126, R69 ;  /* 0x00000045007e7202 */ /* 0x000fc40000000f00 */
[----:B----4-:R-:W-:Y:S01]  /*11810*/  F2FP.PACK_AB R8, R105, R104 ;  /* 0x000000686908723e */ /* 0x010fe200000000ff */
[----:B---3--:R-:W-:Y:S02]  /*11820*/  FFMA.FTZ R3, R167, c[0x0][0x2d0], -R6 ;  /* 0x0000b400a7037a23 */ /* 0x008fe40000010806 */
[----:B------:R-:W-:Y:S02]  /*11830*/  IMAD.MOV.U32 R167, RZ, RZ, R68 ;  /* 0x000000ffffa77224 */ /* 0x000fe400078e0044 */
[----:B------:R3:W4:Y:S02]  /*11840*/  MUFU.EX2 R102, R3 ;  /* 0x0000000300667308 */ /* 0x0007240000000800 */
[----:B---3--:R-:W-:Y:S01]  /*11850*/  FFMA.FTZ R3, R168, c[0x0][0x2d0], -R5 ;  /* 0x0000b400a8037a23 */ /* 0x008fe20000010805 */
[----:B----4-:R-:W-:-:S05]  /*11860*/  F2FP.PACK_AB R10, R102, R103 ;  /* 0x00000067660a723e */ /* 0x010fca00000000ff */
[----:B------:R3:W-:Y:S02]  /*11870*/  MUFU.EX2 R101, R3 ;  /* 0x0000000300657308 */ /* 0x0007e40000000800 */
[----:B---3--:R-:W-:Y:S02]  /*11880*/  FFMA.FTZ R3, R169, c[0x0][0x2d0], -R5 ;  /* 0x0000b400a9037a23 */ /* 0x008fe40000010805 */
[----:B------:R-:W-:-:S04]  /*11890*/  IMAD.MOV.U32 R169, RZ, RZ, R132 ;  /* 0x000000ffffa97224 */ /* 0x000fc800078e0084 */
[----:B------:R3:W4:Y:S02]  /*118a0*/  MUFU.EX2 R100, R3 ;  /* 0x0000000300647308 */ /* 0x0007240000000800 */
[----:B---3--:R-:W-:Y:S01]  /*118b0*/  FFMA.FTZ R3, R170, c[0x0][0x2d0], -R5 ;  /* 0x0000b400aa037a23 */ /* 0x008fe20000010805 */
[----:B----4-:R-:W-:Y:S02]  /*118c0*/  F2FP.PACK_AB R9, R100, R101 ;  /* 0x000000656409723e */ /* 0x010fe400000000ff */
[----:B------:R-:W-:-:S03]  /*118d0*/  MOV R170, R133 ;  /* 0x0000008500aa7202 */ /* 0x000fc60000000f00 */
[----:B------:R3:W-:Y:S02]  /*118e0*/  MUFU.EX2 R99, R3 ;  /* 0x0000000300637308 */ /* 0x0007e40000000800 */
[----:B---3--:R-:W-:Y:S02]  /*118f0*/  FFMA.FTZ R3, R171, c[0x0][0x2d0], -R5 ;  /* 0x0000b400ab037a23 */ /* 0x008fe40000010805 */
[----:B------:R-:W-:-:S04]  /*11900*/  IMAD.MOV.U32 R171, RZ, RZ, R134 ;  /* 0x000000ffffab7224 */ /* 0x000fc800078e0086 */
[----:B------:R3:W4:Y:S02]  /*11910*/  MUFU.EX2 R98, R3 ;  /* 0x0000000300627308 */ /* 0x0007240000000800 */
[----:B---3--:R-:W-:Y:S01]  /*11920*/  FFMA.FTZ R3, R173, c[0x0][0x2d0], -R0 ;  /* 0x0000b400ad037a23 */ /* 0x008fe20000010800 */
[----:B----4-:R-:W-:Y:S01]  /*11930*/  F2FP.PACK_AB R11, R98, R99 ;  /* 0x00000063620b723e */ /* 0x010fe200000000ff */
[----:B------:R-:W-:-:S04]  /*11940*/  IMAD.MOV.U32 R173, RZ, RZ, R135 ;  /* 0x000000ffffad7224 */ /* 0x000fc800078e0087 */
[----:B------:R3:W-:Y:S01]  /*11950*/  MUFU.EX2 R97, R3 ;  /* 0x0000000300617308 */ /* 0x0007e20000000800 */
[----:B------:R-:W-:Y:S01]  /*11960*/  LDSM.16.MT88.4 R132, [R224+0x3100] ;  /* 0x00310000e084783b */ /* 0x000fe20000004200 */
[C---:B--2---:R-:W-:Y:S08]  /*11970*/  HMMA.16816.F32 R120, R8.reuse, R16, R120 ;  /* 0x000000100878723c */ /* 0x044ff00000001878 */
[----:B------:R-:W-:Y:S01]  /*11980*/  HMMA.16816.F32 R128, R8, R18, R128 ;  /* 0x000000120880723c */ /* 0x000fe20000001880 */
[----:B---3--:R-:W-:-:S02]  /*11990*/  FFMA.FTZ R3, R172, c[0x0][0x2d0], -R0 ;  /* 0x0000b400ac037a23 */ /* 0x008fc40000010800 */
[----:B------:R-:W-:Y:S02]  /*119a0*/  IMAD.MOV.U32 R172, RZ, RZ, R148 ;  /* 0x000000ffffac7224 */ /* 0x000fe400078e0094 */
[----:B------:R2:W3:Y:S03]  /*119b0*/  MUFU.EX2 R96, R3 ;  /* 0x0000000300607308 */ /* 0x0004e60000000800 */
[C---:B-1----:R-:W-:Y:S08]  /*119c0*/  HMMA.16816.F32 R140, R8.reuse, R12, R140 ;  /* 0x0000000c088c723c */ /* 0x042ff0000000188c */
[----:B------:R-:W-:Y:S01]  /*119d0*/  HMMA.16816.F32 R144, R8, R14, R144 ;  /* 0x0000000e0890723c */ /* 0x000fe20000001890 */
[----:B--2---:R-:W-:-:S07]  /*119e0*/  FFMA.FTZ R3, R174, c[0x0][0x2d0], -R0 ;  /* 0x0000b400ae037a23 */ /* 0x004fce0000010800 */
[C---:B-----5:R-:W-:Y:S01]  /*119f0*/  HMMA.16816.F32 R156, R8.reuse, R20, R156 ;  /* 0x00000014089c723c */ /* 0x060fe2000000189c */
[----:B------:R-:W-:Y:S01]  /*11a00*/  IMAD.MOV.U32 R174, RZ, RZ, R150 ;  /* 0x000000ffffae7224 */ /* 0x000fe200078e0096 */
[----:B------:R1:W-:Y:S06]  /*11a10*/  MUFU.EX2 R95, R3 ;  /* 0x00000003005f7308 */ /* 0x0003ec0000000800 */
[C---:B------:R-:W-:Y:S08]  /*11a20*/  HMMA.16816.F32 R84, R8.reuse, R22, R84 ;  /* 0x000000160854723c */ /* 0x040ff00000001854 */
[----:B------:R-:W-:Y:S01]  /*11a30*/  HMMA.16816.F32 R80, R8, R28, R80 ;  /* 0x0000001c0850723c */ /* 0x000fe20000001850 */
[----:B-1----:R-:W-:-:S02]  /*11a40*/  FFMA.FTZ R3, R175, c[0x0][0x2d0], -R0 ;  /* 0x0000b400af037a23 */ /* 0x002fc40000010800 */
[----:B------:R-:W-:Y:S02]  /*11a50*/  IMAD.MOV.U32 R175, RZ, RZ, R149 ;  /* 0x000000ffffaf7224 */ /* 0x000fe400078e0095 */
[----:B------:R1:W2:Y:S03]  /*11a60*/  MUFU.EX2 R94, R3 ;  /* 0x00000003005e7308 */ /* 0x0002a60000000800 */
[----:B------:R-:W-:Y:S07]  /*11a70*/  HMMA.16816.F32 R76, R8, R30, R76 ;  /* 0x0000001e084c723c */ /* 0x000fee000000184c */
[----:B------:R-:W-:-:S02]  /*11a80*/  F2FP.PACK_AB R8, R112, R113 ;  /* 0x000000717008723e */ /* 0x000fc400000000ff */
[----:B---3--:R-:W-:Y:S02]  /*11a90*/  F2FP.PACK_AB R9, R96, R97 ;  /* 0x000000616009723e */ /* 0x008fe400000000ff */
[----:B------:R-:W-:Y:S01]  /*11aa0*/  F2FP.PACK_AB R10, R110, R111 ;  /* 0x0000006f6e0a723e */ /* 0x000fe200000000ff */
[--C-:B-1----:R-:W-:Y:S01]  /*11ab0*/  FFMA.FTZ R3, R178, c[0x0][0x2d0], -R6.reuse ;  /* 0x0000b400b2037a23 */ /* 0x102fe20000010806 */
[----:B--2---:R-:W-:Y:S01]  /*11ac0*/  F2FP.PACK_AB R11, R94, R95 ;  /* 0x0000005f5e0b723e */ /* 0x004fe200000000ff */
[----:B------:R-:W-:Y:S02]  /*11ad0*/  IMAD.MOV.U32 R178, RZ, RZ, R151 ;  /* 0x000000ffffb27224 */ /* 0x000fe400078e0097 */
[----:B------:R1:W-:Y:S01]  /*11ae0*/  MUFU.EX2 R93, R3 ;  /* 0x00000003005d7308 */ /* 0x0003e20000000800 */
[----:B------:R-:W-:Y:S03]  /*11af0*/  LDSM.16.MT88.4 R148, [R227+0x3100] ;  /* 0x00310000e394783b */ /* 0x000fe60000004200 */
[C---:B------:R-:W-:Y:S08]  /*11b00*/  HMMA.16816.F32 R64, R8.reuse, R16, R64 ;  /* 0x000000100840723c */ /* 0x040ff00000001840 */
[----:B------:R-:W-:Y:S01]  /*11b10*/  HMMA.16816.F32 R60, R8, R18, R60 ;  /* 0x00000012083c723c */ /* 0x000fe2000000183c */
[----:B------:R-:W-:Y:S01]  /*11b20*/  LDSM.16.MT88.4 R16, [R225+0x2900] ;  /* 0x00290000e110783b */ /* 0x000fe20000004200 */
[----:B-1----:R-:W-:-:S04]  /*11b30*/  FFMA.FTZ R3, R179, c[0x0][0x2d0], -R6 ;  /* 0x0000b400b3037a23 */ /* 0x002fc80000010806 */
[----:B------:R1:W2:Y:S02]  /*11b40*/  MUFU.EX2 R92, R3 ;  /* 0x00000003005c7308 */ /* 0x0002a40000000800 */
[C---:B------:R-:W-:Y:S08]  /*11b50*/  HMMA.16816.F32 R52, R8.reuse, R12, R52 ;  /* 0x0000000c0834723c */ /* 0x040ff00000001834 */
[----:B------:R-:W-:Y:S01]  /*11b60*/  HMMA.16816.F32 R48, R8, R14, R48 ;  /* 0x0000000e0830723c */ /* 0x000fe20000001830 */
[----:B------:R-:W-:Y:S01]  /*11b70*/  LDSM.16.MT88.4 R12, [R226+0x2900] ;  /* 0x00290000e20c783b */ /* 0x000fe20000004200 */
[----:B-1----:R-:W-:-:S06]  /*11b80*/  FFMA.FTZ R3, R177, c[0x0][0x2d0], -R6 ;  /* 0x0000b400b1037a23 */ /* 0x002fcc0000010806 */
[C---:B------:R-:W-:Y:S01]  /*11b90*/  HMMA.16816.F32 R32, R8.reuse, R20, R32 ;  /* 0x000000140820723c */ /* 0x040fe20000001820 */
[----:B------:R1:W-:Y:S07]  /*11ba0*/  MUFU.EX2 R91, R3 ;  /* 0x00000003005b7308 */ /* 0x0003ee0000000800 */
[C---:B------:R-:W-:Y:S01]  /*11bb0*/  HMMA.16816.F32 R36, R8.reuse, R22, R36 ;  /* 0x000000160824723c */ /* 0x040fe20000001824 */
[----:B------:R-:W3:Y:S07]  /*11bc0*/  LDSM.16.MT88.4 R20, [R227+0x2900] ;  /* 0x00290000e314783b */ /* 0x000eee0000004200 */
[----:B------:R-:W-:Y:S01]  /*11bd0*/  HMMA.16816.F32 R40, R8, R30, R40 ;  /* 0x0000001e0828723c */ /* 0x000fe20000001828 */
[----:B-1----:R-:W-:-:S04]  /*11be0*/  FFMA.FTZ R3, R176, c[0x0][0x2d0], -R6 ;  /* 0x0000b400b0037a23 */ /* 0x002fc80000010806 */
[----:B------:R1:W4:Y:S03]  /*11bf0*/  MUFU.EX2 R90, R3 ;  /* 0x00000003005a7308 */ /* 0x0003260000000800 */
[----:B------:R-:W-:Y:S07]  /*11c00*/  HMMA.16816.F32 R44, R8, R28, R44 ;  /* 0x0000001c082c723c */ /* 0x000fee000000182c */
[----:B--2---:R-:W-:Y:S01]  /*11c10*/  F2FP.PACK_AB R8, R92, R93 ;  /* 0x0000005d5c08723e */ /* 0x004fe200000000ff */
[----:B-1----:R-:W-:Y:S01]  /*11c20*/  FFMA.FTZ R3, R180, c[0x0][0x2d0], -R5 ;  /* 0x0000b400b4037a23 */ /* 0x002fe20000010805 */
[----:B----4-:R-:W-:-:S03]  /*11c30*/  F2FP.PACK_AB R10, R90, R91 ;  /* 0x0000005b5a0a723e */ /* 0x010fc600000000ff */
        /* <DEDUP_REMOVED lines=16> */
[----:B------:R1:W2:Y:S03]  /*11d40*/  MUFU.EX2 R69, R3 ;  /* 0x0000000300457308 */ /* 0x0002a60000000800 */
[C---:B---3--:R-:W-:Y:S08]  /*11d50*/  HMMA.16816.F32 R140, R8.reuse, R20, R140 ;  /* 0x00000014088c723c */ /* 0x048ff0000000188c */
        /* <DEDUP_REMOVED lines=11> */
[----:B------:R-:W-:-:S04]  /*11e10*/  IMAD.MOV.U32 R167, RZ, RZ, R164 ;  /* 0x000000ffffa77224 */ /* 0x000fc800078e00a4 */
[----:B------:R1:W-:Y:S01]  /*11e20*/  MUFU.EX2 R58, R3 ;  /* 0x00000003003a7308 */ /* 0x0003e20000000800 */
[----:B------:R-:W-:-:S05]  /*11e30*/  IMAD.MOV.U32 R164, RZ, RZ, R162 ;  /* 0x000000ffffa47224 */ /* 0x000fca00078e00a2 */
[----:B------:R-:W-:Y:S01]  /*11e40*/  MOV R168, R164 ;  /* 0x000000a400a87202 */ /* 0x000fe20000000f00 */
[--C-:B-1----:R-:W-:Y:S02]  /*11e50*/  FFMA.FTZ R3, R166, c[0x0][0x2d0], -R0.reuse ;  /* 0x0000b400a6037a23 */ /* 0x102fe40000010800 */
[----:B------:R-:W-:Y:S02]  /*11e60*/  IMAD.MOV.U32 R166, RZ, RZ, R161 ;  /* 0x000000ffffa67224 */ /* 0x000fe400078e00a1 */
[----:B------:R1:W3:Y:S02]  /*11e70*/  MUFU.EX2 R57, R3 ;  /* 0x0000000300397308 */ /* 0x0002e40000000800 */
[----:B-1----:R-:W-:Y:S02]  /*11e80*/  FFMA.FTZ R3, R165, c[0x0][0x2d0], -R0 ;  /* 0x0000b400a5037a23 */ /* 0x002fe40000010800 */
[----:B------:R-:W-:-:S04]  /*11e90*/  IMAD.MOV.U32 R165, RZ, RZ, R163 ;  /* 0x000000ffffa57224 */ /* 0x000fc800078e00a3 */
[----:B------:R1:W-:Y:S01]  /*11ea0*/  MUFU.EX2 R56, R3 ;  /* 0x0000000300387308 */ /* 0x0003e20000000800 */
[----:B------:R-:W-:Y:S02]  /*11eb0*/  IMAD.MOV.U32 R179, RZ, RZ, R165 ;  /* 0x000000ffffb37224 */ /* 0x000fe400078e00a5 */
[----:B-1----:R-:W-:Y:S02]  /*11ec0*/  FFMA.FTZ R3, R160, c[0x0][0x2d0], -R0 ;  /* 0x0000b400a0037a23 */ /* 0x002fe40000010800 */
[----:B------:R-:W-:Y:S03]  /*11ed0*/  HMMA.16816.F32 R160, R8, R18, R84 ;  /* 0x0000001208a0723c */ /* 0x000fe60000001854 */
[----:B------:R1:W4:Y:S04]  /*11ee0*/  MUFU.EX2 R31, R3 ;  /* 0x00000003001f7308 */ /* 0x0003280000000800 */
[----:B--2---:R-:W-:Y:S01]  /*11ef0*/  F2FP.PACK_AB R8, R69, R70 ;  /* 0x000000464508723e */ /* 0x004fe200000000ff */
[----:B------:R-:W-:Y:S01]  /*11f00*/  IMAD.MOV.U32 R85, RZ, RZ, R171 ;  /* 0x000000ffff557224 */ /* 0x000fe200078e00ab */
[----:B---3--:R-:W-:Y:S01]  /*11f10*/  F2FP.PACK_AB R9, R57, R58 ;  /* 0x0000003a3909723e */ /* 0x008fe200000000ff */
[----:B------:R-:W-:Y:S01]  /*11f20*/  IMAD.MOV.U32 R86, RZ, RZ, R170 ;  /* 0x000000ffff567224 */ /* 0x000fe200078e00aa */
[----:B------:R-:W-:Y:S01]  /*11f30*/  F2FP.PACK_AB R10, R59, R68 ;  /* 0x000000443b0a723e */ /* 0x000fe200000000ff */
[----:B------:R-:W-:Y:S01]  /*11f40*/  IMAD.MOV.U32 R87, RZ, RZ, R169 ;  /* 0x000000ffff577224 */ /* 0x000fe200078e00a9 */
[----:B------:R-:W-:Y:S01]  /*11f50*/  MOV R169, R154 ;  /* 0x0000009a00a97202 */ /* 0x000fe20000000f00 */
[----:B------:R-:W-:-:S02]  /*11f60*/  IMAD.MOV.U32 R171, RZ, RZ, R168 ;  /* 0x000000ffffab7224 */ /* 0x000fc400078e00a8 */
[----:B------:R-:W-:Y:S02]  /*11f70*/  IMAD.MOV.U32 R170, RZ, RZ, R155 ;  /* 0x000000ffffaa7224 */ /* 0x000fe400078e009b */
[----:B-1----:R-:W-:Y:S01]  /*11f80*/  FFMA.FTZ R3, R167, c[0x0][0x2d0], -R6 ;  /* 0x0000b400a7037a23 */ /* 0x002fe20000010806 */
[----:B----4-:R-:W-:Y:S01]  /*11f90*/  F2FP.PACK_AB R11, R31, R56 ;  /* 0x000000381f0b723e */ /* 0x010fe200000000ff */
[----:B------:R-:W-:Y:S02]  /*11fa0*/  IMAD.MOV.U32 R168, RZ, RZ, R138 ;  /* 0x000000ffffa87224 */ /* 0x000fe400078e008a */
[----:B------:R1:W-:Y:S04]  /*11fb0*/  MUFU.EX2 R29, R3 ;  /* 0x00000003001d7308 */ /* 0x0003e80000000800 */
[C---:B------:R-:W-:Y:S08]  /*11fc0*/  HMMA.16816.F32 R64, R8.reuse, R24, R64 ;  /* 0x000000180840723c */ /* 0x040ff00000001840 */
[----:B------:R-:W-:Y:S01]  /*11fd0*/  HMMA.16816.F32 R48, R8, R22, R48 ;  /* 0x000000160830723c */ /* 0x000fe20000001830 */
[----:B-1----:R-:W-:-:S04]  /*11fe0*/  FFMA.FTZ R3, R252, c[0x0][0x2d0], -R6 ;  /* 0x0000b400fc037a23 */ /* 0x002fc80000010806 */
[----:B------:R1:W2:Y:S03]  /*11ff0*/  MUFU.EX2 R30, R3 ;  /* 0x00000003001e7308 */ /* 0x0002a60000000800 */
[C---:B------:R-:W-:Y:S08]  /*12000*/  HMMA.16816.F32 R52, R8.reuse, R20, R52 ;  /* 0x000000140834723c */ /* 0x040ff00000001834 */
[----:B------:R-:W-:Y:S01]  /*12010*/  HMMA.16816.F32 R40, R8, R14, R40 ;  /* 0x0000000e0828723c */ /* 0x000fe20000001828 */
[----:B------:R3:W-:Y:S01]  /*12020*/  MUFU.EX2 R14, R4 ;  /* 0x00000004000e7308 */ /* 0x0007e20000000800 */
[----:B-1----:R-:W-:-:S06]  /*12030*/  FFMA.FTZ R3, R250, c[0x0][0x2d0], -R6 ;  /* 0x0000b400fa037a23 */ /* 0x002fcc0000010806 */
[C---:B------:R-:W-:Y:S01]  /*12040*/  HMMA.16816.F32 R60, R8.reuse, R26, R60 ;  /* 0x0000001a083c723c */ /* 0x040fe2000000183c */
[----:B--2---:R-:W-:Y:S01]  /*12050*/  F2FP.PACK_AB R176, R30, R29 ;  /* 0x0000001d1eb0723e */ /* 0x004fe200000000ff */
[----:B------:R1:W-:Y:S06]  /*12060*/  MUFU.EX2 R28, R3 ;  /* 0x00000003001c7308 */ /* 0x0003ec0000000800 */
[----:B------:R-:W-:Y:S01]  /*12070*/  HMMA.16816.F32 R32, R8, R16, R32 ;  /* 0x000000100820723c */ /* 0x000fe20000001820 */
[----:B---3--:R-:W-:-:S07]  /*12080*/  FADD.FTZ R4, R153, R245 ;  /* 0x000000f599047221 */ /* 0x008fce0000010000 */
[----:B------:R-:W-:Y:S01]  /*12090*/  HMMA.16816.F32 R36, R8, R18, R36 ;  /* 0x000000120824723c */ /* 0x000fe20000001824 */
[----:B------:R-:W-:Y:S01]  /*120a0*/  LDSM.16.MT88.4 R16, [R226+0x3100] ;  /* 0x00310000e210783b */ /* 0x000fe20000004200 */
[----:B-1----:R-:W-:-:S04]  /*120b0*/  FFMA.FTZ R3, R247, c[0x0][0x2d0], -R6 ;  /* 0x0000b400f7037a23 */ /* 0x002fc80000010806 */
[----:B------:R1:W-:Y:S02]  /*120c0*/  MUFU.EX2 R25, R3 ;  /* 0x0000000300197308 */ /* 0x0003e40000000800 */
[----:B------:R-:W-:Y:S07]  /*120d0*/  HMMA.16816.F32 R44, R8, R12, R44 ;  /* 0x0000000c082c723c */ /* 0x000fee000000182c */
[----:B------:R-:W-:Y:S02]  /*120e0*/  FADD.FTZ R8, R137, R246 ;  /* 0x000000f689087221 */ /* 0x000fe40000010000 */
[----:B-1----:R-:W-:-:S02]  /*120f0*/  FFMA.FTZ R3, R166, c[0x0][0x2d0], -R5 ;  /* 0x0000b400a6037a23 */ /* 0x002fc40000010805 */
[----:B------:R-:W1:Y:S02]  /*12100*/  LDSM.16.MT88.4 R164, [R225+0x3100] ;  /* 0x00310000e1a4783b */ /* 0x000e640000004200 */
[----:B------:R2:W-:Y:S02]  /*12110*/  MUFU.EX2 R24, R3 ;  /* 0x0000000300187308 */ /* 0x0005e40000000800 */
[----:B--2---:R-:W-:-:S06]  /*12120*/  FFMA.FTZ R3, R211, c[0x0][0x2d0], -R5 ;  /* 0x0000b400d3037a23 */ /* 0x004fcc0000010805 */
[----:B------:R2:W3:Y:S02]  /*12130*/  MUFU.EX2 R23, R3 ;  /* 0x0000000300177308 */ /* 0x0004e40000000800 */
[----:B--2---:R-:W-:Y:S01]  /*12140*/  FFMA.FTZ R3, R217, c[0x0][0x2d0], -R5 ;  /* 0x0000b400d9037a23 */ /* 0x004fe20000010805 */
[----:B---3--:R-:W-:-:S05]  /*12150*/  F2FP.PACK_AB R177, R23, R24 ;  /* 0x0000001817b1723e */ /* 0x008fca00000000ff */
[----:B------:R2:W-:Y:S02]  /*12160*/  MUFU.EX2 R22, R3 ;  /* 0x0000000300167308 */ /* 0x0005e40000000800 */
[----:B--2---:R-:W-:-:S06]  /*12170*/  FFMA.FTZ R3, R213, c[0x0][0x2d0], -R5 ;  /* 0x0000b400d5037a23 */ /* 0x004fcc0000010805 */
[----:B------:R2:W3:Y:S02]  /*12180*/  MUFU.EX2 R21, R3 ;  /* 0x0000000300157308 */ /* 0x0004e40000000800 */
[----:B--2---:R-:W-:Y:S01]  /*12190*/  FFMA.FTZ R3, R179, c[0x0][0x2d0], -R7 ;  /* 0x0000b400b3037a23 */ /* 0x004fe20000010807 */
[----:B---3--:R-:W-:-:S05]  /*121a0*/  F2FP.PACK_AB R179, R21, R22 ;  /* 0x0000001615b3723e */ /* 0x008fca00000000ff */
[----:B------:R2:W-:Y:S02]  /*121b0*/  MUFU.EX2 R20, R3 ;  /* 0x0000000300147308 */ /* 0x0005e40000000800 */
[--C-:B--2---:R-:W-:Y:S01]  /*121c0*/  FFMA.FTZ R3, R178, c[0x0][0x2d0], -R7.reuse ;  /* 0x0000b400b2037a23 */ /* 0x104fe20000010807 */
[----:B------:R-:W-:Y:S01]  /*121d0*/  F2FP.PACK_AB R178, R25, R28 ;  /* 0x0000001c19b2723e */ /* 0x000fe200000000ff */
[----:B------:R-:W-:-:S04]  /*121e0*/  FFMA.FTZ R7, R175, c[0x0][0x2d0], -R7 ;  /* 0x0000b400af077a23 */ /* 0x000fc80000010807 */
[----:B------:R2:W3:Y:S02]  /*121f0*/  MUFU.EX2 R15, R3 ;  /* 0x00000003000f7308 */ /* 0x0004e40000000800 */
[C---:B------:R-:W-:Y:S06]  /*12200*/  HMMA.16816.F32 R120, R176.reuse, R132, R120 ;  /* 0x00000084b078723c */ /* 0x040fec0000001878 */
[----:B------:R4:W5:Y:S02]  /*12210*/  MUFU.EX2 R13, R7 ;  /* 0x00000007000d7308 */ /* 0x0009640000000800 */
[----:B------:R-:W-:Y:S01]  /*12220*/  HMMA.16816.F32 R128, R176, R134, R128 ;  /* 0x00000086b080723c */ /* 0x000fe20000001880 */
[----:B--2---:R-:W-:Y:S01]  /*12230*/  FFMA.FTZ R3, R174, c[0x0][0x2d0], -R0 ;  /* 0x0000b400ae037a23 */ /* 0x004fe20000010800 */
[----:B---3--:R-:W-:-:S04]  /*12240*/  F2FP.PACK_AB R180, R15, R20 ;  /* 0x000000140fb4723e */ /* 0x008fc800000000ff */
[----:B------:R2:W-:Y:S02]  /*12250*/  MUFU.EX2 R10, R3 ;  /* 0x00000003000a7308 */ /* 0x0005e40000000800 */
[----:B------:R-:W-:Y:S01]  /*12260*/  HMMA.16816.F32 R140, R176, R148, R140 ;  /* 0x00000094b08c723c */ /* 0x000fe2000000188c */
[----:B----4-:R-:W-:Y:S01]  /*12270*/  FADD.FTZ R7, R244, R4 ;  /* 0x00000004f4077221 */ /* 0x010fe20000010000 */
[----:B-----5:R-:W-:Y:S01]  /*12280*/  F2FP.PACK_AB R182, R13, R14 ;  /* 0x0000000e0db6723e */ /* 0x020fe200000000ff */
[----:B------:R-:W-:-:S05]  /*12290*/  FADD.FTZ R4, R85, R8 ;  /* 0x0000000855047221 */ /* 0x000fca0000010000 */
[----:B------:R-:W-:Y:S01]  /*122a0*/  HMMA.16816.F32 R144, R176, R150, R144 ;  /* 0x00000096b090723c */ /* 0x000fe20000001890 */
[----:B--2---:R-:W-:-:S07]  /*122b0*/  FFMA.FTZ R3, R251, c[0x0][0x2d0], -R0 ;  /* 0x0000b400fb037a23 */ /* 0x004fce0000010800 */
[C---:B-1----:R-:W-:Y:S01]  /*122c0*/  HMMA.16816.F32 R156, R176.reuse, R164, R156 ;  /* 0x000000a4b09c723c */ /* 0x042fe2000000189c */
[----:B------:R1:W2:Y:S07]  /*122d0*/  MUFU.EX2 R9, R3 ;  /* 0x0000000300097308 */ /* 0x0002ae0000000800 */
[----:B------:R-:W-:Y:S01]  /*122e0*/  HMMA.16816.F32 R160, R176, R166, R160 ;  /* 0x000000a6b0a0723c */ /* 0x000fe200000018a0 */
[--C-:B-1----:R-:W-:Y:S01]  /*122f0*/  FFMA.FTZ R3, R172, c[0x0][0x2d0], -R0.reuse ;  /* 0x0000b400ac037a23 */ /* 0x102fe20000010800 */
[----:B--2---:R-:W-:Y:S01]  /*12300*/  F2FP.PACK_AB R181, R9, R10 ;  /* 0x0000000a09b5723e */ /* 0x004fe200000000ff */
[----:B------:R-:W-:-:S02]  /*12310*/  FFMA.FTZ R0, R173, c[0x0][0x2d0], -R0 ;  /* 0x0000b400ad007a23 */ /* 0x000fc40000010800 */
[----:B------:R1:W-:Y:S03]  /*12320*/  MUFU.EX2 R11, R3 ;  /* 0x00000003000b7308 */ /* 0x0003e60000000800 */
[C---:B------:R-:W-:Y:S05]  /*12330*/  HMMA.16816.F32 R172, R176.reuse, R16, R80 ;  /* 0x00000010b0ac723c */ /* 0x040fea0000001850 */
[----:B------:R2:W3:Y:S03]  /*12340*/  MUFU.EX2 R12, R0 ;  /* 0x00000000000c7308 */ /* 0x0004e60000000800 */
[----:B------:R-:W-:Y:S01]  /*12350*/  HMMA.16816.F32 R176, R176, R18, R76 ;  /* 0x00000012b0b0723c */ /* 0x000fe2000000184c */
[----:B-1----:R-:W-:-:S04]  /*12360*/  FADD.FTZ R3, R220, R218 ;  /* 0x000000dadc037221 */ /* 0x002fc80000010000 */
[----:B------:R-:W-:Y:S02]  /*12370*/  FADD.FTZ R6, R219, R3 ;  /* 0x00000003db067221 */ /* 0x000fe40000010000 */
[----:B------:R-:W-:Y:S02]  /*12380*/  FADD.FTZ R3, R86, R7 ;  /* 0x0000000756037221 */ /* 0x000fe40000010000 */
[----:B--2---:R-:W-:Y:S01]  /*12390*/  FADD.FTZ R0, R139, R152 ;  /* 0x000000988b007221 */ /* 0x004fe20000010000 */
[----:B---3--:R-:W-:Y:S01]  /*123a0*/  F2FP.PACK_AB R183, R12, R11 ;  /* 0x0000000b0cb7723e */ /* 0x008fe200000000ff */
        /* <DEDUP_REMOVED lines=113> */
[----:B------:R-:W2:Y:S01]  /*12ac0*/  LDL R223, [R1] ;  /* 0x0000000001df7983 */ /* 0x000ea20000100800 */
[----:B------:R-:W-:Y:S01]  /*12ad0*/  IMAD.MOV.U32 R116, RZ, RZ, R72 ;  /* 0x000000ffff747224 */ /* 0x000fe200078e0048 */
[----:B------:R-:W-:Y:S01]  /*12ae0*/  MOV R118, R2 ;  /* 0x0000000200767202 */ /* 0x000fe20000000f00 */
[----:B-1----:R-:W-:Y:S01]  /*12af0*/  IMAD.MOV.U32 R3, RZ, RZ, R73 ;  /* 0x000000ffff037224 */ /* 0x002fe200078e0049 */
[----:B------:R-:W-:Y:S01]  /*12b00*/  MOV R117, R71 ;  /* 0x0000004700757202 */ /* 0x000fe20000000f00 */
[----:B------:R-:W-:-:S02]  /*12b10*/  ULDC UR6, c[0x0][0x210] ;  /* 0x0000840000067ab9 */ /* 0x000fc40000000800 */
[----:B------:R-:W-:Y:S02]  /*12b20*/  ULDC UR4, c[0x0][0x1e8] ;  /* 0x00007a0000047ab9 */ /* 0x000fe40000000800 */
[----:B------:R-:W-:Y:S02]  /*12b30*/  UIADD3 UR12, UR12, -0x2, URZ ;  /* 0xfffffffe0c0c7890 */ /* 0x000fe4000fffe03f */
[----:B------:R-:W-:Y:S02]  /*12b40*/  UIMAD UR6, UR15, UR6, URZ ;  /* 0x000000060f0672a4 */ /* 0x000fe4000f8e023f */
[----:B------:R-:W-:Y:S02]  /*12b50*/  UIMAD UR4, UR15, UR4, URZ ;  /* 0x000000040f0472a4 */ /* 0x000fe4000f8e023f */
[----:B------:R-:W-:Y:S02]  /*12b60*/  ULDC.64 UR22, c[0x0][0x118] ;  /* 0x0000460000167ab9 */ /* 0x000fe40000000a00 */
[----:B------:R-:W-:Y:S01]  /*12b70*/  ULDC.64 UR18, c[0x0][0x118] ;  /* 0x0000460000127ab9 */ /* 0x000fe20000000a00 */
[----:B--2---:R-:W-:Y:S01]  /*12b80*/  IADD3 R251, R223, 0x100, RZ ;  /* 0x00000100dffb7810 */ /* 0x004fe20007ffe0ff */
[----:B------:R-:W-:Y:S05]  /*12b90*/  BRA `(.L_x_134) ;  /* 0x0000045000007947 */ /* 0x000fea0003800000 */
.L_x_136:
[----:B------:R-:W2:Y:S01]  /*12ba0*/  LDL R4, [R1+0x20] ;  /* 0x0000200001047983 */ /* 0x000ea20000100800 */
[----:B------:R-:W-:Y:S01]  /*12bb0*/  IMAD.MOV.U32 R2, RZ, RZ, c[0x0][0x2b8] ;  /* 0x0000ae00ff027624 */ /* 0x000fe200078e00ff */
[----:B------:R-:W-:Y:S01]  /*12bc0*/  UIMAD UR11, UR12, 0x70, UR17 ;  /* 0x000000700c0b78a4 */ /* 0x000fe2000f8e0211 */
[----:B------:R-:W-:Y:S01]  /*12bd0*/  IMAD.MOV.U32 R7, RZ, RZ, RZ ;  /* 0x000000ffff077224 */ /* 0x000fe200078e00ff */
[----:B------:R-:W3:Y:S02]  /*12be0*/  LDL R65, [R1] ;  /* 0x0000000001417983 */ /* 0x000ee40000100800 */
[----:B------:R-:W-:Y:S02]  /*12bf0*/  ISETP.NE.AND P2, PT, R2, 0x1, PT ;  /* 0x000000010200780c */ /* 0x000fe40003f45270 */
[----:B------:R-:W-:Y:S05]  /*12c00*/  IMAD.U32 R2, RZ, RZ, UR11 ;  /* 0x0000000bff027e24 */ /* 0x000fea000f8e00ff */
[----:B--2---:R-:W-:Y:S06]  /*12c10*/  IADD3 R2, R2, -0x70, R4 ;  /* 0xffffff9002027810 */ /* 0x004fec0007ffe004 */
        /* <DEDUP_REMOVED lines=16> */
[----:B--2---:R-:W-:Y:S01]  /*12d20*/  STL [R1+0x8], R7 ;  /* 0x0000080701007387 */ /* 0x004fe20000100800 */
[----:B------:R-:W-:Y:S02]  /*12d30*/  SHF.R.S32.HI R2, RZ, 0x1f, R7 ;  /* 0x0000001fff027819 */ /* 0x000fe40000011407 */
        /* <DEDUP_REMOVED lines=17> */
[-C--:B--2---:R-:W-:Y:S03]  /*12e50*/  IADD3.X R7, R7, R241.reuse, RZ, P1, !PT ;  /* 0x000000f107077210 */ /* 0x084fe60000ffe4ff */
[----:B------:R-:W2:Y:S01]  /*12e60*/  SHFL.IDX PT, R16, R0, 0x3, 0x181f ;  /* 0x00781f0000107f89 */ /* 0x000ea200000e0000 */
[-C--:B----4-:R-:W-:Y:S03]  /*12e70*/  IADD3 R4, P0, R4, R242.reuse, RZ ;  /* 0x000000f204047210 */ /* 0x090fe60007f1e0ff */
[----:B---3--:R3:W-:Y:S02]  /*12e80*/  LDGSTS.E.BYPASS.LTC128B.128 [R65+0x3900], [R6.64], !P3 ;  /* 0x0390000006417fae */ /* 0x0087e4000d901d52 */
[--C-:B-----5:R-:W-:Y:S01]  /*12e90*/  IMAD.X R5, R5, 0x1, R241.reuse, P0 ;  /* 0x0000000105057824 */ /* 0x120fe200000e06f1 */
        /* <DEDUP_REMOVED lines=11> */
[--C-:B--2---:R-:W-:Y:S01]  /*12f50*/  IMAD.X R11, R16, 0x1, R241.reuse, P4 ;  /* 0x00000001100b7824 */ /* 0x104fe200020e06f1 */
[----:B----4-:R-:W-:Y:S04]  /*12f60*/  IADD3.X R9, R15, R241, RZ, P2, !PT ;  /* 0x000000f10f097210 */ /* 0x010fe800017fe4ff */
[----:B------:R2:W-:Y:S01]  /*12f70*/  LDGSTS.E.BYPASS.LTC128B.128 [R65+0x5100], [R10.64], !P3 ;  /* 0x051000000a417fae */ /* 0x0005e2000d901d52 */
[----:B-----5:R-:W-:Y:S03]  /*12f80*/  IADD3 R4, P0, R2, R242, RZ ;  /* 0x000000f202047210 */ /* 0x020fe60007f1e0ff */
[----:B------:R2:W-:Y:S01]  /*12f90*/  LDGSTS.E.BYPASS.LTC128B.128 [R65+0x5900], [R8.64], !P3 ;  /* 0x0590000008417fae */ /* 0x0005e2000d901d52 */
[--C-:B-1----:R-:W-:Y:S02]  /*12fa0*/  IMAD.X R7, R14, 0x1, R241.reuse, P1 ;  /* 0x000000010e077824 */ /* 0x102fe400008e06f1 */
[----:B------:R-:W-:Y:S03]  /*12fb0*/  IMAD.X R5, R0, 0x1, R241, P0 ;  /* 0x0000000100057824 */ /* 0x000fe600000e06f1 */
[----:B------:R2:W-:Y:S04]  /*12fc0*/  LDGSTS.E.BYPASS.LTC128B.128 [R65+0x6100], [R6.64], !P3 ;  /* 0x0610000006417fae */ /* 0x0005e8000d901d52 */
[----:B------:R2:W-:Y:S01]  /*12fd0*/  LDGSTS.E.BYPASS.LTC128B.128 [R65+0x6900], [R4.64], !P3 ;  /* 0x0690000004417fae */ /* 0x0005e2000d901d52 */
[----:B------:R-:W-:-:S05]  /*12fe0*/  BRA `(.L_x_135) ;  /* 0x00001b0000007947 */ /* 0x000fca0003800000 */
.L_x_134:
        /* <DEDUP_REMOVED lines=36> */
[----:B--2---:R-:W-:Y:S03]  /*13230*/  SHF.R.S32.HI R0, RZ, 0x1f, R56 ;  /* 0x0000001fff007819 */ /* 0x004fe60000011438 */
[----:B------:R-:W-:Y:S04]  /*13240*/  IMAD.WIDE.U32 R68, R56, c[0x0][0x208], RZ ;  /* 0x0000820038447a25 */ /* 0x000fe800078e00ff */
[----:B------:R-:W-:Y:S04]  /*13250*/  IMAD R0, R0, c[0x0][0x208], RZ ;  /* 0x0000820000007a24 */ /* 0x000fe800078e02ff */
[----:B------:R-:W-:Y:S02]  /*13260*/  IMAD R0, R56, c[0x0][0x20c], R0 ;  /* 0x0000830038007a24 */ /* 0x000fe400078e0200 */
[C---:B------:R-:W-:Y:S07]  /*13270*/  HMMA.16816.F32 R56, R108.reuse, R64, RZ ;  /* 0x000000406c38723c */ /* 0x040fee00000018ff */
[----:B------:R-:W-:Y:S01]  /*13280*/  IADD3 R65, R69, R0, RZ ;  /* 0x0000000045417210 */ /* 0x000fe20007ffe0ff */
[-C--:B------:R-:W-:Y:S01]  /*13290*/  HMMA.16816.F32 R60, R108, R66.reuse, RZ ;  /* 0x000000426c3c723c */ /* 0x080fe200000018ff */
[----:B------:R-:W-:Y:S03]  /*132a0*/  MOV R64, R68 ;  /* 0x0000004400407202 */ /* 0x000fe60000000f00 */
[----:B---3--:R-:W-:Y:S02]  /*132b0*/  SHF.R.S32.HI R0, RZ, 0x1f, R2 ;  /* 0x0000001fff007819 */ /* 0x008fe40000011402 */
[----:B------:R-:W-:Y:S02]  /*132c0*/  IMAD.WIDE.U32 R72, R2, c[0x0][0x218], R64 ;  /* 0x0000860002487a25 */ /* 0x000fe400078e0040 */
[C---:B------:R-:W-:Y:S04]  /*132d0*/  HMMA.16816.F32 R64, R112.reuse, R66, RZ ;  /* 0x000000427040723c */ /* 0x040fe800000018ff */
[----:B------:R-:W-:Y:S04]  /*132e0*/  IMAD R0, R0, c[0x0][0x218], RZ ;  /* 0x0000860000007a24 */ /* 0x000fe800078e02ff */
[-C--:B------:R-:W-:Y:S01]  /*132f0*/  HMMA.16816.F32 R68, R112, R80.reuse, RZ ;  /* 0x000000507044723c */ /* 0x080fe200000018ff */
[----:B------:R-:W-:Y:S03]  /*13300*/  IMAD R2, R2, c[0x0][0x21c], R0 ;  /* 0x0000870002027a24 */ /* 0x000fe600078e0200 */
[----:B------:R-:W-:Y:S04]  /*13310*/  IADD3 R0, P0, R72, UR6, RZ ;  /* 0x0000000648007c10 */ /* 0x000fe8000ff1e0ff */
[----:B------:R-:W-:Y:S04]  /*13320*/  IADD3.X R72, R73, UR5, R2, P0, !PT ;  /* 0x0000000549487c10 */ /* 0x000fe800087fe402 */
[C---:B------:R-:W-:Y:S04]  /*13330*/  LEA R2, P0, R0.reuse, c[0x0][0x1f8], 0x1 ;  /* 0x00007e0000027a11 */ /* 0x040fe800078008ff */
[----:B------:R-:W-:Y:S01]  /*13340*/  LEA.HI.X R0, R0, c[0x0][0x1fc], R72, 0x1, P0 ;  /* 0x00007f0000007a11 */ /* 0x000fe200000f0c48 */
[----:B------:R-:W1:Y:S01]  /*13350*/  SHFL.IDX PT, R94, R2, RZ, 0x181f ;  /* 0x00181fff025e7589 */ /* 0x000e6200000e0000 */
[C---:B------:R-:W-:Y:S07]  /*13360*/  HMMA.16816.F32 R72, R108.reuse, R80, RZ ;  /* 0x000000506c48723c */ /* 0x040fee00000018ff */
[----:B------:R-:W2:Y:S01]  /*13370*/  SHFL.IDX PT, R88, R0, RZ, 0x181f ;  /* 0x00181fff00587589 */ /* 0x000ea200000e0000 */
[-C--:B------:R-:W-:Y:S07]  /*13380*/  HMMA.16816.F32 R76, R108, R82.reuse, RZ ;  /* 0x000000526c4c723c */ /* 0x080fee00000018ff */
[----:B------:R-:W3:Y:S01]  /*13390*/  SHFL.IDX PT, R92, R2, 0x1, 0x181f ;  /* 0x00381f00025c7f89 */ /* 0x000ee200000e0000 */
[C---:B------:R-:W-:Y:S04]  /*133a0*/  HMMA.16816.F32 R80, R112.reuse, R82, RZ ;  /* 0x000000527050723c */ /* 0x040fe800000018ff */
[-C--:B-1----:R-:W-:Y:S03]  /*133b0*/  IADD3 R94, P0, R94, R242.reuse, RZ ;  /* 0x000000f25e5e7210 */ /* 0x082fe60007f1e0ff */
[----:B------:R-:W1:Y:S01]  /*133c0*/  SHFL.IDX PT, R93, R0, 0x1, 0x181f ;  /* 0x00381f00005d7f89 */ /* 0x000e6200000e0000 */
[-C--:B------:R-:W-:Y:S01]  /*133d0*/  HMMA.16816.F32 R84, R112, R96.reuse, RZ ;  /* 0x000000607054723c */ /* 0x080fe200000018ff */
[-C--:B--2---:R-:W-:Y:S06]  /*133e0*/  IADD3.X R95, R88, R241.reuse, RZ, P0, !PT ;  /* 0x000000f1585f7210 */ /* 0x084fec00007fe4ff */
[----:B------:R-:W2:Y:S01]  /*133f0*/  SHFL.IDX PT, R100, R2, 0x2, 0x181f ;  /* 0x00581f0002647f89 */ /* 0x000ea200000e0000 */
[C---:B------:R-:W-:Y:S04]  /*13400*/  HMMA.16816.F32 R88, R108.reuse, R96, RZ ;  /* 0x000000606c58723c */ /* 0x040fe800000018ff */
[-C--:B---3--:R-:W-:Y:S03]  /*13410*/  IADD3 R92, P1, R92, R242.reuse, RZ ;  /* 0x000000f25c5c7210 */ /* 0x088fe60007f3e0ff */
[----:B------:R3:W-:Y:S01]  /*13420*/  LDGSTS.E.BYPASS.LTC128B.128 [R251], [R94.64], !P3 ;  /* 0x000000005efb7fae */ /* 0x0007e2000d901d56 */
[-C--:B-1----:R-:W-:Y:S07]  /*13430*/  IADD3.X R93, R93, R241.reuse, RZ, P1, !PT ;  /* 0x000000f15d5d7210 */ /* 0x082fee0000ffe4ff */
        /* <DEDUP_REMOVED lines=363> */
.L_x_135:
        /* <DEDUP_REMOVED lines=872> */
.L_x_133:
        /* <DEDUP_REMOVED lines=121> */
.L_x_103:
[----:B------:R-:W-:Y:S02]  /*18900*/  USHF.R.S32.HI UR8, URZ, 0x1f, UR15 ;  /* 0x0000001f3f087899 */ /* 0x000fe4000801140f */
[----:B------:R-:W-:Y:S01]  /*18910*/  ULDC.64 UR10, c[0x0][0x118] ;  /* 0x00004600000a7ab9 */ /* 0x000fe20000000a00 */
[----:B------:R-:W-:Y:S05]  /*18920*/  @P4 BRA `(.L_x_137) ;  /* 0x0000149000004947 */ /* 0x000fea0003800000 */
[----:B------:R-:W1:Y:S01]  /*18930*/  S2R R40, SR_TID.X ;  /* 0x0000000000287919 */ /* 0x000e620000002100 */
[----:B------:R-:W-:Y:S01]  /*18940*/  F2FP.PACK_AB R6, R125, R124 ;  /* 0x0000007c7d06723e */ /* 0x000fe200000000ff */
[----:B------:R-:W-:Y:S01]  /*18950*/  IMAD.MOV.U32 R5, RZ, RZ, -0x10 ;  /* 0xfffffff0ff057424 */ /* 0x000fe200078e00ff */
[----:B------:R-:W-:Y:S01]  /*18960*/  F2FP.PACK_AB R27, R27, R126 ;  /* 0x0000007e1b1b723e */ /* 0x000fe200000000ff */
[----:B------:R-:W-:Y:S01]  /*18970*/  BAR.SYNC.DEFER_BLOCKING 0x1, 0x80 ;  /* 0x0042000000007b1d */ /* 0x000fe20000010000 */
[----:B------:R-:W-:Y:S02]  /*18980*/  F2FP.PACK_AB R26, R26, R132 ;  /* 0x000000841a1a723e */ /* 0x000fe400000000ff */
[----:B------:R-:W-:-:S02]  /*18990*/  F2FP.PACK_AB R31, R31, R134 ;  /* 0x000000861f1f723e */ /* 0x000fc400000000ff */
        /* <DEDUP_REMOVED lines=8> */
[----:B------:R-:W-:Y:S02]  /*18a20*/  F2FP.PACK_AB R30, R30, R136 ;  /* 0x000000881e1e723e */ /* 0x000fe400000000ff */
[----:B------:R-:W-:Y:S01]  /*18a30*/  F2FP.PACK_AB R29, R29, R138 ;  /* 0x0000008a1d1d723e */ /* 0x000fe200000000ff */
[----:B------:R-:W-:Y:S01]  /*18a40*/  ULDC.64 UR4, c[0x0][0x500] ;  /* 0x0001400000047ab9 */ /* 0x000fe20000000a00 */
[----:B------:R-:W-:Y:S01]  /*18a50*/  F2FP.PACK_AB R21, R21, R148 ;  /* 0x000000941515723e */ /* 0x000fe200000000ff */
[----:B------:R-:W-:Y:S01]  /*18a60*/  UIMAD.WIDE UR4, UR20, UR6, UR4 ;  /* 0x00000006140472a5 */ /* 0x000fe2000f8e0204 */
[----:B------:R-:W-:-:S02]  /*18a70*/  F2FP.PACK_AB R20, R20, R150 ;  /* 0x000000961414723e */ /* 0x000fc400000000ff */
[----:B-1----:R-:W-:Y:S02]  /*18a80*/  SHF.R.S32.HI R41, RZ, 0x1f, R40 ;  /* 0x0000001fff297819 */ /* 0x002fe40000011428 */
[----:B------:R-:W-:Y:S02]  /*18a90*/  F2FP.PACK_AB R28, R28, R140 ;  /* 0x0000008c1c1c723e */ /* 0x000fe400000000ff */
[CC--:B------:R-:W-:Y:S02]  /*18aa0*/  LEA.HI R2, R41.reuse, R40.reuse, RZ, 0x2 ;  /* 0x0000002829027211 */ /* 0x0c0fe400078f10ff */
[----:B------:R-:W-:Y:S02]  /*18ab0*/  LEA.HI R35, R41, R40, RZ, 0x5 ;  /* 0x0000002829237211 */ /* 0x000fe400078f28ff */
[--C-:B------:R-:W-:Y:S02]  /*18ac0*/  SHF.R.S32.HI R3, RZ, 0x2, R2.reuse ;  /* 0x00000002ff037819 */ /* 0x100fe40000011402 */
[----:B------:R-:W-:-:S02]  /*18ad0*/  SHF.R.S32.HI R0, RZ, 0x1f, R2 ;  /* 0x0000001fff007819 */ /* 0x000fc40000011402 */
[----:B------:R-:W-:Y:S02]  /*18ae0*/  SHF.R.S32.HI R34, RZ, 0x5, R35 ;  /* 0x00000005ff227819 */ /* 0x000fe40000011423 */
[----:B------:R-:W-:Y:S02]  /*18af0*/  LEA.HI R0, R0, R3, RZ, 0x3 ;  /* 0x0000000300007211 */ /* 0x000fe400078f18ff */
[----:B------:R-:W-:Y:S02]  /*18b00*/  F2FP.PACK_AB R142, R143, R142 ;  /* 0x0000008e8f8e723e */ /* 0x000fe400000000ff */
[----:B------:R-:W-:Y:S02]  /*18b10*/  LOP3.LUT R0, R0, 0xfffffff8, RZ, 0xc0, !PT ;  /* 0xfffffff800007812 */ /* 0x000fe400078ec0ff */
[----:B------:R-:W-:Y:S02]  /*18b20*/  F2FP.PACK_AB R25, R25, R144 ;  /* 0x000000901919723e */ /* 0x000fe400000000ff */
[----:B------:R-:W-:Y:S01]  /*18b30*/  F2FP.PACK_AB R146, R147, R146 ;  /* 0x000000929392723e */ /* 0x000fe200000000ff */
[----:B------:R-:W-:Y:S01]  /*18b40*/  IMAD.IADD R3, R3, 0x1, -R0 ;  /* 0x0000000103037824 */ /* 0x000fe200078e0a00 */
[----:B------:R-:W-:-:S02]  /*18b50*/  LOP3.LUT R0, R2, 0xfffffffc, RZ, 0xc0, !PT ;  /* 0xfffffffc02007812 */ /* 0x000fc400078ec0ff */
[----:B------:R-:W-:Y:S01]  /*18b60*/  F2FP.PACK_AB R24, R24, R152 ;  /* 0x000000981818723e */ /* 0x000fe200000000ff */
[C---:B------:R-:W-:Y:S01]  /*18b70*/  IMAD.SHL.U32 R2, R3.reuse, 0x40, RZ ;  /* 0x0000004003027824 */ /* 0x040fe200078e00ff */
[----:B------:R-:W-:Y:S01]  /*18b80*/  LOP3.LUT R4, R3, 0x1, RZ, 0xc0, !PT ;  /* 0x0000000103047812 */ /* 0x000fe200078ec0ff */
[----:B------:R-:W-:Y:S01]  /*18b90*/  IMAD.IADD R14, R40, 0x1, -R0 ;  /* 0x00000001280e7824 */ /* 0x000fe200078e0a00 */
[----:B------:R-:W-:Y:S02]  /*18ba0*/  F2FP.PACK_AB R23, R23, R154 ;  /* 0x0000009a1717723e */ /* 0x000fe400000000ff */
[----:B------:R-:W-:Y:S01]  /*18bb0*/  LOP3.LUT R0, R2, 0x1c0, RZ, 0xc0, !PT ;  /* 0x000001c002007812 */ /* 0x000fe200078ec0ff */
[----:B------:R-:W-:Y:S01]  /*18bc0*/  IMAD R2, R34, 0x200, R14 ;  /* 0x0000020022027824 */ /* 0x000fe200078e020e */
[----:B------:R-:W-:Y:S02]  /*18bd0*/  ISETP.NE.U32.AND P0, PT, R4, 0x1, PT ;  /* 0x000000010400780c */ /* 0x000fe40003f05070 */
[----:B------:R-:W-:-:S02]  /*18be0*/  LEA.HI R0, R0, R0, RZ, 0x1d ;  /* 0x0000000000007211 */ /* 0x000fc400078fe8ff */
[----:B------:R-:W-:Y:S02]  /*18bf0*/  R2P PR, R3, 0x6 ;  /* 0x0000000603007804 */ /* 0x000fe40000000000 */
[----:B------:R-:W-:Y:S01]  /*18c00*/  SEL R5, R5, 0x10, !P0 ;  /* 0x0000001005057807 */ /* 0x000fe20004000000 */
[----:B------:R-:W-:Y:S01]  /*18c10*/  IMAD.U32 R0, R2, 0x2, R0 ;  /* 0x0000000202007824 */ /* 0x000fe200078e0000 */
[----:B------:R-:W-:Y:S02]  /*18c20*/  F2FP.PACK_AB R18, R18, R164 ;  /* 0x000000a41212723e */ /* 0x000fe400000000ff */
[----:B------:R-:W-:Y:S01]  /*18c30*/  F2FP.PACK_AB R13, R13, R166 ;  /* 0x000000a60d0d723e */ /* 0x000fe200000000ff */
[----:B------:R-:W-:Y:S01]  /*18c40*/  IMAD.SHL.U32 R0, R0, 0x2, RZ ;  /* 0x0000000200007824 */ /* 0x000fe200078e00ff */
[----:B------:R-:W-:Y:S02]  /*18c50*/  F2FP.PACK_AB R22, R22, R156 ;  /* 0x0000009c1616723e */ /* 0x000fe400000000ff */
[----:B------:R-:W-:Y:S01]  /*18c60*/  F2FP.PACK_AB R158, R159, R158 ;  /* 0x0000009e9f9e723e */ /* 0x000fe200000000ff */
[C---:B------:R-:W-:Y:S01]  /*18c70*/  IMAD.IADD R3, R0.reuse, 0x1, R5 ;  /* 0x0000000100037824 */ /* 0x040fe200078e0205 */
[----:B------:R1:W-:Y:S01]  /*18c80*/  STS [R0+0x80], R6 ;  /* 0x0000800600007388 */ /* 0x0003e20000000800 */
[----:B------:R-:W-:-:S02]  /*18c90*/  IADD3 R4, R0, 0x80, RZ ;  /* 0x0000008000047810 */ /* 0x000fc40007ffe0ff */
[----:B------:R-:W-:Y:S01]  /*18ca0*/  IADD3 R2, R0, 0xc0, RZ ;  /* 0x000000c000027810 */ /* 0x000fe20007ffe0ff */
[----:B------:R-:W-:Y:S01]  /*18cb0*/  STS [R0+0x480], R27 ;  /* 0x0004801b00007388 */ /* 0x000fe20000000800 */
[----:B------:R-:W-:Y:S02]  /*18cc0*/  @P2 IADD3 R2, R4, -0x40, RZ ;  /* 0xffffffc004022810 */ /* 0x000fe40007ffe0ff */
[----:B------:R-:W-:Y:S01]  /*18cd0*/  F2FP.PACK_AB R12, R12, R160 ;  /* 0x000000a00c0c723e */ /* 0x000fe200000000ff */
[----:B------:R-:W-:Y:S01]  /*18ce0*/  STS [R3+0x80], R26 ;  /* 0x0000801a03007388 */ /* 0x000fe20000000800 */
[----:B------:R-:W-:Y:S02]  /*18cf0*/  F2FP.PACK_AB R19, R19, R162 ;  /* 0x000000a21313723e */ /* 0x000fe400000000ff */
[----:B------:R-:W-:Y:S01]  /*18d00*/  F2FP.PACK_AB R17, R17, R168 ;  /* 0x000000a81111723e */ /* 0x000fe200000000ff */
[----:B------:R-:W-:Y:S01]  /*18d10*/  STS [R3+0x480], R31 ;  /* 0x0004801f03007388 */ /* 0x000fe20000000800 */
[----:B------:R-:W-:-:S02]  /*18d20*/  F2FP.PACK_AB R16, R16, R170 ;  /* 0x000000aa1010723e */ /* 0x000fc400000000ff */
[----:B------:R-:W-:Y:S01]  /*18d30*/  F2FP.PACK_AB R9, R181, R180 ;  /* 0x000000b4b509723e */ /* 0x000fe200000000ff */
[----:B------:R-:W-:Y:S01]  /*18d40*/  STS [R0+0x2080], R33 ;  /* 0x0020802100007388 */ /* 0x000fe20000000800 */
[----:B------:R-:W-:Y:S02]  /*18d50*/  F2FP.PACK_AB R8, R183, R182 ;  /* 0x000000b6b708723e */ /* 0x000fe400000000ff */
[----:B------:R-:W-:Y:S01]  /*18d60*/  F2FP.PACK_AB R11, R173, R172 ;  /* 0x000000acad0b723e */ /* 0x000fe200000000ff */
[----:B------:R3:W-:Y:S01]  /*18d70*/  STS [R0+0x2480], R122 ;  /* 0x0024807a00007388 */ /* 0x0007e20000000800 */
[----:B------:R-:W-:Y:S02]  /*18d80*/  F2FP.PACK_AB R15, R15, R174 ;  /* 0x000000ae0f0f723e */ /* 0x000fe400000000ff */
[----:B------:R-:W-:Y:S01]  /*18d90*/  F2FP.PACK_AB R10, R177, R176 ;  /* 0x000000b0b10a723e */ /* 0x000fe200000000ff */
[----:B------:R-:W-:Y:S01]  /*18da0*/  STS [R3+0x2080], R32 ;  /* 0x0020802003007388 */ /* 0x000fe20000000800 */
[----:B-1----:R-:W-:Y:S01]  /*18db0*/  IMAD.MOV.U32 R6, RZ, RZ, 0x20 ;  /* 0x00000020ff067424 */ /* 0x002fe200078e00ff */
[----:B------:R-:W-:-:S02]  /*18dc0*/  F2FP.PACK_AB R7, R179, R178 ;  /* 0x000000b2b307723e */ /* 0x000fc400000000ff */
[----:B------:R1:W-:Y:S01]  /*18dd0*/  STS [R3+0x2480], R130 ;  /* 0x0024808203007388 */ /* 0x0003e20000000800 */
[----:B------:R-:W-:Y:S02]  /*18de0*/  PLOP3.LUT P0, PT, PT, PT, UP1, 0x80, 0x0 ;  /* 0x000000000000781c */ /* 0x000fe40003f0f018 */
[----:B------:R-:W-:-:S05]  /*18df0*/  SEL R6, R6, 0xffffffe0, !P1 ;  /* 0xffffffe006067807 */ /* 0x000fca0004800000 */
[----:B------:R-:W-:-:S05]  /*18e00*/  IMAD.IADD R4, R0, 0x1, R6 ;  /* 0x0000000100047824 */ /* 0x000fca00078e0206 */
[----:B------:R-:W-:Y:S01]  /*18e10*/  STS [R4+0x80], R30 ;  /* 0x0000801e04007388 */ /* 0x000fe20000000800 */
[----:B---3--:R-:W-:-:S03]  /*18e20*/  IMAD.IADD R0, R6, 0x1, R3 ;  /* 0x0000000106007824 */ /* 0x008fc600078e0203 */
[----:B------:R-:W-:Y:S04]  /*18e30*/  STS [R4+0x480], R29 ;  /* 0x0004801d04007388 */ /* 0x000fe80000000800 */
        /* <DEDUP_REMOVED lines=10> */
[----:B---3--:R-:W-:-:S04]  /*18ee0*/  IMAD.IADD R0, R5, 0x1, R2 ;  /* 0x0000000105007824 */ /* 0x008fc800078e0202 */
        /* <DEDUP_REMOVED lines=17> */
[----:B---3--:R-:W-:Y:S01]  /*19000*/  IMAD.U32 R8, RZ, RZ, UR4 ;  /* 0x00000004ff087e24 */ /* 0x008fe2000f8e00ff */
[----:B------:R-:W-:Y:S06]  /*19010*/  BAR.SYNC.DEFER_BLOCKING 0x1, 0x80 ;  /* 0x0042000000007b1d */ /* 0x000fec0000010000 */
[----:B------:R-:W-:Y:S02]  /*19020*/  ULDC.64 UR4, c[0x0][0x508] ;  /* 0x0001420000047ab9 */ /* 0x000fe40000000a00 */
[----:B------:R-:W-:Y:S01]  /*19030*/  UISETP.NE.U32.AND UP0, UPT, URZ, UR4, UPT ;  /* 0x000000043f00728c */ /* 0x000fe2000bf05070 */
[----:B------:R-:W3:Y:S03]  /*19040*/  @P0 LDG.E R0, [R8.64] ;  /* 0x0000000a08000981 */ /* 0x000ee6000c1e1900 */
[----:B------:R-:W-:Y:S01]  /*19050*/  UISETP.NE.AND.EX UP0, UPT, URZ, UR5, UPT, UP0 ;  /* 0x000000053f00728c */ /* 0x000fe2000bf05300 */
[----:B------:R-:W-:-:S02]  /*19060*/  IMAD.MOV.U32 R12, RZ, RZ, c[0x0][0x388] ;  /* 0x0000e200ff0c7624 */ /* 0x000fc400078e00ff */
[----:B------:R-:W-:-:S03]  /*19070*/  ULDC.64 UR4, c[0x0][0x508] ;  /* 0x0001420000047ab9 */ /* 0x000fc60000000a00 */
[----:B------:R-:W-:-:S05]  /*19080*/  PLOP3.LUT P1, PT, PT, PT, UP0, 0x80, 0x0 ;  /* 0x000000000000781c */ /* 0x000fca0003f2f008 */
[----:B------:R-:W-:-:S06]  /*19090*/  @UP0 UIMAD.WIDE UR4, UR20, UR6, UR4 ;  /* 0x00000006140402a5 */ /* 0x000fcc000f8e0204 */
[----:B----4-:R-:W-:Y:S02]  /*190a0*/  IMAD.U32 R2, RZ, RZ, UR4 ;  /* 0x00000004ff027e24 */ /* 0x010fe4000f8e00ff */
[----:B--2---:R-:W-:-:S05]  /*190b0*/  IMAD.U32 R3, RZ, RZ, UR5 ;  /* 0x00000005ff037e24 */ /* 0x004fca000f8e00ff */
[----:B------:R1:W5:Y:S01]  /*190c0*/  @P1 LDG.E R12, [R2.64] ;  /* 0x0000000a020c1981 */ /* 0x000362000c1e1900 */
[----:B------:R-:W-:Y:S02]  /*190d0*/  UMOV UR6, URZ ;  /* 0x0000003f00067c82 */ /* 0x000fe40008000000 */
[----:B------:R-:W-:Y:S01]  /*190e0*/  UMOV UR7, URZ ;  /* 0x0000003f00077c82 */ /* 0x000fe20008000000 */
[----:B---3--:R-:W2:Y:S02]  /*190f0*/  @P0 R2UR UR5, R0 ;  /* 0x00000000000503c2 */ /* 0x008ea400000e0000 */
        /* <DEDUP_REMOVED lines=8> */
.L_x_138:
        /* <DEDUP_REMOVED lines=25> */
[----:B------:R-:W-:Y:S01]  /*19310*/  USEL UR9, UR9, URZ, !UP1 ;  /* 0x0000003f09097287 */ /* 0x000fe2000c800000 */
[----:B------:R-:W-:Y:S01]  /*19320*/  LEA.HI R0, R3, R5, RZ, 0x2 ;  /* 0x0000000503007211 */ /* 0x000fe200078f10ff */
[----:B------:R-:W-:-:S02]  /*19330*/  UMOV UR18, UR6 ;  /* 0x0000000600127c82 */ /* 0x000fc40008000000 */
[----:B------:R-:W-:Y:S01]  /*19340*/  IMAD.IADD R2, R34, 0x1, -R2 ;  /* 0x0000000122027824 */ /* 0x000fe200078e0a02 */
[----:B------:R-:W-:Y:S01]  /*19350*/  SHF.R.S32.HI R0, RZ, 0x2, R0 ;  /* 0x00000002ff007819 */ /* 0x000fe20000011400 */
[----:B------:R-:W-:Y:S02]  /*19360*/  UMOV UR19, UR7 ;  /* 0x0000000700137c82 */ /* 0x000fe40008000000 */
[----:B------:R-:W-:Y:S02]  /*19370*/  UIMAD.WIDE.U32 UR22, UR6, UR4, URZ ;  /* 0x00000004061672a5 */ /* 0x000fe4000f8e003f */
[----:B------:R-:W-:Y:S01]  /*19380*/  IMAD R11, R2, 0x10, R0 ;  /* 0x00000010020b7824 */ /* 0x000fe200078e0200 */
[----:B------:R-:W-:Y:S01]  /*19390*/  LOP3.LUT R0, R6, 0xfffffff8, RZ, 0xc0, !PT ;  /* 0xfffffff806007812 */ /* 0x000fe200078ec0ff */
[----:B------:R-:W-:Y:S02]  /*193a0*/  UIMAD UR16, UR6, UR5, UR16 ;  /* 0x00000005061072a4 */ /* 0x000fe4000f8e0210 */
[----:B------:R-:W-:Y:S01]  /*193b0*/  IMAD.IADD R3, R11, 0x1, R4 ;  /* 0x000000010b037824 */ /* 0x000fe200078e0204 */
[----:B------:R-:W-:Y:S01]  /*193c0*/  ULDC.64 UR6, c[0x0][0x498] ;  /* 0x0001260000067ab9 */ /* 0x000fe20000000a00 */
[----:B------:R-:W-:Y:S01]  /*193d0*/  IMAD.IADD R0, R40, 0x1, -R0 ;  /* 0x0000000128007824 */ /* 0x000fe200078e0a00 */
[----:B------:R-:W-:Y:S01]  /*193e0*/  UIMAD.WIDE.U32 UR18, UR15, UR12, UR18 ;  /* 0x0000000c0f1272a5 */ /* 0x000fe2000f8e0012 */
[----:B-1----:R-:W-:Y:S01]  /*193f0*/  IMAD R3, R22, 0x80, R3 ;  /* 0x0000008016037824 */ /* 0x002fe200078e0203 */
[----:B------:R-:W-:Y:S01]  /*19400*/  USEL UR12, UR20, URZ, !UP1 ;  /* 0x0000003f140c7287 */ /* 0x000fe2000c800000 */
[----:B------:R-:W-:Y:S01]  /*19410*/  IMAD R6, R0, 0x10, R19 ;  /* 0x0000001000067824 */ /* 0x000fe200078e0213 */
[----:B------:R-:W-:Y:S01]  /*19420*/  UIMAD UR17, UR9, UR6, URZ ;  /* 0x00000006091172a4 */ /* 0x000fe2000f8e023f */
[----:B------:R-:W-:Y:S01]  /*19430*/  @P0 IMAD.HI.U32 R4, R3, c[0x0][0x4ec], RZ ;  /* 0x00013b0003040a27 */ /* 0x000fe200078e00ff */
[----:B------:R-:W-:-:S02]  /*19440*/  ULDC.64 UR4, c[0x0][0x3e8] ;  /* 0x0000fa0000047ab9 */ /* 0x000fc40000000a00 */
[----:B------:R-:W-:Y:S01]  /*19450*/  UIADD3 UR19, UR19, UR13, URZ ;  /* 0x0000000d13137290 */ /* 0x000fe2000fffe03f */
[----:B------:R-:W-:Y:S01]  /*19460*/  IMAD R9, R22, 0x80, R6 ;  /* 0x0000008016097824 */ /* 0x000fe200078e0206 */
[----:B------:R-:W-:Y:S01]  /*19470*/  UIMAD UR7, UR12, UR7, UR17 ;  /* 0x000000070c0772a4 */ /* 0x000fe2000f8e0211 */
[----:B------:R-:W-:Y:S01]  /*19480*/  IMAD.MOV.U32 R2, RZ, RZ, R3 ;  /* 0x000000ffff027224 */ /* 0x000fe200078e0003 */
[----:B------:R-:W-:Y:S01]  /*19490*/  @P0 SHF.R.U32.HI R2, RZ, c[0x0][0x4f0], R4 ;  /* 0x00013c00ff020a19 */ /* 0x000fe20000011604 */
[----:B------:R-:W-:Y:S01]  /*194a0*/  @P0 IMAD.HI.U32 R4, R9, c[0x0][0x4ec], RZ ;  /* 0x00013b0009040a27 */ /* 0x000fe200078e00ff */
[----:B------:R-:W-:Y:S02]  /*194b0*/  UIMAD UR14, UR8, UR4, URZ ;  /* 0x00000004080e72a4 */ /* 0x000fe4000f8e023f */
[----:B------:R-:W-:Y:S01]  /*194c0*/  UIADD3 UR17, UR23, UR16, URZ ;  /* 0x0000001017117290 */ /* 0x000fe2000fffe03f */
[----:B------:R-:W-:Y:S01]  /*194d0*/  IMAD.MOV.U32 R7, RZ, RZ, R9 ;  /* 0x000000ffff077224 */ /* 0x000fe200078e0009 */
[----:B------:R-:W-:Y:S01]  /*194e0*/  @P0 SHF.R.U32.HI R7, RZ, c[0x0][0x4f0], R4 ;  /* 0x00013c00ff070a19 */ /* 0x000fe20000011604 */
[----:B------:R-:W-:Y:S01]  /*194f0*/  IMAD.SHL.U32 R4, R19, 0x40, RZ ;  /* 0x0000004013047824 */ /* 0x000fe200078e00ff */
[----:B------:R-:W-:Y:S01]  /*19500*/  UMOV UR16, UR22 ;  /* 0x0000001600107c82 */ /* 0x000fe20008000000 */
[--C-:B------:R-:W-:Y:S01]  /*19510*/  IMAD.MOV R6, RZ, RZ, -R2.reuse ;  /* 0x000000ffff067224 */ /* 0x100fe200078e0a02 */
[----:B------:R-:W-:Y:S01]  /*19520*/  UIMAD.WIDE.U32 UR18, UR12, UR6, UR18 ;  /* 0x000000060c1272a5 */ /* 0x000fe2000f8e0012 */
[----:B------:R-:W-:Y:S01]  /*19530*/  IMAD.SHL.U32 R0, R0, 0x8, RZ ;  /* 0x0000000800007824 */ /* 0x000fe200078e00ff */
[----:B------:R-:W-:Y:S01]  /*19540*/  UIMAD UR14, UR15, UR5, UR14 ;  /* 0x000000050f0e72a4 */ /* 0x000fe2000f8e020e */
[----:B------:R-:W-:Y:S01]  /*19550*/  LOP3.LUT R4, R4, 0x1c0, RZ, 0xc0, !PT ;  /* 0x000001c004047812 */ /* 0x000fe200078ec0ff */
[----:B------:R-:W-:Y:S01]  /*19560*/  UIMAD.WIDE.U32 UR16, UR15, UR4, UR16 ;  /* 0x000000040f1072a5 */ /* 0x000fe2000f8e0010 */
[----:B------:R-:W-:Y:S01]  /*19570*/  IMAD R6, R6, c[0x0][0x4e8], R3 ;  /* 0x00013a0006067a24 */ /* 0x000fe200078e0203 */
[----:B------:R-:W-:Y:S01]  /*19580*/  SHF.R.S32.HI R8, RZ, 0x1f, R2 ;  /* 0x0000001fff087819 */ /* 0x000fe20000011402 */
[----:B------:R-:W-:Y:S01]  /*19590*/  ULDC.64 UR4, c[0x0][0x3f0] ;  /* 0x0000fc0000047ab9 */ /* 0x000fe20000000a00 */
[----:B------:R-:W-:Y:S01]  /*195a0*/  LOP3.LUT R10, R4, 0x38, R0, 0xf8, !PT ;  /* 0x00000038040a7812 */ /* 0x000fe200078ef800 */
[----:B------:R-:W-:Y:S01]  /*195b0*/  UIMAD UR9, UR9, UR4, URZ ;  /* 0x00000004090972a4 */ /* 0x000fe2000f8e023f */
[----:B------:R-:W-:Y:S01]  /*195c0*/  SHF.R.U32.HI R5, RZ, 0x3, R4 ;  /* 0x00000003ff057819 */ /* 0x000fe20000011604 */
[----:B------:R-:W-:Y:S01]  /*195d0*/  UIADD3 UR17, UR17, UR14, URZ ;  /* 0x0000000e11117290 */ /* 0x000fe2000fffe03f */
[----:B------:R-:W-:Y:S01]  /*195e0*/  IMAD.U32 R3, RZ, RZ, UR7 ;  /* 0x00000007ff037e24 */ /* 0x000fe2000f8e00ff */
[----:B------:R-:W-:Y:S01]  /*195f0*/  IADD3 R2, P0, R2, UR18, RZ ;  /* 0x0000001202027c10 */ /* 0x000fe2000ff1e0ff */
[----:B------:R-:W-:Y:S01]  /*19600*/  UIMAD UR5, UR12, UR5, UR9 ;  /* 0x000000050c0572a4 */ /* 0x000fe2000f8e0209 */
[----:B------:R-:W-:Y:S01]  /*19610*/  SHF.R.S32.HI R4, RZ, 0x1f, R6 ;  /* 0x0000001fff047819 */ /* 0x000fe20000011406 */
[----:B------:R-:W-:Y:S01]  /*19620*/  UIMAD.WIDE.U32 UR12, UR12, UR4, UR16 ;  /* 0x000000040c0c72a5 */ /* 0x000fe2000f8e0010 */
[----:B------:R-:W-:Y:S01]  /*19630*/  IADD3.X R3, R8, UR19, R3, P0, !PT ;  /* 0x0000001308037c10 */ /* 0x000fe200087fe403 */
[--C-:B------:R-:W-:Y:S01]  /*19640*/  IMAD.MOV R18, RZ, RZ, -R7.reuse ;  /* 0x000000ffff127224 */ /* 0x100fe200078e0a07 */
[----:B------:R-:W-:Y:S01]  /*19650*/  LOP3.LUT R20, R10, R5, RZ, 0x3c, !PT ;  /* 0x000000050a147212 */ /* 0x000fe200078e3cff */
[----:B------:R-:W-:Y:S01]  /*19660*/  IMAD R8, R4, c[0x0][0x488], RZ ;  /* 0x0001220004087a24 */ /* 0x000fe200078e02ff */
[----:B------:R-:W-:Y:S01]  /*19670*/  UIADD3 UR5, UR13, UR5, URZ ;  /* 0x000000050d057290 */ /* 0x000fe2000fffe03f */
[----:B------:R-:W-:Y:S01]  /*19680*/  SHF.R.S32.HI R10, RZ, 0x1f, R7 ;  /* 0x0000001fff0a7819 */ /* 0x000fe20000011407 */
[----:B------:R-:W-:Y:S01]  /*19690*/  IMAD.WIDE.U32 R4, R6, c[0x0][0x488], R2 ;  /* 0x0001220006047a25 */ /* 0x000fe200078e0002 */
[----:B------:R-:W-:-:S03]  /*196a0*/  SHF.R.S32.HI R53, RZ, 0x1f, R0 ;  /* 0x0000001fff357819 */ /* 0x000fc60000011400 */
        /* <DEDUP_REMOVED lines=15> */
[----:B------:R-:W-:Y:S02]  /*197a0*/  IMAD.MOV.U32 R4, RZ, RZ, R6 ;  /* 0x000000ffff047224 */ /* 0x000fe400078e0006 */
[----:B------:R-:W-:Y:S01]  /*197b0*/  IMAD R8, R22, 0x80, R11 ;  /* 0x0000008016087824 */ /* 0x000fe200078e020b */
[----:B------:R-:W-:Y:S01]  /*197c0*/  SHFL.IDX PT, R14, R9, 0x1, 0x1c1f ;  /* 0x003c1f00090e7f89 */ /* 0x000fe200000e0000 */
[----:B------:R-:W-:-:S02]  /*197d0*/  IMAD R6, R10, c[0x0][0x3d8], RZ ;  /* 0x0000f6000a067a24 */ /* 0x000fc400078e02ff */
[----:B------:R-:W-:Y:S01]  /*197e0*/  IMAD.IADD R5, R7, 0x1, R5 ;  /* 0x0000000107057824 */ /* 0x000fe200078e0205 */
[----:B------:R-:W2:Y:S01]  /*197f0*/  SHFL.IDX PT, R15, R3, 0x1, 0x1c1f ;  /* 0x003c1f00030f7f89 */ /* 0x000ea200000e0000 */
[----:B------:R-:W-:Y:S01]  /*19800*/  IADD3 R7, R8, 0x8, RZ ;  /* 0x0000000808077810 */ /* 0x000fe20007ffe0ff */
[----:B------:R-:W-:Y:S01]  /*19810*/  IMAD R6, R18, c[0x0][0x3dc], R6 ;  /* 0x0000f70012067a24 */ /* 0x000fe200078e0206 */
[-C--:B------:R-:W-:Y:S01]  /*19820*/  ISETP.GE.OR P5, PT, R8, R2.reuse, P1 ;  /* 0x000000020800720c */ /* 0x080fe20000fa6670 */
[----:B------:R-:W-:Y:S01]  /*19830*/  SHFL.IDX PT, R12, R9, 0x2, 0x1c1f ;  /* 0x005c1f00090c7f89 */ /* 0x000fe200000e0000 */
[----:B------:R-:W-:Y:S01]  /*19840*/  IMAD.WIDE.U32 R4, R18, c[0x0][0x3d8], R4 ;  /* 0x0000f60012047a25 */ /* 0x000fe200078e0004 */
[----:B------:R-:W-:Y:S02]  /*19850*/  ISETP.GE.OR P4, PT, R7, R2, P1 ;  /* 0x000000020700720c */ /* 0x000fe40000f86670 */
[----:B------:R-:W3:Y:S01]  /*19860*/  SHFL.IDX PT, R13, R3, 0x2, 0x1c1f ;  /* 0x005c1f00030d7f89 */ /* 0x000ee200000e0000 */
[----:B------:R-:W-:Y:S01]  /*19870*/  IMAD.IADD R6, R5, 0x1, R6 ;  /* 0x0000000105067824 */ /* 0x000fe200078e0206 */
[C---:B------:R-:W-:Y:S01]  /*19880*/  LEA R5, P2, R4.reuse, c[0x0][0x380], 0x1 ;  /* 0x0000e00004057a11 */ /* 0x040fe200078408ff */
[----:B------:R-:W-:Y:S01]  /*19890*/  IMAD.SHL.U32 R7, R21, 0x8, RZ ;  /* 0x0000000815077824 */ /* 0x000fe200078e00ff */
[----:B------:R-:W-:Y:S02]  /*198a0*/  SHFL.IDX PT, R10, R9, 0x3, 0x1c1f ;  /* 0x007c1f00090a7f89 */ /* 0x000fe400000e0000 */
[----:B------:R-:W-:-:S02]  /*198b0*/  LEA.HI.X R4, R4, c[0x0][0x384], R6, 0x1, P2 ;  /* 0x0000e10004047a11 */ /* 0x000fc400010f0c06 */
[----:B------:R4:W3:Y:S01]  /*198c0*/  SHFL.IDX PT, R11, R3, 0x3, 0x1c1f ;  /* 0x007c1f00030b7f89 */ /* 0x0008e200000e0000 */
[----:B------:R-:W-:-:S03]  /*198d0*/  LOP3.LUT R7, R20, 0x7ffffe00, R7, 0xf8, !PT ;  /* 0x7ffffe0014077812 */ /* 0x000fc600078ef807 */
[----:B-1----:R-:W-:Y:S02]  /*198e0*/  @!P5 ST.E [R16.64], R36 ;  /* 0x000000241000d985 */ /* 0x002fe4000c10190a */
[----:B------:R-:W-:Y:S02]  /*198f0*/  IMAD.SHL.U32 R6, R7, 0x2, RZ ;  /* 0x0000000207067824 */ /* 0x000fe400078e00ff */
[----:B--2---:R-:W-:Y:S04]  /*19900*/  @!P4 ST.E [R14.64], R37 ;  /* 0x000000250e00c985 */ /* 0x004fe8000c10190a */
[----:B------:R-:W-:Y:S04]  /*19910*/  SHFL.IDX PT, R9, R4, RZ, 0x181f ;  /* 0x00181fff04097589 */ /* 0x000fe800000e0000 */
[----:B------:R-:W-:Y:S04]  /*19920*/  SHFL.IDX PT, R14, R5, 0x2, 0x181f ;  /* 0x00581f00050e7f89 */ /* 0x000fe800000e0000 */
[----:B------:R-:W-:Y:S01]  /*19930*/  SHFL.IDX PT, R44, R4, 0x2, 0x181f ;  /* 0x00581f00042c7f89 */ /* 0x000fe200000e0000 */
[----:B----4-:R-:W-:-:S03]  /*19940*/  IADD3 R3, R8, 0x40, RZ ;  /* 0x0000004008037810 */ /* 0x010fc60007ffe0ff */
[----:B------:R-:W-:Y:S01]  /*19950*/  SHFL.IDX PT, R15, R5, 0x3, 0x181f ;  /* 0x00781f00050f7f89 */ /* 0x000fe200000e0000 */
[----:B------:R-:W-:Y:S02]  /*19960*/  IADD3 R8, R8, 0x48, RZ ;  /* 0x0000004808087810 */ /* 0x000fe40007ffe0ff */
[-C--:B------:R-:W-:Y:S01]  /*19970*/  ISETP.GE.OR P3, PT, R3, R2.reuse, P1 ;  /* 0x000000020300720c */ /* 0x080fe20000f66670 */
[----:B------:R-:W-:Y:S01]  /*19980*/  IMAD R3, R22, 0x80, R19 ;  /* 0x0000008016037824 */ /* 0x000fe200078e0213 */
[----:B------:R-:W-:Y:S01]  /*19990*/  ISETP.GE.OR P0, PT, R8, R2, P1 ;  /* 0x000000020800720c */ /* 0x000fe20000f06670 */
[----:B------:R-:W-:Y:S03]  /*199a0*/  SHFL.IDX PT, R45, R4, 0x3, 0x181f ;  /* 0x00781f00042d7f89 */ /* 0x000fe600000e0000 */
[C---:B------:R-:W-:Y:S01]  /*199b0*/  IADD3 R7, R3.reuse, 0x10, RZ ;  /* 0x0000001003077810 */ /* 0x040fe20007ffe0ff */
[----:B------:R-:W1:Y:S01]  /*199c0*/  SHFL.IDX PT, R8, R5, 0x1, 0x181f ;  /* 0x00381f0005087f89 */ /* 0x000e6200000e0000 */
[----:B------:R-:W-:-:S02]  /*199d0*/  IADD3 R32, R3, 0x40, RZ ;  /* 0x0000004003207810 */ /* 0x000fc40007ffe0ff */
[----:B------:R-:W-:Y:S01]  /*199e0*/  IADD3 R54, R3, 0x60, RZ ;  /* 0x0000006003367810 */ /* 0x000fe20007ffe0ff */
[----:B------:R-:W-:Y:S04]  /*199f0*/  SHFL.IDX PT, R48, R5, 0x4, 0x181f ;  /* 0x00981f0005307f89 */ /* 0x000fe800000e0000 */
[----:B---3--:R-:W-:Y:S04]  /*19a00*/  @!P3 ST.E [R12.64], R38 ;  /* 0x000000260c00b985 */ /* 0x008fe8000c10190a */
[----:B------:R1:W-:Y:S01]  /*19a10*/  @!P0 ST.E [R10.64], R39 ;  /* 0x000000270a008985 */ /* 0x0003e2000c10190a */
[----:B------:R-:W-:-:S03]  /*19a20*/  ISETP.GE.AND P0, PT, R0, c[0x0][0x3c8], PT ;  /* 0x0000f20000007a0c */ /* 0x000fc60003f06270 */
[----:B------:R-:W2:Y:S01]  /*19a30*/  SHFL.IDX PT, R12, R5, RZ, 0x181f ;  /* 0x00181fff050c7589 */ /* 0x000ea200000e0000 */
[-C--:B------:R-:W-:Y:S02]  /*19a40*/  ISETP.GE.OR P4, PT, R7, R2.reuse, P0 ;  /* 0x000000020700720c */ /* 0x080fe40000786670 */
[C---:B------:R-:W-:Y:S01]  /*19a50*/  ISETP.GE.OR P1, PT, R3.reuse, R2, P0 ;  /* 0x000000020300720c */ /* 0x040fe20000726670 */
[----:B------:R-:W-:Y:S01]  /*19a60*/  LDS.128 R24, [R6+0x80] ;  /* 0x0000800006187984 */ /* 0x000fe20000000c00 */
[----:B------:R-:W-:-:S03]  /*19a70*/  IADD3 R7, R3, 0x20, RZ ;  /* 0x0000002003077810 */ /* 0x000fc60007ffe0ff */
[----:B------:R-:W3:Y:S01]  /*19a80*/  SHFL.IDX PT, R11, R4, 0x1, 0x181f ;  /* 0x00381f00040b7f89 */ /* 0x000ee200000e0000 */
[-C--:B------:R-:W-:Y:S02]  /*19a90*/  ISETP.GE.OR P3, PT, R7, R2.reuse, P0 ;  /* 0x000000020700720c */ /* 0x080fe40000766670 */
[----:B------:R-:W-:Y:S01]  /*19aa0*/  IADD3 R7, R3, 0x30, RZ ;  /* 0x0000003003077810 */ /* 0x000fe20007ffe0ff */
[----:B------:R-:W4:Y:S03]  /*19ab0*/  LDS.128 R20, [R6+0x880] ;  /* 0x0008800006147984 */ /* 0x000f260000000c00 */
[----:B------:R-:W-:Y:S01]  /*19ac0*/  ISETP.GE.OR P2, PT, R7, R2, P0 ;  /* 0x000000020700720c */ /* 0x000fe20000746670 */
[----:B------:R-:W4:Y:S04]  /*19ad0*/  LDS.128 R16, [R6+0x1080] ;  /* 0x0010800006107984 */ /* 0x000f280000000c00 */
[----:B------:R-:W4:Y:S01]  /*19ae0*/  LDS.128 R28, [R6+0x1880] ;  /* 0x00188000061c7984 */ /* 0x000f220000000c00 */
[----:B-1----:R-:W-:-:S03]  /*19af0*/  @!P4 LEA R10, P6, R0, R8, 0x1 ;  /* 0x00000008000ac211 */ /* 0x002fc600078c08ff */
[----:B------:R-:W-:Y:S01]  /*19b00*/  LDS.128 R36, [R6+0x2880] ;  /* 0x0028800006247984 */ /* 0x000fe20000000c00 */
[----:B--2---:R-:W-:-:S03]  /*19b10*/  @!P1 LEA R12, P5, R0, R12, 0x1 ;  /* 0x0000000c000c9211 */ /* 0x004fc600078a08ff */
[----:B------:R-:W-:Y:S01]  /*19b20*/  LDS.128 R40, [R6+0x3080] ;  /* 0x0030800006287984 */ /* 0x000fe20000000c00 */
[----:B------:R-:W-:-:S03]  /*19b30*/  @!P1 LEA.HI.X R13, R0, R9, R53, 0x1, P5 ;  /* 0x00000009000d9211 */ /* 0x000fc600028f0c35 */
[----:B------:R-:W1:Y:S02]  /*19b40*/  SHFL.IDX PT, R49, R5, 0x6, 0x181f ;  /* 0x00d81f0005317f89 */ /* 0x000e6400000e0000 */
[----:B------:R-:W-:Y:S02]  /*19b50*/  P2R R7, PR, RZ, 0x40 ;  /* 0x00000040ff077803 */ /* 0x000fe40000000000 */
[----:B------:R-:W-:Y:S01]  /*19b60*/  SHFL.IDX PT, R52, R4, 0x4, 0x181f ;  /* 0x00981f0004347f89 */ /* 0x000fe200000e0000 */
[----:B------:R-:W-:Y:S02]  /*19b70*/  ISETP.GE.OR P6, PT, R32, R2, P0 ;  /* 0x000000022000720c */ /* 0x000fe400007c6670 */
[----:B------:R-:W-:Y:S01]  /*19b80*/  ISETP.NE.AND P5, PT, R7, RZ, PT ;  /* 0x000000ff0700720c */ /* 0x000fe20003fa5270 */
[----:B------:R-:W-:Y:S03]  /*19b90*/  LDS.128 R32, [R6+0x2080] ;  /* 0x0020800006207984 */ /* 0x000fe60000000c00 */
[C---:B---3--:R-:W-:Y:S01]  /*19ba0*/  @!P4 LEA.HI.X R11, R0.reuse, R11, R53, 0x1, P5 ;  /* 0x0000000b000bc211 */ /* 0x048fe200028f0c35 */
[----:B------:R-:W2:Y:S01]  /*19bb0*/  SHFL.IDX PT, R7, R5, 0x5, 0x181f ;  /* 0x00b81f0005077f89 */ /* 0x000ea200000e0000 */
[----:B------:R-:W-:-:S03]  /*19bc0*/  @!P3 LEA R8, P5, R0, R14, 0x1 ;  /* 0x0000000e0008b211 */ /* 0x000fc600078a08ff */
[----:B------:R-:W3:Y:S01]  /*19bd0*/  SHFL.IDX PT, R51, R4, 0x5, 0x181f ;  /* 0x00b81f0004337f89 */ /* 0x000ee200000e0000 */
[C-C-:B------:R-:W-:Y:S02]  /*19be0*/  @!P3 LEA.HI.X R9, R0.reuse, R44, R53.reuse, 0x1, P5 ;  /* 0x0000002c0009b211 */ /* 0x140fe400028f0c35 */
[C---:B------:R-:W-:Y:S01]  /*19bf0*/  @!P2 LEA R14, P5, R0.reuse, R15, 0x1 ;  /* 0x0000000f000ea211 */ /* 0x040fe200078a08ff */
[----:B------:R-:W1:Y:S01]  /*19c00*/  SHFL.IDX PT, R50, R4, 0x6, 0x181f ;  /* 0x00d81f0004327f89 */ /* 0x000e6200000e0000 */
[C---:B------:R-:W-:Y:S02]  /*19c10*/  IADD3 R44, R3.reuse, 0x50, RZ ;  /* 0x00000050032c7810 */ /* 0x040fe40007ffe0ff */
[----:B------:R-:W-:Y:S01]  /*19c20*/  @!P2 LEA.HI.X R15, R0, R45, R53, 0x1, P5 ;  /* 0x0000002d000fa211 */ /* 0x000fe200028f0c35 */
[----:B------:R-:W1:Y:S01]  /*19c30*/  SHFL.IDX PT, R5, R5, 0x7, 0x181f ;  /* 0x00f81f0005057f89 */ /* 0x000e6200000e0000 */
[-C--:B------:R-:W-:Y:S02]  /*19c40*/  ISETP.GE.OR P5, PT, R44, R2.reuse, P0 ;  /* 0x000000022c00720c */ /* 0x080fe400007a6670 */
[----:B------:R-:W-:Y:S01]  /*19c50*/  IADD3 R3, R3, 0x70, RZ ;  /* 0x0000007003037810 */ /* 0x000fe20007ffe0ff */
[----:B------:R1:W2:Y:S04]  /*19c60*/  LDS.128 R44, [R6+0x3880] ;  /* 0x00388000062c7984 */ /* 0x0002a80000000c00 */
[----:B------:R-:W-:Y:S01]  /*19c70*/  @!P1 ST.E.128 [R12.64], R24 ;  /* 0x000000180c009985 */ /* 0x000fe2000c101d0a */
[----:B------:R-:W-:-:S02]  /*19c80*/  ISETP.GE.OR P1, PT, R54, R2, P0 ;  /* 0x000000023600720c */ /* 0x000fc40000726670 */
[----:B------:R-:W-:Y:S01]  /*19c90*/  ISETP.GE.OR P0, PT, R3, R2, P0 ;  /* 0x000000020300720c */ /* 0x000fe20000706670 */
[----:B----4-:R4:W-:Y:S04]  /*19ca0*/  @!P4 ST.E.128 [R10.64], R20 ;  /* 0x000000140a00c985 */ /* 0x0109e8000c101d0a */
[----:B------:R2:W-:Y:S04]  /*19cb0*/  @!P3 ST.E.128 [R8.64], R16 ;  /* 0x000000100800b985 */ /* 0x0005e8000c101d0a */
[----:B------:R3:W-:Y:S04]  /*19cc0*/  @!P2 ST.E.128 [R14.64], R28 ;  /* 0x0000001c0e00a985 */ /* 0x0007e8000c101d0a */
[----:B------:R-:W2:Y:S01]  /*19cd0*/  SHFL.IDX PT, R4, R4, 0x7, 0x181f ;  /* 0x00f81f0004047f89 */ /* 0x000ea200000e0000 */
[----:B-1----:R-:W-:-:S02]  /*19ce0*/  @!P1 LEA R6, P2, R0, R49, 0x1 ;  /* 0x0000003100069211 */ /* 0x002fc400078408ff */
[C---:B----4-:R-:W-:Y:S02]  /*19cf0*/  @!P6 LEA R10, P4, R0.reuse, R48, 0x1 ;  /* 0x00000030000ae211 */ /* 0x050fe400078808ff */
[C---:B--2---:R-:W-:Y:S02]  /*19d00*/  @!P5 LEA R8, P3, R0.reuse, R7, 0x1 ;  /* 0x000000070008d211 */ /* 0x044fe400078608ff */
[C-C-:B------:R-:W-:Y:S02]  /*19d10*/  @!P6 LEA.HI.X R11, R0.reuse, R52, R53.reuse, 0x1, P4 ;  /* 0x00000034000be211 */ /* 0x140fe400020f0c35 */
[C-C-:B---3--:R-:W-:Y:S02]  /*19d20*/  @!P5 LEA.HI.X R9, R0.reuse, R51, R53.reuse, 0x1, P3 ;  /* 0x000000330009d211 */ /* 0x148fe400018f0c35 */
[----:B------:R-:W-:Y:S01]  /*19d30*/  @!P1 LEA.HI.X R7, R0, R50, R53, 0x1, P2 ;  /* 0x0000003200079211 */ /* 0x000fe200010f0c35 */
[----:B------:R1:W-:Y:S04]  /*19d40*/  @!P6 ST.E.128 [R10.64], R32 ;  /* 0x000000200a00e985 */ /* 0x0003e8000c101d0a */
[----:B------:R1:W-:Y:S04]  /*19d50*/  @!P5 ST.E.128 [R8.64], R36 ;  /* 0x000000240800d985 */ /* 0x0003e8000c101d0a */
[----:B------:R1:W-:Y:S01]  /*19d60*/  @!P1 ST.E.128 [R6.64], R40 ;  /* 0x0000002806009985 */ /* 0x0003e2000c101d0a */
[----:B------:R-:W-:Y:S05]  /*19d70*/  @P0 EXIT ;  /* 0x000000000000094d */ /* 0x000fea0003800000 */
[----:B------:R-:W-:-:S04]  /*19d80*/  LEA R2, P0, R0, R5, 0x1 ;  /* 0x0000000500027211 */ /* 0x000fc800078008ff */
[----:B------:R-:W-:-:S05]  /*19d90*/  LEA.HI.X R3, R0, R4, R53, 0x1, P0 ;  /* 0x0000000400037211 */ /* 0x000fca00000f0c35 */
[----:B------:R-:W-:Y:S01]  /*19da0*/  ST.E.128 [R2.64], R44 ;  /* 0x0000002c02007985 */ /* 0x000fe2000c101d0a */
[----:B------:R-:W-:Y:S05]  /*19db0*/  EXIT ;  /* 0x000000000000794d */ /* 0x000fea0003800000 */
.L_x_137:
        /* <DEDUP_REMOVED lines=10> */
[----:B------:R-:W3:Y:S01]  /*19e60*/  @P0 LDG.E R0, [R4.64] ;  /* 0x0000000a04000981 */ /* 0x000ee2000c1e1900 */
        /* <DEDUP_REMOVED lines=11> */
[----:B---3--:R-:W3:Y:S02]  /*19f20*/  @P0 R2UR UR5, R0 ;  /* 0x00000000000503c2 */ /* 0x008ee400000e0000 */
[----:B---3--:R-:W-:Y:S02]  /*19f30*/  @UP1 USHF.R.S32.HI UR4, URZ, 0x1f, UR5 ;  /* 0x0000001f3f041899 */ /* 0x008fe40008011405 */
[----:B------:R-:W-:-:S05]  /*19f40*/  @UP1 UMOV UR12, UR5 ;  /* 0x00000005000c1c82 */ /* 0x000fca0008000000 */
[----:B------:R-:W-:Y:S01]  /*19f50*/  @UP1 UMOV UR13, UR4 ;  /* 0x00000004000d1c82 */ /* 0x000fe20008000000 */
[----:B------:R-:W-:Y:S05]  /*19f60*/  @P1 BRA `(.L_x_139) ;  /* 0x0000004000001947 */ /* 0x000fea0003800000 */
[----:B-1----:R-:W-:Y:S05]  /*19f70*/  @!P0 BRA `(.L_x_139) ;  /* 0x0000003000008947 */ /* 0x002fea0003800000 */
[----:B------:R-:W3:Y:S04]  /*19f80*/  LDG.E R0, [R4.64] ;  /* 0x0000000a04007981 */ /* 0x000ee8000c1e1900 */
[----:B------:R-:W3:Y:S02]  /*19f90*/  LDG.E R2, [R4.64+0x4] ;  /* 0x0000040a04027981 */ /* 0x000ee4000c1e1900 */
[----:B---3-5:R-:W-:Y:S02]  /*19fa0*/  IADD3 R9, -R0, R2, RZ ;  /* 0x0000000200097210 */ /* 0x028fe40007ffe1ff */
.L_x_139:
        /* <DEDUP_REMOVED lines=43> */
.L_x_141:
[----:B------:R-:W-:Y:S05]  /*1a260*/  BSYNC B0 ;  /* 0x0000000000007941 */ /* 0x000fea0003800000 */
.L_x_140:
[----:B------:R-:W3:Y:S01]  /*1a270*/  S2R R10, SR_CTAID.X ;  /* 0x00000000000a7919 */ /* 0x000ee20000002500 */
        /* <DEDUP_REMOVED lines=18> */
[----:B---3--:R-:W-:Y:S02]  /*1a3a0*/  IMAD R0, R10, 0x80, R0 ;  /* 0x000000800a007824 */ /* 0x008fe400078e0200 */
        /* <DEDUP_REMOVED lines=30> */
[----:B------:R-:W3:Y:S01]  /*1a590*/  SHFL.IDX PT, R7, R3, RZ, 0x181f ;  /* 0x00181fff03077589 */ /* 0x000ee200000e0000 */
[----:B------:R-:W-:Y:S02]  /*1a5a0*/  SHF.R.S32.HI R20, RZ, 0x1f, R0 ;  /* 0x0000001fff147819 */ /* 0x000fe40000011400 */
[C---:B------:R-:W-:Y:S01]  /*1a5b0*/  IADD3 R8, R2.reuse, 0x10, RZ ;  /* 0x0000001002087810 */ /* 0x040fe20007ffe0ff */
[----:B------:R-:W4:Y:S01]  /*1a5c0*/  SHFL.IDX PT, R5, R4, 0x1, 0x181f ;  /* 0x00381f0004057f89 */ /* 0x000f2200000e0000 */
[----:B------:R-:W-:-:S02]  /*1a5d0*/  ISETP.GE.OR P1, PT, R2, R19, P0 ;  /* 0x000000130200720c */ /* 0x000fc40000726670 */
[-C--:B------:R-:W-:Y:S01]  /*1a5e0*/  ISETP.GE.OR P5, PT, R8, R19.reuse, P0 ;  /* 0x000000130800720c */ /* 0x080fe200007a6670 */
[----:B------:R-:W2:Y:S01]  /*1a5f0*/  SHFL.IDX PT, R9, R3, 0x1, 0x181f ;  /* 0x00381f0003097f89 */ /* 0x000ea200000e0000 */
[C---:B------:R-:W-:Y:S02]  /*1a600*/  IADD3 R14, R2.reuse, 0x20, RZ ;  /* 0x00000020020e7810 */ /* 0x040fe40007ffe0ff */
[----:B------:R-:W-:Y:S01]  /*1a610*/  IADD3 R10, R2, 0x40, RZ ;  /* 0x00000040020a7810 */ /* 0x000fe20007ffe0ff */
[----:B------:R-:W2:Y:S01]  /*1a620*/  SHFL.IDX PT, R8, R4, 0x2, 0x181f ;  /* 0x00581f0004087f89 */ /* 0x000ea200000e0000 */
[-C--:B------:R-:W-:Y:S02]  /*1a630*/  ISETP.GE.OR P4, PT, R14, R19.reuse, P0 ;  /* 0x000000130e00720c */ /* 0x080fe40000786670 */
[----:B------:R-:W-:Y:S01]  /*1a640*/  IADD3 R13, R2, 0x30, RZ ;  /* 0x00000030020d7810 */ /* 0x000fe20007ffe0ff */
[----:B------:R-:W2:Y:S01]  /*1a650*/  SHFL.IDX PT, R12, R3, 0x2, 0x181f ;  /* 0x00581f00030c7f89 */ /* 0x000ea200000e0000 */
[----:B------:R-:W-:-:S02]  /*1a660*/  ISETP.GE.OR P6, PT, R10, R19, P0 ;  /* 0x000000130a00720c */ /* 0x000fc400007c6670 */
[----:B------:R-:W-:Y:S01]  /*1a670*/  ISETP.GE.OR P3, PT, R13, R19, P0 ;  /* 0x000000130d00720c */ /* 0x000fe20000766670 */
[----:B------:R-:W2:Y:S01]  /*1a680*/  SHFL.IDX PT, R11, R4, 0x3, 0x181f ;  /* 0x00781f00040b7f89 */ /* 0x000ea200000e0000 */
[----:B-1----:R-:W-:-:S03]  /*1a690*/  @!P1 LEA R6, P2, R0, R6, 0x1 ;  /* 0x0000000600069211 */ /* 0x002fc600078408ff */
[----:B------:R-:W1:Y:S01]  /*1a6a0*/  SHFL.IDX PT, R14, R3, 0x3, 0x181f ;  /* 0x00781f00030e7f89 */ /* 0x000e6200000e0000 */
[----:B---3--:R-:W-:-:S03]  /*1a6b0*/  @!P1 LEA.HI.X R7, R0, R7, R20, 0x1, P2 ;  /* 0x0000000700079211 */ /* 0x008fc600010f0c14 */
[----:B------:R-:W3:Y:S04]  /*1a6c0*/  SHFL.IDX PT, R10, R4, 0x4, 0x181f ;  /* 0x00981f00040a7f89 */ /* 0x000ee800000e0000 */
[----:B------:R1:W-:Y:S04]  /*1a6d0*/  @!P1 ST.E.128 [R6.64], RZ ;  /* 0x000000ff06009985 */ /* 0x0003e8000c101d0a */
[----:B------:R-:W-:Y:S04]  /*1a6e0*/  SHFL.IDX PT, R13, R4, 0x5, 0x181f ;  /* 0x00b81f00040d7f89 */ /* 0x000fe800000e0000 */
[----:B------:R-:W-:Y:S04]  /*1a6f0*/  SHFL.IDX PT, R15, R4, 0x6, 0x181f ;  /* 0x00d81f00040f7f89 */ /* 0x000fe800000e0000 */
[----:B------:R-:W3:Y:S04]  /*1a700*/  SHFL.IDX PT, R18, R3, 0x4, 0x181f ;  /* 0x00981f0003127f89 */ /* 0x000ee800000e0000 */
[----:B------:R-:W3:Y:S04]  /*1a710*/  SHFL.IDX PT, R17, R3, 0x5, 0x181f ;  /* 0x00b81f0003117f89 */ /* 0x000ee800000e0000 */
[----:B------:R-:W3:Y:S04]  /*1a720*/  SHFL.IDX PT, R16, R3, 0x6, 0x181f ;  /* 0x00d81f0003107f89 */ /* 0x000ee800000e0000 */
[----:B------:R-:W3:Y:S01]  /*1a730*/  SHFL.IDX PT, R4, R4, 0x7, 0x181f ;  /* 0x00f81f0004047f89 */ /* 0x000ee200000e0000 */
[----:B-1----:R-:W-:-:S02]  /*1a740*/  IADD3 R7, R2, 0x50, RZ ;  /* 0x0000005002077810 */ /* 0x002fc40007ffe0ff */
[C---:B----4-:R-:W-:Y:S01]  /*1a750*/  @!P5 LEA R6, P1, R0.reuse, R5, 0x1 ;  /* 0x000000050006d211 */ /* 0x050fe200078208ff */
[----:B------:R-:W1:Y:S01]  /*1a760*/  SHFL.IDX PT, R3, R3, 0x7, 0x181f ;  /* 0x00f81f0003037f89 */ /* 0x000e6200000e0000 */
[----:B------:R-:W-:Y:S02]  /*1a770*/  ISETP.GE.OR P2, PT, R7, R19, P0 ;  /* 0x000000130700720c */ /* 0x000fe40000746670 */
[C---:B--2---:R-:W-:Y:S02]  /*1a780*/  @!P5 LEA.HI.X R7, R0.reuse, R9, R20, 0x1, P1 ;  /* 0x000000090007d211 */ /* 0x044fe400008f0c14 */
[----:B------:R-:W-:Y:S02]  /*1a790*/  @!P4 LEA R8, P1, R0, R8, 0x1 ;  /* 0x000000080008c211 */ /* 0x000fe400078208ff */
[C---:B------:R-:W-:Y:S01]  /*1a7a0*/  IADD3 R9, R2.reuse, 0x60, RZ ;  /* 0x0000006002097810 */ /* 0x040fe20007ffe0ff */
[----:B------:R2:W-:Y:S01]  /*1a7b0*/  @!P5 ST.E.128 [R6.64], RZ ;  /* 0x000000ff0600d985 */ /* 0x0005e2000c101d0a */
[----:B------:R-:W-:-:S09]  /*1a7c0*/  IADD3 R2, R2, 0x70, RZ ;  /* 0x0000007002027810 */ /* 0x000fd20007ffe0ff */
[----:B------:R-:W-:Y:S02]  /*1a7d0*/  P2R R5, PR, RZ, 0x2 ;  /* 0x00000002ff057803 */ /* 0x000fe40000000000 */
[-C--:B------:R-:W-:Y:S02]  /*1a7e0*/  ISETP.GE.OR P1, PT, R9, R19.reuse, P0 ;  /* 0x000000130900720c */ /* 0x080fe40000726670 */
[----:B------:R-:W-:Y:S02]  /*1a7f0*/  ISETP.NE.AND P5, PT, R5, RZ, PT ;  /* 0x000000ff0500720c */ /* 0x000fe40003fa5270 */
[----:B------:R-:W-:Y:S02]  /*1a800*/  ISETP.GE.OR P0, PT, R2, R19, P0 ;  /* 0x000000130200720c */ /* 0x000fe40000706670 */
[----:B------:R-:W-:-:S05]  /*1a810*/  @!P4 LEA.HI.X R9, R0, R12, R20, 0x1, P5 ;  /* 0x0000000c0009c211 */ /* 0x000fca00028f0c14 */
[----:B------:R4:W-:Y:S01]  /*1a820*/  @!P4 ST.E.128 [R8.64], RZ ;  /* 0x000000ff0800c985 */ /* 0x0009e2000c101d0a */
[----:B--2---:R-:W-:-:S04]  /*1a830*/  @!P3 LEA R6, P5, R0, R11, 0x1 ;  /* 0x0000000b0006b211 */ /* 0x004fc800078a08ff */
[C---:B------:R-:W-:Y:S02]  /*1a840*/  @!P3 LEA.HI.X R7, R0.reuse, R14, R20, 0x1, P5 ;  /* 0x0000000e0007b211 */ /* 0x040fe400028f0c14 */
[----:B---3--:R-:W-:-:S03]  /*1a850*/  @!P6 LEA R10, P5, R0, R10, 0x1 ;  /* 0x0000000a000ae211 */ /* 0x008fc600078a08ff */
[----:B------:R2:W-:Y:S01]  /*1a860*/  @!P3 ST.E.128 [R6.64], RZ ;  /* 0x000000ff0600b985 */ /* 0x0005e2000c101d0a */
[----:B------:R-:W-:-:S05]  /*1a870*/  @!P6 LEA.HI.X R11, R0, R18, R20, 0x1, P5 ;  /* 0x00000012000be211 */ /* 0x000fca00028f0c14 */
[----:B------:R3:W-:Y:S01]  /*1a880*/  @!P6 ST.E.128 [R10.64], RZ ;  /* 0x000000ff0a00e985 */ /* 0x0007e2000c101d0a */
[----:B----4-:R-:W-:-:S04]  /*1a890*/  @!P2 LEA R8, P4, R0, R13, 0x1 ;  /* 0x0000000d0008a211 */ /* 0x010fc800078808ff */
[----:B------:R-:W-:-:S05]  /*1a8a0*/  @!P2 LEA.HI.X R9, R0, R17, R20, 0x1, P4 ;  /* 0x000000110009a211 */ /* 0x000fca00020f0c14 */
[----:B------:R3:W-:Y:S01]  /*1a8b0*/  @!P2 ST.E.128 [R8.64], RZ ;  /* 0x000000ff0800a985 */ /* 0x0007e2000c101d0a */
[----:B--2---:R-:W-:-:S04]  /*1a8c0*/  @!P1 LEA R6, P3, R0, R15, 0x1 ;  /* 0x0000000f00069211 */ /* 0x004fc800078608ff */
[----:B------:R-:W-:-:S05]  /*1a8d0*/  @!P1 LEA.HI.X R7, R0, R16, R20, 0x1, P3 ;  /* 0x0000001000079211 */ /* 0x000fca00018f0c14 */
[----:B------:R3:W-:Y:S01]  /*1a8e0*/  @!P1 ST.E.128 [R6.64], RZ ;  /* 0x000000ff06009985 */ /* 0x0007e2000c101d0a */
[----:B------:R-:W-:Y:S05]  /*1a8f0*/  @P0 EXIT ;  /* 0x000000000000094d */ /* 0x000fea0003800000 */
[----:B-1----:R-:W-:-:S04]  /*1a900*/  LEA R2, P0, R0, R4, 0x1 ;  /* 0x0000000400027211 */ /* 0x002fc800078008ff */
[----:B------:R-:W-:-:S05]  /*1a910*/  LEA.HI.X R3, R0, R3, R20, 0x1, P0 ;  /* 0x0000000300037211 */ /* 0x000fca00000f0c14 */
[----:B------:R-:W-:Y:S01]  /*1a920*/  ST.E.128 [R2.64], RZ ;  /* 0x000000ff02007985 */ /* 0x000fe2000c101d0a */
[----:B------:R-:W-:Y:S05]  /*1a930*/  EXIT ;  /* 0x000000000000794d */ /* 0x000fea0003800000 */
.L_x_142:
        /* <DEDUP_REMOVED lines=12> */
.L_x_800:


//--------------------- .text._ZN7cutlass13device_kernelIN5flash19enable_sm80_to_sm89INS1_16FlashAttnFwdSm80INS1_25CollectiveMainloopFwdSm80ILi4ELi1ELb0EN4cute5tupleIJNS5_1CILi128EEENS7_ILi96EEENS7_ILi64EEEEEELi64ENS_6half_tEfNS_4arch4Sm80ELb0ELb1ELb1ELb0ELb1ELb0ELb1ELb0EEENS1_21CollectiveEpilogueFwdINS6_IJS8_SA_S9_EEENS6_IJNS7_ILi1EEESI_SI_EEESC_SE_Li128ELb0ELb1ELb0ELb0EEENS1_19SingleTileSchedulerILb0ELb0ELb1ELi128EEEEEEEEEvNT_6ParamsE --------------------------
	.section	.text._ZN7cutlass13device_kernelIN5flash19enable_sm80_to_sm89INS1_16FlashAttnFwdSm80INS1_25CollectiveMainloopFwdSm80ILi4ELi1ELb0EN4cute5tupleIJNS5_1CILi128EEENS7_ILi96EEENS7_ILi64EEEEEELi64ENS_6half_tEfNS_4arch4Sm80ELb0ELb1ELb1ELb0ELb1ELb0ELb1ELb0EEENS1_21CollectiveEpilogueFwdINS6_IJS8_SA_S9_EEENS6_IJNS7_ILi1EEESI_SI_EEESC_SE_Li128ELb0ELb1ELb0ELb0EEENS1_19SingleTileSchedulerILb0ELb0ELb1ELi128EEEEEEEEEvNT_6ParamsE,"ax",@progbits
	.sectioninfo	@"SHI_REGISTERS=255"
	.align	128
.text._ZN7cutlass13device_kernelIN5flash19enable_sm80_to_sm89INS1_16FlashAttnFwdSm80INS1_25CollectiveMainloopFwdSm80ILi4ELi1ELb0EN4cute5tupleIJNS5_1CILi128EEENS7_ILi96EEENS7_ILi64EEEEEELi64ENS_6half_tEfNS_4arch4Sm80ELb0ELb1ELb1ELb0ELb1ELb0ELb1ELb0EEENS1_21CollectiveEpilogueFwdINS6_IJS8_SA_S9_EEENS6_IJNS7_ILi1EEESI_SI_EEESC_SE_Li128ELb0ELb1ELb0ELb0EEENS1_19SingleTileSchedulerILb0ELb0ELb1ELi128EEEEEEEEEvNT_6ParamsE:
        .type           _ZN7cutlass13device_kernelIN5flash19enable_sm80_to_sm89INS1_16FlashAttnFwdSm80INS1_25CollectiveMainloopFwdSm80ILi4ELi1ELb0EN4cute5tupleIJNS5_1CILi128EEENS7_ILi96EEENS7_ILi64EEEEEELi64ENS_6half_tEfNS_4arch4Sm80ELb0ELb1ELb1ELb0ELb1ELb0ELb1ELb0EEENS1_21CollectiveEpilogueFwdINS6_IJS8_SA_S9_EEENS6_IJNS7_ILi1EEESI_SI_EEESC_SE_Li128ELb0ELb1ELb0ELb0EEENS1_19SingleTileSchedulerILb0ELb0ELb1ELi128EEEEEEEEEvNT_6ParamsE,@function
        .size           _ZN7cutlass13device_kernelIN5flash19enable_sm80_to_sm89INS1_16FlashAttnFwdSm80INS1_25CollectiveMainloopFwdSm80ILi4ELi1ELb0EN4cute5tupleIJNS5_1CILi128EEENS7_ILi96EEENS7_ILi64EEEEEELi64ENS_6half_tEfNS_4arch4Sm80ELb0ELb1ELb1ELb0ELb1ELb0ELb1ELb0EEENS1_21CollectiveEpilogueFwdINS6_IJS8_SA_S9_EEENS6_IJNS7_ILi1EEESI_SI_EEESC_SE_Li128ELb0ELb1ELb0ELb0EEENS1_19SingleTileSchedulerILb0ELb0ELb1ELi128EEEEEEEEEvNT_6ParamsE,(.L_x_801 - _ZN7cutlass13device_kernelIN5flash19enable_sm80_to_sm89INS1_16FlashAttnFwdSm80INS1_25CollectiveMainloopFwdSm80ILi4ELi1ELb0EN4cute5tupleIJNS5_1CILi128EEENS7_ILi96EEENS7_ILi64EEEEEELi64ENS_6half_tEfNS_4arch4Sm80ELb0ELb1ELb1ELb0ELb1ELb0ELb1ELb0EEENS1_21CollectiveEpilogueFwdINS6_IJS8_SA_S9_EEENS6_IJNS7_ILi1EEESI_SI_EEESC_SE_Li128ELb0ELb1ELb0ELb0EEENS1_19SingleTileSchedulerILb0ELb0ELb1ELi128EEEEEEEEEvNT_6ParamsE)
        .other          _ZN7cutlass13device_kernelIN5flash19enable_sm80_to_sm89INS1_16FlashAttnFwdSm80INS1_25CollectiveMainloopFwdSm80ILi4ELi1ELb0EN4cute5tupleIJNS5_1CILi128EEENS7_ILi96EEENS7_ILi64EEEEEELi64ENS_6half_tEfNS_4arch4Sm80ELb0ELb1ELb1ELb0ELb1ELb0ELb1ELb0EEENS1_21CollectiveEpilogueFwdINS6_IJS8_SA_S9_EEENS6_IJNS7_ILi1EEESI_SI_EEESC_SE_Li128ELb0ELb1ELb0ELb0EEENS1_19SingleTileSchedulerILb0ELb0ELb1ELi128EEEEEEEEEvNT_6ParamsE,@"STO_CUDA_ENTRY STV_DEFAULT"
_ZN7cutlass13device_kernelIN5flash19enable_sm80_to_sm89INS1_16FlashAttnFwdSm80INS1_25CollectiveMainloopFwdSm80ILi4ELi1ELb0EN4cute5tupleIJNS5_1CILi128EEENS7_ILi96EEENS7_ILi64EEEEEELi64ENS_6half_tEfNS_4arch4Sm80ELb0ELb1ELb1ELb0ELb1ELb0ELb1ELb0EEENS1_21CollectiveEpilogueFwdINS6_IJS8_SA_S9_EEENS6_IJNS7_ILi1EEESI_SI_EEESC_SE_Li128ELb0ELb1ELb0ELb0EEENS1_19SingleTileSchedulerILb0ELb0ELb1ELi128EEEEEEEEEvNT_6ParamsE:
[----:B------:R-:W-:-:S03]  /*0000*/  MOV R1, c[0x0][0x28] ;  /* 0x00000a0000017a02 */ /* 0x000fc60000000f00 */
[----:B------:R-:W1:Y:S01]  /*0010*/  S2UR UR16, SR_CTAID.Z ;  /* 0x00000000001079c3 */ /* 0x000e620000002700 */
[----:B------:R-:W-:Y:S02]  /*0020*/  IADD3 R1, R1, -0x40, RZ ;  /* 0xffffffc001017810 */ /* 0x000fe40007ffe0ff */
[----:B-1----:R-:W-:-:S13]  /*0030*/  ISETP.LE.AND P0, PT, RZ, UR16, PT ;  /* 0x00000010ff007c0c */ /* 0x002fda000bf03270 */
[----:B------:R-:W-:Y:S05]  /*0040*/  @!P0 EXIT ;  /* 0x000000000000894d */ /* 0x000fea0003800000 */
[----:B------:R-:W-:Y:S01]  /*0050*/  ULDC.64 UR4, c[0x0][0x370] ;  /* 0x0000dc0000047ab9 */ /* 0x000fe20000000a00 */
[----:B------:R-:W-:Y:S01]  /*0060*/  IMAD.MOV.U32 R204, RZ, RZ, RZ ;  /* 0x000000ffffcc7224 */ /* 0x000fe200078e00ff */
[----:B------:R-:W-:Y:S02]  /*0070*/  UISETP.NE.U32.AND UP0, UPT, URZ, UR4, UPT ;  /* 0x000000043f00728c */ /* 0x000fe4000bf05070 */
[----:B------:R-:W-:Y:S02]  /*0080*/  ULDC.64 UR6, c[0x0][0x370] ;  /* 0x0000dc0000067ab9 */ /* 0x000fe40000000a00 */
[----:B------:R-:W-:Y:S02]  /*0090*/  UISETP.NE.AND.EX UP0, UPT, URZ, UR5, UPT, UP0 ;  /* 0x000000053f00728c */ /* 0x000fe4000bf05300 */
[----:B------:R-:W-:-:S04]  /*00a0*/  ULDC.64 UR48, c[0x0][0x118] ;  /* 0x0000460000307ab9 */ /* 0x000fc80000000a00 */
[----:B------:R-:W-:-:S05]  /*00b0*/  PLOP3.LUT P0, PT, PT, PT, UP0, 0x80, 0x0 ;  /* 0x000000000000781c */ /* 0x000fca0003f0f008 */
[----:B------:R-:W-:Y:S02]  /*00c0*/  @UP0 UMOV UR4, 0x4 ;  /* 0x0000000400040882 */ /* 0x000fe40000000000 */
[----:B------:R-:W-:-:S06]  /*00d0*/  @UP0 UIMAD.WIDE UR4, UR16, UR4, UR6 ;  /* 0x00000004100402a5 */ /* 0x000fcc000f8e0206 */
[----:B------:R-:W-:Y:S01]  /*00e0*/  MOV R2, UR4 ;  /* 0x0000000400027c02 */ /* 0x000fe20008000f00 */
[----:B------:R-:W-:Y:S01]  /*00f0*/  IMAD.U32 R3, RZ, RZ, UR5 ;  /* 0x00000005ff037e24 */ /* 0x000fe2000f8e00ff */
[----:B------:R-:W1:Y:S01]  /*0100*/  S2UR UR14, SR_CTAID.X ;  /* 0x00000000000e79c3 */ /* 0x000e620000002500 */
[----:B------:R-:W-:Y:S02]  /*0110*/  ULDC UR12, c[0x0][0x2c4] ;  /* 0x0000b100000c7ab9 */ /* 0x000fe40000000800 */
[----:B------:R-:W-:Y:S01]  /*0120*/  ULDC.64 UR4, c[0x0][0x2c8] ;  /* 0x0000b20000047ab9 */ /* 0x000fe20000000a00 */
[----:B------:R-:W2:Y:S01]  /*0130*/  @P0 LDG.E R204, [R2.64] ;  /* 0x0000003002cc0981 */ /* 0x000ea2000c1e1900 */
[----:B------:R-:W-:Y:S02]  /*0140*/  UISETP.NE.AND UP2, UPT, UR12, 0x1, UPT ;  /* 0x000000010c00788c */ /* 0x000fe4000bf45270 */
[----:B------:R-:W-:Y:S01]  /*0150*/  ULDC UR10, c[0x0][0x1d0] ;  /* 0x00007400000a7ab9 */ /* 0x000fe20000000800 */
[----:B------:R-:W3:Y:S01]  /*0160*/  S2UR UR11, SR_CTAID.Y ;  /* 0x00000000000b79c3 */ /* 0x000ee20000002600 */
[----:B------:R-:W4:Y:S01]  /*0170*/  S2R R200, SR_TID.X ;  /* 0x0000000000c87919 */ /* 0x000f220000002100 */
[----:B-1----:R-:W-:-:S06]  /*0180*/  USHF.L.U32 UR14, UR14, 0x7, URZ ;  /* 0x000000070e0e7899 */ /* 0x002fcc000800063f */
[----:B------:R-:W-:Y:S02]  /*0190*/  @UP2 UIADD3 UR8, UR14, 0x7f, URZ ;  /* 0x0000007f0e082890 */ /* 0x000fe4000fffe03f */
[----:B------:R-:W-:Y:S02]  /*01a0*/  UIADD3 UR6, UR14, 0x7f, URZ ;  /* 0x0000007f0e067890 */ /* 0x000fe4000fffe03f */
[----:B------:R-:W-:Y:S02]  /*01b0*/  UIMAD.WIDE.U32 UR8, UR8, UR4, URZ ;  /* 0x00000004080872a5 */ /* 0x000fe4000f8e003f */
[----:B---3--:R-:W-:-:S05]  /*01c0*/  USHF.R.S32.HI UR15, URZ, 0x1f, UR11 ;  /* 0x0000001f3f0f7899 */ /* 0x008fca000801140b */
[----:B------:R-:W-:Y:S02]  /*01d0*/  @UP2 UMOV UR7, UR9 ;  /* 0x0000000900072c82 */ /* 0x000fe40008000000 */
[----:B------:R-:W-:Y:S02]  /*01e0*/  @UP2 USHF.R.U32.HI UR6, URZ, UR5, UR7 ;  /* 0x000000053f062299 */ /* 0x000fe40008011607 */
[----:B------:R-:W-:Y:S02]  /*01f0*/  UMOV UR8, 0x1 ;  /* 0x0000000100087882 */ /* 0x000fe40000000000 */
[----:B------:R-:W-:Y:S02]  /*0200*/  ULDC.64 UR4, c[0x0][0x328] ;  /* 0x0000ca0000047ab9 */ /* 0x000fe40000000a00 */
[----:B------:R-:W-:Y:S02]  /*0210*/  UISETP.LE.AND UP0, UPT, UR8, UR5, UPT ;  /* 0x000000050800728c */ /* 0x000fe4000bf03270 */
[----:B------:R-:W-:-:S02]  /*0220*/  ULDC UR7, c[0x0][0x2ac] ;  /* 0x0000ab0000077ab9 */ /* 0x000fc40000000800 */
[----:B------:R-:W-:Y:S02]  /*0230*/  UIMAD UR10, UR7, UR10, URZ ;  /* 0x0000000a070a72a4 */ /* 0x000fe4000f8e023f */
[----:B------:R-:W-:Y:S01]  /*0240*/  PLOP3.LUT P0, PT, PT, PT, UP0, 0x40, 0x0 ;  /* 0x000000000000781c */ /* 0x000fe20003f0e808 */
[----:B------:R-:W-:Y:S02]  /*0250*/  ULDC UR9, c[0x0][0x168] ;  /* 0x00005a0000097ab9 */ /* 0x000fe40000000800 */
[----:B------:R-:W-:-:S04]  /*0260*/  UIADD3 UR9, UR10, -UR9, UR8 ;  /* 0x800000090a097290 */ /* 0x000fc8000fffe008 */
[----:B------:R-:W-:-:S04]  /*0270*/  UIADD3 UR5, UR9, UR6, URZ ;  /* 0x0000000609057290 */ /* 0x000fc8000fffe03f */
[----:B------:R-:W-:Y:S01]  /*0280*/  UIADD3 UR6, UR5, UR4, URZ ;  /* 0x0000000405067290 */ /* 0x000fe2000fffe03f */
[----:B--2---:R1:W-:Y:S01]  /*0290*/  STL [R1+0x2c], R204 ;  /* 0x00002ccc01007387 */ /* 0x0043e20000100800 */
[----:B------:R-:W-:Y:S05]  /*02a0*/  @P0 BRA `(.L_x_143) ;  /* 0x0000016000000947 */ /* 0x000fea0003800000 */
[----:B----4-:R-:W-:Y:S01]  /*02b0*/  ISETP.LT.AND P0, PT, RZ, UR5, PT ;  /* 0x00000005ff007c0c */ /* 0x010fe2000bf01270 */
[----:B------:R-:W-:-:S12]  /*02c0*/  UIADD3 UR9, UR5, -0x1, URZ ;  /* 0xffffffff05097890 */ /* 0x000fd8000fffe03f */
[----:B------:R-:W-:Y:S05]  /*02d0*/  @P0 BRA `(.L_x_144) ;  /* 0x0000009000000947 */ /* 0x000fea0003800000 */
[----:B------:R-:W-:Y:S02]  /*02e0*/  ULDC UR4, c[0x0][0x32c] ;  /* 0x0000cb0000047ab9 */ /* 0x000fe40000000800 */
[----:B------:R-:W-:Y:S02]  /*02f0*/  UISETP.NE.AND UP1, UPT, UR8, UR4, UPT ;  /* 0x000000040800728c */ /* 0x000fe4000bf25270 */
[----:B------:R-:W-:-:S03]  /*0300*/  UIADD3 UR9, -UR5, URZ, URZ ;  /* 0x0000003f05097290 */ /* 0x000fc6000fffe13f */
[----:B------:R-:W-:Y:S02]  /*0310*/  ULDC.64 UR4, c[0x0][0x330] ;  /* 0x0000cc0000047ab9 */ /* 0x000fe40000000a00 */
[----:B------:R-:W-:-:S07]  /*0320*/  UIMAD.WIDE.U32 UR18, UR9, UR4, URZ ;  /* 0x00000004091272a5 */ /* 0x000fce000f8e003f */
[----:B------:R-:W-:Y:S02]  /*0330*/  @UP1 UMOV UR13, UR19 ;  /* 0x00000013000d1c82 */ /* 0x000fe40008000000 */
[----:B------:R-:W-:-:S04]  /*0340*/  @UP1 USHF.R.U32.HI UR9, URZ, UR5, UR13 ;  /* 0x000000053f091299 */ /* 0x000fc8000801160d */
[----:B------:R-:W-:Y:S01]  /*0350*/  ULOP3.LUT UR9, URZ, UR9, URZ, 0x33, !UPT ;  /* 0x000000093f097292 */ /* 0x000fe2000f8e333f */
[----:B------:R-:W-:Y:S05]  /*0360*/  BRA `(.L_x_145) ;  /* 0x0000006000007947 */ /* 0x000fea0003800000 */
.L_x_144:
[----:B------:R-:W-:Y:S02]  /*0370*/  ULDC UR4, c[0x0][0x32c] ;  /* 0x0000cb0000047ab9 */ /* 0x000fe40000000800 */
[----:B------:R-:W-:-:S03]  /*0380*/  UISETP.NE.AND UP1, UPT, UR8, UR4, UPT ;  /* 0x000000040800728c */ /* 0x000fc6000bf25270 */
[----:B------:R-:W-:Y:S02]  /*0390*/  ULDC.64 UR4, c[0x0][0x330] ;  /* 0x0000cc0000047ab9 */ /* 0x000fe40000000a00 */
[----:B------:R-:W-:-:S07]  /*03a0*/  UIMAD.WIDE.U32 UR18, UR9, UR4, URZ ;  /* 0x00000004091272a5 */ /* 0x000fce000f8e003f */
[----:B------:R-:W-:Y:S02]  /*03b0*/  @UP1 UMOV UR13, UR19 ;  /* 0x00000013000d1c82 */ /* 0x000fe40008000000 */
[----:B------:R-:W-:Y:S02]  /*03c0*/  @UP1 USHF.R.U32.HI UR9, URZ, UR5, UR13 ;  /* 0x000000053f091299 */ /* 0x000fe4000801160d */
.L_x_145:
[----:B------:R-:W-:Y:S02]  /*03d0*/  ULDC UR4, c[0x0][0x32c] ;  /* 0x0000cb0000047ab9 */ /* 0x000fe40000000800 */
[----:B------:R-:W-:-:S04]  /*03e0*/  UIMAD UR4, UR9, UR4, UR4 ;  /* 0x00000004090472a4 */ /* 0x000fc8000f8e0204 */
[----:B------:R-:W-:-:S04]  /*03f0*/  UISETP.LT.AND UP1, UPT, UR6, UR4, UPT ;  /* 0x000000040600728c */ /* 0x000fc8000bf21270 */
[----:B------:R-:W-:Y:S02]  /*0400*/  USEL UR6, UR6, UR4, UP1 ;  /* 0x0000000406067287 */ /* 0x000fe40008800000 */
.L_x_143:
[----:B----4-:R-:W-:Y:S01]  /*0410*/  UIADD3 UR8, UR10, 0x5f, URZ ;  /* 0x0000005f0a087890 */ /* 0x010fe2000fffe03f */
[----:B------:R-:W-:Y:S01]  /*0420*/  PLOP3.LUT P0, PT, PT, PT, UP0, 0x40, 0x0 ;  /* 0x000000000000781c */ /* 0x000fe20003f0e808 */
[----:B------:R-:W-:Y:S02]  /*0430*/  UIADD3 UR18, UR6, 0x5f, URZ ;  /* 0x0000005f06127890 */ /* 0x000fe4000fffe03f */
[----:B------:R-:W-:Y:S02]  /*0440*/  UIMAD.WIDE UR8, UR8, 0x2aaaaaab, URZ ;  /* 0x2aaaaaab080878a5 */ /* 0x000fe4000f8e023f */
[----:B------:R-:W-:Y:S02]  /*0450*/  UIMAD.WIDE UR18, UR18, 0x2aaaaaab, URZ ;  /* 0x2aaaaaab121278a5 */ /* 0x000fe4000f8e023f */
[----:B------:R-:W-:Y:S02]  /*0460*/  ULDC.64 UR4, c[0x0][0x2c8] ;  /* 0x0000b20000047ab9 */ /* 0x000fe40000000a00 */
[----:B------:R-:W-:-:S02]  /*0470*/  UIMAD.WIDE.U32 UR20, UR14, UR4, URZ ;  /* 0x000000040e1472a5 */ /* 0x000fc4000f8e003f */
[----:B------:R-:W-:Y:S02]  /*0480*/  UMOV UR17, UR9 ;  /* 0x0000000900117c82 */ /* 0x000fe40008000000 */
[----:B------:R-:W-:Y:S02]  /*0490*/  UMOV UR9, UR19 ;  /* 0x0000001300097c82 */ /* 0x000fe40008000000 */
[----:B------:R-:W-:Y:S02]  /*04a0*/  USHF.R.U32.HI UR8, URZ, 0x1f, UR17 ;  /* 0x0000001f3f087899 */ /* 0x000fe40008011611 */
[----:B------:R-:W-:Y:S02]  /*04b0*/  USHF.R.U32.HI UR6, URZ, 0x1f, UR9 ;  /* 0x0000001f3f067899 */ /* 0x000fe40008011609 */
[----:B------:R-:W-:Y:S02]  /*04c0*/  ULDC UR13, c[0x0][0x168] ;  /* 0x00005a00000d7ab9 */ /* 0x000fe40000000800 */
[----:B------:R-:W-:-:S02]  /*04d0*/  UMOV UR4, UR14 ;  /* 0x0000000e00047c82 */ /* 0x000fc40008000000 */
[----:B------:R-:W-:Y:S02]  /*04e0*/  @UP2 USHF.R.U32.HI UR4, URZ, UR5, UR21 ;  /* 0x000000053f042299 */ /* 0x000fe40008011615 */
[----:B------:R-:W-:Y:S02]  /*04f0*/  UIADD3 UR13, UR10, -UR13, URZ ;  /* 0x8000000d0a0d7290 */ /* 0x000fe4000fffe03f */
[----:B------:R-:W-:Y:S02]  /*0500*/  ULEA.HI.SX32 UR17, UR17, UR8, 0x1c ;  /* 0x0000000811117291 */ /* 0x000fe4000f8fe23f */
[----:B------:R-:W-:Y:S02]  /*0510*/  ULEA.HI.SX32 UR6, UR9, UR6, 0x1c ;  /* 0x0000000609067291 */ /* 0x000fe4000f8fe23f */
[----:B------:R-:W-:Y:S02]  /*0520*/  UIADD3 UR4, UR13, UR4, URZ ;  /* 0x000000040d047290 */ /* 0x000fe4000fffe03f */
[----:B------:R-:W-:-:S02]  /*0530*/  UISETP.LT.AND UP1, UPT, UR17, UR6, UPT ;  /* 0x000000061100728c */ /* 0x000fc4000bf21270 */
[----:B------:R-:W-:Y:S02]  /*0540*/  ULDC UR5, c[0x0][0x324] ;  /* 0x0000c90000057ab9 */ /* 0x000fe40000000800 */
[----:B------:R-:W-:Y:S02]  /*0550*/  UIADD3 UR8, UR4, -UR5, URZ ;  /* 0x8000000504087290 */ /* 0x000fe4000fffe03f */
[----:B------:R-:W-:Y:S01]  /*0560*/  USEL UR6, UR17, UR6, UP1 ;  /* 0x0000000611067287 */ /* 0x000fe20008800000 */
[----:B------:R-:W-:Y:S05]  /*0570*/  @P0 BRA `(.L_x_146) ;  /* 0x0000017000000947 */ /* 0x000fea0003800000 */
[----:B------:R-:W-:Y:S02]  /*0580*/  UMOV UR9, UR4 ;  /* 0x0000000400097c82 */ /* 0x000fe40008000000 */
[----:B------:R-:W-:-:S06]  /*0590*/  UISETP.GT.AND UP1, UPT, UR9, -0x1, UPT ;  /* 0xffffffff0900788c */ /* 0x000fcc000bf24270 */
[----:B------:R-:W-:-:S13]  /*05a0*/  PLOP3.LUT P0, PT, PT, PT, UP1, 0x80, 0x0 ;  /* 0x000000000000781c */ /* 0x000fda0003f0f018 */
[----:B------:R-:W-:Y:S05]  /*05b0*/  @P0 BRA `(.L_x_147) ;  /* 0x0000009000000947 */ /* 0x000fea0003800000 */
[----:B------:R-:W-:Y:S02]  /*05c0*/  ULDC UR4, c[0x0][0x32c] ;  /* 0x0000cb0000047ab9 */ /* 0x000fe40000000800 */
[----:B------:R-:W-:Y:S02]  /*05d0*/  UISETP.NE.AND UP1, UPT, UR4, 0x1, UPT ;  /* 0x000000010400788c */ /* 0x000fe4000bf25270 */
[----:B------:R-:W-:Y:S02]  /*05e0*/  ULOP3.LUT UR9, URZ, UR9, URZ, 0x33, !UPT ;  /* 0x000000093f097292 */ /* 0x000fe4000f8e333f */
[----:B------:R-:W-:Y:S02]  /*05f0*/  ULDC.64 UR4, c[0x0][0x330] ;  /* 0x0000cc0000047ab9 */ /* 0x000fe40000000a00 */
[----:B------:R-:W-:-:S07]  /*0600*/  UIMAD.WIDE.U32 UR18, UR9, UR4, URZ ;  /* 0x00000004091272a5 */ /* 0x000fce000f8e003f */
[----:B------:R-:W-:Y:S02]  /*0610*/  @UP1 UMOV UR17, UR19 ;  /* 0x0000001300111c82 */ /* 0x000fe40008000000 */
[----:B------:R-:W-:-:S04]  /*0620*/  @UP1 USHF.R.U32.HI UR9, URZ, UR5, UR17 ;  /* 0x000000053f091299 */ /* 0x000fc80008011611 */
[----:B------:R-:W-:Y:S01]  /*0630*/  ULOP3.LUT UR9, URZ, UR9, URZ, 0x33, !UPT ;  /* 0x000000093f097292 */ /* 0x000fe2000f8e333f */
[----:B------:R-:W-:Y:S05]  /*0640*/  BRA `(.L_x_148) ;  /* 0x0000006000007947 */ /* 0x000fea0003800000 */
.L_x_147:
[----:B------:R-:W-:Y:S02]  /*0650*/  ULDC UR4, c[0x0][0x32c] ;  /* 0x0000cb0000047ab9 */ /* 0x000fe40000000800 */
[----:B------:R-:W-:-:S03]  /*0660*/  UISETP.NE.AND UP1, UPT, UR4, 0x1, UPT ;  /* 0x000000010400788c */ /* 0x000fc6000bf25270 */
[----:B------:R-:W-:Y:S02]  /*0670*/  ULDC.64 UR4, c[0x0][0x330] ;  /* 0x0000cc0000047ab9 */ /* 0x000fe40000000a00 */
[----:B------:R-:W-:-:S07]  /*0680*/  UIMAD.WIDE.U32 UR18, UR9, UR4, URZ ;  /* 0x00000004091272a5 */ /* 0x000fce000f8e003f */
[----:B------:R-:W-:Y:S02]  /*0690*/  @UP1 UMOV UR17, UR19 ;  /* 0x0000001300111c82 */ /* 0x000fe40008000000 */
[----:B------:R-:W-:Y:S02]  /*06a0*/  @UP1 USHF.R.U32.HI UR9, URZ, UR5, UR17 ;  /* 0x000000053f091299 */ /* 0x000fe40008011611 */
.L_x_148:
[----:B------:R-:W-:Y:S02]  /*06b0*/  ULDC UR4, c[0x0][0x32c] ;  /* 0x0000cb0000047ab9 */ /* 0x000fe40000000800 */
[----:B------:R-:W-:-:S04]  /*06c0*/  UIMAD UR4, UR9, UR4, URZ ;  /* 0x00000004090472a4 */ /* 0x000fc8000f8e023f */
[----:B------:R-:W-:-:S04]  /*06d0*/  UISETP.LT.AND UP1, UPT, UR8, UR4, UPT ;  /* 0x000000040800728c */ /* 0x000fc8000bf21270 */
[----:B------:R-:W-:-:S04]  /*06e0*/  USEL UR8, UR8, UR4, !UP1 ;  /* 0x0000000408087287 */ /* 0x000fc8000c800000 */
.L_x_146:
[----:B------:R-:W-:Y:S01]  /*06f0*/  UIMAD.WIDE UR4, UR8, 0x2aaaaaab, URZ ;  /* 0x2aaaaaab080478a5 */ /* 0x000fe2000f8e023f */
[----:B------:R-:W-:Y:S01]  /*0700*/  PLOP3.LUT P4, PT, PT, PT, PT, 0x80, 0x0 ;  /* 0x000000000000781c */ /* 0x000fe20003f8f070 */
[----:B------:R-:W-:Y:S01]  /*0710*/  CS2R R162, SRZ ;  /* 0x0000000000a27805 */ /* 0x000fe2000001ff00 */
[----:B------:R-:W-:Y:S01]  /*0720*/  CS2R R160, SRZ ;  /* 0x0000000000a07805 */ /* 0x000fe2000001ff00 */
[----:B------:R-:W-:Y:S01]  /*0730*/  USHF.R.U32.HI UR4, URZ, 0x1f, UR5 ;  /* 0x0000001f3f047899 */ /* 0x000fe20008011605 */
[----:B------:R-:W-:Y:S01]  /*0740*/  CS2R R166, SRZ ;  /* 0x0000000000a67805 */ /* 0x000fe2000001ff00 */
[----:B------:R-:W-:Y:S01]  /*0750*/  CS2R R164, SRZ ;  /* 0x0000000000a47805 */ /* 0x000fe2000001ff00 */
[----:B------:R-:W-:Y:S01]  /*0760*/  CS2R R158, SRZ ;  /* 0x00000000009e7805 */ /* 0x000fe2000001ff00 */
[----:B------:R-:W-:Y:S01]  /*0770*/  ULEA.HI.SX32 UR4, UR5, UR4, 0x1c ;  /* 0x0000000405047291 */ /* 0x000fe2000f8fe23f */
[----:B------:R-:W-:Y:S01]  /*0780*/  CS2R R156, SRZ ;  /* 0x00000000009c7805 */ /* 0x000fe2000001ff00 */
[----:B------:R-:W-:Y:S01]  /*0790*/  CS2R R154, SRZ ;  /* 0x00000000009a7805 */ /* 0x000fe2000001ff00 */
[----:B------:R-:W-:Y:S01]  /*07a0*/  CS2R R152, SRZ ;  /* 0x0000000000987805 */ /* 0x000fe2000001ff00 */
[----:B------:R-:W-:Y:S01]  /*07b0*/  UISETP.LT.AND UP1, UPT, URZ, UR4, UPT ;  /* 0x000000043f00728c */ /* 0x000fe2000bf21270 */
[----:B------:R-:W-:Y:S01]  /*07c0*/  CS2R R146, SRZ ;  /* 0x0000000000927805 */ /* 0x000fe2000001ff00 */
[----:B------:R-:W-:Y:S01]  /*07d0*/  CS2R R144, SRZ ;  /* 0x0000000000907805 */ /* 0x000fe2000001ff00 */
[----:B------:R-:W-:Y:S01]  /*07e0*/  CS2R R150, SRZ ;  /* 0x0000000000967805 */ /* 0x000fe2000001ff00 */
[----:B------:R-:W-:Y:S01]  /*07f0*/  USEL UR5, URZ, UR4, !UP1 ;  /* 0x000000043f057287 */ /* 0x000fe2000c800000 */
[----:B------:R-:W-:Y:S01]  /*0800*/  CS2R R148, SRZ ;  /* 0x0000000000947805 */ /* 0x000fe2000001ff00 */
[----:B------:R-:W-:Y:S01]  /*0810*/  CS2R R142, SRZ ;  /* 0x00000000008e7805 */ /* 0x000fe2000001ff00 */
[----:B------:R-:W-:Y:S01]  /*0820*/  CS2R R140, SRZ ;  /* 0x00000000008c7805 */ /* 0x000fe2000001ff00 */
[----:B------:R-:W-:Y:S01]  /*0830*/  UISETP.GT.AND UP1, UPT, UR6, UR5, UPT ;  /* 0x000000050600728c */ /* 0x000fe2000bf24270 */
[----:B------:R-:W-:Y:S01]  /*0840*/  CS2R R138, SRZ ;  /* 0x00000000008a7805 */ /* 0x000fe2000001ff00 */
[----:B------:R-:W-:Y:S01]  /*0850*/  CS2R R136, SRZ ;  /* 0x0000000000887805 */ /* 0x000fe2000001ff00 */
[----:B------:R-:W-:Y:S01]  /*0860*/  CS2R R130, SRZ ;  /* 0x0000000000827805 */ /* 0x000fe2000001ff00 */
[----:B------:R-:W-:Y:S01]  /*0870*/  CS2R R128, SRZ ;  /* 0x0000000000807805 */ /* 0x000fe2000001ff00 */
[----:B------:R-:W-:Y:S01]  /*0880*/  CS2R R134, SRZ ;  /* 0x0000000000867805 */ /* 0x000fe2000001ff00 */
[----:B------:R-:W-:Y:S01]  /*0890*/  PLOP3.LUT P0, PT, PT, PT, UP1, 0x80, 0x0 ;  /* 0x000000000000781c */ /* 0x000fe20003f0f018 */
        /* <DEDUP_REMOVED lines=9> */
[----:B------:R-:W-:Y:S01]  /*0930*/  IMAD.MOV.U32 R116, RZ, RZ, RZ ;  /* 0x000000ffff747224 */ /* 0x000fe200078e00ff */
[----:B------:R-:W-:Y:S01]  /*0940*/  CS2R R110, SRZ ;  /* 0x00000000006e7805 */ /* 0x000fe2000001ff00 */
[----:B------:R-:W-:Y:S01]  /*0950*/  CS2R R108, SRZ ;  /* 0x00000000006c7805 */ /* 0x000fe2000001ff00 */
[----:B------:R-:W-:Y:S01]  /*0960*/  CS2R R106, SRZ ;  /* 0x00000000006a7805 */ /* 0x000fe2000001ff00 */
[----:B------:R-:W-:Y:S01]  /*0970*/  CS2R R104, SRZ ;  /* 0x0000000000687805 */ /* 0x000fe2000001ff00 */
[----:B------:R-:W-:Y:S01]  /*0980*/  IMAD.MOV.U32 R28, RZ, RZ, RZ ;  /* 0x000000ffff1c7224 */ /* 0x000fe200078e00ff */
[----:B------:R-:W-:Y:S01]  /*0990*/  CS2R R26, SRZ ;  /* 0x00000000001a7805 */ /* 0x000fe2000001ff00 */
[----:B------:R-:W-:Y:S05]  /*09a0*/  @!P0 BRA `(.L_x_149) ;  /* 0x0001b29000008947 */ /* 0x000fea0003800000 */
[----:B------:R-:W-:Y:S02]  /*09b0*/  ULDC.64 UR8, c[0x0][0x340] ;  /* 0x0000d00000087ab9 */ /* 0x000fe40000000a00 */
[----:B------:R-:W-:-:S04]  /*09c0*/  UISETP.NE.U32.AND UP3, UPT, URZ, UR8, UPT ;  /* 0x000000083f00728c */ /* 0x000fc8000bf65070 */
[----:B------:R-:W-:-:S03]  /*09d0*/  UISETP.NE.AND.EX UP3, UPT, URZ, UR9, UPT, UP3 ;  /* 0x000000093f00728c */ /* 0x000fc6000bf65330 */
[----:B------:R-:W-:-:S03]  /*09e0*/  ULDC.64 UR8, c[0x0][0x340] ;  /* 0x0000d00000087ab9 */ /* 0x000fc60000000a00 */
[----:B------:R-:W-:-:S05]  /*09f0*/  PLOP3.LUT P2, PT, PT, PT, UP3, 0x80, 0x0 ;  /* 0x000000000000781c */ /* 0x000fca0003f4f038 */
[----:B------:R-:W-:Y:S02]  /*0a00*/  @UP3 UMOV UR4, 0x4 ;  /* 0x0000000400043882 */ /* 0x000fe40000000000 */
[----:B------:R-:W-:-:S06]  /*0a10*/  @UP3 UIMAD.WIDE UR8, UR16, UR4, UR8 ;  /* 0x00000004100832a5 */ /* 0x000fcc000f8e0208 */
[----:B------:R-:W-:Y:S02]  /*0a20*/  IMAD.U32 R2, RZ, RZ, UR8 ;  /* 0x00000008ff027e24 */ /* 0x000fe4000f8e00ff */
[----:B------:R-:W-:Y:S01]  /*0a30*/  IMAD.U32 R3, RZ, RZ, UR9 ;  /* 0x00000009ff037e24 */ /* 0x000fe2000f8e00ff */
[----:B------:R-:W-:Y:S01]  /*0a40*/  SHF.R.S32.HI R201, RZ, 0x1f, R200 ;  /* 0x0000001fffc97819 */ /* 0x000fe200000114c8 */
[----:B------:R-:W-:Y:S02]  /*0a50*/  ULDC.64 UR8, c[0x0][0x1b8] ;  /* 0x00006e0000087ab9 */ /* 0x000fe40000000a00 */
[----:B------:R-:W-:Y:S01]  /*0a60*/  UIMAD UR4, UR15, UR8, URZ ;  /* 0x000000080f0472a4 */ /* 0x000fe2000f8e023f */
[----:B------:R2:W3:Y:S01]  /*0a70*/  @P2 LDG.E R16, [R2.64] ;  /* 0x0000003002102981 */ /* 0x0004e2000c1e1900 */
[----:B------:R-:W-:Y:S01]  /*0a80*/  PLOP3.LUT P1, PT, PT, PT, UP2, 0x80, 0x0 ;  /* 0x000000000000781c */ /* 0x000fe20003f2f028 */
[----:B------:R-:W-:Y:S01]  /*0a90*/  UIMAD.WIDE.U32 UR18, UR11, UR8, URZ ;  /* 0x000000080b1272a5 */ /* 0x000fe2000f8e003f */
[----:B------:R-:W-:Y:S01]  /*0aa0*/  PLOP3.LUT P0, PT, PT, PT, UP2, 0x80, 0x0 ;  /* 0x000000000000781c */ /* 0x000fe20003f0f028 */
[----:B------:R-:W-:Y:S01]  /*0ab0*/  UIMAD UR4, UR11, UR9, UR4 ;  /* 0x000000090b0472a4 */ /* 0x000fe2000f8e0204 */
[----:B------:R-:W-:Y:S01]  /*0ac0*/  IMAD.MOV.U32 R228, RZ, RZ, RZ ;  /* 0x000000ffffe47224 */ /* 0x000fe200078e00ff */
[----:B------:R-:W-:-:S02]  /*0ad0*/  USHF.R.S32.HI UR17, URZ, 0x1f, UR16 ;  /* 0x0000001f3f117899 */ /* 0x000fc40008011410 */
[----:B------:R-:W-:Y:S02]  /*0ae0*/  ULDC.64 UR8, c[0x0][0x1c0] ;  /* 0x0000700000087ab9 */ /* 0x000fe40000000a00 */
[----:B------:R-:W-:Y:S02]  /*0af0*/  UIADD3 UR19, UR19, UR4, URZ ;  /* 0x0000000413137290 */ /* 0x000fe4000fffe03f */
[----:B------:R-:W-:Y:S02]  /*0b00*/  UIMAD UR17, UR17, UR8, URZ ;  /* 0x00000008111172a4 */ /* 0x000fe4000f8e023f */
[----:B------:R-:W-:Y:S02]  /*0b10*/  UIMAD.WIDE.U32 UR18, UR16, UR8, UR18 ;  /* 0x00000008101272a5 */ /* 0x000fe4000f8e0012 */
[----:B------:R-:W-:Y:S02]  /*0b20*/  UIMAD UR9, UR16, UR9, UR17 ;  /* 0x00000009100972a4 */ /* 0x000fe4000f8e0211 */
[----:B------:R-:W-:-:S02]  /*0b30*/  ULDC UR4, c[0x0][0x168] ;  /* 0x00005a0000047ab9 */ /* 0x000fc40000000800 */
[----:B------:R-:W-:Y:S02]  /*0b40*/  UIADD3 UR9, UR19, UR9, URZ ;  /* 0x0000000913097290 */ /* 0x000fe4000fffe03f */
[----:B------:R-:W-:Y:S02]  /*0b50*/  UIMAD UR4, UR12, UR4, URZ ;  /* 0x000000040c0472a4 */ /* 0x000fe4000f8e023f */
[----:B------:R-:W-:Y:S01]  /*0b60*/  ULDC UR8, c[0x0][0x2b8] ;  /* 0x0000ae0000087ab9 */ /* 0x000fe20000000800 */
[----:B--2---:R-:W-:Y:S01]  /*0b70*/  LEA.HI R2, R201, R200, RZ, 0x3 ;  /* 0x000000c8c9027211 */ /* 0x004fe200078f18ff */
[----:B------:R-:W-:Y:S01]  /*0b80*/  IMAD.U32 R3, RZ, RZ, UR19 ;  /* 0x00000013ff037e24 */ /* 0x000fe2000f8e00ff */
[----:B------:R-:W-:Y:S01]  /*0b90*/  UMOV UR35, 0x60 ;  /* 0x0000006000237882 */ /* 0x000fe20000000000 */
[----:B------:R-:W-:Y:S01]  /*0ba0*/  IMAD.U32 R3, RZ, RZ, UR9 ;  /* 0x00000009ff037e24 */ /* 0x000fe2000f8e00ff */
[----:B------:R-:W-:Y:S01]  /*0bb0*/  LOP3.LUT R0, R2, 0xfffffff8, RZ, 0xc0, !PT ;  /* 0xfffffff802007812 */ /* 0x000fe200078ec0ff */
[----:B------:R-:W-:Y:S01]  /*0bc0*/  UISETP.NE.AND UP1, UPT, UR8, 0x1, UPT ;  /* 0x000000010800788c */ /* 0x000fe2000bf25270 */
[----:B------:R-:W-:Y:S01]  /*0bd0*/  SHF.R.S32.HI R18, RZ, 0x3, R2 ;  /* 0x00000003ff127819 */ /* 0x000fe20000011402 */
[----:B------:R-:W-:Y:S01]  /*0be0*/  IMAD.U32 R2, RZ, RZ, UR18 ;  /* 0x00000012ff027e24 */ /* 0x000fe2000f8e00ff */
[----:B------:R-:W-:Y:S01]  /*0bf0*/  UIMAD UR12, UR6, UR35, -0x60 ;  /* 0xffffffa0060c74a4 */ /* 0x000fe2000f8e0223 */
[----:B------:R-:W-:Y:S01]  /*0c00*/  IMAD.IADD R28, R200, 0x1, -R0 ;  /* 0x00000001c81c7824 */ /* 0x000fe200078e0a00 */
[----:B------:R-:W-:Y:S01]  /*0c10*/  IADD3 R9, R18, UR14, RZ ;  /* 0x0000000e12097c10 */ /* 0x000fe2000fffe0ff */
[----:B------:R-:W-:-:S02]  /*0c20*/  ULDC.64 UR8, c[0x0][0x2b0] ;  /* 0x0000ac0000087ab9 */ /* 0x000fc40000000a00 */
[C---:B------:R-:W-:Y:S01]  /*0c30*/  IMAD R203, R28.reuse, 0x10, R18 ;  /* 0x000000101ccb7824 */ /* 0x040fe200078e0212 */
[----:B------:R-:W-:Y:S01]  /*0c40*/  ISETP.GE.AND P3, PT, R9, UR4, PT ;  /* 0x0000000409007c0c */ /* 0x000fe2000bf66270 */
[----:B------:R-:W-:-:S03]  /*0c50*/  IMAD.SHL.U32 R24, R28, 0x8, RZ ;  /* 0x000000081c187824 */ /* 0x000fc600078e00ff */
[----:B------:R-:W-:Y:S01]  /*0c60*/  IADD3 R5, R203, UR14, RZ ;  /* 0x0000000ecb057c10 */ /* 0x000fe2000fffe0ff */
[----:B---3--:R2:W3:Y:S04]  /*0c70*/  @P2 R2UR UR17, R16 ;  /* 0x00000000101123c2 */ /* 0x0084e800000e0000 */
[----:B------:R-:W-:Y:S01]  /*0c80*/  @P1 IMAD.HI.U32 R0, R5, c[0x0][0x2c8], RZ ;  /* 0x0000b20005001a27 */ /* 0x000fe200078e00ff */
[----:B------:R-:W-:Y:S01]  /*0c90*/  ISETP.GE.AND P5, PT, R24, c[0x0][0x198], PT ;  /* 0x0000660018007a0c */ /* 0x000fe20003fa6270 */
[----:B---3--:R-:W-:Y:S01]  /*0ca0*/  @!UP3 UMOV UR17, UR16 ;  /* 0x000000100011bc82 */ /* 0x008fe20008000000 */
[----:B------:R-:W-:Y:S01]  /*0cb0*/  SHF.R.S32.HI R30, RZ, 0x1f, R24 ;  /* 0x0000001fff1e7819 */ /* 0x000fe20000011418 */
[----:B------:R-:W-:Y:S01]  /*0cc0*/  IMAD.MOV.U32 R4, RZ, RZ, R5 ;  /* 0x000000ffff047224 */ /* 0x000fe200078e0005 */
[----:B------:R-:W-:Y:S01]  /*0cd0*/  @P0 SHF.R.U32.HI R4, RZ, c[0x0][0x2cc], R0 ;  /* 0x0000b300ff040a19 */ /* 0x000fe20000011600 */
[----:B------:R-:W-:Y:S01]  /*0ce0*/  USHF.R.S32.HI UR16, URZ, 0x1f, UR17 ;  /* 0x0000001f3f107899 */ /* 0x000fe20008011411 */
[----:B------:R-:W-:Y:S01]  /*0cf0*/  LEA.HI R199, R201, R200, RZ, 0x5 ;  /* 0x000000c8c9c77211 */ /* 0x000fe200078f28ff */
[----:B------:R-:W-:Y:S01]  /*0d00*/  UIMAD.WIDE.U32 UR42, UR17, UR8, URZ ;  /* 0x00000008112a72a5 */ /* 0x000fe2000f8e003f */
[--C-:B------:R-:W-:Y:S01]  /*0d10*/  SHF.R.S32.HI R6, RZ, 0x1f, R4.reuse ;  /* 0x0000001fff067819 */ /* 0x100fe20000011404 */
[----:B------:R-:W-:Y:S01]  /*0d20*/  IMAD.MOV R0, RZ, RZ, -R4 ;  /* 0x000000ffff007224 */ /* 0x000fe200078e0a04 */
[----:B------:R-:W-:Y:S01]  /*0d30*/  UIMAD UR16, UR16, UR8, URZ ;  /* 0x00000008101072a4 */ /* 0x000fe2000f8e023f */
[----:B------:R-:W-:Y:S01]  /*0d40*/  IMAD.WIDE.U32 R2, R4, c[0x0][0x1b0], R2 ;  /* 0x00006c0004027a25 */ /* 0x000fe200078e0002 */
[----:B------:R-:W-:Y:S01]  /*0d50*/  UIMAD UR35, UR6, -0x60, UR35 ;  /* 0xffffffa0062378a4 */ /* 0x000fe2000f8e0223 */
[----:B------:R-:W-:Y:S02]  /*0d60*/  STL [R1+0x10], R203 ;  /* 0x000010cb01007387 */ /* 0x000fe40000100800 */
[----:B------:R-:W-:-:S02]  /*0d70*/  IMAD R5, R0, c[0x0][0x2c4], R5 ;  /* 0x0000b10000057a24 */ /* 0x000fc400078e0205 */
[----:B------:R-:W-:-:S03]  /*0d80*/  IMAD R6, R6, c[0x0][0x1b0], RZ ;  /* 0x00006c0006067a24 */ /* 0x000fc600078e02ff */
[----:B------:R-:W-:Y:S01]  /*0d90*/  SHF.R.S32.HI R0, RZ, 0x1f, R5 ;  /* 0x0000001fff007819 */ /* 0x000fe20000011405 */
[----:B------:R-:W-:-:S04]  /*0da0*/  IMAD R4, R4, c[0x0][0x1b4], R6 ;  /* 0x00006d0004047a24 */ /* 0x000fc800078e0206 */
[----:B------:R-:W-:Y:S01]  /*0db0*/  IMAD.IADD R3, R3, 0x1, R4 ;  /* 0x0000000103037824 */ /* 0x000fe200078e0204 */
[----:B------:R-:W-:Y:S01]  /*0dc0*/  IADD3 R4, R9, 0x10, RZ ;  /* 0x0000001009047810 */ /* 0x000fe20007ffe0ff */
[----:B------:R-:W-:Y:S02]  /*0dd0*/  IMAD R0, R0, c[0x0][0x1a8], RZ ;  /* 0x00006a0000007a24 */ /* 0x000fe400078e02ff */
[----:B------:R-:W-:Y:S01]  /*0de0*/  IMAD.WIDE.U32 R2, R5, c[0x0][0x1a8], R2 ;  /* 0x00006a0005027a25 */ /* 0x000fe200078e0002 */
[----:B------:R-:W-:Y:S02]  /*0df0*/  ISETP.GE.AND P6, PT, R4, UR4, PT ;  /* 0x0000000404007c0c */ /* 0x000fe4000bfc6270 */
[----:B------:R-:W-:Y:S01]  /*0e00*/  IADD3 R4, R9, 0x30, RZ ;  /* 0x0000003009047810 */ /* 0x000fe20007ffe0ff */
[----:B------:R-:W-:Y:S01]  /*0e10*/  IMAD R0, R5, c[0x0][0x1ac], R0 ;  /* 0x00006b0005007a24 */ /* 0x000fe200078e0200 */
[----:B------:R-:W-:-:S03]  /*0e20*/  LEA R7, P0, R2, c[0x0][0x160], 0x1 ;  /* 0x0000580002077a11 */ /* 0x000fc600078008ff */
[----:B------:R-:W-:Y:S02]  /*0e30*/  IMAD.IADD R0, R3, 0x1, R0 ;  /* 0x0000000103007824 */ /* 0x000fe400078e0200 */
[----:B------:R-:W-:Y:S01]  /*0e40*/  IMAD.SHL.U32 R3, R18, 0x40, RZ ;  /* 0x0000004012037824 */ /* 0x000fe200078e00ff */
[----:B------:R-:W3:Y:S02]  /*0e50*/  SHFL.IDX PT, R5, R7, RZ, 0x181f ;  /* 0x00181fff07057589 */ /* 0x000ee400000e0000 */
[----:B------:R-:W-:Y:S02]  /*0e60*/  LEA.HI.X R6, R2, c[0x0][0x164], R0, 0x1, P0 ;  /* 0x0000590002067a11 */ /* 0x000fe400000f0c00 */
[----:B------:R-:W-:Y:S01]  /*0e70*/  LOP3.LUT R0, R3, 0x1c0, RZ, 0xc0, !PT ;  /* 0x000001c003007812 */ /* 0x000fe200078ec0ff */
[----:B------:R-:W-:Y:S01]  /*0e80*/  SHFL.IDX PT, R8, R7, 0x1, 0x181f ;  /* 0x00381f0007087f89 */ /* 0x000fe200000e0000 */
[----:B------:R-:W-:Y:S02]  /*0e90*/  IADD3 R3, R9, 0x20, RZ ;  /* 0x0000002009037810 */ /* 0x000fe40007ffe0ff */
[----:B------:R-:W-:Y:S01]  /*0ea0*/  SHF.R.U32.HI R2, RZ, 0x3, R0 ;  /* 0x00000003ff027819 */ /* 0x000fe20000011600 */
[----:B------:R-:W4:Y:S01]  /*0eb0*/  SHFL.IDX PT, R11, R6, RZ, 0x181f ;  /* 0x00181fff060b7589 */ /* 0x000f2200000e0000 */
[----:B------:R-:W-:-:S02]  /*0ec0*/  LOP3.LUT R0, R0, 0x38, R24, 0xf8, !PT ;  /* 0x0000003800007812 */ /* 0x000fc400078ef818 */
[----:B------:R-:W-:Y:S01]  /*0ed0*/  ISETP.GE.AND P1, PT, R3, UR4, PT ;  /* 0x0000000403007c0c */ /* 0x000fe2000bf26270 */
[----:B------:R-:W5:Y:S01]  /*0ee0*/  SHFL.IDX PT, R12, R6, 0x1, 0x181f ;  /* 0x00381f00060c7f89 */ /* 0x000f6200000e0000 */
[----:B------:R-:W-:Y:S02]  /*0ef0*/  LOP3.LUT R0, R0, R2, RZ, 0x3c, !PT ;  /* 0x0000000200007212 */ /* 0x000fe400078e3cff */
[----:B------:R-:W-:Y:S01]  /*0f00*/  LEA.HI R2, R201, R200, RZ, 0x6 ;  /* 0x000000c8c9027211 */ /* 0x000fe200078f30ff */
[----:B------:R-:W1:Y:S04]  /*0f10*/  SHFL.IDX PT, R10, R7, 0x2, 0x181f ;  /* 0x00581f00070a7f89 */ /* 0x000e6800000e0000 */
[----:B------:R-:W-:Y:S01]  /*0f20*/  IMAD.SHL.U32 R2, R2, 0x8, RZ ;  /* 0x0000000802027824 */ /* 0x000fe200078e00ff */
[----:B------:R-:W-:Y:S04]  /*0f30*/  SHFL.IDX PT, R15, R6, 0x2, 0x181f ;  /* 0x00581f00060f7f89 */ /* 0x000fe800000e0000 */
[----:B------:R-:W-:Y:S01]  /*0f40*/  LOP3.LUT R0, R0, 0xfffffe00, R2, 0xf8, !PT ;  /* 0xfffffe0000007812 */ /* 0x000fe200078ef802 */
[----:B------:R-:W-:Y:S01]  /*0f50*/  SHFL.IDX PT, R14, R6, 0x3, 0x181f ;  /* 0x00781f00060e7f89 */ /* 0x000fe200000e0000 */
[----:B---3--:R-:W-:-:S03]  /*0f60*/  @!P3 LEA R2, P0, R24, R5, 0x1 ;  /* 0x000000051802b211 */ /* 0x008fc600078008ff */
[----:B------:R-:W3:Y:S01]  /*0f70*/  SHFL.IDX PT, R5, R7, 0x3, 0x181f ;  /* 0x00781f0007057f89 */ /* 0x000ee200000e0000 */
[----:B------:R-:W-:Y:S01]  /*0f80*/  IMAD.SHL.U32 R202, R0, 0x2, RZ ;  /* 0x0000000200ca7824 */ /* 0x000fe200078e00ff */
[--C-:B----4-:R-:W-:Y:S02]  /*0f90*/  @!P3 LEA.HI.X R3, R24, R11, R30.reuse, 0x1, P0 ;  /* 0x0000000b1803b211 */ /* 0x110fe400000f0c1e */
[----:B------:R-:W-:Y:S01]  /*0fa0*/  SHFL.IDX PT, R11, R7, 0x5, 0x181f ;  /* 0x00b81f00070b7f89 */ /* 0x000fe200000e0000 */
[----:B------:R-:W-:Y:S02]  /*0fb0*/  ISETP.GE.AND P0, PT, R4, UR4, PT ;  /* 0x0000000404007c0c */ /* 0x000fe4000bf06270 */
[C---:B------:R-:W-:Y:S01]  /*0fc0*/  IADD3 R0, R9.reuse, 0x40, RZ ;  /* 0x0000004009007810 */ /* 0x040fe20007ffe0ff */
[----:B------:R4:W-:Y:S03]  /*0fd0*/  @!P3 LDGSTS.E.BYPASS.LTC128B.128 [R202+0x6100], [R2.64], !P5 ;  /* 0x0610000002cabfae */ /* 0x0009e6000e901d70 */
[----:B------:R-:W-:Y:S01]  /*0fe0*/  ISETP.GE.AND P4, PT, R0, UR4, PT ;  /* 0x0000000400007c0c */ /* 0x000fe2000bf86270 */
[----:B------:R-:W-:Y:S01]  /*0ff0*/  SHFL.IDX PT, R13, R6, 0x4, 0x181f ;  /* 0x00981f00060d7f89 */ /* 0x000fe200000e0000 */
[----:B------:R-:W-:Y:S01]  /*1000*/  IADD3 R0, R9, 0x50, RZ ;  /* 0x0000005009007810 */ /* 0x000fe20007ffe0ff */
[----:B------:R-:W-:Y:S01]  /*1010*/  UIADD3 UR18, UR35, UR10, URZ ;  /* 0x0000000a23127290 */ /* 0x000fe2000fffe03f */
[----:B------:R-:W-:Y:S01]  /*1020*/  SHF.R.S32.HI R198, RZ, 0x5, R199 ;  /* 0x00000005ffc67819 */ /* 0x000fe200000114c7 */
[C---:B------:R-:W-:Y:S01]  /*1030*/  IMAD.SHL.U32 R226, R24.reuse, 0x2, RZ ;  /* 0x0000000218e27824 */ /* 0x040fe200078e00ff */
[C---:B------:R-:W-:Y:S01]  /*1040*/  SHF.L.U64.HI R225, R24.reuse, 0x1, R30 ;  /* 0x0000000118e17819 */ /* 0x040fe2000001021e */
[----:B------:R-:W-:Y:S01]  /*1050*/  STL [R1+0x8], R202 ;  /* 0x000008ca01007387 */ /* 0x000fe20000100800 */
[----:B----4-:R-:W-:-:S03]  /*1060*/  @!P6 LEA R2, P3, R24, R8, 0x1 ;  /* 0x000000081802e211 */ /* 0x010fc600078608ff */
[----:B------:R-:W4:Y:S01]  /*1070*/  SHFL.IDX PT, R8, R7, 0x4, 0x181f ;  /* 0x00981f0007087f89 */ /* 0x000f2200000e0000 */
[----:B-----5:R-:W-:-:S03]  /*1080*/  @!P6 LEA.HI.X R3, R24, R12, R30, 0x1, P3 ;  /* 0x0000000c1803e211 */ /* 0x020fc600018f0c1e */
[----:B------:R-:W5:Y:S01]  /*1090*/  SHFL.IDX PT, R12, R6, 0x5, 0x181f ;  /* 0x00b81f00060c7f89 */ /* 0x000f6200000e0000 */
[----:B------:R-:W-:Y:S02]  /*10a0*/  ISETP.GE.AND P3, PT, R0, UR4, PT ;  /* 0x0000000400007c0c */ /* 0x000fe4000bf66270 */
[----:B------:R-:W-:Y:S01]  /*10b0*/  IADD3 R0, R9, 0x60, RZ ;  /* 0x0000006009007810 */ /* 0x000fe20007ffe0ff */
[----:B------:R3:W-:Y:S01]  /*10c0*/  @!P6 LDGSTS.E.BYPASS.LTC128B.128 [R202+0x6900], [R2.64], !P5 ;  /* 0x0690000002caefae */ /* 0x0007e2000e901d70 */
[----:B-1----:R-:W-:-:S03]  /*10d0*/  @!P1 LEA R4, P6, R24, R10, 0x1 ;  /* 0x0000000a18049211 */ /* 0x002fc600078c08ff */
[----:B------:R-:W1:Y:S01]  /*10e0*/  SHFL.IDX PT, R10, R7, 0x6, 0x181f ;  /* 0x00d81f00070a7f89 */ /* 0x000e6200000e0000 */
[C---:B---3--:R-:W-:Y:S02]  /*10f0*/  @!P0 LEA R2, P2, R24.reuse, R5, 0x1 ;  /* 0x0000000518028211 */ /* 0x048fe400078408ff */
[C-C-:B------:R-:W-:Y:S02]  /*1100*/  @!P1 LEA.HI.X R5, R24.reuse, R15, R30.reuse, 0x1, P6 ;  /* 0x0000000f18059211 */ /* 0x140fe400030f0c1e */
[----:B------:R-:W-:Y:S02]  /*1110*/  @!P0 LEA.HI.X R3, R24, R14, R30, 0x1, P2 ;  /* 0x0000000e18038211 */ /* 0x000fe400010f0c1e */
[----:B------:R-:W-:Y:S01]  /*1120*/  ISETP.GE.AND P2, PT, R0, UR4, PT ;  /* 0x0000000400007c0c */ /* 0x000fe2000bf46270 */
[----:B------:R4:W-:Y:S01]  /*1130*/  @!P1 LDGSTS.E.BYPASS.LTC128B.128 [R202+0x7100], [R4.64], !P5 ;  /* 0x0710000004ca9fae */ /* 0x0009e2000e901d70 */
[----:B------:R-:W-:Y:S02]  /*1140*/  PLOP3.LUT P1, PT, PT, PT, UP1, 0x80, 0x0 ;  /* 0x000000000000781c */ /* 0x000fe40003f2f018 */
[----:B------:R-:W-:Y:S01]  /*1150*/  IADD3 R0, R203, UR12, RZ ;  /* 0x0000000ccb007c10 */ /* 0x000fe2000fffe0ff */
[----:B------:R3:W-:Y:S01]  /*1160*/  @!P0 LDGSTS.E.BYPASS.LTC128B.128 [R202+0x7900], [R2.64], !P5 ;  /* 0x0790000002ca8fae */ /* 0x0007e2000e901d70 */
[----:B----4-:R-:W-:-:S03]  /*1170*/  @!P4 LEA R4, P0, R24, R8, 0x1 ;  /* 0x000000081804c211 */ /* 0x010fc600078008ff */
[----:B------:R-:W-:Y:S01]  /*1180*/  IMAD.IADD R8, R0, 0x1, R204 ;  /* 0x0000000100087824 */ /* 0x000fe200078e02cc */
[C---:B---3--:R-:W-:Y:S02]  /*1190*/  @!P3 LEA R2, P6, R24.reuse, R11, 0x1 ;  /* 0x0000000b1802b211 */ /* 0x048fe400078c08ff */
[----:B------:R3:W-:Y:S01]  /*11a0*/  SHFL.IDX PT, R11, R7, 0x7, 0x181f ;  /* 0x00f81f00070b7f89 */ /* 0x0007e200000e0000 */
[C-C-:B------:R-:W-:Y:S02]  /*11b0*/  @!P4 LEA.HI.X R5, R24.reuse, R13, R30.reuse, 0x1, P0 ;  /* 0x0000000d1805c211 */ /* 0x140fe400000f0c1e */
[----:B-----5:R-:W-:Y:S01]  /*11c0*/  @!P3 LEA.HI.X R3, R24, R12, R30, 0x1, P6 ;  /* 0x0000000c1803b211 */ /* 0x020fe200030f0c1e */
[----:B------:R-:W4:Y:S01]  /*11d0*/  SHFL.IDX PT, R13, R6, 0x6, 0x181f ;  /* 0x00d81f00060d7f89 */ /* 0x000f2200000e0000 */
[----:B------:R-:W-:Y:S02]  /*11e0*/  PLOP3.LUT P0, PT, PT, PT, UP1, 0x80, 0x0 ;  /* 0x000000000000781c */ /* 0x000fe40003f0f018 */
[----:B------:R-:W-:Y:S01]  /*11f0*/  ISETP.GE.AND P6, PT, R0, UR10, PT ;  /* 0x0000000a00007c0c */ /* 0x000fe2000bfc6270 */
[----:B------:R5:W1:Y:S01]  /*1200*/  SHFL.IDX PT, R12, R6, 0x7, 0x181f ;  /* 0x00f81f00060c7f89 */ /* 0x000a6200000e0000 */
[----:B------:R-:W-:-:S02]  /*1210*/  IMAD.MOV.U32 R0, RZ, RZ, R8 ;  /* 0x000000ffff007224 */ /* 0x000fc400078e0008 */
[----:B------:R-:W-:Y:S01]  /*1220*/  ISETP.GT.OR P6, PT, R203, 0x5f, P6 ;  /* 0x0000005fcb00780c */ /* 0x000fe200037c4670 */
[----:B------:R2:W-:Y:S04]  /*1230*/  @!P4 LDGSTS.E.BYPASS.LTC128B.128 [R202+0x8100], [R4.64], !P5 ;  /* 0x0810000004cacfae */ /* 0x0005e8000e901d70 */
[----:B------:R4:W-:Y:S01]  /*1240*/  @!P3 LDGSTS.E.BYPASS.LTC128B.128 [R202+0x8900], [R2.64], !P5 ;  /* 0x0890000002cabfae */ /* 0x0009e2000e901d70 */
[----:B---3--:R-:W-:Y:S01]  /*1250*/  IADD3 R7, R9, 0x70, RZ ;  /* 0x0000007009077810 */ /* 0x008fe20007ffe0ff */
[----:B-----5:R-:W-:-:S03]  /*1260*/  @P1 IMAD.HI.U32 R6, R8, c[0x0][0x2bc], RZ ;  /* 0x0000af0008061a27 */ /* 0x020fc600078e00ff */
[----:B------:R-:W-:Y:S01]  /*1270*/  ISETP.GE.AND P1, PT, R7, UR4, PT ;  /* 0x0000000407007c0c */ /* 0x000fe2000bf26270 */
[----:B------:R-:W-:Y:S01]  /*1280*/  UIMAD UR4, UR17, UR9, UR16 ;  /* 0x00000009110472a4 */ /* 0x000fe2000f8e0210 */
[----:B------:R-:W-:-:S03]  /*1290*/  @P0 SHF.R.U32.HI R0, RZ, c[0x0][0x2c0], R6 ;  /* 0x0000b000ff000a19 */ /* 0x000fc60000011606 */
[----:B------:R-:W-:Y:S01]  /*12a0*/  UIADD3 UR4, UR43, UR4, URZ ;  /* 0x000000042b047290 */ /* 0x000fe2000fffe03f */
[----:B-1----:R-:W-:Y:S01]  /*12b0*/  @!P2 LEA R6, P4, R24, R10, 0x1 ;  /* 0x0000000a1806a211 */ /* 0x002fe200078808ff */
[----:B------:R-:W-:Y:S01]  /*12c0*/  ULDC.64 UR8, c[0x0][0x1e8] ;  /* 0x00007a0000087ab9 */ /* 0x000fe20000000a00 */
[----:B--2---:R-:W-:Y:S02]  /*12d0*/  @!P6 IADD3 R5, P0, R0, UR42, RZ ;  /* 0x0000002a0005ec10 */ /* 0x004fe4000ff1e0ff */
[----:B----4-:R-:W-:Y:S02]  /*12e0*/  @!P2 LEA.HI.X R7, R24, R13, R30, 0x1, P4 ;  /* 0x0000000d1807a211 */ /* 0x010fe400020f0c1e */
[----:B------:R-:W-:Y:S02]  /*12f0*/  @!P6 LEA R2, P3, R5, c[0x0][0x2a0], 0x2 ;  /* 0x0000a8000502ea11 */ /* 0x000fe400078610ff */
[----:B------:R-:W-:Y:S01]  /*1300*/  @!P6 LEA.HI.X.SX32 R3, R0, UR4, 0x1, P0 ;  /* 0x000000040003ec11 */ /* 0x000fe200080f0eff */
[----:B------:R1:W-:Y:S01]  /*1310*/  @!P2 LDGSTS.E.BYPASS.LTC128B.128 [R202+0x9100], [R6.64], !P5 ;  /* 0x0910000006caafae */ /* 0x0003e2000e901d70 */
[----:B------:R-:W-:-:S02]  /*1320*/  @!P1 LEA R4, P0, R24, R11, 0x1 ;  /* 0x0000000b18049211 */ /* 0x000fc400078008ff */
[----:B------:R-:W-:Y:S02]  /*1330*/  @!P6 LEA.HI.X R3, R5, c[0x0][0x2a4], R3, 0x2, P3 ;  /* 0x0000a9000503ea11 */ /* 0x000fe400018f1403 */
[----:B------:R-:W-:-:S05]  /*1340*/  @!P1 LEA.HI.X R5, R24, R12, R30, 0x1, P0 ;  /* 0x0000000c18059211 */ /* 0x000fca00000f0c1e */
[----:B------:R2:W-:Y:S04]  /*1350*/  @!P1 LDGSTS.E.BYPASS.LTC128B.128 [R202+0x9900], [R4.64], !P5 ;  /* 0x0990000004ca9fae */ /* 0x0005e8000e901d70 */
[----:B------:R-:W0:Y:S04]  /*1360*/  LDGDEPBAR ;  /* 0x00000000000079af */ /* 0x000e280000000000 */
[----:B------:R-:W-:Y:S06]  /*1370*/  BAR.SYNC.DEFER_BLOCKING 0x0 ;  /* 0x0000000000007b1d */ /* 0x000fec0000010000 */
[----:B------:R3:W4:Y:S01]  /*1380*/  @!P6 LDG.E R228, [R2.64] ;  /* 0x0000003002e4e981 */ /* 0x000722000c1e1900 */
[----:B------:R-:W-:Y:S01]  /*1390*/  IMAD.MOV R0, RZ, RZ, -R0 ;  /* 0x000000ffff007224 */ /* 0x000fe200078e0a00 */
[----:B------:R-:W-:Y:S01]  /*13a0*/  UIMAD UR16, UR15, UR8, URZ ;  /* 0x000000080f1072a4 */ /* 0x000fe2000f8e023f */
[----:B------:R-:W-:Y:S01]  /*13b0*/  IADD3 R29, -R18, UR18, RZ ;  /* 0x00000012121d7c10 */ /* 0x000fe2000fffe1ff */
[----:B------:R-:W-:Y:S01]  /*13c0*/  UIMAD.WIDE.U32 UR46, UR11, UR8, URZ ;  /* 0x000000080b2e72a5 */ /* 0x000fe2000f8e003f */
[----:B------:R-:W-:Y:S01]  /*13d0*/  IMAD R234, R0, c[0x0][0x2b8], R8 ;  /* 0x0000ae0000ea7a24 */ /* 0x000fe200078e0208 */
[----:B------:R-:W-:Y:S01]  /*13e0*/  UIMAD UR8, UR11, UR9, UR16 ;  /* 0x000000090b0872a4 */ /* 0x000fe2000f8e0210 */
[----:B------:R-:W-:-:S02]  /*13f0*/  ISETP.GE.AND P3, PT, R24, c[0x0][0x1d4], PT ;  /* 0x0000750018007a0c */ /* 0x000fc40003f66270 */
[C---:B------:R-:W-:Y:S01]  /*1400*/  ISETP.GE.AND P6, PT, R29.reuse, 0x21, PT ;  /* 0x000000211d00780c */ /* 0x040fe20003fc6270 */
[----:B------:R-:W-:Y:S01]  /*1410*/  UIADD3 UR8, UR47, UR8, URZ ;  /* 0x000000082f087290 */ /* 0x000fe2000fffe03f */
[----:B------:R-:W-:Y:S01]  /*1420*/  SHF.R.S32.HI R26, RZ, 0x1f, R234 ;  /* 0x0000001fff1a7819 */ /* 0x000fe200000114ea */
[----:B------:R-:W-:Y:S01]  /*1430*/  ULDC.64 UR16, c[0x0][0x210] ;  /* 0x0000840000107ab9 */ /* 0x000fe20000000a00 */
[C---:B------:R-:W-:Y:S01]  /*1440*/  ISETP.GE.AND P5, PT, R29.reuse, 0x31, PT ;  /* 0x000000311d00780c */ /* 0x040fe20003fa6270 */
[----:B------:R-:W-:Y:S01]  /*1450*/  UIMAD UR15, UR15, UR16, URZ ;  /* 0x000000100f0f72a4 */ /* 0x000fe2000f8e023f */
[C---:B------:R-:W-:Y:S01]  /*1460*/  ISETP.GE.AND P4, PT, R29.reuse, 0x41, PT ;  /* 0x000000411d00780c */ /* 0x040fe20003f86270 */
[----:B------:R-:W-:Y:S01]  /*1470*/  IMAD R0, R26, c[0x0][0x1e0], RZ ;  /* 0x000078001a007a24 */ /* 0x000fe200078e02ff */
[----:B------:R-:W-:Y:S01]  /*1480*/  ISETP.GE.AND P2, PT, R29, 0x51, PT ;  /* 0x000000511d00780c */ /* 0x000fe20003f46270 */
[----:B------:R-:W-:Y:S02]  /*1490*/  UIMAD.WIDE.U32 UR44, UR11, UR16, URZ ;  /* 0x000000100b2c72a5 */ /* 0x000fe4000f8e003f */
[----:B------:R-:W-:Y:S01]  /*14a0*/  IMAD R0, R234, c[0x0][0x1e4], R0 ;  /* 0x00007900ea007a24 */ /* 0x000fe200078e0200 */
[----:B------:R-:W-:-:S02]  /*14b0*/  UIMAD UR9, UR11, UR17, UR15 ;  /* 0x000000110b0972a4 */ /* 0x000fc4000f8e020f */
[----:B------:R-:W-:Y:S01]  /*14c0*/  UIADD3 UR15, UR6, -0x1, URZ ;  /* 0xffffffff060f7890 */ /* 0x000fe2000fffe03f */
[----:B---3--:R-:W-:Y:S01]  /*14d0*/  IMAD.WIDE.U32 R2, R234, c[0x0][0x1e0], RZ ;  /* 0x00007800ea027a25 */ /* 0x008fe200078e00ff */
[----:B------:R-:W-:Y:S02]  /*14e0*/  UIADD3 UR9, UR45, UR9, URZ ;  /* 0x000000092d097290 */ /* 0x000fe4000fffe03f */
[----:B------:R-:W-:Y:S01]  /*14f0*/  UISETP.GT.AND UP3, UPT, UR15, UR5, UPT ;  /* 0x000000050f00728c */ /* 0x000fe2000bf64270 */
[----:B------:R-:W-:Y:S01]  /*1500*/  IMAD.IADD R3, R3, 0x1, R0 ;  /* 0x0000000103037824 */ /* 0x000fe200078e0200 */
[----:B----4-:R-:W-:-:S03]  /*1510*/  SHF.R.S32.HI R27, RZ, 0x1f, R228 ;  /* 0x0000001fff1b7819 */ /* 0x010fc600000114e4 */
[----:B------:R-:W-:-:S04]  /*1520*/  IMAD.WIDE.U32 R2, R228, c[0x0][0x1f0], R2 ;  /* 0x00007c00e4027a25 */ /* 0x000fc800078e0002 */
[----:B------:R-:W-:Y:S01]  /*1530*/  IMAD R0, R27, c[0x0][0x1f0], RZ ;  /* 0x00007c001b007a24 */ /* 0x000fe200078e02ff */
[----:B--2---:R-:W-:-:S03]  /*1540*/  IADD3 R4, P1, R2, UR46, RZ ;  /* 0x0000002e02047c10 */ /* 0x004fc6000ff3e0ff */
[----:B------:R-:W-:Y:S01]  /*1550*/  IMAD R0, R228, c[0x0][0x1f4], R0 ;  /* 0x00007d00e4007a24 */ /* 0x000fe200078e0200 */
[----:B------:R-:W-:-:S04]  /*1560*/  LEA R2, P0, R4, c[0x0][0x1c8], 0x1 ;  /* 0x0000720004027a11 */ /* 0x000fc800078008ff */
[----:B------:R-:W-:Y:S01]  /*1570*/  IADD3.X R0, R3, UR8, R0, P1, !PT ;  /* 0x0000000803007c10 */ /* 0x000fe20008ffe400 */
[----:B-1----:R-:W-:Y:S01]  /*1580*/  SHFL.IDX PT, R6, R2, 0x1, 0x181f ;  /* 0x00381f0002067f89 */ /* 0x002fe200000e0000 */
[----:B------:R-:W-:Y:S02]  /*1590*/  ISETP.GE.AND P1, PT, R29, 0x1, PT ;  /* 0x000000011d00780c */ /* 0x000fe40003f26270 */
[----:B------:R-:W-:Y:S01]  /*15a0*/  LEA.HI.X R0, R4, c[0x0][0x1cc], R0, 0x1, P0 ;  /* 0x0000730004007a11 */ /* 0x000fe200000f0c00 */
[----:B------:R-:W-:Y:S04]  /*15b0*/  SHFL.IDX PT, R8, R2, 0x2, 0x181f ;  /* 0x00581f0002087f89 */ /* 0x000fe800000e0000 */
[----:B------:R-:W1:Y:S04]  /*15c0*/  SHFL.IDX PT, R4, R2, RZ, 0x181f ;  /* 0x00181fff02047589 */ /* 0x000e6800000e0000 */
[----:B------:R-:W2:Y:S04]  /*15d0*/  SHFL.IDX PT, R3, R0, RZ, 0x181f ;  /* 0x00181fff00037589 */ /* 0x000ea800000e0000 */
[----:B------:R-:W3:Y:S04]  /*15e0*/  SHFL.IDX PT, R7, R0, 0x1, 0x181f ;  /* 0x00381f0000077f89 */ /* 0x000ee800000e0000 */
[----:B------:R-:W4:Y:S04]  /*15f0*/  SHFL.IDX PT, R9, R2, 0x3, 0x181f ;  /* 0x00781f0002097f89 */ /* 0x000f2800000e0000 */
[----:B------:R-:W5:Y:S04]  /*1600*/  SHFL.IDX PT, R14, R0, 0x2, 0x181f ;  /* 0x00581f00000e7f89 */ /* 0x000f6800000e0000 */
[----:B------:R-:W3:Y:S01]  /*1610*/  SHFL.IDX PT, R13, R2, 0x4, 0x181f ;  /* 0x00981f00020d7f89 */ /* 0x000ee200000e0000 */
[----:B-1----:R-:W-:-:S03]  /*1620*/  @P1 LEA R4, P0, R24, R4, 0x1 ;  /* 0x0000000418041211 */ /* 0x002fc600078008ff */
[----:B------:R-:W1:Y:S01]  /*1630*/  SHFL.IDX PT, R16, R0, 0x3, 0x181f ;  /* 0x00781f0000107f89 */ /* 0x000e6200000e0000 */
[----:B--2---:R-:W-:-:S03]  /*1640*/  @P1 LEA.HI.X R5, R24, R3, R30, 0x1, P0 ;  /* 0x0000000318051211 */ /* 0x004fc600000f0c1e */
[----:B------:R2:W-:Y:S01]  /*1650*/  SHFL.IDX PT, R12, R2, 0x5, 0x181f ;  /* 0x00b81f00020c7f89 */ /* 0x0005e200000e0000 */
[----:B------:R-:W-:Y:S02]  /*1660*/  ISETP.GE.AND P0, PT, R29, 0x11, PT ;  /* 0x000000111d00780c */ /* 0x000fe40003f06270 */
[----:B------:R-:W-:Y:S01]  /*1670*/  LEA.HI R3, R201, R200, RZ, 0x4 ;  /* 0x000000c8c9037211 */ /* 0x000fe200078f20ff */
[----:B------:R1:W-:Y:S04]  /*1680*/  @P1 LDGSTS.E.BYPASS.LTC128B.128 [R202+0x3100], [R4.64], !P3 ;  /* 0x0310000004ca1fae */ /* 0x0003e8000d901d70 */
[----:B------:R-:W3:Y:S04]  /*1690*/  SHFL.IDX PT, R17, R0, 0x4, 0x181f ;  /* 0x00981f0000117f89 */ /* 0x000ee800000e0000 */
[----:B------:R3:W3:Y:S02]  /*16a0*/  SHFL.IDX PT, R15, R0, 0x5, 0x181f ;  /* 0x00b81f00000f7f89 */ /* 0x0006e400000e0000 */
[----:B--2---:R-:W-:-:S02]  /*16b0*/  @P0 LEA R2, P1, R24, R6, 0x1 ;  /* 0x0000000618020211 */ /* 0x004fc400078208ff */
[----:B-1----:R-:W-:Y:S02]  /*16c0*/  LOP3.LUT R5, R3, 0xfffffff0, RZ, 0xc0, !PT ;  /* 0xfffffff003057812 */ /* 0x002fe400078ec0ff */
[----:B------:R-:W-:-:S03]  /*16d0*/  SHF.R.S32.HI R4, RZ, 0x4, R3 ;  /* 0x00000004ff047819 */ /* 0x000fc60000011403 */
[----:B------:R-:W-:Y:S01]  /*16e0*/  IMAD.IADD R5, R200, 0x1, -R5 ;  /* 0x00000001c8057824 */ /* 0x000fe200078e0a05 */
[----:B------:R-:W-:-:S04]  /*16f0*/  LEA.HI R3, R3, R4, RZ, 0x1 ;  /* 0x0000000403037211 */ /* 0x000fc800078f08ff */
[----:B---3--:R-:W-:Y:S02]  /*1700*/  LOP3.LUT R0, R3, 0xfffffffe, RZ, 0xc0, !PT ;  /* 0xfffffffe03007812 */ /* 0x008fe400078ec0ff */
[----:B------:R-:W-:Y:S02]  /*1710*/  SHF.R.S32.HI R10, RZ, 0x1f, R5 ;  /* 0x0000001fff0a7819 */ /* 0x000fe40000011405 */
[----:B------:R-:W-:Y:S01]  /*1720*/  @P0 LEA.HI.X R3, R24, R7, R30, 0x1, P1 ;  /* 0x0000000718030211 */ /* 0x000fe200008f0c1e */
[----:B------:R-:W-:Y:S01]  /*1730*/  IMAD.IADD R11, R4, 0x1, -R0 ;  /* 0x00000001040b7824 */ /* 0x000fe200078e0a00 */
[----:B------:R-:W-:Y:S02]  /*1740*/  LEA.HI R10, R10, R5, RZ, 0x3 ;  /* 0x000000050a0a7211 */ /* 0x000fe400078f18ff */
[C---:B------:R-:W-:Y:S01]  /*1750*/  @P6 LEA R8, P1, R24.reuse, R8, 0x1 ;  /* 0x0000000818086211 */ /* 0x040fe200078208ff */
[----:B------:R1:W-:Y:S01]  /*1760*/  @P0 LDGSTS.E.BYPASS.LTC128B.128 [R202+0x3900], [R2.64], !P3 ;  /* 0x0390000002ca0fae */ /* 0x0003e2000d901d70 */
[----:B----4-:R-:W-:-:S02]  /*1770*/  @P5 LEA R6, P0, R24, R9, 0x1 ;  /* 0x0000000918065211 */ /* 0x010fc400078008ff */
[----:B------:R-:W-:Y:S02]  /*1780*/  LOP3.LUT R0, R10, 0xfffffff8, RZ, 0xc0, !PT ;  /* 0xfffffff80a007812 */ /* 0x000fe400078ec0ff */
[C---:B-----5:R-:W-:Y:S02]  /*1790*/  @P6 LEA.HI.X R9, R24.reuse, R14, R30, 0x1, P1 ;  /* 0x0000000e18096211 */ /* 0x060fe400008f0c1e */
[C---:B------:R-:W-:Y:S01]  /*17a0*/  @P4 LEA R4, P1, R24.reuse, R13, 0x1 ;  /* 0x0000000d18044211 */ /* 0x040fe200078208ff */
[----:B------:R-:W-:Y:S01]  /*17b0*/  IMAD.IADD R25, R5, 0x1, -R0 ;  /* 0x0000000105197824 */ /* 0x000fe200078e0a00 */
[C-C-:B------:R-:W-:Y:S01]  /*17c0*/  @P5 LEA.HI.X R7, R24.reuse, R16, R30.reuse, 0x1, P0 ;  /* 0x0000001018075211 */ /* 0x140fe200000f0c1e */
[----:B------:R2:W-:Y:S01]  /*17d0*/  @P6 LDGSTS.E.BYPASS.LTC128B.128 [R202+0x4100], [R8.64], !P3 ;  /* 0x0410000008ca6fae */ /* 0x0005e2000d901d70 */
[----:B------:R-:W-:Y:S01]  /*17e0*/  @P4 LEA.HI.X R5, R24, R17, R30, 0x1, P1 ;  /* 0x0000001118054211 */ /* 0x000fe200008f0c1e */
[----:B------:R-:W-:Y:S02]  /*17f0*/  IMAD.SHL.U32 R0, R28, 0x40, RZ ;  /* 0x000000401c007824 */ /* 0x000fe400078e00ff */
[----:B------:R3:W-:Y:S03]  /*1800*/  @P5 LDGSTS.E.BYPASS.LTC128B.128 [R202+0x4900], [R6.64], !P3 ;  /* 0x0490000006ca5fae */ /* 0x0007e6000d901d70 */
[----:B------:R-:W-:Y:S01]  /*1810*/  LOP3.LUT R0, R0, 0x1c0, RZ, 0xc0, !PT ;  /* 0x000001c000007812 */ /* 0x000fe200078ec0ff */
[----:B------:R4:W-:Y:S01]  /*1820*/  @P4 LDGSTS.E.BYPASS.LTC128B.128 [R202+0x5100], [R4.64], !P3 ;  /* 0x0510000004ca4fae */ /* 0x0009e2000d901d70 */
[----:B-1----:R-:W-:-:S04]  /*1830*/  @P2 LEA R2, P0, R24, R12, 0x1 ;  /* 0x0000000c18022211 */ /* 0x002fc800078008ff */
[----:B------:R-:W-:-:S05]  /*1840*/  @P2 LEA.HI.X R3, R24, R15, R30, 0x1, P0 ;  /* 0x0000000f18032211 */ /* 0x000fca00000f0c1e */
[----:B------:R1:W-:Y:S04]  /*1850*/  @P2 LDGSTS.E.BYPASS.LTC128B.128 [R202+0x5900], [R2.64], !P3 ;  /* 0x0590000002ca2fae */ /* 0x0003e8000d901d70 */
[----:B------:R-:W0:Y:S01]  /*1860*/  LDGDEPBAR ;  /* 0x00000000000079af */ /* 0x000e220000000000 */
[----:B----4-:R-:W-:Y:S02]  /*1870*/  IMAD.SHL.U32 R4, R11, 0x8, RZ ;  /* 0x000000080b047824 */ /* 0x010fe400078e00ff */
[----:B------:R-:W-:-:S05]  /*1880*/  IMAD.SHL.U32 R5, R10, 0x40, RZ ;  /* 0x000000400a057824 */ /* 0x000fca00078e00ff */
[----:B------:R-:W-:Y:S01]  /*1890*/  LOP3.LUT R197, R5, 0xfffffe00, RZ, 0xc0, !PT ;  /* 0xfffffe0005c57812 */ /* 0x000fe200078ec0ff */
[----:B-1----:R-:W-:Y:S01]  /*18a0*/  IMAD.SHL.U32 R2, R25, 0x40, RZ ;  /* 0x0000004019027824 */ /* 0x002fe200078e00ff */
[----:B------:R-:W-:-:S04]  /*18b0*/  DEPBAR.LE SB0, 0x1 ;  /* 0x000080400000791a */ /* 0x000fc80000000000 */
[----:B------:R-:W-:-:S04]  /*18c0*/  DEPBAR.LE SB0, 0x0 ;  /* 0x000080000000791a */ /* 0x000fc80000000000 */
[----:B------:R-:W-:Y:S01]  /*18d0*/  IMAD.SHL.U32 R3, R18, 0x8, RZ ;  /* 0x0000000812037824 */ /* 0x000fe200078e00ff */
[----:B------:R-:W-:-:S04]  /*18e0*/  LOP3.LUT R2, R2, 0x1c0, RZ, 0xc0, !PT ;  /* 0x000001c002027812 */ /* 0x000fc800078ec0ff */
[----:B------:R-:W-:Y:S02]  /*18f0*/  LOP3.LUT R3, R0, 0x8, R3, 0xf8, !PT ;  /* 0x0000000800037812 */ /* 0x000fe400078ef803 */
[----:B------:R-:W-:Y:S02]  /*1900*/  LOP3.LUT R4, R2, 0x8, R4, 0xf8, !PT ;  /* 0x0000000802047812 */ /* 0x000fe400078ef804 */
[----:B------:R-:W-:Y:S02]  /*1910*/  SHF.R.U32.HI R0, RZ, 0x3, R0 ;  /* 0x00000003ff007819 */ /* 0x000fe40000011600 */
[----:B------:R-:W-:Y:S02]  /*1920*/  SHF.R.U32.HI R2, RZ, 0x3, R2 ;  /* 0x00000003ff027819 */ /* 0x000fe40000011602 */
[----:B------:R-:W-:Y:S02]  /*1930*/  LOP3.LUT R0, R3, R0, RZ, 0x3c, !PT ;  /* 0x0000000003007212 */ /* 0x000fe400078e3cff */
[----:B------:R-:W-:Y:S01]  /*1940*/  LOP3.LUT R196, R4, R2, RZ, 0x3c, !PT ;  /* 0x0000000204c47212 */ /* 0x000fe200078e3cff */
[----:B------:R-:W-:-:S02]  /*1950*/  IMAD R2, R198, 0x400, R197 ;  /* 0x00000400c6027824 */ /* 0x000fc400078e02c5 */
[----:B------:R-:W-:Y:S02]  /*1960*/  IMAD R0, R11, 0x200, R0 ;  /* 0x000002000b007824 */ /* 0x000fe400078e0200 */
[----:B------:R-:W-:Y:S02]  /*1970*/  IMAD.IADD R2, R196, 0x1, R2 ;  /* 0x00000001c4027824 */ /* 0x000fe400078e0202 */
[----:B------:R-:W-:Y:S01]  /*1980*/  IMAD.SHL.U32 R208, R0, 0x2, RZ ;  /* 0x0000000200d07824 */ /* 0x000fe200078e00ff */
[----:B------:R-:W-:Y:S01]  /*1990*/  BAR.SYNC.DEFER_BLOCKING 0x0 ;  /* 0x0000000000007b1d */ /* 0x000fe20000010000 */
[----:B------:R-:W-:Y:S02]  /*19a0*/  IMAD.SHL.U32 R215, R2, 0x2, RZ ;  /* 0x0000000202d77824 */ /* 0x000fe400078e00ff */
[----:B------:R-:W-:Y:S01]  /*19b0*/  IMAD R0, R26, c[0x0][0x208], RZ ;  /* 0x000082001a007a24 */ /* 0x000fe200078e02ff */
[----:B------:R-:W-:Y:S01]  /*19c0*/  IADD3 R219, R208, 0x3120, RZ ;  /* 0x00003120d0db7810 */ /* 0x000fe20007ffe0ff */
[----:B------:R-:W-:-:S04]  /*19d0*/  IMAD.WIDE.U32 R2, R234, c[0x0][0x208], RZ ;  /* 0x00008200ea027a25 */ /* 0x000fc800078e00ff */
[----:B------:R-:W-:-:S04]  /*19e0*/  IMAD R0, R234, c[0x0][0x20c], R0 ;  /* 0x00008300ea007a24 */ /* 0x000fc800078e0200 */
[----:B------:R-:W-:Y:S02]  /*19f0*/  IMAD.IADD R3, R3, 0x1, R0 ;  /* 0x0000000103037824 */ /* 0x000fe400078e0200 */
[----:B------:R-:W-:Y:S02]  /*1a00*/  IMAD R0, R27, c[0x0][0x218], RZ ;  /* 0x000086001b007a24 */ /* 0x000fe400078e02ff */
[C---:B------:R-:W-:Y:S01]  /*1a10*/  IMAD.WIDE.U32 R2, R228.reuse, c[0x0][0x218], R2 ;  /* 0x00008600e4027a25 */ /* 0x040fe200078e0002 */
[----:B---3--:R-:W-:Y:S04]  /*1a20*/  LDSM.16.M88.4 R4, [R208+0x3100] ;  /* 0x00310000d004783b */ /* 0x008fe80000000200 */
[----:B------:R-:W1:Y:S04]  /*1a30*/  LDSM.16.M88.4 R16, [R215+0x6100] ;  /* 0x00610000d710783b */ /* 0x000e680000000200 */
[----:B------:R-:W3:Y:S04]  /*1a40*/  LDSM.16.M88.4 R12, [R215+0x8100] ;  /* 0x00810000d70c783b */ /* 0x000ee80000000200 */
[----:B--2---:R-:W2:Y:S04]  /*1a50*/  LDSM.16.M88.4 R8, [R208+0x3900] ;  /* 0x00390000d008783b */ /* 0x004ea80000000200 */
[----:B------:R-:W-:Y:S04]  /*1a60*/  LDSM.16.M88.4 R20, [R208+0x4100] ;  /* 0x00410000d014783b */ /* 0x000fe80000000200 */
[----:B------:R-:W-:Y:S04]  /*1a70*/  LDSM.16.M88.4 R36, [R208+0x4900] ;  /* 0x00490000d024783b */ /* 0x000fe80000000200 */
[----:B------:R-:W-:Y:S04]  /*1a80*/  LDSM.16.M88.4 R40, [R208+0x5900] ;  /* 0x00590000d028783b */ /* 0x000fe80000000200 */
[----:B------:R-:W-:Y:S01]  /*1a90*/  LDSM.16.M88.4 R32, [R208+0x5100] ;  /* 0x00510000d020783b */ /* 0x000fe20000000200 */
[-C--:B-1----:R-:W-:Y:S08]  /*1aa0*/  HMMA.16816.F32 R160, R16, R4.reuse, RZ ;  /* 0x0000000410a0723c */ /* 0x082ff000000018ff */
[C---:B---3--:R-:W-:Y:S07]  /*1ab0*/  HMMA.16816.F32 R132, R12.reuse, R4, RZ ;  /* 0x000000040c84723c */ /* 0x048fee00000018ff */
[----:B------:R-:W-:Y:S01]  /*1ac0*/  IMAD R4, R228, c[0x0][0x21c], R0 ;  /* 0x00008700e4047a24 */ /* 0x000fe200078e0200 */
[----:B------:R-:W-:Y:S01]  /*1ad0*/  IADD3 R0, P0, R2, UR44, RZ ;  /* 0x0000002c02007c10 */ /* 0x000fe2000ff1e0ff */
[----:B------:R-:W-:Y:S03]  /*1ae0*/  HMMA.16816.F32 R156, R12, R6, RZ ;  /* 0x000000060c9c723c */ /* 0x000fe600000018ff */
[----:B------:R-:W-:-:S02]  /*1af0*/  IADD3.X R2, R3, UR9, R4, P0, !PT ;  /* 0x0000000903027c10 */ /* 0x000fc400087fe404 */
[----:B------:R-:W-:-:S03]  /*1b00*/  LEA R3, P0, R0, c[0x0][0x1f8], 0x1 ;  /* 0x00007e0000037a11 */ /* 0x000fc600078008ff */
[C---:B------:R-:W-:Y:S01]  /*1b10*/  HMMA.16816.F32 R192, R16.reuse, R6, RZ ;  /* 0x0000000610c0723c */ /* 0x040fe200000018ff */
[----:B------:R-:W-:Y:S01]  /*1b20*/  LEA.HI.X R0, R0, c[0x0][0x1fc], R2, 0x1, P0 ;  /* 0x00007f0000007a11 */ /* 0x000fe200000f0c02 */
[----:B------:R-:W1:Y:S01]  /*1b30*/  SHFL.IDX PT, R4, R3, RZ, 0x181f ;  /* 0x00181fff03047589 */ /* 0x000e6200000e0000 */
[----:B------:R-:W-:Y:S02]  /*1b40*/  LOP3.LUT P0, RZ, R28, 0x2, RZ, 0xc0, !PT ;  /* 0x000000021cff7812 */ /* 0x000fe4000780c0ff */
[----:B------:R-:W-:Y:S01]  /*1b50*/  IADD3 R2, R208, 0x3100, RZ ;  /* 0x00003100d0027810 */ /* 0x000fe20007ffe0ff */
[----:B------:R-:W-:Y:S01]  /*1b60*/  SHFL.IDX PT, R5, R3, 0x1, 0x181f ;  /* 0x00381f0003057f89 */ /* 0x000fe200000e0000 */
[----:B------:R-:W-:Y:S01]  /*1b70*/  R2P PR, R25, 0x6 ;  /* 0x0000000619007804 */ /* 0x000fe20000000000 */
[-C--:B--2---:R-:W-:Y:S01]  /*1b80*/  HMMA.16816.F32 R168, R16, R8.reuse, RZ ;  /* 0x0000000810a8723c */ /* 0x084fe200000018ff */
[----:B------:R-:W-:Y:S01]  /*1b90*/  ISETP.GE.AND P4, PT, R24, c[0x0][0x1d4], PT ;  /* 0x0000750018007a0c */ /* 0x000fe20003f86270 */
[----:B------:R-:W2:Y:S03]  /*1ba0*/  SHFL.IDX PT, R7, R0, RZ, 0x181f ;  /* 0x00181fff00077589 */ /* 0x000ea600000e0000 */
[C---:B------:R-:W-:Y:S01]  /*1bb0*/  ISETP.LT.OR P6, PT, R29.reuse, 0x11, P4 ;  /* 0x000000111d00780c */ /* 0x040fe200027c1670 */
[----:B------:R-:W3:Y:S02]  /*1bc0*/  SHFL.IDX PT, R6, R3, 0x2, 0x181f ;  /* 0x00581f0003067f89 */ /* 0x000ee400000e0000 */
[----:B------:R-:W-:Y:S01]  /*1bd0*/  HMMA.16816.F32 R128, R12, R8, RZ ;  /* 0x000000080c80723c */ /* 0x000fe200000018ff */
[----:B------:R-:W-:Y:S01]  /*1be0*/  @P0 IADD3 R219, R2, -0x20, RZ ;  /* 0xffffffe002db0810 */ /* 0x000fe20007ffe0ff */
[----:B------:R-:W-:Y:S01]  /*1bf0*/  SHFL.IDX PT, R9, R0, 0x1, 0x181f ;  /* 0x00381f0000097f89 */ /* 0x000fe200000e0000 */
[----:B------:R-:W-:-:S02]  /*1c00*/  ISETP.LT.OR P0, PT, R29, 0x1, P4 ;  /* 0x000000011d00780c */ /* 0x000fc40002701670 */
[C---:B------:R-:W-:Y:S01]  /*1c10*/  IADD3 R224, R219.reuse, 0x800, RZ ;  /* 0x00000800dbe07810 */ /* 0x040fe20007ffe0ff */
[----:B------:R-:W-:Y:S01]  /*1c20*/  SHFL.IDX PT, R8, R3, 0x3, 0x181f ;  /* 0x00781f0003087f89 */ /* 0x000fe200000e0000 */
[C---:B------:R-:W-:Y:S01]  /*1c30*/  IADD3 R223, R219.reuse, 0x1000, RZ ;  /* 0x00001000dbdf7810 */ /* 0x040fe20007ffe0ff */
[-C--:B------:R-:W-:Y:S01]  /*1c40*/  HMMA.16816.F32 R152, R12, R10.reuse, RZ ;  /* 0x0000000a0c98723c */ /* 0x080fe200000018ff */
[C---:B------:R-:W-:Y:S01]  /*1c50*/  IADD3 R222, R219.reuse, 0x1800, RZ ;  /* 0x00001800dbde7810 */ /* 0x040fe20007ffe0ff */
[----:B------:R-:W-:Y:S01]  /*1c60*/  SHFL.IDX PT, R30, R3, 0x4, 0x181f ;  /* 0x00981f00031e7f89 */ /* 0x000fe200000e0000 */
[----:B-1----:R-:W-:Y:S02]  /*1c70*/  IADD3 R24, P5, R4, R226, RZ ;  /* 0x000000e204187210 */ /* 0x002fe40007fbe0ff */
[C---:B------:R-:W-:Y:S01]  /*1c80*/  IADD3 R221, R219.reuse, 0x2000, RZ ;  /* 0x00002000dbdd7810 */ /* 0x040fe20007ffe0ff */
[----:B------:R-:W-:Y:S01]  /*1c90*/  SHFL.IDX PT, R3, R3, 0x5, 0x181f ;  /* 0x00b81f0003037f89 */ /* 0x000fe200000e0000 */
[----:B------:R-:W-:Y:S01]  /*1ca0*/  IADD3 R220, R219, 0x2800, RZ ;  /* 0x00002800dbdc7810 */ /* 0x000fe20007ffe0ff */
[----:B------:R-:W-:Y:S02]  /*1cb0*/  HMMA.16816.F32 R188, R16, R10, RZ ;  /* 0x0000000a10bc723c */ /* 0x000fe400000018ff */
[----:B------:R-:W1:Y:S01]  /*1cc0*/  SHFL.IDX PT, R11, R0, 0x2, 0x181f ;  /* 0x00581f00000b7f89 */ /* 0x000e6200000e0000 */
[----:B--2---:R-:W-:-:S03]  /*1cd0*/  IMAD.X R25, R7, 0x1, R225, P5 ;  /* 0x0000000107197824 */ /* 0x004fc600028e06e1 */
[----:B------:R-:W2:Y:S02]  /*1ce0*/  SHFL.IDX PT, R10, R0, 0x3, 0x181f ;  /* 0x00781f00000a7f89 */ /* 0x000ea400000e0000 */
[-C--:B------:R-:W-:Y:S02]  /*1cf0*/  HMMA.16816.F32 R172, R16, R20.reuse, RZ ;  /* 0x0000001410ac723c */ /* 0x080fe400000018ff */
[----:B------:R-:W-:Y:S04]  /*1d00*/  SHFL.IDX PT, R31, R0, 0x4, 0x181f ;  /* 0x00981f00001f7f89 */ /* 0x000fe800000e0000 */
[----:B------:R4:W5:Y:S02]  /*1d10*/  SHFL.IDX PT, R64, R0, 0x5, 0x181f ;  /* 0x00b81f0000407f89 */ /* 0x00096400000e0000 */
[C---:B------:R-:W-:Y:S02]  /*1d20*/  HMMA.16816.F32 R120, R12.reuse, R20, RZ ;  /* 0x000000140c78723c */ /* 0x040fe400000018ff */
[----:B------:R-:W-:Y:S04]  /*1d30*/  LDSM.16.M88.4 R60, [R219] ;  /* 0x00000000db3c783b */ /* 0x000fe80000000200 */
[----:B------:R-:W-:Y:S01]  /*1d40*/  LDSM.16.M88.4 R56, [R219+0x800] ;  /* 0x00080000db38783b */ /* 0x000fe20000000200 */
[----:B------:R-:W-:Y:S01]  /*1d50*/  IMAD.MOV.U32 R20, RZ, RZ, 0x10 ;  /* 0x00000010ff147424 */ /* 0x000fe200078e00ff */
[----:B------:R-:W-:Y:S02]  /*1d60*/  HMMA.16816.F32 R148, R12, R22, RZ ;  /* 0x000000160c94723c */ /* 0x000fe400000018ff */
[----:B------:R-:W-:Y:S02]  /*1d70*/  LDSM.16.M88.4 R52, [R219+0x1000] ;  /* 0x00100000db34783b */ /* 0x000fe40000000200 */
[----:B------:R-:W-:-:S02]  /*1d80*/  SEL R2, R20, 0xfffffff0, !P1 ;  /* 0xfffffff014027807 */ /* 0x000fc40004800000 */
[-C--:B---3--:R-:W-:Y:S01]  /*1d90*/  IADD3 R20, P5, R6, R226.reuse, RZ ;  /* 0x000000e206147210 */ /* 0x088fe20007fbe0ff */
[----:B------:R-:W-:Y:S01]  /*1da0*/  LDSM.16.M88.4 R48, [R219+0x1800] ;  /* 0x00180000db30783b */ /* 0x000fe20000000200 */
[C---:B------:R-:W-:Y:S01]  /*1db0*/  HMMA.16816.F32 R164, R16.reuse, R22, RZ ;  /* 0x0000001610a4723c */ /* 0x040fe200000018ff */
[----:B------:R-:W-:Y:S02]  /*1dc0*/  IMAD R218, R2, 0x2, R215 ;  /* 0x0000000202da7824 */ /* 0x000fe400078e02d7 */
[--C-:B-1----:R-:W-:Y:S01]  /*1dd0*/  IMAD.X R21, R11, 0x1, R225.reuse, P5 ;  /* 0x000000010b157824 */ /* 0x102fe200028e06e1 */
[----:B------:R-:W-:Y:S01]  /*1de0*/  ISETP.LT.OR P5, PT, R29, 0x21, P4 ;  /* 0x000000211d00780c */ /* 0x000fe200027a1670 */
[----:B------:R-:W-:Y:S01]  /*1df0*/  LDSM.16.M88.4 R44, [R219+0x2000] ;  /* 0x00200000db2c783b */ /* 0x000fe20000000200 */
[----:B----4-:R-:W-:Y:S01]  /*1e00*/  IMAD.MOV.U32 R0, RZ, RZ, 0x40 ;  /* 0x00000040ff007424 */ /* 0x010fe200078e00ff */
[-C--:B------:R-:W-:Y:S01]  /*1e10*/  IADD3 R22, P1, R5, R226.reuse, RZ ;  /* 0x000000e205167210 */ /* 0x080fe20007f3e0ff */
[----:B------:R-:W-:Y:S01]  /*1e20*/  HMMA.16816.F32 R144, R16, R36, RZ ;  /* 0x000000241090723c */ /* 0x000fe200000018ff */
[----:B------:R-:W-:Y:S03]  /*1e30*/  LDSM.16.M88.4 R4, [R218+0x8100] ;  /* 0x00810000da04783b */ /* 0x000fe60000000200 */
[----:B------:R-:W-:Y:S01]  /*1e40*/  IMAD.X R23, R9, 0x1, R225, P1 ;  /* 0x0000000109177824 */ /* 0x000fe200008e06e1 */
[----:B------:R-:W-:-:S03]  /*1e50*/  IADD3 R26, P1, R8, R226, RZ ;  /* 0x000000e2081a7210 */ /* 0x000fc60007f3e0ff */
[C---:B------:R-:W-:Y:S02]  /*1e60*/  HMMA.16816.F32 R100, R12.reuse, R36, RZ ;  /* 0x000000240c64723c */ /* 0x040fe400000018ff */
[----:B--2---:R-:W-:Y:S01]  /*1e70*/  IMAD.X R27, R10, 0x1, R225, P1 ;  /* 0x000000010a1b7824 */ /* 0x004fe200008e06e1 */
[----:B------:R-:W-:Y:S01]  /*1e80*/  ISETP.LT.OR P1, PT, R29, 0x31, P4 ;  /* 0x000000311d00780c */ /* 0x000fe20002721670 */
[----:B------:R-:W-:Y:S04]  /*1e90*/  LDSM.16.M88.4 R8, [R218+0x6100] ;  /* 0x00610000da08783b */ /* 0x000fe80000000200 */
[-C--:B------:R-:W-:Y:S08]  /*1ea0*/  HMMA.16816.F32 R136, R12, R38.reuse, RZ ;  /* 0x000000260c88723c */ /* 0x080ff000000018ff */
[----:B------:R-:W-:Y:S01]  /*1eb0*/  HMMA.16816.F32 R140, R16, R38, RZ ;  /* 0x00000026108c723c */ /* 0x000fe200000018ff */
[----:B------:R-:W1:Y:S04]  /*1ec0*/  LDSM.16.M88.4 R36, [R219+0x2800] ;  /* 0x00280000db24783b */ /* 0x000e680000000200 */
[----:B------:R-:W-:Y:S01]  /*1ed0*/  @!PT LDS RZ, [RZ] ;  /* 0x00000000fffff984 */ /* 0x000fe20000000800 */
[----:B------:R-:W-:Y:S01]  /*1ee0*/  @!PT LDS RZ, [RZ] ;  /* 0x00000000fffff984 */ /* 0x000fe20000000800 */
[----:B------:R-:W-:Y:S01]  /*1ef0*/  @!PT LDS RZ, [RZ] ;  /* 0x00000000fffff984 */ /* 0x000fe20000000800 */
[----:B------:R2:W-:Y:S01]  /*1f00*/  LDGSTS.E.BYPASS.LTC128B.128 [R202+0x100], [R24.64], !P0 ;  /* 0x0010000018ca7fae */ /* 0x0005e2000c101d70 */
[----:B------:R-:W-:-:S02]  /*1f10*/  LOP3.LUT P0, RZ, R28, 0x4, RZ, 0xc0, !PT ;  /* 0x000000041cff7812 */ /* 0x000fc4000780c0ff */
[C---:B------:R-:W-:Y:S01]  /*1f20*/  HMMA.16816.F32 R76, R12.reuse, R40, RZ ;  /* 0x000000280c4c723c */ /* 0x040fe200000018ff */
[----:B------:R3:W-:Y:S01]  /*1f30*/  LDGSTS.E.BYPASS.LTC128B.128 [R202+0x900], [R22.64], !P6 ;  /* 0x0090000016ca7fae */ /* 0x0007e2000f101d70 */
[C---:B------:R-:W-:Y:S02]  /*1f40*/  ISETP.LT.OR P6, PT, R29.reuse, 0x41, P4 ;  /* 0x000000411d00780c */ /* 0x040fe400027c1670 */
[----:B------:R-:W-:Y:S01]  /*1f50*/  ISETP.LT.OR P4, PT, R29, 0x51, P4 ;  /* 0x000000511d00780c */ /* 0x000fe20002781670 */
[----:B------:R4:W-:Y:S01]  /*1f60*/  LDGSTS.E.BYPASS.LTC128B.128 [R202+0x1100], [R20.64], !P5 ;  /* 0x0110000014ca7fae */ /* 0x0009e2000e901d70 */
[----:B------:R-:W-:Y:S02]  /*1f70*/  SEL R0, R0, 0xffffffc0, !P0 ;  /* 0xffffffc000007807 */ /* 0x000fe40004000000 */
[----:B------:R-:W-:Y:S01]  /*1f80*/  HMMA.16816.F32 R92, R12, R32, RZ ;  /* 0x000000200c5c723c */ /* 0x000fe200000018ff */
[----:B------:R1:W-:Y:S01]  /*1f90*/  LDGSTS.E.BYPASS.LTC128B.128 [R202+0x1900], [R26.64], !P1 ;  /* 0x019000001aca7fae */ /* 0x0003e2000c901d70 */
[----:B------:R-:W-:Y:S01]  /*1fa0*/  PLOP3.LUT P0, PT, PT, PT, UP3, 0x80, 0x0 ;  /* 0x000000000000781c */ /* 0x000fe20003f0f038 */
[----:B------:R-:W-:-:S02]  /*1fb0*/  IMAD.IADD R214, R208, 0x1, R0 ;  /* 0x00000001d0d67824 */ /* 0x000fc400078e0200 */
[----:B------:R-:W-:Y:S01]  /*1fc0*/  IMAD.IADD R213, R0, 0x1, R219 ;  /* 0x0000000100d57824 */ /* 0x000fe200078e02db */
[----:B------:R-:W-:Y:S02]  /*1fd0*/  LOP3.LUT R0, R196, R197, RZ, 0xfc, !PT ;  /* 0x000000c5c4007212 */ /* 0x000fe400078efcff */
[----:B------:R-:W-:Y:S01]  /*1fe0*/  HMMA.16816.F32 R104, R12, R34, RZ ;  /* 0x000000220c68723c */ /* 0x000fe200000018ff */
[----:B--2---:R-:W-:-:S07]  /*1ff0*/  IMAD.MOV.U32 R24, RZ, RZ, 0x20 ;  /* 0x00000020ff187424 */ /* 0x004fce00078e00ff */
[----:B------:R-:W-:Y:S01]  /*2000*/  HMMA.16816.F32 R84, R12, R42, RZ ;  /* 0x0000002a0c54723c */ /* 0x000fe200000018ff */
[-C--:B---3--:R-:W-:Y:S02]  /*2010*/  IADD3 R22, P1, R3, R226.reuse, RZ ;  /* 0x000000e203167210 */ /* 0x088fe40007f3e0ff */
[----:B------:R-:W-:Y:S02]  /*2020*/  SEL R3, R24, 0xffffffe0, !P2 ;  /* 0xffffffe018037807 */ /* 0x000fe40005000000 */
[----:B----4-:R-:W-:Y:S01]  /*2030*/  IADD3 R20, P5, R30, R226, RZ ;  /* 0x000000e21e147210 */ /* 0x010fe20007fbe0ff */
[----:B-----5:R-:W-:Y:S02]  /*2040*/  IMAD.X R23, R64, 0x1, R225, P1 ;  /* 0x0000000140177824 */ /* 0x020fe400008e06e1 */
[----:B-1----:R-:W-:Y:S01]  /*2050*/  HMMA.16816.F32 R12, R4, R36, R76 ;  /* 0x00000024040c723c */ /* 0x002fe2000000184c */
[----:B------:R-:W-:Y:S02]  /*2060*/  IMAD R216, R3, 0x2, R215 ;  /* 0x0000000203d87824 */ /* 0x000fe400078e02d7 */
[----:B------:R-:W-:-:S02]  /*2070*/  IMAD.X R21, R31, 0x1, R225, P5 ;  /* 0x000000011f157824 */ /* 0x000fc400028e06e1 */
[----:B------:R-:W-:-:S03]  /*2080*/  IMAD R217, R2, 0x2, R216 ;  /* 0x0000000202d97824 */ /* 0x000fc600078e02d8 */
[----:B------:R1:W-:Y:S01]  /*2090*/  LDGSTS.E.BYPASS.LTC128B.128 [R202+0x2100], [R20.64], !P6 ;  /* 0x0210000014ca7fae */ /* 0x0003e2000f101d70 */
[----:B------:R-:W-:Y:S03]  /*20a0*/  HMMA.16816.F32 R112, R16, R32, RZ ;  /* 0x000000201070723c */ /* 0x000fe600000018ff */
[----:B------:R1:W-:Y:S01]  /*20b0*/  LDGSTS.E.BYPASS.LTC128B.128 [R202+0x2900], [R22.64], !P4 ;  /* 0x0290000016ca7fae */ /* 0x0003e2000e101d70 */
[----:B------:R-:W-:-:S03]  /*20c0*/  ISETP.GT.AND P4, PT, R203, 0x5f, PT ;  /* 0x0000005fcb00780c */ /* 0x000fc60003f84270 */
[----:B------:R-:W-:Y:S01]  /*20d0*/  LDSM.16.M88.4 R124, [R214+0x5900] ;  /* 0x00590000d67c783b */ /* 0x000fe20000000200 */
[C---:B------:R-:W-:Y:S03]  /*20e0*/  HMMA.16816.F32 R96, R16.reuse, R34, RZ ;  /* 0x000000221060723c */ /* 0x040fe600000018ff */
[----:B------:R-:W-:Y:S04]  /*20f0*/  LDSM.16.M88.4 R72, [R214+0x3100] ;  /* 0x00310000d648783b */ /* 0x000fe80000000200 */
[----:B------:R-:W-:Y:S01]  /*2100*/  LDSM.16.M88.4 R68, [R214+0x3900] ;  /* 0x00390000d644783b */ /* 0x000fe20000000200 */
[C---:B------:R-:W-:Y:S03]  /*2110*/  HMMA.16816.F32 R80, R16.reuse, R40, RZ ;  /* 0x000000281050723c */ /* 0x040fe600000018ff */
[----:B------:R-:W-:Y:S04]  /*2120*/  LDSM.16.M88.4 R88, [R214+0x4100] ;  /* 0x00410000d658783b */ /* 0x000fe80000000200 */
[----:B------:R-:W-:Y:S01]  /*2130*/  LDSM.16.M88.4 R108, [R214+0x4900] ;  /* 0x00490000d66c783b */ /* 0x000fe20000000200 */
[----:B------:R-:W-:Y:S03]  /*2140*/  HMMA.16816.F32 R64, R16, R42, RZ ;  /* 0x0000002a1040723c */ /* 0x000fe600000018ff */
[----:B------:R-:W-:Y:S04]  /*2150*/  LDSM.16.M88.4 R116, [R214+0x5100] ;  /* 0x00510000d674783b */ /* 0x000fe80000000200 */
[----:B-1----:R-:W1:Y:S01]  /*2160*/  LDSM.16.M88.4 R20, [R216+0x8100] ;  /* 0x00810000d814783b */ /* 0x002e620000000200 */
[C---:B------:R-:W-:Y:S03]  /*2170*/  HMMA.16816.F32 R40, R4.reuse, R60, R132 ;  /* 0x0000003c0428723c */ /* 0x040fe60000001884 */
[----:B------:R-:W0:Y:S05]  /*2180*/  LDGDEPBAR ;  /* 0x00000000000079af */ /* 0x000e2a0000000000 */
[C---:B------:R-:W-:Y:S08]  /*2190*/  HMMA.16816.F32 R32, R4.reuse, R56, R128 ;  /* 0x000000380420723c */ /* 0x040ff00000001880 */
        /* <DEDUP_REMOVED lines=8> */
[----:B------:R-:W-:Y:S01]  /*2220*/  HMMA.16816.F32 R84, R4, R38, R84 ;  /* 0x000000260454723c */ /* 0x000fe20000001854 */
[----:B------:R-:W-:Y:S07]  /*2230*/  LDSM.16.M88.4 R4, [R217+0x8100] ;  /* 0x00810000d904783b */ /* 0x000fee0000000200 */
[----:B-1----:R-:W-:Y:S01]  /*2240*/  HMMA.16816.F32 R120, R20, R124, R12 ;  /* 0x0000007c1478723c */ /* 0x002fe2000000180c */
[----:B------:R-:W1:Y:S07]  /*2250*/  LDSM.16.M88.4 R12, [R216+0x6100] ;  /* 0x00610000d80c783b */ /* 0x000e6e0000000200 */
[C---:B------:R-:W-:Y:S08]  /*2260*/  HMMA.16816.F32 R176, R8.reuse, R48, R144 ;  /* 0x0000003008b0723c */ /* 0x040ff00000001890 */
[C---:B------:R-:W-:Y:S08]  /*2270*/  HMMA.16816.F32 R184, R8.reuse, R36, R80 ;  /* 0x0000002408b8723c */ /* 0x040ff00000001850 */
[C---:B------:R-:W-:Y:S08]  /*2280*/  HMMA.16816.F32 R48, R8.reuse, R50, R140 ;  /* 0x000000320830723c */ /* 0x040ff0000000188c */
[----:B------:R-:W-:Y:S01]  /*2290*/  HMMA.16816.F32 R148, R8, R38, R64 ;  /* 0x000000260894723c */ /* 0x000fe20000001840 */
[----:B------:R-:W2:Y:S07]  /*22a0*/  LDSM.16.M88.4 R36, [R213+0x800] ;  /* 0x00080000d524783b */ /* 0x000eae0000000200 */
[C---:B------:R-:W-:Y:S01]  /*22b0*/  HMMA.16816.F32 R144, R20.reuse, R72, R40 ;  /* 0x000000481490723c */ /* 0x040fe20000001828 */
[----:B------:R-:W3:Y:S07]  /*22c0*/  LDSM.16.M88.4 R40, [R213] ;  /* 0x00000000d528783b */ /* 0x000eee0000000200 */
[C---:B------:R-:W-:Y:S01]  /*22d0*/  HMMA.16816.F32 R140, R20.reuse, R68, R32 ;  /* 0x00000044148c723c */ /* 0x040fe20000001820 */
[----:B------:R-:W4:Y:S07]  /*22e0*/  LDSM.16.M88.4 R32, [R213+0x1000] ;  /* 0x00100000d520783b */ /* 0x000f2e0000000200 */
[C---:B------:R-:W-:Y:S01]  /*22f0*/  HMMA.16816.F32 R136, R20.reuse, R88, R28 ;  /* 0x000000581488723c */ /* 0x040fe2000000181c */
[----:B------:R-:W5:Y:S07]  /*2300*/  LDSM.16.M88.4 R28, [R213+0x1800] ;  /* 0x00180000d51c783b */ /* 0x000f6e0000000200 */
[C---:B------:R-:W-:Y:S01]  /*2310*/  HMMA.16816.F32 R132, R20.reuse, R108, R24 ;  /* 0x0000006c1484723c */ /* 0x040fe20000001818 */
[----:B------:R-:W1:Y:S07]  /*2320*/  LDSM.16.M88.4 R24, [R213+0x2000] ;  /* 0x00200000d518783b */ /* 0x000e6e0000000200 */
[----:B------:R-:W-:Y:S01]  /*2330*/  HMMA.16816.F32 R128, R20, R116, R16 ;  /* 0x000000741480723c */ /* 0x000fe20000001810 */
[----:B------:R-:W1:Y:S07]  /*2340*/  LDSM.16.M88.4 R16, [R213+0x2800] ;  /* 0x00280000d510783b */ /* 0x000e6e0000000200 */
        /* <DEDUP_REMOVED lines=8> */
[----:B------:R-:W1:Y:S01]  /*23d0*/  LDSM.16.M88.4 R8, [R217+0x6100] ;  /* 0x00610000d908783b */ /* 0x000e620000000200 */
[----:B------:R-:W-:-:S06]  /*23e0*/  DEPBAR.LE SB0, 0x0 ;  /* 0x000080000000791a */ /* 0x000fcc0000000000 */
[C---:B------:R-:W-:Y:S08]  /*23f0*/  HMMA.16816.F32 R100, R20.reuse, R90, R100 ;  /* 0x0000005a1464723c */ /* 0x040ff00000001864 */
[C---:B------:R-:W-:Y:S08]  /*2400*/  HMMA.16816.F32 R112, R20.reuse, R74, R76 ;  /* 0x0000004a1470723c */ /* 0x040ff0000000184c */
[C---:B------:R-:W-:Y:S08]  /*2410*/  HMMA.16816.F32 R104, R20.reuse, R70, R92 ;  /* 0x000000461468723c */ /* 0x040ff0000000185c */
[C---:B------:R-:W-:Y:S08]  /*2420*/  HMMA.16816.F32 R96, R20.reuse, R110, R156 ;  /* 0x0000006e1460723c */ /* 0x040ff0000000189c */
[C---:B------:R-:W-:Y:S08]  /*2430*/  HMMA.16816.F32 R92, R20.reuse, R118, R152 ;  /* 0x00000076145c723c */ /* 0x040ff00000001898 */
[----:B------:R-:W-:Y:S08]  /*2440*/  HMMA.16816.F32 R84, R20, R126, R84 ;  /* 0x0000007e1454723c */ /* 0x000ff00000001854 */
[C---:B-1----:R-:W-:Y:S08]  /*2450*/  HMMA.16816.F32 R80, R12.reuse, R72, R160 ;  /* 0x000000480c50723c */ /* 0x042ff000000018a0 */
        /* <DEDUP_REMOVED lines=9> */
[----:B------:R-:W-:Y:S08]  /*24f0*/  HMMA.16816.F32 R20, R12, R124, R184 ;  /* 0x0000007c0c14723c */ /* 0x000ff000000018b8 */
[----:B--2---:R-:W-:Y:S08]  /*2500*/  HMMA.16816.F32 R152, R4, R36, R140 ;  /* 0x000000240498723c */ /* 0x004ff0000000188c */
[----:B------:R-:W-:Y:S08]  /*2510*/  HMMA.16816.F32 R12, R12, R126, R148 ;  /* 0x0000007e0c0c723c */ /* 0x000ff00000001894 */
[C---:B---3--:R-:W-:Y:S08]  /*2520*/  HMMA.16816.F32 R156, R4.reuse, R40, R144 ;  /* 0x00000028049c723c */ /* 0x048ff00000001890 */
[C---:B----4-:R-:W-:Y:S08]  /*2530*/  HMMA.16816.F32 R140, R4.reuse, R34, R100 ;  /* 0x00000022048c723c */ /* 0x050ff00000001864 */
[C---:B------:R-:W-:Y:S08]  /*2540*/  HMMA.16816.F32 R148, R4.reuse, R42, R112 ;  /* 0x0000002a0494723c */ /* 0x040ff00000001870 */
[C---:B------:R-:W-:Y:S08]  /*2550*/  HMMA.16816.F32 R144, R4.reuse, R38, R104 ;  /* 0x000000260490723c */ /* 0x040ff00000001868 */
[C---:B-----5:R-:W-:Y:S08]  /*2560*/  HMMA.16816.F32 R100, R4.reuse, R30, R96 ;  /* 0x0000001e0464723c */ /* 0x060ff00000001860 */
[C---:B------:R-:W-:Y:S08]  /*2570*/  HMMA.16816.F32 R136, R4.reuse, R32, R136 ;  /* 0x000000200488723c */ /* 0x040ff00000001888 */
[C---:B------:R-:W-:Y:S08]  /*2580*/  HMMA.16816.F32 R112, R4.reuse, R28, R132 ;  /* 0x0000001c0470723c */ /* 0x040ff00000001884 */
[C---:B------:R-:W-:Y:S08]  /*2590*/  HMMA.16816.F32 R104, R4.reuse, R24, R128 ;  /* 0x000000180468723c */ /* 0x040ff00000001880 */
[C---:B------:R-:W-:Y:S08]  /*25a0*/  HMMA.16816.F32 R96, R4.reuse, R26, R92 ;  /* 0x0000001a0460723c */ /* 0x040ff0000000185c */
[C---:B------:R-:W-:Y:S08]  /*25b0*/  HMMA.16816.F32 R120, R4.reuse, R16, R120 ;  /* 0x000000100478723c */ /* 0x040ff00000001878 */
[----:B------:R-:W-:Y:S07]  /*25c0*/  HMMA.16816.F32 R108, R4, R18, R84 ;  /* 0x00000012046c723c */ /* 0x000fee0000001854 */
[----:B------:R-:W-:Y:S01]  /*25d0*/  IADD3 R4, R202, 0x100, RZ ;  /* 0x00000100ca047810 */ /* 0x000fe20007ffe0ff */
[C---:B------:R-:W-:Y:S04]  /*25e0*/  HMMA.16816.F32 R92, R8.reuse, R40, R80 ;  /* 0x00000028085c723c */ /* 0x040fe80000001850 */
[----:B------:R1:W-:Y:S04]  /*25f0*/  STL [R1+0xc], R4 ;  /* 0x00000c0401007387 */ /* 0x0003e80000100800 */
        /* <DEDUP_REMOVED lines=11> */
[----:B------:R-:W-:Y:S06]  /*26b0*/  BAR.SYNC.DEFER_BLOCKING 0x0 ;  /* 0x0000000000007b1d */ /* 0x000fec0000010000 */
[----:B------:R-:W-:Y:S05]  /*26c0*/  @!P0 BRA `(.L_x_150) ;  /* 0x000003a000008947 */ /* 0x000fea0003800000 */
[----:B-1----:R-:W-:Y:S01]  /*26d0*/  PLOP3.LUT P1, PT, PT, PT, UP1, 0x80, 0x0 ;  /* 0x000000000000781c */ /* 0x002fe20003f2f018 */
[----:B------:R-:W-:Y:S01]  /*26e0*/  IMAD.MOV.U32 R228, RZ, RZ, RZ ;  /* 0x000000ffffe47224 */ /* 0x000fe200078e00ff */
[----:B------:R-:W-:-:S02]  /*26f0*/  IADD3 R5, R203, UR12, R204 ;  /* 0x0000000ccb057c10 */ /* 0x000fc4000fffe0cc */
[----:B------:R-:W-:Y:S02]  /*2700*/  PLOP3.LUT P0, PT, PT, PT, UP1, 0x80, 0x0 ;  /* 0x000000000000781c */ /* 0x000fe40003f0f018 */
[----:B------:R-:W-:-:S05]  /*2710*/  IADD3 R5, R5, -0x60, RZ ;  /* 0xffffffa005057810 */ /* 0x000fca0007ffe0ff */
[----:B------:R-:W-:Y:S02]  /*2720*/  IMAD.MOV.U32 R4, RZ, RZ, R5 ;  /* 0x000000ffff047224 */ /* 0x000fe400078e0005 */
[----:B------:R-:W-:-:S05]  /*2730*/  @P1 IMAD.HI.U32 R6, R5, c[0x0][0x2bc], RZ ;  /* 0x0000af0005061a27 */ /* 0x000fca00078e00ff */
        /* <DEDUP_REMOVED lines=8> */
[----:B------:R-:W-:-:S05]  /*27c0*/  SHF.R.S32.HI R4, RZ, 0x1f, R234 ;  /* 0x0000001fff047819 */ /* 0x000fca00000114ea */
[----:B-1----:R-:W-:Y:S02]  /*27d0*/  IMAD R6, R4, c[0x0][0x1e0], RZ ;  /* 0x0000780004067a24 */ /* 0x002fe400078e02ff */
[----:B------:R-:W-:-:S04]  /*27e0*/  IMAD.WIDE.U32 R4, R234, c[0x0][0x1e0], RZ ;  /* 0x00007800ea047a25 */ /* 0x000fc800078e00ff */
[----:B------:R-:W-:-:S04]  /*27f0*/  IMAD R6, R234, c[0x0][0x1e4], R6 ;  /* 0x00007900ea067a24 */ /* 0x000fc800078e0206 */
[----:B------:R-:W-:Y:S01]  /*2800*/  IMAD.IADD R5, R5, 0x1, R6 ;  /* 0x0000000105057824 */ /* 0x000fe200078e0206 */
[----:B--2---:R-:W-:-:S03]  /*2810*/  SHF.R.S32.HI R6, RZ, 0x1f, R228 ;  /* 0x0000001fff067819 */ /* 0x004fc600000114e4 */
[----:B------:R-:W-:-:S04]  /*2820*/  IMAD.WIDE.U32 R4, R228, c[0x0][0x1f0], R4 ;  /* 0x00007c00e4047a25 */ /* 0x000fc800078e0004 */
[----:B------:R-:W-:Y:S01]  /*2830*/  IMAD R6, R6, c[0x0][0x1f0], RZ ;  /* 0x00007c0006067a24 */ /* 0x000fe200078e02ff */
[----:B------:R-:W-:-:S03]  /*2840*/  IADD3 R4, P0, R4, UR46, RZ ;  /* 0x0000002e04047c10 */ /* 0x000fc6000ff1e0ff */
[----:B------:R-:W-:-:S05]  /*2850*/  IMAD R6, R228, c[0x0][0x1f4], R6 ;  /* 0x00007d00e4067a24 */ /* 0x000fca00078e0206 */
[----:B------:R-:W-:Y:S02]  /*2860*/  IADD3.X R6, R5, UR8, R6, P0, !PT ;  /* 0x0000000805067c10 */ /* 0x000fe400087fe406 */
[----:B------:R-:W-:-:S04]  /*2870*/  LEA R5, P0, R4, c[0x0][0x1c8], 0x1 ;  /* 0x0000720004057a11 */ /* 0x000fc800078008ff */
[----:B------:R-:W-:Y:S01]  /*2880*/  LEA.HI.X R4, R4, c[0x0][0x1cc], R6, 0x1, P0 ;  /* 0x0000730004047a11 */ /* 0x000fe200000f0c06 */
[----:B------:R-:W-:Y:S04]  /*2890*/  SHFL.IDX PT, R8, R5, 0x1, 0x181f ;  /* 0x00381f0005087f89 */ /* 0x000fe800000e0000 */
[----:B------:R-:W1:Y:S04]  /*28a0*/  SHFL.IDX PT, R6, R5, RZ, 0x181f ;  /* 0x00181fff05067589 */ /* 0x000e6800000e0000 */
[----:B------:R-:W2:Y:S04]  /*28b0*/  SHFL.IDX PT, R7, R4, RZ, 0x181f ;  /* 0x00181fff04077589 */ /* 0x000ea800000e0000 */
[----:B------:R-:W3:Y:S04]  /*28c0*/  SHFL.IDX PT, R10, R5, 0x2, 0x181f ;  /* 0x00581f00050a7f89 */ /* 0x000ee800000e0000 */
[----:B------:R-:W4:Y:S04]  /*28d0*/  SHFL.IDX PT, R9, R5, 0x3, 0x181f ;  /* 0x00781f0005097f89 */ /* 0x000f2800000e0000 */
[----:B------:R-:W5:Y:S04]  /*28e0*/  SHFL.IDX PT, R11, R4, 0x1, 0x181f ;  /* 0x00381f00040b7f89 */ /* 0x000f6800000e0000 */
[----:B------:R-:W-:Y:S04]  /*28f0*/  SHFL.IDX PT, R14, R5, 0x4, 0x181f ;  /* 0x00981f00050e7f89 */ /* 0x000fe800000e0000 */
[----:B------:R-:W-:Y:S01]  /*2900*/  SHFL.IDX PT, R5, R5, 0x5, 0x181f ;  /* 0x00b81f0005057f89 */ /* 0x000fe200000e0000 */
[----:B-1----:R-:W-:-:S03]  /*2910*/  IADD3 R6, P0, R6, R226, RZ ;  /* 0x000000e206067210 */ /* 0x002fc60007f1e0ff */
[----:B------:R-:W1:Y:S02]  /*2920*/  SHFL.IDX PT, R18, R4, 0x2, 0x181f ;  /* 0x00581f0004127f89 */ /* 0x000e6400000e0000 */
[----:B--2---:R-:W-:Y:S01]  /*2930*/  IMAD.X R7, R7, 0x1, R225, P0 ;  /* 0x0000000107077824 */ /* 0x004fe200000e06e1 */
[-C--:B------:R-:W-:Y:S01]  /*2940*/  IADD3 R12, P0, R8, R226.reuse, RZ ;  /* 0x000000e2080c7210 */ /* 0x080fe20007f1e0ff */
[----:B------:R-:W2:Y:S01]  /*2950*/  SHFL.IDX PT, R17, R4, 0x3, 0x181f ;  /* 0x00781f0004117f89 */ /* 0x000ea200000e0000 */
[----:B---3--:R-:W-:-:S03]  /*2960*/  IADD3 R10, P5, R10, R226, RZ ;  /* 0x000000e20a0a7210 */ /* 0x008fc60007fbe0ff */
[----:B------:R-:W-:Y:S01]  /*2970*/  SHFL.IDX PT, R16, R4, 0x4, 0x181f ;  /* 0x00981f0004107f89 */ /* 0x000fe200000e0000 */
[----:B----4-:R-:W-:-:S03]  /*2980*/  IADD3 R8, P2, R9, R226, RZ ;  /* 0x000000e209087210 */ /* 0x010fc60007f5e0ff */
[----:B------:R3:W4:Y:S01]  /*2990*/  SHFL.IDX PT, R15, R4, 0x5, 0x181f ;  /* 0x00b81f00040f7f89 */ /* 0x00072200000e0000 */
[----:B-----5:R-:W-:-:S03]  /*29a0*/  IMAD.X R13, R11, 0x1, R225, P0 ;  /* 0x000000010b0d7824 */ /* 0x020fc600000e06e1 */
[----:B------:R5:W-:Y:S04]  /*29b0*/  LDGSTS.E.BYPASS.LTC128B.128 [R202+0x3100], [R6.64], !P3 ;  /* 0x0310000006ca7fae */ /* 0x000be8000d901d70 */
[----:B------:R5:W-:Y:S01]  /*29c0*/  LDGSTS.E.BYPASS.LTC128B.128 [R202+0x3900], [R12.64], !P3 ;  /* 0x039000000cca7fae */ /* 0x000be2000d901d70 */
[--C-:B-1----:R-:W-:Y:S02]  /*29d0*/  IMAD.X R11, R18, 0x1, R225.reuse, P5 ;  /* 0x00000001120b7824 */ /* 0x102fe400028e06e1 */
[----:B--2---:R-:W-:-:S03]  /*29e0*/  IMAD.X R9, R17, 0x1, R225, P2 ;  /* 0x0000000111097824 */ /* 0x004fc600010e06e1 */
[----:B------:R1:W-:Y:S04]  /*29f0*/  LDGSTS.E.BYPASS.LTC128B.128 [R202+0x4100], [R10.64], !P3 ;  /* 0x041000000aca7fae */ /* 0x0003e8000d901d70 */
[----:B------:R1:W-:Y:S01]  /*2a00*/  LDGSTS.E.BYPASS.LTC128B.128 [R202+0x4900], [R8.64], !P3 ;  /* 0x0490000008ca7fae */ /* 0x0003e2000d901d70 */
[----:B---3--:R-:W-:-:S05]  /*2a10*/  IADD3 R4, P0, R5, R226, RZ ;  /* 0x000000e205047210 */ /* 0x008fca0007f1e0ff */
[----:B----4-:R-:W-:Y:S01]  /*2a20*/  IMAD.X R5, R15, 0x1, R225, P0 ;  /* 0x000000010f057824 */ /* 0x010fe200000e06e1 */
[----:B-----5:R-:W-:-:S05]  /*2a30*/  IADD3 R6, P1, R14, R226, RZ ;  /* 0x000000e20e067210 */ /* 0x020fca0007f3e0ff */
[----:B------:R-:W-:-:S05]  /*2a40*/  IMAD.X R7, R16, 0x1, R225, P1 ;  /* 0x0000000110077824 */ /* 0x000fca00008e06e1 */
[----:B------:R1:W-:Y:S04]  /*2a50*/  LDGSTS.E.BYPASS.LTC128B.128 [R202+0x5100], [R6.64], !P3 ;  /* 0x0510000006ca7fae */ /* 0x0003e8000d901d70 */
[----:B------:R1:W-:Y:S02]  /*2a60*/  LDGSTS.E.BYPASS.LTC128B.128 [R202+0x5900], [R4.64], !P3 ;  /* 0x0590000004ca7fae */ /* 0x0003e4000d901d70 */
.L_x_150:
[----:B-1----:R-:W-:Y:S01]  /*2a70*/  FMUL.FTZ R4, R93, c[0x0][0x320] ;  /* 0x0000c8005d047a20 */ /* 0x002fe20000410000 */
[----:B------:R-:W-:Y:S01]  /*2a80*/  SHF.R.S32.HI R7, RZ, 0x1f, R198 ;  /* 0x0000001fff077819 */ /* 0x000fe200000114c6 */
[----:B------:R-:W-:Y:S01]  /*2a90*/  FMUL.FTZ R5, R65, c[0x0][0x320] ;  /* 0x0000c80041057a20 */ /* 0x000fe20000410000 */
[----:B------:R-:W-:Y:S01]  /*2aa0*/  LEA.HI R6, R201, R200, RZ, 0x2 ;  /* 0x000000c8c9067211 */ /* 0x000fe200078f10ff */
[----:B------:R1:W2:Y:S01]  /*2ab0*/  MUFU.TANH R60, R4 ;  /* 0x00000004003c7308 */ /* 0x0002a20000002400 */
[----:B------:R-:W-:Y:S01]  /*2ac0*/  FMUL.FTZ R8, R72, c[0x0][0x320] ;  /* 0x0000c80048087a20 */ /* 0x000fe20000410000 */
[----:B------:R-:W-:Y:S01]  /*2ad0*/  PLOP3.LUT P1, PT, PT, PT, UP2, 0x80, 0x0 ;  /* 0x000000000000781c */ /* 0x000fe20003f2f028 */
[----:B------:R-:W-:Y:S01]  /*2ae0*/  FMUL.FTZ R10, R73, c[0x0][0x320] ;  /* 0x0000c800490a7a20 */ /* 0x000fe20000410000 */
[----:B------:R-:W-:Y:S01]  /*2af0*/  LOP3.LUT R6, R6, 0xfffffffc, RZ, 0xc0, !PT ;  /* 0xfffffffc06067812 */ /* 0x000fe200078ec0ff */
[----:B------:R-:W-:Y:S01]  /*2b00*/  ULDC UR12, c[0x0][0x324] ;  /* 0x0000c900000c7ab9 */ /* 0x000fe20000000800 */
[----:B------:R-:W-:Y:S01]  /*2b10*/  PLOP3.LUT P0, PT, PT, PT, UP2, 0x80, 0x0 ;  /* 0x000000000000781c */ /* 0x000fe20003f0f028 */
[----:B------:R-:W-:Y:S01]  /*2b20*/  ULDC UR15, c[0x0][0x1d0] ;  /* 0x00007400000f7ab9 */ /* 0x000fe20000000800 */
[----:B------:R3:W4:Y:S01]  /*2b30*/  MUFU.TANH R17, R5 ;  /* 0x0000000500117308 */ /* 0x0007220000002400 */
[----:B------:R-:W-:Y:S01]  /*2b40*/  IMAD.IADD R6, R200, 0x1, -R6 ;  /* 0x00000001c8067824 */ /* 0x000fe200078e0a06 */
[----:B------:R-:W-:Y:S01]  /*2b50*/  UIMAD UR15, UR7, UR15, UR35 ;  /* 0x0000000f070f72a4 */ /* 0x000fe2000f8e0223 */
[----:B------:R-:W0:Y:S01]  /*2b60*/  LDGDEPBAR ;  /* 0x00000000000079af */ /* 0x000e220000000000 */
[----:B------:R-:W-:Y:S01]  /*2b70*/  ULOP3.LUT UR12, URZ, UR12, URZ, 0x33, !UPT ;  /* 0x0000000c3f0c7292 */ /* 0x000fe2000f8e333f */
[----:B-1----:R-:W-:-:S03]  /*2b80*/  FMUL.FTZ R4, R84, c[0x0][0x320] ;  /* 0x0000c80054047a20 */ /* 0x002fc60000410000 */
[----:B------:R-:W1:Y:S01]  /*2b90*/  MUFU.TANH R16, R8 ;  /* 0x0000000800107308 */ /* 0x000e620000002400 */
[----:B---3--:R-:W-:-:S07]  /*2ba0*/  LEA.HI R5, R7, R198, RZ, 0x2 ;  /* 0x000000c607057211 */ /* 0x008fce00078f10ff */
[----:B------:R3:W1:Y:S01]  /*2bb0*/  MUFU.TANH R59, R4 ;  /* 0x00000004003b7308 */ /* 0x0006620000002400 */
[----:B------:R-:W-:-:S04]  /*2bc0*/  LOP3.LUT R5, R5, 0xffffffc, RZ, 0xc0, !PT ;  /* 0x0ffffffc05057812 */ /* 0x000fc800078ec0ff */
[----:B------:R-:W-:-:S03]  /*2bd0*/  IADD3 R9, -R5, R198, RZ ;  /* 0x000000c605097210 */ /* 0x000fc60007ffe1ff */
[----:B------:R5:W1:Y:S01]  /*2be0*/  MUFU.TANH R15, R10 ;  /* 0x0000000a000f7308 */ /* 0x000a620000002400 */
[----:B------:R-:W-:Y:S01]  /*2bf0*/  LEA.HI R5, R6, R6, RZ, 0x1 ;  /* 0x0000000606057211 */ /* 0x000fe200078f08ff */
[----:B---3--:R-:W-:-:S06]  /*2c00*/  FMUL.FTZ R4, R85, c[0x0][0x320] ;  /* 0x0000c80055047a20 */ /* 0x008fcc0000410000 */
[----:B------:R3:W1:Y:S01]  /*2c10*/  MUFU.TANH R58, R4 ;  /* 0x00000004003a7308 */ /* 0x0006620000002400 */
[----:B-----5:R-:W-:-:S07]  /*2c20*/  FMUL.FTZ R10, R76, c[0x0][0x320] ;  /* 0x0000c8004c0a7a20 */ /* 0x020fce0000410000 */
[----:B------:R-:W1:Y:S01]  /*2c30*/  MUFU.TANH R14, R10 ;  /* 0x0000000a000e7308 */ /* 0x000e620000002400 */
[----:B---3--:R-:W-:-:S07]  /*2c40*/  FMUL.FTZ R4, R88, c[0x0][0x320] ;  /* 0x0000c80058047a20 */ /* 0x008fce0000410000 */
[----:B------:R3:W1:Y:S02]  /*2c50*/  MUFU.TANH R57, R4 ;  /* 0x0000000400397308 */ /* 0x0006640000002400 */
[----:B---3--:R-:W-:-:S06]  /*2c60*/  FMUL.FTZ R4, R89, c[0x0][0x320] ;  /* 0x0000c80059047a20 */ /* 0x008fcc0000410000 */
        /* <DEDUP_REMOVED lines=21> */
[----:B---3--:R-:W-:-:S04]  /*2dc0*/  LOP3.LUT R4, R199, 0xffffffe0, RZ, 0xc0, !PT ;  /* 0xffffffe0c7047812 */ /* 0x008fc800078ec0ff */
[----:B------:R-:W-:-:S04]  /*2dd0*/  IADD3 R4, -R4, R200, RZ ;  /* 0x000000c804047210 */ /* 0x000fc80007ffe1ff */
[----:B------:R-:W-:-:S04]  /*2de0*/  SHF.R.S32.HI R7, RZ, 0x1f, R4 ;  /* 0x0000001fff077819 */ /* 0x000fc80000011404 */
[----:B------:R-:W-:-:S04]  /*2df0*/  LEA.HI R7, R7, R4, RZ, 0x2 ;  /* 0x0000000407077211 */ /* 0x000fc800078f10ff */
[C---:B------:R-:W-:Y:S02]  /*2e00*/  LEA.HI.SX32 R8, R7.reuse, UR14, 0x1e ;  /* 0x0000000e07087c11 */ /* 0x040fe4000f8ff2ff */
[----:B------:R-:W-:-:S03]  /*2e10*/  LOP3.LUT R7, R7, 0x7ffffffc, RZ, 0xc0, !PT ;  /* 0x7ffffffc07077812 */ /* 0x000fc600078ec0ff */
[----:B------:R-:W-:Y:S01]  /*2e20*/  IMAD R11, R9, 0x10, R8 ;  /* 0x00000010090b7824 */ /* 0x000fe200078e0208 */
[C---:B------:R-:W-:Y:S01]  /*2e30*/  SHF.L.U32 R8, R5.reuse, 0x5, RZ ;  /* 0x0000000505087819 */ /* 0x040fe200000006ff */
[----:B------:R-:W-:Y:S01]  /*2e40*/  IMAD.IADD R7, R4, 0x1, -R7 ;  /* 0x0000000104077824 */ /* 0x000fe200078e0a07 */
[----:B------:R-:W-:Y:S02]  /*2e50*/  LOP3.LUT R9, R5, 0x1ffffffe, RZ, 0xc0, !PT ;  /* 0x1ffffffe05097812 */ /* 0x000fe400078ec0ff */
[----:B------:R-:W-:Y:S01]  /*2e60*/  LOP3.LUT R5, R8, 0xffffffc0, RZ, 0xc0, !PT ;  /* 0xffffffc008057812 */ /* 0x000fe200078ec0ff */
[----:B------:R-:W-:Y:S01]  /*2e70*/  IMAD.SHL.U32 R8, R7, 0x2, RZ ;  /* 0x0000000207087824 */ /* 0x000fe200078e00ff */
[----:B------:R-:W-:Y:S01]  /*2e80*/  MOV R4, UR18 ;  /* 0x0000001200047c02 */ /* 0x000fe20008000f00 */
[----:B------:R-:W-:Y:S01]  /*2e90*/  IMAD.IADD R6, R6, 0x1, -R9 ;  /* 0x0000000106067824 */ /* 0x000fe200078e0a09 */
[----:B------:R-:W-:Y:S02]  /*2ea0*/  IADD3 R5, R5, R11, RZ ;  /* 0x0000000b05057210 */ /* 0x000fe40007ffe0ff */
[----:B------:R-:W-:-:S02]  /*2eb0*/  IADD3 R4, -R8, 0x1, R4 ;  /* 0x0000000108047810 */ /* 0x000fc40007ffe104 */
[----:B------:R-:W-:Y:S01]  /*2ec0*/  IADD3 R20, -R8, UR15, RZ ;  /* 0x0000000f08147c10 */ /* 0x000fe2000fffe1ff */
[----:B------:R-:W-:Y:S01]  /*2ed0*/  IMAD R12, R6, 0x8, R5 ;  /* 0x00000008060c7824 */ /* 0x000fe200078e0205 */
[----:B------:R-:W-:Y:S01]  /*2ee0*/  IADD3 R4, R4, -c[0x0][0x168], RZ ;  /* 0x80005a0004047a10 */ /* 0x000fe20007ffe0ff */
[----:B------:R-:W-:Y:S01]  /*2ef0*/  FMUL.FTZ R5, R77, c[0x0][0x320] ;  /* 0x0000c8004d057a20 */ /* 0x000fe20000410000 */
[----:B------:R-:W-:Y:S01]  /*2f00*/  IADD3 R23, -R8, UR35, RZ ;  /* 0x0000002308177c10 */ /* 0x000fe2000fffe1ff */
[----:B------:R-:W-:Y:S01]  /*2f10*/  @P1 IMAD.HI.U32 R6, R12, c[0x0][0x2c8], RZ ;  /* 0x0000b2000c061a27 */ /* 0x000fe200078e00ff */
[----:B------:R-:W-:Y:S01]  /*2f20*/  MOV R18, R12 ;  /* 0x0000000c00127202 */ /* 0x000fe20000000f00 */
[----:B------:R3:W1:Y:S01]  /*2f30*/  MUFU.TANH R13, R5 ;  /* 0x00000005000d7308 */ /* 0x0006620000002400 */
[----:B------:R5:W-:Y:S01]  /*2f40*/  STL [R1+0x28], R12 ;  /* 0x0000280c01007387 */ /* 0x000be20000100800 */
[----:B------:R-:W-:Y:S02]  /*2f50*/  IADD3 R19, R4, c[0x0][0x328], RZ ;  /* 0x0000ca0004137a10 */ /* 0x000fe40007ffe0ff */
[----:B------:R-:W-:Y:S01]  /*2f60*/  @P0 SHF.R.U32.HI R18, RZ, c[0x0][0x2cc], R6 ;  /* 0x0000b300ff120a19 */ /* 0x000fe20000011606 */
[----:B------:R-:W-:Y:S01]  /*2f70*/  STL [R1+0x24], R8 ;  /* 0x0000240801007387 */ /* 0x000fe20000100800 */
[----:B------:R-:W-:-:S02]  /*2f80*/  PLOP3.LUT P0, PT, PT, PT, UP0, 0x40, 0x0 ;  /* 0x000000000000781c */ /* 0x000fc40003f0e808 */
[----:B------:R-:W-:Y:S01]  /*2f90*/  IADD3 R21, R4, UR12, RZ ;  /* 0x0000000c04157c10 */ /* 0x000fe2000fffe0ff */
[----:B------:R-:W1:Y:S01]  /*2fa0*/  SHFL.IDX PT, R6, R18, RZ, 0x1c1f ;  /* 0x001c1fff12067589 */ /* 0x000e6200000e0000 */
[----:B---3--:R-:W-:-:S04]  /*2fb0*/  FMUL.FTZ R5, R68, c[0x0][0x320] ;  /* 0x0000c80044057a20 */ /* 0x008fc80000410000 */
[----:B-----5:R3:W2:Y:S01]  /*2fc0*/  MUFU.TANH R12, R5 ;  /* 0x00000005000c7308 */ /* 0x0206a20000002400 */
[----:B-1----:R-:W-:Y:S01]  /*2fd0*/  IADD3 R4, R21, R6, RZ ;  /* 0x0000000615047210 */ /* 0x002fe20007ffe0ff */
[----:B---3--:R-:W-:-:S06]  /*2fe0*/  FMUL.FTZ R5, R69, c[0x0][0x320] ;  /* 0x0000c80045057a20 */ /* 0x008fcc0000410000 */
[----:B------:R1:W3:Y:S02]  /*2ff0*/  MUFU.TANH R11, R5 ;  /* 0x00000005000b7308 */ /* 0x0002e40000002400 */
[----:B-1----:R-:W-:-:S06]  /*3000*/  FMUL.FTZ R5, R92, c[0x0][0x320] ;  /* 0x0000c8005c057a20 */ /* 0x002fcc0000410000 */
[----:B------:R1:W1:Y:S02]  /*3010*/  MUFU.TANH R10, R5 ;  /* 0x00000005000a7308 */ /* 0x0002640000002400 */
[----:B-1----:R-:W-:-:S06]  /*3020*/  FMUL.FTZ R5, R81, c[0x0][0x320] ;  /* 0x0000c80051057a20 */ /* 0x002fcc0000410000 */
[----:B------:R1:W1:Y:S02]  /*3030*/  MUFU.TANH R9, R5 ;  /* 0x0000000500097308 */ /* 0x0002640000002400 */
[----:B-1----:R-:W-:-:S04]  /*3040*/  IADD3 R5, R19, R6, RZ ;  /* 0x0000000613057210 */ /* 0x002fc80007ffe0ff */
[----:B------:R-:W-:Y:S01]  /*3050*/  IMNMX R5, R5, R20, PT ;  /* 0x0000001405057217 */ /* 0x000fe20003800200 */
[----:B------:R-:W-:Y:S05]  /*3060*/  @P0 BRA `(.L_x_151) ;  /* 0x0000015000000947 */ /* 0x000fea0003800000 */
[----:B--234-:R-:W-:Y:S01]  /*3070*/  IMAD.U32 R7, RZ, RZ, UR10 ;  /* 0x0000000aff077e24 */ /* 0x01cfe2000f8e00ff */
[----:B------:R-:W-:Y:S04]  /*3080*/  BSSY B0, `(.L_x_152) ;  /* 0x000000f000007945 */ /* 0x000fe80003800000 */
[----:B------:R-:W-:-:S04]  /*3090*/  IADD3 R6, R7, -c[0x0][0x168], R6 ;  /* 0x80005a0007067a10 */ /* 0x000fc80007ffe006 */
[----:B------:R-:W-:-:S13]  /*30a0*/  ISETP.GT.AND P0, PT, R6, -0x1, PT ;  /* 0xffffffff0600780c */ /* 0x000fda0003f04270 */
[----:B------:R-:W-:Y:S05]  /*30b0*/  @P0 BRA `(.L_x_153) ;  /* 0x0000007000000947 */ /* 0x000fea0003800000 */
[----:B------:R-:W-:Y:S01]  /*30c0*/  IMAD.MOV.U32 R7, RZ, RZ, c[0x0][0x32c] ;  /* 0x0000cb00ff077624 */ /* 0x000fe200078e00ff */
[----:B------:R-:W-:-:S04]  /*30d0*/  LOP3.LUT R6, RZ, R6, RZ, 0x33, !PT ;  /* 0x00000006ff067212 */ /* 0x000fc800078e33ff */
[----:B------:R-:W-:-:S13]  /*30e0*/  ISETP.NE.AND P0, PT, R7, 0x1, PT ;  /* 0x000000010700780c */ /* 0x000fda0003f05270 */
[----:B------:R-:W-:-:S05]  /*30f0*/  @P0 IMAD.HI.U32 R7, R6, c[0x0][0x330], RZ ;  /* 0x0000cc0006070a27 */ /* 0x000fca00078e00ff */
[----:B------:R-:W-:-:S04]  /*3100*/  @P0 SHF.R.U32.HI R6, RZ, c[0x0][0x334], R7 ;  /* 0x0000cd00ff060a19 */ /* 0x000fc80000011607 */
[----:B------:R-:W-:Y:S01]  /*3110*/  LOP3.LUT R6, RZ, R6, RZ, 0x33, !PT ;  /* 0x00000006ff067212 */ /* 0x000fe200078e33ff */
[----:B------:R-:W-:Y:S05]  /*3120*/  BRA `(.L_x_154) ;  /* 0x0000004000007947 */ /* 0x000fea0003800000 */
.L_x_153:
[----:B------:R-:W-:-:S04]  /*3130*/  MOV R7, c[0x0][0x32c] ;  /* 0x0000cb0000077a02 */ /* 0x000fc80000000f00 */
[----:B------:R-:W-:-:S13]  /*3140*/  ISETP.NE.AND P0, PT, R7, 0x1, PT ;  /* 0x000000010700780c */ /* 0x000fda0003f05270 */
[----:B------:R-:W-:-:S05]  /*3150*/  @P0 IMAD.HI.U32 R7, R6, c[0x0][0x330], RZ ;  /* 0x0000cc0006070a27 */ /* 0x000fca00078e00ff */
[----:B------:R-:W-:Y:S02]  /*3160*/  @P0 SHF.R.U32.HI R6, RZ, c[0x0][0x334], R7 ;  /* 0x0000cd00ff060a19 */ /* 0x000fe40000011607 */
.L_x_154:
[----:B------:R-:W-:Y:S05]  /*3170*/  BSYNC B0 ;  /* 0x0000000000007941 */ /* 0x000fea0003800000 */
.L_x_152:
[----:B------:R-:W-:-:S05]  /*3180*/  IMAD R6, R6, c[0x0][0x32c], R23 ;  /* 0x0000cb0006067a24 */ /* 0x000fca00078e0217 */
[----:B------:R-:W-:Y:S02]  /*3190*/  IADD3 R7, R6, c[0x0][0x32c], RZ ;  /* 0x0000cb0006077a10 */ /* 0x000fe40007ffe0ff */
[----:B------:R-:W-:Y:S02]  /*31a0*/  IMNMX R4, R4, R6, !PT ;  /* 0x0000000604047217 */ /* 0x000fe40007800200 */
[----:B------:R-:W-:Y:S02]  /*31b0*/  IMNMX R5, R5, R7, PT ;  /* 0x0000000705057217 */ /* 0x000fe40003800200 */
.L_x_151:
[----:B--234-:R-:W-:Y:S01]  /*31c0*/  FMUL.FTZ R6, R42, c[0x0][0x320] ;  /* 0x0000c8002a067a20 */ /* 0x01cfe20000410000 */
[----:B------:R-:W-:Y:S01]  /*31d0*/  UISETP.GE.AND UP3, UPT, UR35, 0xa, UPT ;  /* 0x0000000a2300788c */ /* 0x000fe2000bf66270 */
[----:B------:R-:W-:Y:S01]  /*31e0*/  FMUL.FTZ R8, R70, c[0x0][0x320] ;  /* 0x0000c80046087a20 */ /* 0x000fe20000410000 */
[----:B------:R-:W-:Y:S01]  /*31f0*/  UISETP.GE.AND UP6, UPT, UR35, 0x1, UPT ;  /* 0x000000012300788c */ /* 0x000fe2000bfc6270 */
[----:B------:R1:W2:Y:S01]  /*3200*/  MUFU.TANH R46, R6 ;  /* 0x00000006002e7308 */ /* 0x0002a20000002400 */
[----:B------:R-:W-:Y:S01]  /*3210*/  UP2UR UR31, UPR, URZ, 0x8 ;  /* 0x000000083f1f7883 */ /* 0x000fe20008000000 */
[----:B------:R-:W-:Y:S01]  /*3220*/  FMUL.FTZ R7, R71, c[0x0][0x320] ;  /* 0x0000c80047077a20 */ /* 0x000fe20000410000 */
[----:B------:R-:W-:Y:S01]  /*3230*/  PLOP3.LUT P1, PT, PT, PT, UP3, 0x40, 0x0 ;  /* 0x000000000000781c */ /* 0x000fe20003f2e838 */
[----:B------:R-:W-:Y:S01]  /*3240*/  UISETP.GE.AND UP3, UPT, UR35, 0x11, UPT ;  /* 0x000000112300788c */ /* 0x000fe2000bf66270 */
[----:B------:R-:W-:Y:S01]  /*3250*/  PLOP3.LUT P6, PT, PT, PT, UP6, 0x40, 0x0 ;  /* 0x000000000000781c */ /* 0x000fe20003fce868 */
[----:B------:R-:W-:Y:S01]  /*3260*/  UISETP.GE.AND UP5, UPT, UR35, 0x2, UPT ;  /* 0x000000022300788c */ /* 0x000fe2000bfa6270 */
[C---:B------:R-:W-:Y:S01]  /*3270*/  ISETP.GT.AND P1, PT, R4.reuse, 0x9, P1 ;  /* 0x000000090400780c */ /* 0x040fe20000f24270 */
[----:B------:R-:W-:Y:S01]  /*3280*/  UP2UR UR30, UPR, URZ, 0x8 ;  /* 0x000000083f1e7883 */ /* 0x000fe20008000000 */
[C---:B------:R-:W-:Y:S01]  /*3290*/  ISETP.GT.AND P6, PT, R4.reuse, RZ, P6 ;  /* 0x000000ff0400720c */ /* 0x040fe200037c4270 */
[----:B------:R-:W-:Y:S01]  /*32a0*/  UISETP.GE.AND UP4, UPT, UR35, 0x9, UPT ;  /* 0x000000092300788c */ /* 0x000fe2000bf86270 */
[----:B------:R-:W-:Y:S01]  /*32b0*/  PLOP3.LUT P0, PT, PT, PT, UP3, 0x40, 0x0 ;  /* 0x000000000000781c */ /* 0x000fe20003f0e838 */
[----:B------:R-:W-:Y:S01]  /*32c0*/  UISETP.GE.AND UP3, UPT, UR35, 0x12, UPT ;  /* 0x000000122300788c */ /* 0x000fe2000bf66270 */
[----:B------:R-:W-:Y:S01]  /*32d0*/  PLOP3.LUT P5, PT, PT, PT, UP5, 0x40, 0x0 ;  /* 0x000000000000781c */ /* 0x000fe20003fae858 */
[----:B------:R-:W-:Y:S01]  /*32e0*/  UP2UR UR34, UPR, URZ, 0x40 ;  /* 0x000000403f227883 */ /* 0x000fe20008000000 */
[----:B------:R-:W-:Y:S01]  /*32f0*/  ISETP.LT.OR P6, PT, R5, 0x1, P6 ;  /* 0x000000010500780c */ /* 0x000fe200037c1670 */
[----:B-1----:R-:W-:Y:S01]  /*3300*/  FMUL.FTZ R6, R43, c[0x0][0x320] ;  /* 0x0000c8002b067a20 */ /* 0x002fe20000410000 */
[C---:B------:R-:W-:Y:S01]  /*3310*/  ISETP.GT.AND P5, PT, R4.reuse, 0x1, P5 ;  /* 0x000000010400780c */ /* 0x040fe20002fa4270 */
[----:B------:R-:W-:Y:S01]  /*3320*/  UP2UR UR29, UPR, URZ, 0x8 ;  /* 0x000000083f1d7883 */ /* 0x000fe20008000000 */
[----:B------:R-:W-:Y:S01]  /*3330*/  PLOP3.LUT P2, PT, PT, PT, UP4, 0x40, 0x0 ;  /* 0x000000000000781c */ /* 0x000fe20003f4e848 */
[----:B------:R1:W3:Y:S01]  /*3340*/  MUFU.TANH R45, R6 ;  /* 0x00000006002d7308 */ /* 0x0002e20000002400 */
[C---:B------:R-:W-:Y:S01]  /*3350*/  ISETP.LT.OR P5, PT, R5.reuse, 0x2, P5 ;  /* 0x000000020500780c */ /* 0x040fe20002fa1670 */
[----:B------:R-:W-:Y:S01]  /*3360*/  UP2UR UR33, UPR, URZ, 0x20 ;  /* 0x000000203f217883 */ /* 0x000fe20008000000 */
[C---:B------:R-:W-:Y:S01]  /*3370*/  ISETP.GT.AND P2, PT, R4.reuse, 0x8, P2 ;  /* 0x000000080400780c */ /* 0x040fe20001744270 */
[----:B------:R-:W-:Y:S01]  /*3380*/  UP2UR UR32, UPR, URZ, 0x10 ;  /* 0x000000103f207883 */ /* 0x000fe20008000000 */
[C---:B------:R-:W-:Y:S01]  /*3390*/  ISETP.LT.OR P1, PT, R5.reuse, 0xa, P1 ;  /* 0x0000000a0500780c */ /* 0x040fe20000f21670 */
[----:B------:R-:W-:Y:S01]  /*33a0*/  UISETP.GE.AND UP6, UPT, UR35, 0x51, UPT ;  /* 0x000000512300788c */ /* 0x000fe2000bfc6270 */
[----:B------:R-:W-:Y:S01]  /*33b0*/  ISETP.LT.OR P2, PT, R5, 0x9, P2 ;  /* 0x000000090500780c */ /* 0x000fe20001741670 */
[----:B------:R-:W-:Y:S01]  /*33c0*/  UISETP.GE.AND UP5, UPT, UR35, 0x52, UPT ;  /* 0x000000522300788c */ /* 0x000fe2000bfa6270 */
[----:B------:R-:W-:Y:S01]  /*33d0*/  ISETP.GT.AND P0, PT, R4, 0x10, P0 ;  /* 0x000000100400780c */ /* 0x000fe20000704270 */
[----:B------:R-:W-:Y:S01]  /*33e0*/  UISETP.GE.AND UP4, UPT, UR35, 0x59, UPT ;  /* 0x000000592300788c */ /* 0x000fe2000bf86270 */
[----:B------:R-:W-:Y:S01]  /*33f0*/  FSEL R69, R59, -INF , !P2 ;  /* 0xff8000003b457808 */ /* 0x000fe20005000000 */
[----:B------:R-:W4:Y:S01]  /*3400*/  MUFU.TANH R25, R8 ;  /* 0x0000000800197308 */ /* 0x000f220000002400 */
[----:B------:R-:W-:-:S02]  /*3410*/  FSEL R68, R58, -INF , !P1 ;  /* 0xff8000003a447808 */ /* 0x000fc40004800000 */
[----:B------:R-:W-:Y:S01]  /*3420*/  ISETP.LT.OR P0, PT, R5, 0x11, P0 ;  /* 0x000000110500780c */ /* 0x000fe20000701670 */
[----:B-1----:R-:W-:-:S03]  /*3430*/  FMUL.FTZ R6, R94, c[0x0][0x320] ;  /* 0x0000c8005e067a20 */ /* 0x002fc60000410000 */
[----:B------:R-:W-:Y:S01]  /*3440*/  FSEL R70, R57, -INF , !P0 ;  /* 0xff80000039467808 */ /* 0x000fe20004000000 */
        /* <DEDUP_REMOVED lines=23> */
[----:B-1----:R-:W-:Y:S01]  /*35c0*/  FMUL.FTZ R6, R66, c[0x0][0x320] ;  /* 0x0000c80042067a20 */ /* 0x002fe20000410000 */
[----:B------:R-:W-:-:S05]  /*35d0*/  FSEL R66, R60, -INF , !P5 ;  /* 0xff8000003c427808 */ /* 0x000fca0006800000 */
[----:B------:R1:W1:Y:S02]  /*35e0*/  MUFU.TANH R31, R6 ;  /* 0x00000006001f7308 */ /* 0x0002640000002400 */
[----:B-1----:R-:W-:Y:S01]  /*35f0*/  FMUL.FTZ R6, R67, c[0x0][0x320] ;  /* 0x0000c80043067a20 */ /* 0x002fe20000410000 */
[----:B------:R-:W-:Y:S02]  /*3600*/  FSEL R67, R10, -INF , !P6 ;  /* 0xff8000000a437808 */ /* 0x000fe40007000000 */
[----:B------:R-:W-:Y:S01]  /*3610*/  PLOP3.LUT P6, PT, PT, PT, UP3, 0x40, 0x0 ;  /* 0x000000000000781c */ /* 0x000fe20003fce838 */
[----:B------:R-:W-:Y:S02]  /*3620*/  UISETP.GE.AND UP3, UPT, UR35, 0x19, UPT ;  /* 0x000000192300788c */ /* 0x000fe4000bf66270 */
[----:B------:R1:W1:Y:S01]  /*3630*/  MUFU.TANH R32, R6 ;  /* 0x0000000600207308 */ /* 0x0002620000002400 */
[----:B------:R-:W-:Y:S01]  /*3640*/  ISETP.GT.AND P6, PT, R4, 0x11, P6 ;  /* 0x000000110400780c */ /* 0x000fe200037c4270 */
[----:B------:R-:W-:-:S02]  /*3650*/  UP2UR UR28, UPR, URZ, 0x8 ;  /* 0x000000083f1c7883 */ /* 0x000fc40008000000 */
[----:B------:R-:W-:Y:S01]  /*3660*/  PLOP3.LUT P5, PT, PT, PT, UP3, 0x40, 0x0 ;  /* 0x000000000000781c */ /* 0x000fe20003fae838 */
[----:B------:R-:W-:Y:S01]  /*3670*/  UISETP.GE.AND UP3, UPT, UR35, 0x1a, UPT ;  /* 0x0000001a2300788c */ /* 0x000fe2000bf66270 */
[C---:B------:R-:W-:Y:S02]  /*3680*/  ISETP.LT.OR P6, PT, R5.reuse, 0x12, P6 ;  /* 0x000000120500780c */ /* 0x040fe400037c1670 */
[----:B------:R-:W-:Y:S01]  /*3690*/  ISETP.GT.AND P5, PT, R4, 0x18, P5 ;  /* 0x000000180400780c */ /* 0x000fe20002fa4270 */
[----:B------:R-:W-:Y:S01]  /*36a0*/  UP2UR UR27, UPR, URZ, 0x8 ;  /* 0x000000083f1b7883 */ /* 0x000fe20008000000 */
[----:B------:R-:W-:Y:S02]  /*36b0*/  FSEL R73, R56, -INF , !P6 ;  /* 0xff80000038497808 */ /* 0x000fe40007000000 */
[----:B------:R-:W-:Y:S01]  /*36c0*/  PLOP3.LUT P2, PT, PT, PT, UP3, 0x40, 0x0 ;  /* 0x000000000000781c */ /* 0x000fe20003f4e838 */
[----:B------:R-:W-:Y:S01]  /*36d0*/  UISETP.GE.AND UP3, UPT, UR35, 0x21, UPT ;  /* 0x000000212300788c */ /* 0x000fe2000bf66270 */
[----:B------:R-:W-:Y:S01]  /*36e0*/  ISETP.LT.OR P5, PT, R5, 0x19, P5 ;  /* 0x000000190500780c */ /* 0x000fe20002fa1670 */
[----:B-1----:R-:W-:Y:S01]  /*36f0*/  FMUL.FTZ R6, R90, c[0x0][0x320] ;  /* 0x0000c8005a067a20 */ /* 0x002fe20000410000 */
[----:B------:R-:W-:Y:S01]  /*3700*/  ISETP.GT.AND P2, PT, R4, 0x19, P2 ;  /* 0x000000190400780c */ /* 0x000fe20001744270 */
[----:B------:R-:W-:-:S02]  /*3710*/  UP2UR UR26, UPR, URZ, 0x8 ;  /* 0x000000083f1a7883 */ /* 0x000fc40008000000 */
[----:B------:R-:W-:Y:S01]  /*3720*/  PLOP3.LUT P1, PT, PT, PT, UP3, 0x40, 0x0 ;  /* 0x000000000000781c */ /* 0x000fe20003f2e838 */
[----:B------:R-:W-:Y:S01]  /*3730*/  UISETP.GE.AND UP3, UPT, UR35, 0x22, UPT ;  /* 0x000000222300788c */ /* 0x000fe2000bf66270 */
[----:B------:R1:W1:Y:S01]  /*3740*/  MUFU.TANH R28, R6 ;  /* 0x00000006001c7308 */ /* 0x0002620000002400 */
[C---:B------:R-:W-:Y:S02]  /*3750*/  ISETP.LT.OR P2, PT, R5.reuse, 0x1a, P2 ;  /* 0x0000001a0500780c */ /* 0x040fe40001741670 */
[----:B------:R-:W-:Y:S01]  /*3760*/  UP2UR UR25, UPR, URZ, 0x8 ;  /* 0x000000083f197883 */ /* 0x000fe20008000000 */
[----:B------:R-:W-:Y:S02]  /*3770*/  ISETP.GT.AND P1, PT, R4, 0x20, P1 ;  /* 0x000000200400780c */ /* 0x000fe40000f24270 */
[----:B------:R-:W-:Y:S01]  /*3780*/  PLOP3.LUT P0, PT, PT, PT, UP3, 0x40, 0x0 ;  /* 0x000000000000781c */ /* 0x000fe20003f0e838 */
[----:B------:R-:W-:Y:S01]  /*3790*/  UISETP.GE.AND UP3, UPT, UR35, 0x29, UPT ;  /* 0x000000292300788c */ /* 0x000fe2000bf66270 */
[----:B------:R-:W-:-:S02]  /*37a0*/  ISETP.LT.OR P1, PT, R5, 0x21, P1 ;  /* 0x000000210500780c */ /* 0x000fc40000f21670 */
[----:B------:R-:W-:Y:S01]  /*37b0*/  ISETP.GT.AND P0, PT, R4, 0x21, P0 ;  /* 0x000000210400780c */ /* 0x000fe20000704270 */
[----:B------:R-:W-:Y:S01]  /*37c0*/  UP2UR UR24, UPR, URZ, 0x8 ;  /* 0x000000083f187883 */ /* 0x000fe20008000000 */
[----:B------:R-:W-:Y:S02]  /*37d0*/  FSEL R77, R53, -INF , !P1 ;  /* 0xff800000354d7808 */ /* 0x000fe40004800000 */
[----:B------:R-:W-:Y:S01]  /*37e0*/  PLOP3.LUT P6, PT, PT, PT, UP3, 0x40, 0x0 ;  /* 0x000000000000781c */ /* 0x000fe20003fce838 */
[----:B------:R-:W-:Y:S01]  /*37f0*/  UISETP.GE.AND UP3, UPT, UR35, 0x2a, UPT ;  /* 0x0000002a2300788c */ /* 0x000fe2000bf66270 */
[----:B-1----:R-:W-:Y:S01]  /*3800*/  FMUL.FTZ R6, R74, c[0x0][0x320] ;  /* 0x0000c8004a067a20 */ /* 0x002fe20000410000 */
[----:B------:R-:W-:Y:S02]  /*3810*/  FSEL R74, R55, -INF , !P5 ;  /* 0xff800000374a7808 */ /* 0x000fe40006800000 */
[----:B------:R-:W-:Y:S01]  /*3820*/  UP2UR UR23, UPR, URZ, 0x8 ;  /* 0x000000083f177883 */ /* 0x000fe20008000000 */
[----:B------:R1:W1:Y:S01]  /*3830*/  MUFU.TANH R27, R6 ;  /* 0x00000006001b7308 */ /* 0x0002620000002400 */
[----:B------:R-:W-:Y:S01]  /*3840*/  PLOP3.LUT P5, PT, PT, PT, UP3, 0x40, 0x0 ;  /* 0x000000000000781c */ /* 0x000fe20003fae838 */
[----:B------:R-:W-:Y:S01]  /*3850*/  UISETP.GE.AND UP3, UPT, UR35, 0x31, UPT ;  /* 0x000000312300788c */ /* 0x000fe2000bf66270 */
[----:B------:R-:W-:-:S02]  /*3860*/  ISETP.LT.OR P0, PT, R5, 0x22, P0 ;  /* 0x000000220500780c */ /* 0x000fc40000701670 */
[C---:B------:R-:W-:Y:S01]  /*3870*/  ISETP.GT.AND P6, PT, R4.reuse, 0x28, P6 ;  /* 0x000000280400780c */ /* 0x040fe200037c4270 */
[----:B------:R-:W-:Y:S01]  /*3880*/  UP2UR UR22, UPR, URZ, 0x8 ;  /* 0x000000083f167883 */ /* 0x000fe20008000000 */
[----:B------:R-:W-:Y:S02]  /*3890*/  ISETP.GT.AND P5, PT, R4, 0x29, P5 ;  /* 0x000000290400780c */ /* 0x000fe40002fa4270 */
[C---:B------:R-:W-:Y:S02]  /*38a0*/  ISETP.LT.OR P6, PT, R5.reuse, 0x29, P6 ;  /* 0x000000290500780c */ /* 0x040fe400037c1670 */
[----:B------:R-:W-:Y:S02]  /*38b0*/  ISETP.LT.OR P5, PT, R5, 0x2a, P5 ;  /* 0x0000002a0500780c */ /* 0x000fe40002fa1670 */
[----:B------:R-:W-:Y:S02]  /*38c0*/  FSEL R80, R51, -INF , !P6 ;  /* 0xff80000033507808 */ /* 0x000fe40007000000 */
[----:B------:R-:W-:Y:S01]  /*38d0*/  FSEL R81, R50, -INF , !P5 ;  /* 0xff80000032517808 */ /* 0x000fe20006800000 */
[----:B-1----:R-:W-:Y:S01]  /*38e0*/  FMUL.FTZ R6, R75, c[0x0][0x320] ;  /* 0x0000c8004b067a20 */ /* 0x002fe20000410000 */
[----:B------:R-:W-:-:S02]  /*38f0*/  FSEL R75, R54, -INF , !P2 ;  /* 0xff800000364b7808 */ /* 0x000fc40005000000 */
[----:B------:R-:W-:Y:S01]  /*3900*/  PLOP3.LUT P2, PT, PT, PT, UP3, 0x40, 0x0 ;  /* 0x000000000000781c */ /* 0x000fe20003f4e838 */
[----:B------:R1:W1:Y:S01]  /*3910*/  MUFU.TANH R30, R6 ;  /* 0x00000006001e7308 */ /* 0x0002620000002400 */
[----:B------:R-:W-:Y:S02]  /*3920*/  UISETP.GE.AND UP3, UPT, UR35, 0x32, UPT ;  /* 0x000000322300788c */ /* 0x000fe4000bf66270 */
[----:B------:R-:W-:Y:S02]  /*3930*/  ISETP.GT.AND P2, PT, R4, 0x30, P2 ;  /* 0x000000300400780c */ /* 0x000fe40001744270 */
[----:B------:R-:W-:Y:S02]  /*3940*/  UP2UR UR21, UPR, URZ, 0x8 ;  /* 0x000000083f157883 */ /* 0x000fe40008000000 */
[----:B------:R-:W-:Y:S01]  /*3950*/  PLOP3.LUT P1, PT, PT, PT, UP3, 0x40, 0x0 ;  /* 0x000000000000781c */ /* 0x000fe20003f2e838 */
[----:B------:R-:W-:Y:S01]  /*3960*/  UISETP.GE.AND UP3, UPT, UR35, 0x39, UPT ;  /* 0x000000392300788c */ /* 0x000fe2000bf66270 */
[----:B------:R-:W-:-:S02]  /*3970*/  ISETP.LT.OR P2, PT, R5, 0x31, P2 ;  /* 0x000000310500780c */ /* 0x000fc40001741670 */
[----:B------:R-:W-:Y:S01]  /*3980*/  ISETP.GT.AND P1, PT, R4, 0x31, P1 ;  /* 0x000000310400780c */ /* 0x000fe20000f24270 */
[----:B------:R-:W-:Y:S01]  /*3990*/  UP2UR UR20, UPR, URZ, 0x8 ;  /* 0x000000083f147883 */ /* 0x000fe20008000000 */
[----:B------:R-:W-:Y:S02]  /*39a0*/  FSEL R82, R49, -INF , !P2 ;  /* 0xff80000031527808 */ /* 0x000fe40005000000 */
[----:B------:R-:W-:Y:S01]  /*39b0*/  ISETP.LT.OR P1, PT, R5, 0x32, P1 ;  /* 0x000000320500780c */ /* 0x000fe20000f21670 */
[----:B-1----:R-:W-:-:S03]  /*39c0*/  FMUL.FTZ R6, R91, c[0x0][0x320] ;  /* 0x0000c8005b067a20 */ /* 0x002fc60000410000 */
[----:B------:R-:W-:Y:S01]  /*39d0*/  FSEL R132, R9, -INF , !P1 ;  /* 0xff80000009847808 */ /* 0x000fe20004800000 */
[----:B------:R1:W1:Y:S02]  /*39e0*/  MUFU.TANH R24, R6 ;  /* 0x0000000600187308 */ /* 0x0002640000002400 */
[----:B-1----:R-:W-:-:S06]  /*39f0*/  FMUL.FTZ R6, R78, c[0x0][0x320] ;  /* 0x0000c8004e067a20 */ /* 0x002fcc0000410000 */
        /* <DEDUP_REMOVED lines=17> */
[----:B-1----:R-:W1:Y:S01]  /*3b10*/  SHFL.IDX PT, R6, R18, 0x1, 0x1c1f ;  /* 0x003c1f0012067f89 */ /* 0x002e6200000e0000 */
[----:B------:R-:W-:Y:S01]  /*3b20*/  ISETP.GT.AND P5, PT, R4, 0x40, P5 ;  /* 0x000000400400780c */ /* 0x000fe20002fa4270 */
[----:B------:R-:W-:Y:S01]  /*3b30*/  UP2UR UR17, UPR, URZ, 0x8 ;  /* 0x000000083f117883 */ /* 0x000fe20008000000 */
[----:B------:R-:W-:-:S02]  /*3b40*/  FSEL R134, R47, -INF , !P6 ;  /* 0xff8000002f867808 */ /* 0x000fc40007000000 */
        /* <DEDUP_REMOVED lines=9> */
[----:B------:R1:W1:Y:S01]  /*3be0*/  MUFU.TANH R22, R7 ;  /* 0x0000000700167308 */ /* 0x0002620000002400 */
[----:B------:R-:W-:Y:S01]  /*3bf0*/  ISETP.GT.AND P1, PT, R4, 0x48, P1 ;  /* 0x000000480400780c */ /* 0x000fe20000f24270 */
[----:B------:R-:W-:Y:S01]  /*3c00*/  UP2UR UR15, UPR, URZ, 0x8 ;  /* 0x000000083f0f7883 */ /* 0x000fe20008000000 */
[----:B------:R-:W-:-:S02]  /*3c10*/  FSEL R233, R17, -INF , !P2 ;  /* 0xff80000011e97808 */ /* 0x000fc40005000000 */
[----:B------:R-:W-:Y:S01]  /*3c20*/  PLOP3.LUT P0, PT, PT, PT, UP3, 0x40, 0x0 ;  /* 0x000000000000781c */ /* 0x000fe20003f0e838 */
[----:B------:R-:W-:Y:S01]  /*3c30*/  UISETP.GE.AND UP3, UPT, UR35, 0x5a, UPT ;  /* 0x0000005a2300788c */ /* 0x000fe2000bf66270 */
[C---:B------:R-:W-:Y:S02]  /*3c40*/  ISETP.LT.OR P1, PT, R5.reuse, 0x49, P1 ;  /* 0x000000490500780c */ /* 0x040fe40000f21670 */
[----:B------:R-:W-:Y:S02]  /*3c50*/  ISETP.GT.AND P0, PT, R4, 0x49, P0 ;  /* 0x000000490400780c */ /* 0x000fe40000704270 */
[----:B------:R-:W-:Y:S02]  /*3c60*/  FSEL R232, R16, -INF , !P1 ;  /* 0xff80000010e87808 */ /* 0x000fe40004800000 */
[----:B------:R-:W-:Y:S02]  /*3c70*/  ISETP.LT.OR P0, PT, R5, 0x4a, P0 ;  /* 0x0000004a0500780c */ /* 0x000fe40000701670 */
[----:B------:R-:W-:-:S02]  /*3c80*/  PLOP3.LUT P6, PT, PT, PT, UP6, 0x40, 0x0 ;  /* 0x000000000000781c */ /* 0x000fc40003fce868 */
[----:B------:R-:W-:Y:S02]  /*3c90*/  FSEL R235, R15, -INF , !P0 ;  /* 0xff8000000feb7808 */ /* 0x000fe40004000000 */
[----:B------:R-:W-:Y:S02]  /*3ca0*/  PLOP3.LUT P0, PT, PT, PT, UP0, 0x40, 0x0 ;  /* 0x000000000000781c */ /* 0x000fe40003f0e808 */
[----:B------:R-:W-:Y:S02]  /*3cb0*/  PLOP3.LUT P5, PT, PT, PT, UP5, 0x40, 0x0 ;  /* 0x000000000000781c */ /* 0x000fe40003fae858 */
[----:B------:R-:W-:Y:S02]  /*3cc0*/  PLOP3.LUT P2, PT, PT, PT, UP4, 0x40, 0x0 ;  /* 0x000000000000781c */ /* 0x000fe40003f4e848 */
[----:B------:R-:W-:Y:S02]  /*3cd0*/  PLOP3.LUT P1, PT, PT, PT, UP3, 0x40, 0x0 ;  /* 0x000000000000781c */ /* 0x000fe40003f2e838 */
[----:B------:R-:W-:-:S02]  /*3ce0*/  ISETP.GT.AND P6, PT, R4, 0x50, P6 ;  /* 0x000000500400780c */ /* 0x000fc400037c4270 */
[C---:B------:R-:W-:Y:S02]  /*3cf0*/  ISETP.GT.AND P5, PT, R4.reuse, 0x51, P5 ;  /* 0x000000510400780c */ /* 0x040fe40002fa4270 */
[C---:B------:R-:W-:Y:S02]  /*3d00*/  ISETP.GT.AND P2, PT, R4.reuse, 0x58, P2 ;  /* 0x000000580400780c */ /* 0x040fe40001744270 */
[----:B------:R-:W-:Y:S01]  /*3d10*/  ISETP.GT.AND P1, PT, R4, 0x59, P1 ;  /* 0x000000590400780c */ /* 0x000fe20000f24270 */
[----:B-1----:R-:W-:Y:S01]  /*3d20*/  IMAD.IADD R4, R21, 0x1, R6 ;  /* 0x0000000115047824 */ /* 0x002fe200078e0206 */
[C---:B------:R-:W-:Y:S02]  /*3d30*/  ISETP.LT.OR P6, PT, R5.reuse, 0x51, P6 ;  /* 0x000000510500780c */ /* 0x040fe400037c1670 */
[C---:B------:R-:W-:Y:S02]  /*3d40*/  ISETP.LT.OR P5, PT, R5.reuse, 0x52, P5 ;  /* 0x000000520500780c */ /* 0x040fe40002fa1670 */
[----:B------:R-:W-:-:S02]  /*3d50*/  ISETP.LT.OR P2, PT, R5, 0x59, P2 ;  /* 0x000000590500780c */ /* 0x000fc40001741670 */
[----:B------:R-:W-:Y:S01]  /*3d60*/  ISETP.LT.OR P1, PT, R5, 0x5a, P1 ;  /* 0x0000005a0500780c */ /* 0x000fe20000f21670 */
[----:B------:R-:W-:Y:S01]  /*3d70*/  IMAD.IADD R5, R19, 0x1, R6 ;  /* 0x0000000113057824 */ /* 0x000fe200078e0206 */
[----:B------:R-:W-:Y:S02]  /*3d80*/  FSEL R236, R14, -INF , !P6 ;  /* 0xff8000000eec7808 */ /* 0x000fe40007000000 */
[----:B------:R-:W-:Y:S02]  /*3d90*/  FSEL R237, R13, -INF , !P5 ;  /* 0xff8000000ded7808 */ /* 0x000fe40006800000 */
[----:B------:R-:W-:Y:S02]  /*3da0*/  IMNMX R5, R5, R20, PT ;  /* 0x0000001405057217 */ /* 0x000fe40003800200 */
[----:B------:R-:W-:Y:S02]  /*3db0*/  FSEL R244, R12, -INF , !P2 ;  /* 0xff8000000cf47808 */ /* 0x000fe40005000000 */
[----:B------:R-:W-:Y:S01]  /*3dc0*/  FSEL R247, R11, -INF , !P1 ;  /* 0xff8000000bf77808 */ /* 0x000fe20004800000 */
        /* <DEDUP_REMOVED lines=13> */
.L_x_157:
[----:B------:R-:W-:-:S04]  /*3ea0*/  MOV R7, c[0x0][0x32c] ;  /* 0x0000cb0000077a02 */ /* 0x000fc80000000f00 */
[----:B------:R-:W-:-:S13]  /*3eb0*/  ISETP.NE.AND P0, PT, R7, 0x1, PT ;  /* 0x000000010700780c */ /* 0x000fda0003f05270 */
[----:B------:R-:W-:-:S05]  /*3ec0*/  @P0 IMAD.HI.U32 R7, R6, c[0x0][0x330], RZ ;  /* 0x0000cc0006070a27 */ /* 0x000fca00078e00ff */
[----:B------:R-:W-:Y:S02]  /*3ed0*/  @P0 SHF.R.U32.HI R6, RZ, c[0x0][0x334], R7 ;  /* 0x0000cd00ff060a19 */ /* 0x000fe40000011607 */
.L_x_158:
[----:B------:R-:W-:Y:S05]  /*3ee0*/  BSYNC B0 ;  /* 0x0000000000007941 */ /* 0x000fea0003800000 */
.L_x_156:
[----:B------:R-:W-:-:S05]  /*3ef0*/  IMAD R6, R6, c[0x0][0x32c], R23 ;  /* 0x0000cb0006067a24 */ /* 0x000fca00078e0217 */
[----:B------:R-:W-:Y:S02]  /*3f00*/  IADD3 R7, R6, c[0x0][0x32c], RZ ;  /* 0x0000cb0006077a10 */ /* 0x000fe40007ffe0ff */
[----:B------:R-:W-:Y:S02]  /*3f10*/  IMNMX R4, R4, R6, !PT ;  /* 0x0000000604047217 */ /* 0x000fe40007800200 */
[----:B------:R-:W-:Y:S02]  /*3f20*/  IMNMX R5, R5, R7, PT ;  /* 0x0000000705057217 */ /* 0x000fe40003800200 */
.L_x_155:
[----:B--234-:R-:W-:Y:S01]  /*3f30*/  UP2UR UR40, UPR, URZ, 0x20 ;  /* 0x000000203f287883 */ /* 0x01cfe20008000000 */
[----:B------:R-:W-:Y:S01]  /*3f40*/  FMUL.FTZ R6, R100, c[0x0][0x320] ;  /* 0x0000c80064067a20 */ /* 0x000fe20000410000 */
[----:B------:R-:W-:Y:S01]  /*3f50*/  UISETP.NE.AND UP5, UPT, UR34, URZ, UPT ;  /* 0x0000003f2200728c */ /* 0x000fe2000bfa5270 */
[----:B------:R-:W-:Y:S01]  /*3f60*/  FMUL.FTZ R15, R112, c[0x0][0x320] ;  /* 0x0000c800700f7a20 */ /* 0x000fe20000410000 */
[----:B------:R-:W-:Y:S01]  /*3f70*/  UP2UR UR39, UPR, URZ, 0x10 ;  /* 0x000000103f277883 */ /* 0x000fe20008000000 */
[----:B------:R1:W2:Y:S01]  /*3f80*/  MUFU.TANH R63, R6 ;  /* 0x00000006003f7308 */ /* 0x0002a20000002400 */
[----:B------:R-:W-:Y:S01]  /*3f90*/  UP2UR UR37, UPR, URZ, 0x1 ;  /* 0x000000013f257883 */ /* 0x000fe20008000000 */
[----:B------:R-:W-:Y:S01]  /*3fa0*/  FMUL.FTZ R7, R144, c[0x0][0x320] ;  /* 0x0000c80090077a20 */ /* 0x000fe20000410000 */
[----:B------:R-:W-:Y:S01]  /*3fb0*/  UISETP.NE.AND UP4, UPT, UR32, URZ, UPT ;  /* 0x0000003f2000728c */ /* 0x000fe2000bf85270 */
[----:B------:R-:W-:Y:S01]  /*3fc0*/  PLOP3.LUT P6, PT, PT, PT, UP5, 0x40, 0x0 ;  /* 0x000000000000781c */ /* 0x000fe20003fce858 */
[----:B------:R-:W-:Y:S01]  /*3fd0*/  UISETP.NE.AND UP0, UPT, UR33, URZ, UPT ;  /* 0x0000003f2100728c */ /* 0x000fe2000bf05270 */
[----:B------:R-:W-:Y:S01]  /*3fe0*/  FMUL.FTZ R17, R96, c[0x0][0x320] ;  /* 0x0000c80060117a20 */ /* 0x000fe20000410000 */
[----:B------:R-:W-:Y:S01]  /*3ff0*/  UP2UR UR36, UPR, URZ, 0x4 ;  /* 0x000000043f247883 */ /* 0x000fe20008000000 */
[C---:B------:R-:W-:Y:S01]  /*4000*/  ISETP.GT.AND P6, PT, R4.reuse, RZ, P6 ;  /* 0x000000ff0400720c */ /* 0x040fe200037c4270 */
[----:B------:R-:W-:Y:S01]  /*4010*/  UP2UR UR35, UPR, URZ, 0x2 ;  /* 0x000000023f237883 */ /* 0x000fe20008000000 */
[----:B------:R-:W-:Y:S01]  /*4020*/  PLOP3.LUT P2, PT, PT, PT, UP4, 0x40, 0x0 ;  /* 0x000000000000781c */ /* 0x000fe20003f4e848 */
[----:B------:R-:W-:Y:S01]  /*4030*/  UP2UR UR38, UPR, URZ, 0x8 ;  /* 0x000000083f267883 */ /* 0x000fe20008000000 */
[----:B------:R-:W-:Y:S01]  /*4040*/  PLOP3.LUT P5, PT, PT, PT, UP0, 0x40, 0x0 ;  /* 0x000000000000781c */ /* 0x000fe20003fae808 */
[----:B------:R-:W-:Y:S01]  /*4050*/  UISETP.NE.AND UP2, UPT, UR30, URZ, UPT ;  /* 0x0000003f1e00728c */ /* 0x000fe2000bf45270 */
[----:B------:R-:W-:Y:S01]  /*4060*/  ISETP.LT.OR P6, PT, R5, 0x1, P6 ;  /* 0x000000010500780c */ /* 0x000fe200037c1670 */
[----:B------:R-:W-:Y:S01]  /*4070*/  UISETP.NE.AND UP1, UPT, UR31, URZ, UPT ;  /* 0x0000003f1f00728c */ /* 0x000fe2000bf25270 */
[----:B-1----:R-:W-:Y:S01]  /*4080*/  FMUL.FTZ R6, R101, c[0x0][0x320] ;  /* 0x0000c80065067a20 */ /* 0x002fe20000410000 */
[----:B------:R-:W-:Y:S01]  /*4090*/  UISETP.NE.AND UP3, UPT, UR29, URZ, UPT ;  /* 0x0000003f1d00728c */ /* 0x000fe2000bf65270 */
[C---:B------:R-:W-:Y:S01]  /*40a0*/  ISETP.GT.AND P5, PT, R4.reuse, 0x1, P5 ;  /* 0x000000010400780c */ /* 0x040fe20002fa4270 */
[----:B------:R-:W-:Y:S01]  /*40b0*/  UISETP.NE.AND UP0, UPT, UR28, URZ, UPT ;  /* 0x0000003f1c00728c */ /* 0x000fe2000bf05270 */
[----:B------:R1:W3:Y:S01]  /*40c0*/  MUFU.TANH R62, R6 ;  /* 0x00000006003e7308 */ /* 0x0002e20000002400 */
[C---:B------:R-:W-:Y:S01]  /*40d0*/  ISETP.GT.AND P2, PT, R4.reuse, 0x8, P2 ;  /* 0x000000080400780c */ /* 0x040fe20001744270 */
[----:B------:R-:W-:Y:S01]  /*40e0*/  UISETP.NE.AND UP5, UPT, UR40, URZ, UPT ;  /* 0x0000003f2800728c */ /* 0x000fe2000bfa5270 */
[----:B------:R-:W-:Y:S01]  /*40f0*/  PLOP3.LUT P1, PT, PT, PT, UP1, 0x40, 0x0 ;  /* 0x000000000000781c */ /* 0x000fe20003f2e818 */
[----:B------:R-:W-:Y:S01]  /*4100*/  UISETP.NE.AND UP1, UPT, UR26, URZ, UPT ;  /* 0x0000003f1a00728c */ /* 0x000fe2000bf25270 */
[----:B------:R-:W-:Y:S01]  /*4110*/  PLOP3.LUT P0, PT, PT, PT, UP2, 0x40, 0x0 ;  /* 0x000000000000781c */ /* 0x000fe20003f0e828 */
[----:B------:R-:W-:Y:S01]  /*4120*/  UISETP.NE.AND UP2, UPT, UR27, URZ, UPT ;  /* 0x0000003f1b00728c */ /* 0x000fe2000bf45270 */
[----:B------:R-:W-:Y:S01]  /*4130*/  FSEL R52, R43, -INF , !P6 ;  /* 0xff8000002b347808 */ /* 0x000fe20007000000 */
[----:B------:R-:W-:Y:S01]  /*4140*/  UISETP.NE.AND UP4, UPT, UR39, URZ, UPT ;  /* 0x0000003f2700728c */ /* 0x000fe2000bf85270 */
[----:B------:R-:W-:Y:S01]  /*4150*/  PLOP3.LUT P6, PT, PT, PT, UP3, 0x40, 0x0 ;  /* 0x000000000000781c */ /* 0x000fe20003fce838 */
[----:B------:R-:W-:Y:S01]  /*4160*/  UISETP.NE.AND UP3, UPT, UR25, URZ, UPT ;  /* 0x0000003f1900728c */ /* 0x000fe2000bf65270 */
[C---:B------:R-:W-:Y:S01]  /*4170*/  ISETP.LT.OR P5, PT, R5.reuse, 0x2, P5 ;  /* 0x000000020500780c */ /* 0x040fe20002fa1670 */
[----:B------:R4:W2:Y:S01]  /*4180*/  MUFU.TANH R50, R7 ;  /* 0x0000000700327308 */ /* 0x0008a20000002400 */
[----:B------:R-:W-:Y:S01]  /*4190*/  ISETP.LT.OR P2, PT, R5, 0x9, P2 ;  /* 0x000000090500780c */ /* 0x000fe20001741670 */
[----:B------:R-:W-:Y:S01]  /*41a0*/  FMUL.FTZ R16, R97, c[0x0][0x320] ;  /* 0x0000c80061107a20 */ /* 0x000fe20000410000 */
[----:B------:R-:W-:Y:S01]  /*41b0*/  ISETP.GT.AND P1, PT, R4, 0x9, P1 ;  /* 0x000000090400780c */ /* 0x000fe20000f24270 */
[----:B-1----:R-:W-:Y:S01]  /*41c0*/  FMUL.FTZ R6, R156, c[0x0][0x320] ;  /* 0x0000c8009c067a20 */ /* 0x002fe20000410000 */
[----:B------:R-:W-:Y:S01]  /*41d0*/  ISETP.GT.AND P6, PT, R4, 0x11, P6 ;  /* 0x000000110400780c */ /* 0x000fe200037c4270 */
[----:B------:R-:W-:Y:S01]  /*41e0*/  FMUL.FTZ R14, R152, c[0x0][0x320] ;  /* 0x0000c800980e7a20 */ /* 0x000fe20000410000 */
[----:B------:R-:W-:Y:S01]  /*41f0*/  FSEL R51, R41, -INF , !P5 ;  /* 0xff80000029337808 */ /* 0x000fe20006800000 */
[----:B------:R1:W1:Y:S01]  /*4200*/  MUFU.TANH R55, R6 ;  /* 0x0000000600377308 */ /* 0x0002620000002400 */
[----:B------:R-:W-:Y:S01]  /*4210*/  FSEL R56, R40, -INF , !P2 ;  /* 0xff80000028387808 */ /* 0x000fe20005000000 */
[----:B------:R-:W-:Y:S01]  /*4220*/  FMUL.FTZ R13, R113, c[0x0][0x320] ;  /* 0x0000c800710d7a20 */ /* 0x000fe20000410000 */
[----:B------:R-:W-:Y:S01]  /*4230*/  PLOP3.LUT P5, PT, PT, PT, UP0, 0x40, 0x0 ;  /* 0x000000000000781c */ /* 0x000fe20003fae808 */
[----:B------:R-:W-:Y:S01]  /*4240*/  UISETP.NE.AND UP0, UPT, UR24, URZ, UPT ;  /* 0x0000003f1800728c */ /* 0x000fe2000bf05270 */
[----:B------:R-:W-:Y:S01]  /*4250*/  PLOP3.LUT P2, PT, PT, PT, UP2, 0x40, 0x0 ;  /* 0x000000000000781c */ /* 0x000fe20003f4e828 */
[----:B------:R-:W-:Y:S01]  /*4260*/  UISETP.NE.AND UP2, UPT, UR23, URZ, UPT ;  /* 0x0000003f1700728c */ /* 0x000fe2000bf45270 */
[----:B------:R-:W-:Y:S01]  /*4270*/  ISETP.GT.AND P0, PT, R4, 0x10, P0 ;  /* 0x000000100400780c */ /* 0x000fe20000704270 */
[----:B------:R-:W-:Y:S01]  /*4280*/  FMUL.FTZ R12, R149, c[0x0][0x320] ;  /* 0x0000c800950c7a20 */ /* 0x000fe20000410000 */
[C---:B------:R-:W-:Y:S01]  /*4290*/  ISETP.LT.OR P1, PT, R5.reuse, 0xa, P1 ;  /* 0x0000000a0500780c */ /* 0x040fe20000f21670 */
[----:B------:R-:W-:Y:S01]  /*42a0*/  FMUL.FTZ R11, R120, c[0x0][0x320] ;  /* 0x0000c800780b7a20 */ /* 0x000fe20000410000 */
[----:B------:R-:W-:Y:S01]  /*42b0*/  ISETP.LT.OR P6, PT, R5, 0x12, P6 ;  /* 0x000000120500780c */ /* 0x000fe200037c1670 */
[----:B------:R-:W-:Y:S01]  /*42c0*/  FMUL.FTZ R8, R121, c[0x0][0x320] ;  /* 0x0000c80079087a20 */ /* 0x000fe20000410000 */
[----:B------:R-:W-:Y:S01]  /*42d0*/  ISETP.LT.OR P0, PT, R5, 0x11, P0 ;  /* 0x000000110500780c */ /* 0x000fe20000701670 */
[----:B----4-:R-:W-:Y:S01]  /*42e0*/  FMUL.FTZ R7, R153, c[0x0][0x320] ;  /* 0x0000c80099077a20 */ /* 0x010fe20000410000 */
[----:B------:R-:W-:Y:S01]  /*42f0*/  ISETP.GT.AND P2, PT, R4, 0x19, P2 ;  /* 0x000000190400780c */ /* 0x000fe20001744270 */
[----:B-1----:R-:W-:Y:S01]  /*4300*/  FMUL.FTZ R6, R140, c[0x0][0x320] ;  /* 0x0000c8008c067a20 */ /* 0x002fe20000410000 */
[----:B------:R-:W-:Y:S01]  /*4310*/  FSEL R57, R38, -INF , !P1 ;  /* 0xff80000026397808 */ /* 0x000fe20004800000 */
[----:B------:R-:W-:Y:S01]  /*4320*/  FMUL.FTZ R10, R137, c[0x0][0x320] ;  /* 0x0000c800890a7a20 */ /* 0x000fe20000410000 */
[----:B------:R-:W-:Y:S01]  /*4330*/  PLOP3.LUT P1, PT, PT, PT, UP1, 0x40, 0x0 ;  /* 0x000000000000781c */ /* 0x000fe20003f2e818 */
[----:B------:R1:W4:Y:S01]  /*4340*/  MUFU.TANH R60, R6 ;  /* 0x00000006003c7308 */ /* 0x0003220000002400 */
[----:B------:R-:W-:Y:S01]  /*4350*/  ISETP.GT.AND P5, PT, R4, 0x18, P5 ;  /* 0x000000180400780c */ /* 0x000fe20002fa4270 */
[----:B------:R-:W-:Y:S01]  /*4360*/  UISETP.NE.AND UP1, UPT, UR22, URZ, UPT ;  /* 0x0000003f1600728c */ /* 0x000fe2000bf25270 */
[----:B------:R-:W-:Y:S01]  /*4370*/  FSEL R65, R24, -INF , !P6 ;  /* 0xff80000018417808 */ /* 0x000fe20007000000 */
[----:B------:R-:W-:Y:S01]  /*4380*/  FMUL.FTZ R9, R108, c[0x0][0x320] ;  /* 0x0000c8006c097a20 */ /* 0x000fe20000410000 */
[----:B------:R-:W-:Y:S01]  /*4390*/  PLOP3.LUT P6, PT, PT, PT, UP0, 0x40, 0x0 ;  /* 0x000000000000781c */ /* 0x000fe20003fce808 */
[----:B------:R-:W-:Y:S01]  /*43a0*/  UISETP.NE.AND UP0, UPT, UR21, URZ, UPT ;  /* 0x0000003f1500728c */ /* 0x000fe2000bf05270 */
[----:B------:R-:W-:Y:S01]  /*43b0*/  FSEL R64, R28, -INF , !P0 ;  /* 0xff8000001c407808 */ /* 0x000fe20004000000 */
[----:B------:R-:W2:Y:S01]  /*43c0*/  MUFU.TANH R53, R17 ;  /* 0x0000001100357308 */ /* 0x000ea20000002400 */
[----:B------:R-:W-:-:S02]  /*43d0*/  ISETP.LT.OR P2, PT, R5, 0x1a, P2 ;  /* 0x0000001a0500780c */ /* 0x000fc40001741670 */
[----:B------:R-:W-:Y:S01]  /*43e0*/  PLOP3.LUT P0, PT, PT, PT, UP3, 0x40, 0x0 ;  /* 0x000000000000781c */ /* 0x000fe20003f0e838 */
[----:B------:R-:W-:Y:S01]  /*43f0*/  UISETP.NE.AND UP3, UPT, UR18, URZ, UPT ;  /* 0x0000003f1200728c */ /* 0x000fe2000bf65270 */
[----:B------:R-:W-:Y:S02]  /*4400*/  ISETP.LT.OR P5, PT, R5, 0x19, P5 ;  /* 0x000000190500780c */ /* 0x000fe40002fa1670 */
[C---:B------:R-:W-:Y:S01]  /*4410*/  ISETP.GT.AND P6, PT, R4.reuse, 0x28, P6 ;  /* 0x000000280400780c */ /* 0x040fe200037c4270 */
[----:B-1----:R-:W-:Y:S01]  /*4420*/  FMUL.FTZ R6, R141, c[0x0][0x320] ;  /* 0x0000c8008d067a20 */ /* 0x002fe20000410000 */
[----:B------:R-:W-:Y:S01]  /*4430*/  FSEL R45, R45, -INF , !P2 ;  /* 0xff8000002d2d7808 */ /* 0x000fe20005000000 */
[----:B------:R-:W1:Y:S01]  /*4440*/  MUFU.TANH R54, R16 ;  /* 0x0000001000367308 */ /* 0x000e620000002400 */
[----:B------:R-:W-:Y:S01]  /*4450*/  PLOP3.LUT P2, PT, PT, PT, UP1, 0x40, 0x0 ;  /* 0x000000000000781c */ /* 0x000fe20003f4e818 */
[----:B------:R-:W-:Y:S01]  /*4460*/  UISETP.NE.AND UP1, UPT, UR19, URZ, UPT ;  /* 0x0000003f1300728c */ /* 0x000fe2000bf25270 */
[----:B------:R-:W-:-:S02]  /*4470*/  ISETP.GT.AND P0, PT, R4, 0x21, P0 ;  /* 0x000000210400780c */ /* 0x000fc40000704270 */
[----:B------:R-:W-:Y:S02]  /*4480*/  FSEL R46, R46, -INF , !P5 ;  /* 0xff8000002e2e7808 */ /* 0x000fe40006800000 */
[----:B------:R-:W-:Y:S01]  /*4490*/  ISETP.GT.AND P1, PT, R4, 0x20, P1 ;  /* 0x000000200400780c */ /* 0x000fe20000f24270 */
[----:B------:R5:W1:Y:S01]  /*44a0*/  MUFU.TANH R58, R6 ;  /* 0x00000006003a7308 */ /* 0x000a620000002400 */
[----:B------:R-:W-:Y:S01]  /*44b0*/  PLOP3.LUT P5, PT, PT, PT, UP2, 0x40, 0x0 ;  /* 0x000000000000781c */ /* 0x000fe20003fae828 */
[----:B------:R-:W-:Y:S01]  /*44c0*/  UISETP.NE.AND UP2, UPT, UR20, URZ, UPT ;  /* 0x0000003f1400728c */ /* 0x000fe2000bf45270 */
[C---:B------:R-:W-:Y:S02]  /*44d0*/  ISETP.LT.OR P6, PT, R5.reuse, 0x29, P6 ;  /* 0x000000290500780c */ /* 0x040fe400037c1670 */
[C---:B------:R-:W-:Y:S02]  /*44e0*/  ISETP.LT.OR P0, PT, R5.reuse, 0x22, P0 ;  /* 0x000000220500780c */ /* 0x040fe40000701670 */
[----:B------:R-:W-:Y:S01]  /*44f0*/  ISETP.LT.OR P1, PT, R5, 0x21, P1 ;  /* 0x000000210500780c */ /* 0x000fe20000f21670 */
[----:B------:R-:W1:Y:S01]  /*4500*/  MUFU.TANH R43, R15 ;  /* 0x0000000f002b7308 */ /* 0x000e620000002400 */
[----:B------:R-:W-:-:S02]  /*4510*/  FSEL R112, R39, -INF , !P6 ;  /* 0xff80000027707808 */ /* 0x000fc40007000000 */
[----:B------:R-:W-:Y:S01]  /*4520*/  PLOP3.LUT P6, PT, PT, PT, UP1, 0x40, 0x0 ;  /* 0x000000000000781c */ /* 0x000fe20003fce818 */
[----:B------:R-:W-:Y:S01]  /*4530*/  UISETP.NE.AND UP1, UPT, UR15, URZ, UPT ;  /* 0x0000003f0f00728c */ /* 0x000fe2000bf25270 */
[----:B------:R-:W-:Y:S02]  /*4540*/  FSEL R78, R42, -INF , !P0 ;  /* 0xff8000002a4e7808 */ /* 0x000fe40004000000 */
[----:B------:R-:W-:Y:S01]  /*4550*/  FSEL R76, R44, -INF , !P1 ;  /* 0xff8000002c4c7808 */ /* 0x000fe20004800000 */
[----:B-----5:R-:W-:Y:S01]  /*4560*/  FMUL.FTZ R6, R104, c[0x0][0x320] ;  /* 0x0000c80068067a20 */ /* 0x020fe20000410000 */
[----:B------:R-:W-:Y:S01]  /*4570*/  PLOP3.LUT P0, PT, PT, PT, UP2, 0x40, 0x0 ;  /* 0x000000000000781c */ /* 0x000fe20003f0e828 */
[----:B------:R-:W-:Y:S01]  /*4580*/  UISETP.NE.AND UP2, UPT, UR16, URZ, UPT ;  /* 0x0000003f1000728c */ /* 0x000fe2000bf45270 */
[----:B------:R-:W-:Y:S01]  /*4590*/  PLOP3.LUT P1, PT, PT, PT, UP0, 0x40, 0x0 ;  /* 0x000000000000781c */ /* 0x000fe20003f2e808 */
[----:B------:R5:W1:Y:S01]  /*45a0*/  MUFU.TANH R61, R6 ;  /* 0x00000006003d7308 */ /* 0x000a620000002400 */
[C---:B------:R-:W-:Y:S01]  /*45b0*/  ISETP.GT.AND P6, PT, R4.reuse, 0x39, P6 ;  /* 0x000000390400780c */ /* 0x040fe200037c4270 */
[----:B------:R-:W-:Y:S01]  /*45c0*/  UISETP.NE.AND UP0, UPT, UR17, URZ, UPT ;  /* 0x0000003f1100728c */ /* 0x000fe2000bf05270 */
[----:B------:R-:W-:-:S02]  /*45d0*/  ISETP.GT.AND P0, PT, R4, 0x38, P0 ;  /* 0x000000380400780c */ /* 0x000fc40000704270 */
[C---:B------:R-:W-:Y:S02]  /*45e0*/  ISETP.GT.AND P5, PT, R4.reuse, 0x29, P5 ;  /* 0x000000290400780c */ /* 0x040fe40002fa4270 */
[C---:B------:R-:W-:Y:S01]  /*45f0*/  ISETP.GT.AND P2, PT, R4.reuse, 0x30, P2 ;  /* 0x000000300400780c */ /* 0x040fe20001744270 */
[----:B------:R-:W1:Y:S01]  /*4600*/  MUFU.TANH R41, R14 ;  /* 0x0000000e00297308 */ /* 0x000e620000002400 */
[----:B------:R-:W-:Y:S02]  /*4610*/  ISETP.GT.AND P1, PT, R4, 0x31, P1 ;  /* 0x000000310400780c */ /* 0x000fe40000f24270 */
[C---:B------:R-:W-:Y:S02]  /*4620*/  ISETP.LT.OR P6, PT, R5.reuse, 0x3a, P6 ;  /* 0x0000003a0500780c */ /* 0x040fe400037c1670 */
[C---:B------:R-:W-:Y:S02]  /*4630*/  ISETP.LT.OR P0, PT, R5.reuse, 0x39, P0 ;  /* 0x000000390500780c */ /* 0x040fe40000701670 */
[----:B------:R-:W-:Y:S01]  /*4640*/  ISETP.LT.OR P5, PT, R5, 0x2a, P5 ;  /* 0x0000002a0500780c */ /* 0x000fe20002fa1670 */
[----:B-----5:R-:W-:Y:S01]  /*4650*/  FMUL.FTZ R6, R105, c[0x0][0x320] ;  /* 0x0000c80069067a20 */ /* 0x020fe20000410000 */
[C---:B------:R-:W-:Y:S01]  /*4660*/  ISETP.LT.OR P2, PT, R5.reuse, 0x31, P2 ;  /* 0x000000310500780c */ /* 0x040fe20001741670 */
[----:B------:R-:W1:Y:S01]  /*4670*/  MUFU.TANH R40, R13 ;  /* 0x0000000d00287308 */ /* 0x000e620000002400 */
[----:B------:R-:W-:-:S02]  /*4680*/  ISETP.LT.OR P1, PT, R5, 0x32, P1 ;  /* 0x000000320500780c */ /* 0x000fc40000f21670 */
[----:B------:R-:W-:Y:S02]  /*4690*/  FSEL R131, R33, -INF , !P6 ;  /* 0xff80000021837808 */ /* 0x000fe40007000000 */
[----:B------:R-:W-:Y:S02]  /*46a0*/  FSEL R127, R34, -INF , !P0 ;  /* 0xff800000227f7808 */ /* 0x000fe40004000000 */
[----:B------:R-:W-:Y:S01]  /*46b0*/  FSEL R118, R37, -INF , !P5 ;  /* 0xff80000025767808 */ /* 0x000fe20006800000 */
[----:B------:R5:W1:Y:S01]  /*46c0*/  MUFU.TANH R59, R6 ;  /* 0x00000006003b7308 */ /* 0x000a620000002400 */
[----:B------:R-:W-:Y:S02]  /*46d0*/  FSEL R126, R36, -INF , !P2 ;  /* 0xff800000247e7808 */ /* 0x000fe40005000000 */
[----:B------:R-:W-:Y:S02]  /*46e0*/  FSEL R128, R35, -INF , !P1 ;  /* 0xff80000023807808 */ /* 0x000fe40004800000 */
[----:B------:R-:W-:Y:S01]  /*46f0*/  PLOP3.LUT P0, PT, PT, PT, UP1, 0x40, 0x0 ;  /* 0x000000000000781c */ /* 0x000fe20003f0e818 */
[----:B------:R-:W-:Y:S01]  /*4700*/  UISETP.NE.AND UP1, UPT, UR35, URZ, UPT ;  /* 0x0000003f2300728c */ /* 0x000fe2000bf25270 */
[----:B------:R-:W-:Y:S01]  /*4710*/  PLOP3.LUT P5, PT, PT, PT, UP3, 0x40, 0x0 ;  /* 0x000000000000781c */ /* 0x000fe20003fae838 */
[----:B------:R-:W-:Y:S01]  /*4720*/  UISETP.NE.AND UP3, UPT, UR38, URZ, UPT ;  /* 0x0000003f2600728c */ /* 0x000fe2000bf65270 */
[----:B------:R-:W-:Y:S01]  /*4730*/  PLOP3.LUT P2, PT, PT, PT, UP0, 0x40, 0x0 ;  /* 0x000000000000781c */ /* 0x000fe20003f4e808 */
[----:B------:R-:W-:Y:S01]  /*4740*/  UISETP.NE.AND UP0, UPT, UR37, URZ, UPT ;  /* 0x0000003f2500728c */ /* 0x000fe2000bf05270 */
[----:B------:R-:W-:Y:S01]  /*4750*/  PLOP3.LUT P1, PT, PT, PT, UP2, 0x40, 0x0 ;  /* 0x000000000000781c */ /* 0x000fe20003f2e828 */
[----:B------:R-:W1:Y:S01]  /*4760*/  MUFU.TANH R38, R12 ;  /* 0x0000000c00267308 */ /* 0x000e620000002400 */
[C---:B------:R-:W-:Y:S01]  /*4770*/  ISETP.GT.AND P0, PT, R4.reuse, 0x49, P0 ;  /* 0x000000490400780c */ /* 0x040fe20000704270 */
[----:B------:R-:W-:Y:S01]  /*4780*/  UISETP.NE.AND UP2, UPT, UR36, URZ, UPT ;  /* 0x0000003f2400728c */ /* 0x000fe2000bf45270 */
[C---:B------:R-:W-:Y:S01]  /*4790*/  ISETP.GT.AND P5, PT, R4.reuse, 0x40, P5 ;  /* 0x000000400400780c */ /* 0x040fe20002fa4270 */
[----:B-----5:R-:W-:Y:S01]  /*47a0*/  FMUL.FTZ R6, R157, c[0x0][0x320] ;  /* 0x0000c8009d067a20 */ /* 0x020fe20000410000 */
[----:B------:R-:W-:-:S02]  /*47b0*/  ISETP.GT.AND P2, PT, R4, 0x41, P2 ;  /* 0x000000410400780c */ /* 0x000fc40001744270 */
[----:B------:R-:W-:Y:S01]  /*47c0*/  ISETP.GT.AND P1, PT, R4, 0x48, P1 ;  /* 0x000000480400780c */ /* 0x000fe20000f24270 */
[----:B------:R5:W1:Y:S01]  /*47d0*/  MUFU.TANH R49, R6 ;  /* 0x0000000600317308 */ /* 0x000a620000002400 */
[C---:B------:R-:W-:Y:S02]  /*47e0*/  ISETP.LT.OR P0, PT, R5.reuse, 0x4a, P0 ;  /* 0x0000004a0500780c */ /* 0x040fe40000701670 */
[C---:B------:R-:W-:Y:S02]  /*47f0*/  ISETP.LT.OR P5, PT, R5.reuse, 0x41, P5 ;  /* 0x000000410500780c */ /* 0x040fe40002fa1670 */
[C---:B------:R-:W-:Y:S02]  /*4800*/  ISETP.LT.OR P2, PT, R5.reuse, 0x42, P2 ;  /* 0x000000420500780c */ /* 0x040fe40001741670 */
[----:B------:R-:W-:Y:S01]  /*4810*/  ISETP.LT.OR P1, PT, R5, 0x49, P1 ;  /* 0x000000490500780c */ /* 0x000fe20000f21670 */
[----:B------:R-:W1:Y:S01]  /*4820*/  MUFU.TANH R42, R11 ;  /* 0x0000000b002a7308 */ /* 0x000e620000002400 */
[----:B------:R-:W-:-:S02]  /*4830*/  FSEL R205, R30, -INF , !P0 ;  /* 0xff8000001ecd7808 */ /* 0x000fc40004000000 */
[----:B------:R-:W-:Y:S02]  /*4840*/  FSEL R200, R31, -INF , !P5 ;  /* 0xff8000001fc87808 */ /* 0x000fe40006800000 */
[----:B------:R-:W-:Y:S02]  /*4850*/  FSEL R204, R32, -INF , !P2 ;  /* 0xff80000020cc7808 */ /* 0x000fe40005000000 */
[----:B------:R-:W-:Y:S01]  /*4860*/  FSEL R203, R27, -INF , !P1 ;  /* 0xff8000001bcb7808 */ /* 0x000fe20004800000 */
[----:B-----5:R-:W-:Y:S01]  /*4870*/  FMUL.FTZ R6, R148, c[0x0][0x320] ;  /* 0x0000c80094067a20 */ /* 0x020fe20000410000 */
[----:B------:R-:W-:Y:S01]  /*4880*/  PLOP3.LUT P0, PT, PT, PT, UP0, 0x40, 0x0 ;  /* 0x000000000000781c */ /* 0x000fe20003f0e808 */
[----:B------:R-:W1:Y:S01]  /*4890*/  MUFU.TANH R37, R8 ;  /* 0x0000000800257308 */ /* 0x000e620000002400 */
[----:B------:R-:W-:Y:S02]  /*48a0*/  PLOP3.LUT P6, PT, PT, PT, UP6, 0x40, 0x0 ;  /* 0x000000000000781c */ /* 0x000fe40003fce868 */
[----:B------:R-:W-:-:S02]  /*48b0*/  PLOP3.LUT P5, PT, PT, PT, UP5, 0x40, 0x0 ;  /* 0x000000000000781c */ /* 0x000fc40003fae858 */
[----:B------:R-:W-:Y:S02]  /*48c0*/  PLOP3.LUT P2, PT, PT, PT, UP4, 0x40, 0x0 ;  /* 0x000000000000781c */ /* 0x000fe40003f4e848 */
[----:B------:R-:W-:Y:S01]  /*48d0*/  PLOP3.LUT P1, PT, PT, PT, UP3, 0x40, 0x0 ;  /* 0x000000000000781c */ /* 0x000fe20003f2e838 */
[----:B------:R5:W1:Y:S01]  /*48e0*/  MUFU.TANH R48, R6 ;  /* 0x0000000600307308 */ /* 0x000a620000002400 */
[C---:B------:R-:W-:Y:S02]  /*48f0*/  ISETP.GT.AND P6, PT, R4.reuse, 0x50, P6 ;  /* 0x000000500400780c */ /* 0x040fe400037c4270 */
[C---:B------:R-:W-:Y:S02]  /*4900*/  ISETP.GT.AND P5, PT, R4.reuse, 0x51, P5 ;  /* 0x000000510400780c */ /* 0x040fe40002fa4270 */
[C---:B------:R-:W-:Y:S02]  /*4910*/  ISETP.GT.AND P2, PT, R4.reuse, 0x58, P2 ;  /* 0x000000580400780c */ /* 0x040fe40001744270 */
[----:B------:R-:W-:Y:S01]  /*4920*/  ISETP.GT.AND P1, PT, R4, 0x59, P1 ;  /* 0x000000590400780c */ /* 0x000fe20000f24270 */
[----:B------:R-:W1:Y:S01]  /*4930*/  MUFU.TANH R35, R7 ;  /* 0x0000000700237308 */ /* 0x000e620000002400 */
[----:B------:R-:W-:Y:S01]  /*4940*/  ISETP.LT.OR P6, PT, R5, 0x51, P6 ;  /* 0x000000510500780c */ /* 0x000fe200037c1670 */
[----:B------:R-:W-:Y:S01]  /*4950*/  FMUL.FTZ R4, R109, c[0x0][0x320] ;  /* 0x0000c8006d047a20 */ /* 0x000fe20000410000 */
[----:B------:R-:W-:-:S02]  /*4960*/  ISETP.LT.OR P5, PT, R5, 0x52, P5 ;  /* 0x000000520500780c */ /* 0x000fc40002fa1670 */
[C---:B------:R-:W-:Y:S02]  /*4970*/  ISETP.LT.OR P2, PT, R5.reuse, 0x59, P2 ;  /* 0x000000590500780c */ /* 0x040fe40001741670 */
[----:B------:R-:W-:Y:S01]  /*4980*/  ISETP.LT.OR P1, PT, R5, 0x5a, P1 ;  /* 0x0000005a0500780c */ /* 0x000fe20000f21670 */
[----:B-----5:R-:W-:Y:S01]  /*4990*/  FMUL.FTZ R6, R145, c[0x0][0x320] ;  /* 0x0000c80091067a20 */ /* 0x020fe20000410000 */
[----:B------:R-:W1:Y:S01]  /*49a0*/  MUFU.TANH R31, R10 ;  /* 0x0000000a001f7308 */ /* 0x000e620000002400 */
[----:B------:R-:W-:Y:S02]  /*49b0*/  FSEL R207, R29, -INF , !P6 ;  /* 0xff8000001dcf7808 */ /* 0x000fe40007000000 */
[----:B------:R-:W-:Y:S02]  /*49c0*/  FSEL R229, R26, -INF , !P5 ;  /* 0xff8000001ae57808 */ /* 0x000fe40006800000 */
[----:B------:R-:W-:Y:S02]  /*49d0*/  FSEL R230, R25, -INF , !P2 ;  /* 0xff80000019e67808 */ /* 0x000fe40005000000 */
[----:B------:R-:W-:Y:S01]  /*49e0*/  FSEL R231, R22, -INF , !P1 ;  /* 0xff80000016e77808 */ /* 0x000fe20004800000 */
[----:B------:R5:W1:Y:S08]  /*49f0*/  MUFU.TANH R47, R6 ;  /* 0x00000006002f7308 */ /* 0x000a700000002400 */
[----:B------:R-:W1:Y:S01]  /*4a00*/  MUFU.TANH R34, R9 ;  /* 0x0000000900227308 */ /* 0x000e620000002400 */
[----:B-----5:R-:W-:-:S07]  /*4a10*/  FMUL.FTZ R6, R136, c[0x0][0x320] ;  /* 0x0000c80088067a20 */ /* 0x020fce0000410000 */
[----:B------:R-:W1:Y:S08]  /*4a20*/  MUFU.TANH R32, R4 ;  /* 0x0000000400207308 */ /* 0x000e700000002400 */
[----:B------:R5:W1:Y:S02]  /*4a30*/  MUFU.TANH R33, R6 ;  /* 0x0000000600217308 */ /* 0x000a640000002400 */
[----:B-----5:R-:W5:Y:S02]  /*4a40*/  SHFL.IDX PT, R6, R18, 0x2, 0x1c1f ;  /* 0x005c1f0012067f89 */ /* 0x020f6400000e0000 */
[----:B-----5:R-:W-:-:S02]  /*4a50*/  IMAD.IADD R5, R19, 0x1, R6 ;  /* 0x0000000113057824 */ /* 0x020fc400078e0206 */
[----:B------:R-:W-:-:S03]  /*4a60*/  IMAD.IADD R4, R21, 0x1, R6 ;  /* 0x0000000115047824 */ /* 0x000fc600078e0206 */
[----:B------:R-:W-:Y:S01]  /*4a70*/  IMNMX R5, R5, R20, PT ;  /* 0x0000001405057217 */ /* 0x000fe20003800200 */
[----:B------:R-:W-:Y:S05]  /*4a80*/  @P0 BRA `(.L_x_159) ;  /* 0x0000015000000947 */ /* 0x000fea0003800000 */
[----:B-1234-:R-:W-:Y:S01]  /*4a90*/  IMAD.U32 R7, RZ, RZ, UR10 ;  /* 0x0000000aff077e24 */ /* 0x01efe2000f8e00ff */
        /* <DEDUP_REMOVED lines=11> */
.L_x_161:
[----:B------:R-:W-:-:S04]  /*4b50*/  MOV R7, c[0x0][0x32c] ;  /* 0x0000cb0000077a02 */ /* 0x000fc80000000f00 */
[----:B------:R-:W-:-:S13]  /*4b60*/  ISETP.NE.AND P0, PT, R7, 0x1, PT ;  /* 0x000000010700780c */ /* 0x000fda0003f05270 */
[----:B------:R-:W-:-:S05]  /*4b70*/  @P0 IMAD.HI.U32 R7, R6, c[0x0][0x330], RZ ;  /* 0x0000cc0006070a27 */ /* 0x000fca00078e00ff */
[----:B------:R-:W-:Y:S02]  /*4b80*/  @P0 SHF.R.U32.HI R6, RZ, c[0x0][0x334], R7 ;  /* 0x0000cd00ff060a19 */ /* 0x000fe40000011607 */
.L_x_162:
[----:B------:R-:W-:Y:S05]  /*4b90*/  BSYNC B0 ;  /* 0x0000000000007941 */ /* 0x000fea0003800000 */
.L_x_160:
[----:B------:R-:W-:-:S05]  /*4ba0*/  IMAD R6, R6, c[0x0][0x32c], R23 ;  /* 0x0000cb0006067a24 */ /* 0x000fca00078e0217 */
[----:B------:R-:W-:Y:S02]  /*4bb0*/  IADD3 R7, R6, c[0x0][0x32c], RZ ;  /* 0x0000cb0006077a10 */ /* 0x000fe40007ffe0ff */
[----:B------:R-:W-:Y:S02]  /*4bc0*/  IMNMX R4, R4, R6, !PT ;  /* 0x0000000604047217 */ /* 0x000fe40007800200 */
[----:B------:R-:W-:Y:S02]  /*4bd0*/  IMNMX R5, R5, R7, PT ;  /* 0x0000000705057217 */ /* 0x000fe40003800200 */
.L_x_159:
[----:B-1234-:R-:W-:Y:S01]  /*4be0*/  FMUL.FTZ R6, R103, c[0x0][0x320] ;  /* 0x0000c80067067a20 */ /* 0x01efe20000410000 */
[----:B------:R-:W-:Y:S01]  /*4bf0*/  UP2UR UR37, UPR, URZ, 0x1 ;  /* 0x000000013f257883 */ /* 0x000fe20008000000 */
[----:B------:R-:W-:Y:S01]  /*4c00*/  FMUL.FTZ R16, R107, c[0x0][0x320] ;  /* 0x0000c8006b107a20 */ /* 0x000fe20000410000 */
[----:B------:R-:W-:Y:S01]  /*4c10*/  UISETP.NE.AND UP0, UPT, UR34, URZ, UPT ;  /* 0x0000003f2200728c */ /* 0x000fe2000bf05270 */
[----:B------:R1:W2:Y:S01]  /*4c20*/  MUFU.TANH R39, R6 ;  /* 0x0000000600277308 */ /* 0x0002a20000002400 */
[----:B------:R-:W-:Y:S01]  /*4c30*/  UP2UR UR40, UPR, URZ, 0x20 ;  /* 0x000000203f287883 */ /* 0x000fe20008000000 */
[----:B------:R-:W-:Y:S01]  /*4c40*/  FMUL.FTZ R15, R146, c[0x0][0x320] ;  /* 0x0000c800920f7a20 */ /* 0x000fe20000410000 */
[----:B------:R-:W-:Y:S01]  /*4c50*/  UP2UR UR39, UPR, URZ, 0x10 ;  /* 0x000000103f277883 */ /* 0x000fe20008000000 */
[----:B------:R-:W-:Y:S01]  /*4c60*/  FMUL.FTZ R14, R147, c[0x0][0x320] ;  /* 0x0000c800930e7a20 */ /* 0x000fe20000410000 */
[----:B------:R-:W-:Y:S01]  /*4c70*/  UISETP.NE.AND UP5, UPT, UR33, URZ, UPT ;  /* 0x0000003f2100728c */ /* 0x000fe2000bfa5270 */
[----:B------:R-:W-:Y:S01]  /*4c80*/  PLOP3.LUT P6, PT, PT, PT, UP0, 0x40, 0x0 ;  /* 0x000000000000781c */ /* 0x000fe20003fce808 */
[----:B------:R-:W-:Y:S01]  /*4c90*/  UISETP.NE.AND UP4, UPT, UR32, URZ, UPT ;  /* 0x0000003f2000728c */ /* 0x000fe2000bf85270 */
[----:B------:R-:W3:Y:S01]  /*4ca0*/  MUFU.TANH R36, R16 ;  /* 0x0000001000247308 */ /* 0x000ee20000002400 */
[----:B------:R-:W-:Y:S01]  /*4cb0*/  UP2UR UR38, UPR, URZ, 0x8 ;  /* 0x000000083f267883 */ /* 0x000fe20008000000 */
[C---:B------:R-:W-:Y:S01]  /*4cc0*/  ISETP.GT.AND P6, PT, R4.reuse, RZ, P6 ;  /* 0x000000ff0400720c */ /* 0x040fe200037c4270 */
[----:B------:R-:W-:Y:S01]  /*4cd0*/  UISETP.NE.AND UP3, UPT, UR30, URZ, UPT ;  /* 0x0000003f1e00728c */ /* 0x000fe2000bf65270 */
[----:B------:R-:W-:Y:S01]  /*4ce0*/  PLOP3.LUT P5, PT, PT, PT, UP5, 0x40, 0x0 ;  /* 0x000000000000781c */ /* 0x000fe20003fae858 */
[----:B------:R-:W-:Y:S01]  /*4cf0*/  UP2UR UR35, UPR, URZ, 0x2 ;  /* 0x000000023f237883 */ /* 0x000fe20008000000 */
[----:B------:R-:W-:Y:S01]  /*4d00*/  PLOP3.LUT P2, PT, PT, PT, UP4, 0x40, 0x0 ;  /* 0x000000000000781c */ /* 0x000fe20003f4e848 */
[----:B------:R-:W-:Y:S01]  /*4d10*/  UISETP.NE.AND UP1, UPT, UR31, URZ, UPT ;  /* 0x0000003f1f00728c */ /* 0x000fe2000bf25270 */
[----:B-1----:R-:W-:Y:S01]  /*4d20*/  FMUL.FTZ R6, R151, c[0x0][0x320] ;  /* 0x0000c80097067a20 */ /* 0x002fe20000410000 */
[----:B------:R-:W-:Y:S01]  /*4d30*/  UP2UR UR36, UPR, URZ, 0x4 ;  /* 0x000000043f247883 */ /* 0x000fe20008000000 */
[----:B------:R-:W-:Y:S01]  /*4d40*/  PLOP3.LUT P0, PT, PT, PT, UP3, 0x40, 0x0 ;  /* 0x000000000000781c */ /* 0x000fe20003f0e838 */
[----:B------:R-:W-:Y:S01]  /*4d50*/  UISETP.NE.AND UP2, UPT, UR29, URZ, UPT ;  /* 0x0000003f1d00728c */ /* 0x000fe2000bf45270 */
[----:B------:R1:W4:Y:S01]  /*4d60*/  MUFU.TANH R29, R6 ;  /* 0x00000006001d7308 */ /* 0x0003220000002400 */
[----:B------:R-:W-:Y:S01]  /*4d70*/  ISETP.LT.OR P6, PT, R5, 0x1, P6 ;  /* 0x000000010500780c */ /* 0x000fe200037c1670 */
[----:B------:R-:W-:Y:S01]  /*4d80*/  UISETP.NE.AND UP0, UPT, UR28, URZ, UPT ;  /* 0x0000003f1c00728c */ /* 0x000fe2000bf05270 */
[----:B------:R-:W-:Y:S01]  /*4d90*/  PLOP3.LUT P1, PT, PT, PT, UP1, 0x40, 0x0 ;  /* 0x000000000000781c */ /* 0x000fe20003f2e818 */
[----:B------:R-:W-:Y:S01]  /*4da0*/  UISETP.NE.AND UP3, UPT, UR27, URZ, UPT ;  /* 0x0000003f1b00728c */ /* 0x000fe2000bf65270 */
[C---:B------:R-:W-:Y:S01]  /*4db0*/  ISETP.GT.AND P5, PT, R4.reuse, 0x1, P5 ;  /* 0x000000010400780c */ /* 0x040fe20002fa4270 */
[----:B------:R-:W-:Y:S01]  /*4dc0*/  UISETP.NE.AND UP1, UPT, UR26, URZ, UPT ;  /* 0x0000003f1a00728c */ /* 0x000fe2000bf25270 */
[C---:B------:R-:W-:Y:S01]  /*4dd0*/  ISETP.GT.AND P2, PT, R4.reuse, 0x8, P2 ;  /* 0x000000080400780c */ /* 0x040fe20001744270 */
[----:B------:R-:W2:Y:S01]  /*4de0*/  MUFU.TANH R16, R15 ;  /* 0x0000000f00107308 */ /* 0x000ea20000002400 */
[----:B------:R-:W-:Y:S01]  /*4df0*/  ISETP.GT.AND P0, PT, R4, 0x10, P0 ;  /* 0x000000100400780c */ /* 0x000fe20000704270 */
[----:B------:R-:W-:Y:S01]  /*4e00*/  FMUL.FTZ R11, R111, c[0x0][0x320] ;  /* 0x0000c8006f0b7a20 */ /* 0x000fe20000410000 */
[----:B------:R-:W-:Y:S01]  /*4e10*/  FSEL R120, R55, -INF , !P6 ;  /* 0xff80000037787808 */ /* 0x000fe20007000000 */
[----:B------:R-:W-:Y:S01]  /*4e20*/  FMUL.FTZ R10, R155, c[0x0][0x320] ;  /* 0x0000c8009b0a7a20 */ /* 0x000fe20000410000 */
[----:B------:R-:W-:Y:S01]  /*4e30*/  PLOP3.LUT P6, PT, PT, PT, UP2, 0x40, 0x0 ;  /* 0x000000000000781c */ /* 0x000fe20003fce828 */
[----:B------:R-:W-:Y:S01]  /*4e40*/  UISETP.NE.AND UP2, UPT, UR25, URZ, UPT ;  /* 0x0000003f1900728c */ /* 0x000fe2000bf45270 */
[C---:B------:R-:W-:Y:S01]  /*4e50*/  ISETP.LT.OR P5, PT, R5.reuse, 0x2, P5 ;  /* 0x000000020500780c */ /* 0x040fe20002fa1670 */
[----:B-1----:R-:W-:Y:S01]  /*4e60*/  FMUL.FTZ R6, R98, c[0x0][0x320] ;  /* 0x0000c80062067a20 */ /* 0x002fe20000410000 */
[----:B------:R-:W-:Y:S01]  /*4e70*/  ISETP.GT.AND P1, PT, R4, 0x9, P1 ;  /* 0x000000090400780c */ /* 0x000fe20000f24270 */
[----:B------:R-:W1:Y:S01]  /*4e80*/  MUFU.TANH R15, R14 ;  /* 0x0000000e000f7308 */ /* 0x000e620000002400 */
[C---:B------:R-:W-:Y:S01]  /*4e90*/  ISETP.LT.OR P2, PT, R5.reuse, 0x9, P2 ;  /* 0x000000090500780c */ /* 0x040fe20001741670 */
[----:B------:R-:W-:Y:S01]  /*4ea0*/  FMUL.FTZ R9, R158, c[0x0][0x320] ;  /* 0x0000c8009e097a20 */ /* 0x000fe20000410000 */
[----:B------:R-:W-:Y:S01]  /*4eb0*/  ISETP.LT.OR P0, PT, R5, 0x11, P0 ;  /* 0x000000110500780c */ /* 0x000fe20000701670 */
[----:B------:R-:W-:Y:S01]  /*4ec0*/  FMUL.FTZ R13, R102, c[0x0][0x320] ;  /* 0x0000c800660d7a20 */ /* 0x000fe20000410000 */
[----:B------:R-:W-:Y:S01]  /*4ed0*/  ISETP.GT.AND P6, PT, R4, 0x11, P6 ;  /* 0x000000110400780c */ /* 0x000fe200037c4270 */
[----:B------:R-:W-:Y:S01]  /*4ee0*/  FMUL.FTZ R8, R159, c[0x0][0x320] ;  /* 0x0000c8009f087a20 */ /* 0x000fe20000410000 */
[----:B------:R-:W-:Y:S01]  /*4ef0*/  ISETP.LT.OR P1, PT, R5, 0xa, P1 ;  /* 0x0000000a0500780c */ /* 0x000fe20000f21670 */
[----:B------:R5:W1:Y:S01]  /*4f00*/  MUFU.TANH R44, R6 ;  /* 0x00000006002c7308 */ /* 0x000a620000002400 */
[----:B------:R-:W-:Y:S01]  /*4f10*/  FSEL R124, R48, -INF , !P2 ;  /* 0xff800000307c7808 */ /* 0x000fe20005000000 */
[----:B------:R-:W-:Y:S01]  /*4f20*/  UISETP.NE.AND UP5, UPT, UR40, URZ, UPT ;  /* 0x0000003f2800728c */ /* 0x000fe2000bfa5270 */
[----:B------:R-:W-:Y:S01]  /*4f30*/  PLOP3.LUT P2, PT, PT, PT, UP3, 0x40, 0x0 ;  /* 0x000000000000781c */ /* 0x000fe20003f4e838 */
[----:B------:R-:W-:Y:S01]  /*4f40*/  UISETP.NE.AND UP3, UPT, UR23, URZ, UPT ;  /* 0x0000003f1700728c */ /* 0x000fe2000bf65270 */
[----:B------:R-:W-:Y:S01]  /*4f50*/  FSEL R129, R41, -INF , !P0 ;  /* 0xff80000029817808 */ /* 0x000fe20004000000 */
[----:B------:R-:W-:Y:S01]  /*4f60*/  UISETP.NE.AND UP4, UPT, UR39, URZ, UPT ;  /* 0x0000003f2700728c */ /* 0x000fe2000bf85270 */
[----:B------:R-:W-:Y:S01]  /*4f70*/  PLOP3.LUT P0, PT, PT, PT, UP2, 0x40, 0x0 ;  /* 0x000000000000781c */ /* 0x000fe20003f0e828 */
[----:B------:R-:W-:Y:S01]  /*4f80*/  UISETP.NE.AND UP2, UPT, UR21, URZ, UPT ;  /* 0x0000003f1500728c */ /* 0x000fe2000bf45270 */
[----:B------:R-:W-:Y:S01]  /*4f90*/  ISETP.LT.OR P6, PT, R5, 0x12, P6 ;  /* 0x000000120500780c */ /* 0x000fe200037c1670 */
[----:B------:R-:W-:Y:S01]  /*4fa0*/  FMUL.FTZ R12, R110, c[0x0][0x320] ;  /* 0x0000c8006e0c7a20 */ /* 0x000fe20000410000 */
[----:B------:R-:W-:Y:S01]  /*4fb0*/  FSEL R125, R38, -INF , !P1 ;  /* 0xff800000267d7808 */ /* 0x000fe20004800000 */
[----:B------:R-:W-:Y:S01]  /*4fc0*/  FMUL.FTZ R7, R154, c[0x0][0x320] ;  /* 0x0000c8009a077a20 */ /* 0x000fe20000410000 */
[----:B------:R-:W-:Y:S01]  /*4fd0*/  PLOP3.LUT P1, PT, PT, PT, UP1, 0x40, 0x0 ;  /* 0x000000000000781c */ /* 0x000fe20003f2e818 */
[----:B------:R-:W-:Y:S01]  /*4fe0*/  UISETP.NE.AND UP1, UPT, UR22, URZ, UPT ;  /* 0x0000003f1600728c */ /* 0x000fe2000bf25270 */
[C---:B------:R-:W-:Y:S01]  /*4ff0*/  ISETP.GT.AND P2, PT, R4.reuse, 0x19, P2 ;  /* 0x000000190400780c */ /* 0x040fe20001744270 */
[----:B-----5:R-:W-:Y:S01]  /*5000*/  FMUL.FTZ R6, R99, c[0x0][0x320] ;  /* 0x0000c80063067a20 */ /* 0x020fe20000410000 */
[----:B------:R-:W-:Y:S01]  /*5010*/  ISETP.GT.AND P0, PT, R4, 0x21, P0 ;  /* 0x000000210400780c */ /* 0x000fe20000704270 */
[----:B------:R-:W-:Y:S01]  /*5020*/  FMUL.FTZ R17, R142, c[0x0][0x320] ;  /* 0x0000c8008e117a20 */ /* 0x000fe20000410000 */
[----:B------:R-:W-:Y:S01]  /*5030*/  FSEL R130, R35, -INF , !P6 ;  /* 0xff80000023827808 */ /* 0x000fe20007000000 */
[----:B------:R5:W1:Y:S01]  /*5040*/  MUFU.TANH R137, R6 ;  /* 0x0000000600897308 */ /* 0x000a620000002400 */
[----:B------:R-:W-:-:S02]  /*5050*/  ISETP.GT.AND P1, PT, R4, 0x20, P1 ;  /* 0x000000200400780c */ /* 0x000fc40000f24270 */
[C---:B------:R-:W-:Y:S02]  /*5060*/  ISETP.LT.OR P2, PT, R5.reuse, 0x1a, P2 ;  /* 0x0000001a0500780c */ /* 0x040fe40001741670 */
[C---:B------:R-:W-:Y:S02]  /*5070*/  ISETP.LT.OR P0, PT, R5.reuse, 0x22, P0 ;  /* 0x000000220500780c */ /* 0x040fe40000701670 */
[----:B------:R-:W-:Y:S01]  /*5080*/  ISETP.LT.OR P1, PT, R5, 0x21, P1 ;  /* 0x000000210500780c */ /* 0x000fe20000f21670 */
[----:B------:R-:W1:Y:S01]  /*5090*/  MUFU.TANH R22, R7 ;  /* 0x0000000700167308 */ /* 0x000e620000002400 */
[----:B------:R-:W-:Y:S02]  /*50a0*/  FSEL R140, R47, -INF , !P2 ;  /* 0xff8000002f8c7808 */ /* 0x000fe40005000000 */
[----:B------:R-:W-:Y:S01]  /*50b0*/  PLOP3.LUT P2, PT, PT, PT, UP1, 0x40, 0x0 ;  /* 0x000000000000781c */ /* 0x000fe20003f4e818 */
[----:B------:R-:W-:Y:S01]  /*50c0*/  UISETP.NE.AND UP1, UPT, UR19, URZ, UPT ;  /* 0x0000003f1300728c */ /* 0x000fe2000bf25270 */
[----:B------:R-:W-:-:S02]  /*50d0*/  FSEL R185, R31, -INF , !P0 ;  /* 0xff8000001fb97808 */ /* 0x000fc40004000000 */
[----:B------:R-:W-:Y:S01]  /*50e0*/  FSEL R186, R33, -INF , !P1 ;  /* 0xff80000021ba7808 */ /* 0x000fe20004800000 */
[----:B-----5:R-:W-:Y:S01]  /*50f0*/  FMUL.FTZ R6, R114, c[0x0][0x320] ;  /* 0x0000c80072067a20 */ /* 0x020fe20000410000 */
[----:B------:R-:W-:Y:S01]  /*5100*/  PLOP3.LUT P1, PT, PT, PT, UP2, 0x40, 0x0 ;  /* 0x000000000000781c */ /* 0x000fe20003f2e828 */
[----:B------:R-:W-:Y:S01]  /*5110*/  UISETP.NE.AND UP2, UPT, UR16, URZ, UPT ;  /* 0x0000003f1000728c */ /* 0x000fe2000bf45270 */
[C---:B------:R-:W-:Y:S01]  /*5120*/  ISETP.GT.AND P2, PT, R4.reuse, 0x30, P2 ;  /* 0x000000300400780c */ /* 0x040fe20001744270 */
[----:B------:R5:W1:Y:S01]  /*5130*/  MUFU.TANH R28, R6 ;  /* 0x00000006001c7308 */ /* 0x000a620000002400 */
[----:B------:R-:W-:Y:S02]  /*5140*/  ISETP.GT.AND P1, PT, R4, 0x31, P1 ;  /* 0x000000310400780c */ /* 0x000fe40000f24270 */
[C---:B------:R-:W-:Y:S02]  /*5150*/  ISETP.LT.OR P2, PT, R5.reuse, 0x31, P2 ;  /* 0x000000310500780c */ /* 0x040fe40001741670 */
[----:B------:R-:W-:-:S02]  /*5160*/  ISETP.LT.OR P1, PT, R5, 0x32, P1 ;  /* 0x000000320500780c */ /* 0x000fc40000f21670 */
[----:B------:R-:W-:Y:S01]  /*5170*/  FSEL R199, R43, -INF , !P2 ;  /* 0xff8000002bc77808 */ /* 0x000fe20005000000 */
[----:B------:R-:W1:Y:S01]  /*5180*/  MUFU.TANH R13, R13 ;  /* 0x0000000d000d7308 */ /* 0x000e620000002400 */
[----:B------:R-:W-:Y:S02]  /*5190*/  FSEL R201, R40, -INF , !P1 ;  /* 0xff80000028c97808 */ /* 0x000fe40004800000 */
[----:B------:R-:W-:Y:S01]  /*51a0*/  PLOP3.LUT P1, PT, PT, PT, UP2, 0x40, 0x0 ;  /* 0x000000000000781c */ /* 0x000fe20003f2e828 */
[----:B------:R-:W-:-:S03]  /*51b0*/  UISETP.NE.AND UP2, UPT, UR36, URZ, UPT ;  /* 0x0000003f2400728c */ /* 0x000fc6000bf45270 */
[----:B------:R-:W-:Y:S01]  /*51c0*/  ISETP.GT.AND P1, PT, R4, 0x48, P1 ;  /* 0x000000480400780c */ /* 0x000fe20000f24270 */
[----:B-----5:R-:W-:Y:S01]  /*51d0*/  FMUL.FTZ R6, R115, c[0x0][0x320] ;  /* 0x0000c80073067a20 */ /* 0x020fe20000410000 */
[----:B------:R-:W1:Y:S02]  /*51e0*/  MUFU.TANH R135, R12 ;  /* 0x0000000c00877308 */ /* 0x000e640000002400 */
[----:B------:R-:W-:-:S04]  /*51f0*/  ISETP.LT.OR P1, PT, R5, 0x49, P1 ;  /* 0x000000490500780c */ /* 0x000fc80000f21670 */
[----:B------:R-:W-:Y:S02]  /*5200*/  FSEL R242, R53, -INF , !P1 ;  /* 0xff80000035f27808 */ /* 0x000fe40004800000 */
[----:B------:R5:W1:Y:S02]  /*5210*/  MUFU.TANH R27, R6 ;  /* 0x00000006001b7308 */ /* 0x000a640000002400 */
[----:B-----5:R-:W-:-:S06]  /*5220*/  FMUL.FTZ R6, R138, c[0x0][0x320] ;  /* 0x0000c8008a067a20 */ /* 0x020fcc0000410000 */
[----:B------:R5:W1:Y:S02]  /*5230*/  MUFU.TANH R26, R6 ;  /* 0x00000006001a7308 */ /* 0x000a640000002400 */
[----:B-----5:R-:W-:-:S06]  /*5240*/  FMUL.FTZ R6, R150, c[0x0][0x320] ;  /* 0x0000c80096067a20 */ /* 0x020fcc0000410000 */
[----:B------:R5:W1:Y:S02]  /*5250*/  MUFU.TANH R25, R6 ;  /* 0x0000000600197308 */ /* 0x000a640000002400 */
[----:B-----5:R-:W-:-:S06]  /*5260*/  FMUL.FTZ R6, R139, c[0x0][0x320] ;  /* 0x0000c8008b067a20 */ /* 0x020fcc0000410000 */
[----:B------:R5:W1:Y:S02]  /*5270*/  MUFU.TANH R24, R6 ;  /* 0x0000000600187308 */ /* 0x000a640000002400 */
[----:B-----5:R-:W-:-:S06]  /*5280*/  FMUL.FTZ R6, R106, c[0x0][0x320] ;  /* 0x0000c8006a067a20 */ /* 0x020fcc0000410000 */
[----:B------:R5:W1:Y:S02]  /*5290*/  MUFU.TANH R30, R6 ;  /* 0x00000006001e7308 */ /* 0x000a640000002400 */
[----:B-----5:R-:W-:Y:S01]  /*52a0*/  FMUL.FTZ R6, R122, c[0x0][0x320] ;  /* 0x0000c8007a067a20 */ /* 0x020fe20000410000 */
[----:B------:R-:W-:Y:S02]  /*52b0*/  FSEL R122, R49, -INF , !P5 ;  /* 0xff800000317a7808 */ /* 0x000fe40006800000 */
[----:B------:R-:W-:Y:S01]  /*52c0*/  PLOP3.LUT P5, PT, PT, PT, UP0, 0x40, 0x0 ;  /* 0x000000000000781c */ /* 0x000fe20003fae808 */
[----:B------:R-:W-:Y:S02]  /*52d0*/  UISETP.NE.AND UP0, UPT, UR24, URZ, UPT ;  /* 0x0000003f1800728c */ /* 0x000fe4000bf05270 */
[----:B------:R5:W1:Y:S01]  /*52e0*/  MUFU.TANH R136, R6 ;  /* 0x0000000600887308 */ /* 0x000a620000002400 */
[----:B------:R-:W-:-:S03]  /*52f0*/  ISETP.GT.AND P5, PT, R4, 0x18, P5 ;  /* 0x000000180400780c */ /* 0x000fc60002fa4270 */
[----:B------:R-:W-:Y:S01]  /*5300*/  PLOP3.LUT P6, PT, PT, PT, UP0, 0x40, 0x0 ;  /* 0x000000000000781c */ /* 0x000fe20003fce808 */
[----:B------:R-:W-:Y:S01]  /*5310*/  UISETP.NE.AND UP0, UPT, UR20, URZ, UPT ;  /* 0x0000003f1400728c */ /* 0x000fe2000bf05270 */
[C---:B------:R-:W-:Y:S02]  /*5320*/  ISETP.LT.OR P5, PT, R5.reuse, 0x19, P5 ;  /* 0x000000190500780c */ /* 0x040fe40002fa1670 */
[----:B------:R-:W-:Y:S02]  /*5330*/  ISETP.GT.AND P6, PT, R4, 0x28, P6 ;  /* 0x000000280400780c */ /* 0x000fe400037c4270 */
[----:B------:R-:W-:Y:S02]  /*5340*/  FSEL R141, R50, -INF , !P5 ;  /* 0xff800000328d7808 */ /* 0x000fe40006800000 */
[----:B------:R-:W-:Y:S01]  /*5350*/  PLOP3.LUT P0, PT, PT, PT, UP0, 0x40, 0x0 ;  /* 0x000000000000781c */ /* 0x000fe20003f0e808 */
[----:B------:R-:W-:Y:S01]  /*5360*/  UISETP.NE.AND UP0, UPT, UR17, URZ, UPT ;  /* 0x0000003f1100728c */ /* 0x000fe2000bf05270 */
[----:B------:R-:W-:Y:S01]  /*5370*/  ISETP.LT.OR P6, PT, R5, 0x29, P6 ;  /* 0x000000290500780c */ /* 0x000fe200037c1670 */
[----:B-----5:R-:W-:Y:S01]  /*5380*/  FMUL.FTZ R6, R123, c[0x0][0x320] ;  /* 0x0000c8007b067a20 */ /* 0x020fe20000410000 */
[----:B------:R-:W-:Y:S01]  /*5390*/  PLOP3.LUT P5, PT, PT, PT, UP3, 0x40, 0x0 ;  /* 0x000000000000781c */ /* 0x000fe20003fae838 */
[----:B------:R-:W-:Y:S01]  /*53a0*/  UISETP.NE.AND UP3, UPT, UR18, URZ, UPT ;  /* 0x0000003f1200728c */ /* 0x000fe2000bf65270 */
[----:B------:R-:W-:Y:S01]  /*53b0*/  ISETP.GT.AND P0, PT, R4, 0x38, P0 ;  /* 0x000000380400780c */ /* 0x000fe20000704270 */
[----:B------:R5:W1:Y:S01]  /*53c0*/  MUFU.TANH R138, R6 ;  /* 0x00000006008a7308 */ /* 0x000a620000002400 */
[----:B------:R-:W-:-:S02]  /*53d0*/  FSEL R147, R60, -INF , !P6 ;  /* 0xff8000003c937808 */ /* 0x000fc40007000000 */
[----:B------:R-:W-:Y:S01]  /*53e0*/  PLOP3.LUT P6, PT, PT, PT, UP1, 0x40, 0x0 ;  /* 0x000000000000781c */ /* 0x000fe20003fce818 */
[----:B------:R-:W-:Y:S01]  /*53f0*/  UISETP.NE.AND UP1, UPT, UR15, URZ, UPT ;  /* 0x0000003f0f00728c */ /* 0x000fe2000bf25270 */
[----:B------:R-:W-:Y:S02]  /*5400*/  ISETP.GT.AND P5, PT, R4, 0x29, P5 ;  /* 0x000000290400780c */ /* 0x000fe40002fa4270 */
[C---:B------:R-:W-:Y:S02]  /*5410*/  ISETP.LT.OR P0, PT, R5.reuse, 0x39, P0 ;  /* 0x000000390500780c */ /* 0x040fe40000701670 */
[----:B------:R-:W-:Y:S02]  /*5420*/  ISETP.LT.OR P5, PT, R5, 0x2a, P5 ;  /* 0x0000002a0500780c */ /* 0x000fe40002fa1670 */
[----:B------:R-:W-:Y:S02]  /*5430*/  FSEL R202, R63, -INF , !P0 ;  /* 0xff8000003fca7808 */ /* 0x000fe40004000000 */
[----:B------:R-:W-:Y:S01]  /*5440*/  PLOP3.LUT P0, PT, PT, PT, UP1, 0x40, 0x0 ;  /* 0x000000000000781c */ /* 0x000fe20003f0e818 */
[----:B------:R-:W-:Y:S01]  /*5450*/  UISETP.NE.AND UP1, UPT, UR35, URZ, UPT ;  /* 0x0000003f2300728c */ /* 0x000fe2000bf25270 */
        /* <DEDUP_REMOVED lines=10> */
[----:B------:R-:W-:Y:S01]  /*5500*/  ISETP.GT.AND P2, PT, R4, 0x41, P2 ;  /* 0x000000410400780c */ /* 0x000fe20001744270 */
[----:B------:R1:W1:Y:S01]  /*5510*/  MUFU.TANH R58, R11 ;  /* 0x0000000b003a7308 */ /* 0x0002620000002400 */
[C---:B------:R-:W-:Y:S02]  /*5520*/  ISETP.LT.OR P0, PT, R5.reuse, 0x4a, P0 ;  /* 0x0000004a0500780c */ /* 0x040fe40000701670 */
[C---:B------:R-:W-:Y:S02]  /*5530*/  ISETP.LT.OR P6, PT, R5.reuse, 0x3a, P6 ;  /* 0x0000003a0500780c */ /* 0x040fe400037c1670 */
[C---:B------:R-:W-:Y:S02]  /*5540*/  ISETP.LT.OR P5, PT, R5.reuse, 0x41, P5 ;  /* 0x000000410500780c */ /* 0x040fe40002fa1670 */
[----:B------:R-:W-:Y:S01]  /*5550*/  ISETP.LT.OR P2, PT, R5, 0x42, P2 ;  /* 0x000000420500780c */ /* 0x000fe20001741670 */
[----:B-----5:R-:W5:Y:S01]  /*5560*/  SHFL.IDX PT, R6, R18, 0x3, 0x1c1f ;  /* 0x007c1f0012067f89 */ /* 0x020f6200000e0000 */
[----:B------:R-:W-:Y:S01]  /*5570*/  FSEL R240, R54, -INF , !P0 ;  /* 0xff80000036f07808 */ /* 0x000fe20004000000 */
[----:B------:R1:W1:Y:S01]  /*5580*/  MUFU.TANH R11, R10 ;  /* 0x0000000a000b7308 */ /* 0x0002620000002400 */
[----:B------:R-:W-:-:S02]  /*5590*/  PLOP3.LUT P0, PT, PT, PT, UP0, 0x40, 0x0 ;  /* 0x000000000000781c */ /* 0x000fc40003f0e808 */
[----:B------:R-:W-:Y:S02]  /*55a0*/  FSEL R206, R62, -INF , !P6 ;  /* 0xff8000003ece7808 */ /* 0x000fe40007000000 */
[----:B------:R-:W-:Y:S02]  /*55b0*/  FSEL R241, R61, -INF , !P5 ;  /* 0xff8000003df17808 */ /* 0x000fe40006800000 */
[----:B------:R-:W-:Y:S01]  /*55c0*/  FSEL R243, R59, -INF , !P2 ;  /* 0xff8000003bf37808 */ /* 0x000fe20005000000 */
[----:B------:R1:W1:Y:S01]  /*55d0*/  MUFU.TANH R10, R9 ;  /* 0x00000009000a7308 */ /* 0x0002620000002400 */
[----:B------:R-:W-:Y:S02]  /*55e0*/  PLOP3.LUT P6, PT, PT, PT, UP6, 0x40, 0x0 ;  /* 0x000000000000781c */ /* 0x000fe40003fce868 */
[----:B------:R-:W-:Y:S02]  /*55f0*/  PLOP3.LUT P5, PT, PT, PT, UP5, 0x40, 0x0 ;  /* 0x000000000000781c */ /* 0x000fe40003fae858 */
[----:B------:R-:W-:-:S02]  /*5600*/  PLOP3.LUT P2, PT, PT, PT, UP4, 0x40, 0x0 ;  /* 0x000000000000781c */ /* 0x000fc40003f4e848 */
[----:B------:R-:W-:Y:S01]  /*5610*/  PLOP3.LUT P1, PT, PT, PT, UP3, 0x40, 0x0 ;  /* 0x000000000000781c */ /* 0x000fe20003f2e838 */
[----:B------:R1:W1:Y:S01]  /*5620*/  MUFU.TANH R9, R8 ;  /* 0x0000000800097308 */ /* 0x0002620000002400 */
[C---:B------:R-:W-:Y:S02]  /*5630*/  ISETP.GT.AND P6, PT, R4.reuse, 0x50, P6 ;  /* 0x000000500400780c */ /* 0x040fe400037c4270 */
[C---:B------:R-:W-:Y:S02]  /*5640*/  ISETP.GT.AND P5, PT, R4.reuse, 0x51, P5 ;  /* 0x000000510400780c */ /* 0x040fe40002fa4270 */
[C---:B------:R-:W-:Y:S02]  /*5650*/  ISETP.GT.AND P2, PT, R4.reuse, 0x58, P2 ;  /* 0x000000580400780c */ /* 0x040fe40001744270 */
[----:B------:R-:W-:Y:S01]  /*5660*/  ISETP.GT.AND P1, PT, R4, 0x59, P1 ;  /* 0x000000590400780c */ /* 0x000fe20000f24270 */
[----:B------:R1:W1:Y:S01]  /*5670*/  MUFU.TANH R8, R17 ;  /* 0x0000001100087308 */ /* 0x0002620000002400 */
[----:B-----5:R-:W-:Y:S01]  /*5680*/  IMAD.IADD R4, R19, 0x1, R6 ;  /* 0x0000000113047824 */ /* 0x020fe200078e0206 */
[----:B------:R-:W-:-:S02]  /*5690*/  ISETP.LT.OR P6, PT, R5, 0x51, P6 ;  /* 0x000000510500780c */ /* 0x000fc400037c1670 */
[C---:B------:R-:W-:Y:S02]  /*56a0*/  ISETP.LT.OR P5, PT, R5.reuse, 0x52, P5 ;  /* 0x000000520500780c */ /* 0x040fe40002fa1670 */
[C---:B------:R-:W-:Y:S02]  /*56b0*/  ISETP.LT.OR P2, PT, R5.reuse, 0x59, P2 ;  /* 0x000000590500780c */ /* 0x040fe40001741670 */
[----:B------:R-:W-:Y:S02]  /*56c0*/  ISETP.LT.OR P1, PT, R5, 0x5a, P1 ;  /* 0x0000005a0500780c */ /* 0x000fe40000f21670 */
[----:B------:R-:W-:Y:S01]  /*56d0*/  IMNMX R5, R4, R20, PT ;  /* 0x0000001404057217 */ /* 0x000fe20003800200 */
[----:B------:R-:W-:Y:S01]  /*56e0*/  IMAD.IADD R4, R21, 0x1, R6 ;  /* 0x0000000115047824 */ /* 0x000fe200078e0206 */
[----:B------:R-:W-:Y:S02]  /*56f0*/  FSEL R238, R42, -INF , !P6 ;  /* 0xff8000002aee7808 */ /* 0x000fe40007000000 */
[----:B------:R-:W-:-:S02]  /*5700*/  FSEL R239, R37, -INF , !P5 ;  /* 0xff80000025ef7808 */ /* 0x000fc40006800000 */
[----:B------:R-:W-:Y:S02]  /*5710*/  FSEL R245, R34, -INF , !P2 ;  /* 0xff80000022f57808 */ /* 0x000fe40005000000 */
[----:B------:R-:W-:Y:S01]  /*5720*/  FSEL R246, R32, -INF , !P1 ;  /* 0xff80000020f67808 */ /* 0x000fe20004800000 */
        /* <DEDUP_REMOVED lines=13> */
.L_x_165:
[----:B------:R-:W-:-:S04]  /*5800*/  MOV R7, c[0x0][0x32c] ;  /* 0x0000cb0000077a02 */ /* 0x000fc80000000f00 */
[----:B------:R-:W-:-:S13]  /*5810*/  ISETP.NE.AND P0, PT, R7, 0x1, PT ;  /* 0x000000010700780c */ /* 0x000fda0003f05270 */
[----:B------:R-:W-:-:S05]  /*5820*/  @P0 IMAD.HI.U32 R7, R6, c[0x0][0x330], RZ ;  /* 0x0000cc0006070a27 */ /* 0x000fca00078e00ff */
[----:B------:R-:W-:Y:S02]  /*5830*/  @P0 SHF.R.U32.HI R6, RZ, c[0x0][0x334], R7 ;  /* 0x0000cd00ff060a19 */ /* 0x000fe40000011607 */
.L_x_166:
[----:B------:R-:W-:Y:S05]  /*5840*/  BSYNC B0 ;  /* 0x0000000000007941 */ /* 0x000fea0003800000 */
.L_x_164:
[----:B------:R-:W-:-:S05]  /*5850*/  IMAD R6, R6, c[0x0][0x32c], R23 ;  /* 0x0000cb0006067a24 */ /* 0x000fca00078e0217 */
[----:B------:R-:W-:Y:S02]  /*5860*/  IADD3 R7, R6, c[0x0][0x32c], RZ ;  /* 0x0000cb0006077a10 */ /* 0x000fe40007ffe0ff */
[----:B------:R-:W-:Y:S02]  /*5870*/  IMNMX R4, R4, R6, !PT ;  /* 0x0000000604047217 */ /* 0x000fe40007800200 */
[----:B------:R-:W-:Y:S02]  /*5880*/  IMNMX R5, R5, R7, PT ;  /* 0x0000000705057217 */ /* 0x000fe40003800200 */
.L_x_163:
[----:B-1234-:R-:W-:Y:S01]  /*5890*/  FMNMX.FTZ R7, R67, R66, !PT ;  /* 0x0000004243077209 */ /* 0x01efe20007810000 */
[----:B------:R-:W-:Y:S01]  /*58a0*/  UP2UR UR35, UPR, URZ, 0x40 ;  /* 0x000000403f237883 */ /* 0x000fe20008000000 */
[----:B------:R-:W-:Y:S01]  /*58b0*/  FMNMX.FTZ R6, R52, R51, !PT ;  /* 0x0000003334067209 */ /* 0x000fe20007810000 */
[----:B------:R-:W-:Y:S01]  /*58c0*/  UISETP.NE.AND UP6, UPT, UR34, URZ, UPT ;  /* 0x0000003f2200728c */ /* 0x000fe2000bfc5270 */
[----:B------:R-:W-:Y:S01]  /*58d0*/  FMNMX.FTZ R7, R69, R7, !PT ;  /* 0x0000000745077209 */ /* 0x000fe20007810000 */
        /* <DEDUP_REMOVED lines=20> */
[----:B------:R-:W-:Y:S01]  /*5a20*/  IMAD.SHL.U32 R209, R0, 0x2, RZ ;  /* 0x0000000200d17824 */ /* 0x000fe200078e00ff */
[----:B------:R-:W-:Y:S01]  /*5a30*/  FMNMX.FTZ R6, R45, R6, !PT ;  /* 0x000000062d067209 */ /* 0x000fe20007810000 */
[----:B------:R-:W-:Y:S01]  /*5a40*/  UP2UR UR30, UPR, URZ, 0x2 ;  /* 0x000000023f1e7883 */ /* 0x000fe20008000000 */
[----:B------:R-:W-:Y:S01]  /*5a50*/  FMNMX.FTZ R72, R77, R72, !PT ;  /* 0x000000484d487209 */ /* 0x000fe20007810000 */
[--C-:B------:R-:W-:Y:S01]  /*5a60*/  IMAD R210, R3, 0x2, R209.reuse ;  /* 0x0000000203d27824 */ /* 0x100fe200078e02d1 */
[----:B------:R-:W-:Y:S01]  /*5a70*/  FMNMX.FTZ R6, R76, R6, !PT ;  /* 0x000000064c067209 */ /* 0x000fe20007810000 */
[----:B------:R-:W-:Y:S01]  /*5a80*/  IMAD R212, R2, 0x2, R209 ;  /* 0x0000000202d47824 */ /* 0x000fe200078e02d1 */
[----:B------:R-:W-:Y:S01]  /*5a90*/  FMNMX.FTZ R72, R79, R72, !PT ;  /* 0x000000484f487209 */ /* 0x000fe20007810000 */
[----:B------:R-:W-:Y:S01]  /*5aa0*/  UISETP.NE.AND UP1, UPT, UR31, URZ, UPT ;  /* 0x0000003f1f00728c */ /* 0x000fe2000bf25270 */
[----:B------:R-:W-:Y:S01]  /*5ab0*/  FMNMX.FTZ R6, R78, R6, !PT ;  /* 0x000000064e067209 */ /* 0x000fe20007810000 */
[----:B------:R-:W-:Y:S01]  /*5ac0*/  LDSM.16.MT88.4 R60, [R209+0x100] ;  /* 0x00010000d13c783b */ /* 0x000fe20000004200 */
[----:B------:R-:W-:-:S02]  /*5ad0*/  FMNMX.FTZ R72, R80, R72, !PT ;  /* 0x0000004850487209 */ /* 0x000fc40007810000 */
[----:B------:R-:W-:Y:S01]  /*5ae0*/  FMNMX.FTZ R6, R112, R6, !PT ;  /* 0x0000000670067209 */ /* 0x000fe20007810000 */
[----:B------:R-:W-:Y:S01]  /*5af0*/  LDSM.16.MT88.4 R84, [R212+0x100] ;  /* 0x00010000d454783b */ /* 0x000fe20000004200 */
[----:B------:R-:W-:Y:S02]  /*5b00*/  FMNMX.FTZ R72, R81, R72, !PT ;  /* 0x0000004851487209 */ /* 0x000fe40007810000 */
[----:B------:R-:W-:Y:S01]  /*5b10*/  FMNMX.FTZ R6, R118, R6, !PT ;  /* 0x0000000676067209 */ /* 0x000fe20007810000 */
[----:B------:R-:W-:Y:S01]  /*5b20*/  STL [R1+0x3c], R215 ;  /* 0x00003cd701007387 */ /* 0x000fe20000100800 */
[----:B------:R-:W-:Y:S02]  /*5b30*/  FMNMX.FTZ R72, R82, R72, !PT ;  /* 0x0000004852487209 */ /* 0x000fe40007810000 */
[----:B------:R-:W-:Y:S01]  /*5b40*/  FMNMX.FTZ R6, R126, R6, !PT ;  /* 0x000000067e067209 */ /* 0x000fe20007810000 */
[----:B------:R-:W-:Y:S01]  /*5b50*/  LDSM.16.MT88.4 R100, [R210+0x100] ;  /* 0x00010000d264783b */ /* 0x000fe20000004200 */
[----:B------:R-:W-:-:S02]  /*5b60*/  FMNMX.FTZ R72, R132, R72, !PT ;  /* 0x0000004884487209 */ /* 0x000fc40007810000 */
[----:B------:R-:W-:Y:S01]  /*5b70*/  FMNMX.FTZ R6, R128, R6, !PT ;  /* 0x0000000680067209 */ /* 0x000fe20007810000 */
[----:B------:R-:W-:Y:S01]  /*5b80*/  STL [R1+0x38], R214 ;  /* 0x000038d601007387 */ /* 0x000fe20000100800 */
[----:B------:R-:W-:Y:S02]  /*5b90*/  FMNMX.FTZ R72, R133, R72, !PT ;  /* 0x0000004885487209 */ /* 0x000fe40007810000 */
[----:B------:R-:W-:Y:S01]  /*5ba0*/  FMNMX.FTZ R6, R127, R6, !PT ;  /* 0x000000067f067209 */ /* 0x000fe20007810000 */
[----:B------:R-:W-:Y:S01]  /*5bb0*/  LDSM.16.MT88.4 R104, [R209+0x900] ;  /* 0x00090000d168783b */ /* 0x000fe20000004200 */
[----:B------:R-:W-:Y:S02]  /*5bc0*/  FMNMX.FTZ R72, R134, R72, !PT ;  /* 0x0000004886487209 */ /* 0x000fe40007810000 */
[----:B------:R-:W-:Y:S01]  /*5bd0*/  FMNMX.FTZ R6, R131, R6, !PT ;  /* 0x0000000683067209 */ /* 0x000fe20007810000 */
[----:B------:R-:W-:Y:S01]  /*5be0*/  LDSM.16.MT88.4 R92, [R212+0x900] ;  /* 0x00090000d45c783b */ /* 0x000fe20000004200 */
[----:B------:R-:W-:-:S02]  /*5bf0*/  FMNMX.FTZ R72, R227, R72, !PT ;  /* 0x00000048e3487209 */ /* 0x000fc40007810000 */
[----:B------:R-:W-:Y:S01]  /*5c00*/  FMNMX.FTZ R6, R200, R6, !PT ;  /* 0x00000006c8067209 */ /* 0x000fe20007810000 */
[----:B------:R-:W-:Y:S01]  /*5c10*/  LDSM.16.MT88.4 R88, [R210+0x900] ;  /* 0x00090000d258783b */ /* 0x000fe20000004200 */
        /* <DEDUP_REMOVED lines=11> */
[----:B------:R-:W-:Y:S01]  /*5cd0*/  STL [R1+0x30], R208 ;  /* 0x000030d001007387 */ /* 0x000fe20000100800 */
[----:B------:R-:W-:Y:S02]  /*5ce0*/  FMNMX.FTZ R72, R237, R72, !PT ;  /* 0x00000048ed487209 */ /* 0x000fe40007810000 */
[----:B------:R-:W-:Y:S02]  /*5cf0*/  FMNMX.FTZ R6, R229, R6, !PT ;  /* 0x00000006e5067209 */ /* 0x000fe40007810000 */
[----:B------:R-:W-:-:S02]  /*5d00*/  FMNMX.FTZ R72, R244, R72, !PT ;  /* 0x00000048f4487209 */ /* 0x000fc40007810000 */
[----:B------:R-:W-:Y:S02]  /*5d10*/  FMNMX.FTZ R6, R230, R6, !PT ;  /* 0x00000006e6067209 */ /* 0x000fe40007810000 */
[----:B------:R-:W-:Y:S02]  /*5d20*/  FMNMX.FTZ R72, R247, R72, !PT ;  /* 0x00000048f7487209 */ /* 0x000fe40007810000 */
[----:B------:R-:W-:Y:S02]  /*5d30*/  FMNMX.FTZ R71, R231, R6, !PT ;  /* 0x00000006e7477209 */ /* 0x000fe40007810000 */
[----:B------:R-:W-:Y:S01]  /*5d40*/  PLOP3.LUT P6, PT, PT, PT, UP0, 0x40, 0x0 ;  /* 0x000000000000781c */ /* 0x000fe20003fce808 */
[----:B------:R-:W1:Y:S01]  /*5d50*/  SHFL.BFLY PT, R6, R72, 0x2, 0x1f ;  /* 0x0c401f0048067f89 */ /* 0x000e6200000e0000 */
[----:B------:R-:W-:Y:S01]  /*5d60*/  PLOP3.LUT P2, PT, PT, PT, UP5, 0x40, 0x0 ;  /* 0x000000000000781c */ /* 0x000fe20003f4e858 */
[----:B------:R-:W-:Y:S01]  /*5d70*/  UISETP.NE.AND UP0, UPT, UR25, URZ, UPT ;  /* 0x0000003f1900728c */ /* 0x000fe2000bf05270 */
[C---:B------:R-:W-:Y:S01]  /*5d80*/  ISETP.GT.AND P6, PT, R4.reuse, 0x10, P6 ;  /* 0x000000100400780c */ /* 0x040fe200037c4270 */
[----:B------:R-:W2:Y:S01]  /*5d90*/  SHFL.BFLY PT, R7, R71, 0x2, 0x1f ;  /* 0x0c401f0047077f89 */ /* 0x000ea200000e0000 */
[----:B------:R-:W-:Y:S01]  /*5da0*/  ISETP.GT.AND P2, PT, R4, 0x1, P2 ;  /* 0x000000010400780c */ /* 0x000fe20001744270 */
[----:B------:R-:W-:Y:S01]  /*5db0*/  UISETP.NE.AND UP5, UPT, UR34, URZ, UPT ;  /* 0x0000003f2200728c */ /* 0x000fe2000bfa5270 */
[----:B------:R-:W-:-:S02]  /*5dc0*/  ISETP.LT.OR P6, PT, R5, 0x11, P6 ;  /* 0x000000110500780c */ /* 0x000fc400037c1670 */
[----:B------:R-:W-:Y:S02]  /*5dd0*/  ISETP.LT.OR P2, PT, R5, 0x2, P2 ;  /* 0x000000020500780c */ /* 0x000fe40001741670 */
[----:B------:R-:W-:Y:S02]  /*5de0*/  FSEL R117, R22, -INF , !P6 ;  /* 0xff80000016757808 */ /* 0x000fe40007000000 */
[----:B------:R-:W-:Y:S01]  /*5df0*/  PLOP3.LUT P6, PT, PT, PT, UP0, 0x40, 0x0 ;  /* 0x000000000000781c */ /* 0x000fe20003fce808 */
[----:B------:R-:W-:Y:S01]  /*5e00*/  UISETP.NE.AND UP0, UPT, UR21, URZ, UPT ;  /* 0x0000003f1500728c */ /* 0x000fe2000bf05270 */
[----:B------:R-:W-:Y:S02]  /*5e10*/  FSEL R115, R9, -INF , !P2 ;  /* 0xff80000009737808 */ /* 0x000fe40005000000 */
[----:B------:R-:W-:Y:S02]  /*5e20*/  ISETP.GT.AND P6, PT, R4, 0x21, P6 ;  /* 0x000000210400780c */ /* 0x000fe400037c4270 */
[----:B------:R-:W-:Y:S01]  /*5e30*/  PLOP3.LUT P2, PT, PT, PT, UP4, 0x40, 0x0 ;  /* 0x000000000000781c */ /* 0x000fe20003f4e848 */
[----:B------:R-:W-:Y:S01]  /*5e40*/  UISETP.NE.AND UP4, UPT, UR20, URZ, UPT ;  /* 0x0000003f1400728c */ /* 0x000fe2000bf85270 */
[----:B------:R-:W-:-:S02]  /*5e50*/  ISETP.LT.OR P6, PT, R5, 0x22, P6 ;  /* 0x000000220500780c */ /* 0x000fc400037c1670 */
[----:B------:R-:W-:Y:S02]  /*5e60*/  FMNMX.FTZ R3, R120, R122, !PT ;  /* 0x0000007a78037209 */ /* 0x000fe40007810000 */
[----:B-1----:R-:W-:Y:S02]  /*5e70*/  FMNMX.FTZ R72, R72, R6, !PT ;  /* 0x0000000648487209 */ /* 0x002fe40007810000 */
[----:B------:R-:W-:Y:S02]  /*5e80*/  FSEL R143, R24, -INF , !P6 ;  /* 0xff800000188f7808 */ /* 0x000fe40007000000 */
[----:B--2---:R-:W-:Y:S01]  /*5e90*/  FMNMX.FTZ R71, R71, R7, !PT ;  /* 0x0000000747477209 */ /* 0x004fe20007810000 */
[----:B------:R-:W1:Y:S01]  /*5ea0*/  SHFL.BFLY PT, R6, R72, 0x1, 0x1f ;  /* 0x0c201f0048067f89 */ /* 0x000e6200000e0000 */
[----:B------:R-:W-:Y:S01]  /*5eb0*/  PLOP3.LUT P6, PT, PT, PT, UP4, 0x40, 0x0 ;  /* 0x000000000000781c */ /* 0x000fe20003fce848 */
[----:B------:R-:W-:Y:S01]  /*5ec0*/  UISETP.NE.AND UP4, UPT, UR33, URZ, UPT ;  /* 0x0000003f2100728c */ /* 0x000fe2000bf85270 */
[----:B------:R-:W-:Y:S01]  /*5ed0*/  LEA R211, R2, R210, 0x1 ;  /* 0x000000d202d37211 */ /* 0x000fe200078e08ff */
[----:B------:R-:W2:Y:S01]  /*5ee0*/  SHFL.BFLY PT, R7, R71, 0x1, 0x1f ;  /* 0x0c201f0047077f89 */ /* 0x000ea200000e0000 */
[----:B------:R-:W-:-:S02]  /*5ef0*/  ISETP.GT.AND P6, PT, R4, 0x38, P6 ;  /* 0x000000380400780c */ /* 0x000fc400037c4270 */
[----:B------:R-:W-:Y:S01]  /*5f00*/  FMNMX.FTZ R2, R124, R3, !PT ;  /* 0x000000037c027209 */ /* 0x000fe20007810000 */
[----:B------:R-:W3:Y:S01]  /*5f10*/  LDSM.16.MT88.4 R96, [R211+0x100] ;  /* 0x00010000d360783b */ /* 0x000ee20000004200 */
[----:B------:R-:W-:Y:S02]  /*5f20*/  ISETP.LT.OR P6, PT, R5, 0x39, P6 ;  /* 0x000000390500780c */ /* 0x000fe400037c1670 */
[----:B------:R-:W-:Y:S01]  /*5f30*/  FMNMX.FTZ R2, R125, R2, !PT ;  /* 0x000000027d027209 */ /* 0x000fe20007810000 */
[----:B------:R-:W4:Y:S01]  /*5f40*/  LDSM.16.MT88.4 R108, [R211+0x900] ;  /* 0x00090000d36c783b */ /* 0x000f220000004200 */
[----:B------:R-:W-:Y:S02]  /*5f50*/  FSEL R193, R13, -INF , !P6 ;  /* 0xff8000000dc17808 */ /* 0x000fe40007000000 */
[----:B------:R-:W-:Y:S01]  /*5f60*/  FMNMX.FTZ R2, R129, R2, !PT ;  /* 0x0000000281027209 */ /* 0x000fe20007810000 */
[----:B------:R-:W-:Y:S01]  /*5f70*/  LDSM.16.MT88.4 R172, [R211+0x1900] ;  /* 0x00190000d3ac783b */ /* 0x000fe20000004200 */
[----:B------:R-:W-:Y:S01]  /*5f80*/  PLOP3.LUT P5, PT, PT, PT, UP6, 0x40, 0x0 ;  /* 0x000000000000781c */ /* 0x000fe20003fae868 */
[----:B------:R-:W-:Y:S01]  /*5f90*/  UISETP.NE.AND UP6, UPT, UR35, URZ, UPT ;  /* 0x0000003f2300728c */ /* 0x000fe2000bfc5270 */
[----:B------:R-:W-:Y:S01]  /*5fa0*/  PLOP3.LUT P1, PT, PT, PT, UP2, 0x40, 0x0 ;  /* 0x000000000000781c */ /* 0x000fe20003f2e828 */
[----:B------:R-:W-:Y:S01]  /*5fb0*/  UISETP.NE.AND UP2, UPT, UR27, URZ, UPT ;  /* 0x0000003f1b00728c */ /* 0x000fe2000bf45270 */
[----:B------:R-:W-:-:S02]  /*5fc0*/  ISETP.GT.AND P5, PT, R4, RZ, P5 ;  /* 0x000000ff0400720c */ /* 0x000fc40002fa4270 */
[----:B------:R-:W-:Y:S01]  /*5fd0*/  PLOP3.LUT P0, PT, PT, PT, UP1, 0x40, 0x0 ;  /* 0x000000000000781c */ /* 0x000fe20003f0e818 */
[----:B------:R-:W-:Y:S01]  /*5fe0*/  UISETP.NE.AND UP1, UPT, UR26, URZ, UPT ;  /* 0x0000003f1a00728c */ /* 0x000fe2000bf25270 */
[----:B-1----:R-:W-:Y:S02]  /*5ff0*/  FMNMX.FTZ R72, R72, R6, !PT ;  /* 0x0000000648487209 */ /* 0x002fe40007810000 */
[----:B------:R-:W-:Y:S02]  /*6000*/  ISETP.LT.OR P5, PT, R5, 0x1, P5 ;  /* 0x000000010500780c */ /* 0x000fe40002fa1670 */
[----:B--2---:R-:W-:Y:S01]  /*6010*/  FMNMX.FTZ R71, R71, R7, !PT ;  /* 0x0000000747477209 */ /* 0x004fe20007810000 */
[C---:B------:R-:W-:Y:S01]  /*6020*/  FMUL.FTZ R7, R72.reuse, c[0x0][0x2d0] ;  /* 0x0000b40048077a20 */ /* 0x040fe20000410000 */
[----:B------:R-:W-:Y:S02]  /*6030*/  FSETP.NEU.FTZ.AND P6, PT, R72, -INF , PT ;  /* 0xff8000004800780b */ /* 0x000fe40003fdd000 */
[----:B------:R-:W-:Y:S01]  /*6040*/  ISETP.GT.AND P1, PT, R4, 0x8, P1 ;  /* 0x000000080400780c */ /* 0x000fe20000f24270 */
[----:B------:R-:W-:Y:S01]  /*6050*/  FMUL.FTZ R6, R71, c[0x0][0x2d0] ;  /* 0x0000b40047067a20 */ /* 0x000fe20000410000 */
[----:B------:R-:W-:-:S02]  /*6060*/  FSEL R7, R7, RZ, P6 ;  /* 0x000000ff07077208 */ /* 0x000fc40003000000 */
[----:B------:R-:W-:Y:S02]  /*6070*/  FSETP.NEU.FTZ.AND P6, PT, R71, -INF , PT ;  /* 0xff8000004700780b */ /* 0x000fe40003fdd000 */
[----:B------:R-:W-:Y:S02]  /*6080*/  FSEL R116, R10, -INF , !P5 ;  /* 0xff8000000a747808 */ /* 0x000fe40006800000 */
[----:B------:R-:W-:Y:S02]  /*6090*/  FSEL R6, R6, RZ, P6 ;  /* 0x000000ff06067208 */ /* 0x000fe40003000000 */
[----:B------:R-:W-:Y:S02]  /*60a0*/  ISETP.LT.OR P1, PT, R5, 0x9, P1 ;  /* 0x000000090500780c */ /* 0x000fe40000f21670 */
[----:B------:R-:W-:Y:S01]  /*60b0*/  ISETP.GT.AND P0, PT, R4, 0x9, P0 ;  /* 0x000000090400780c */ /* 0x000fe20000704270 */
[----:B------:R-:W-:Y:S01]  /*60c0*/  FFMA.FTZ R0, R56, c[0x0][0x2d0], -R6 ;  /* 0x0000b40038007a23 */ /* 0x000fe20000010806 */
[----:B------:R-:W-:Y:S01]  /*60d0*/  PLOP3.LUT P5, PT, PT, PT, UP3, 0x40, 0x0 ;  /* 0x000000000000781c */ /* 0x000fe20003fae838 */
[----:B------:R-:W-:Y:S01]  /*60e0*/  UISETP.NE.AND UP3, UPT, UR24, URZ, UPT ;  /* 0x0000003f1800728c */ /* 0x000fe2000bf65270 */
[----:B------:R-:W-:Y:S01]  /*60f0*/  FSEL R114, R25, -INF , !P1 ;  /* 0xff80000019727808 */ /* 0x000fe20004800000 */
[----:B------:R1:W-:Y:S01]  /*6100*/  MUFU.EX2 R167, R0 ;  /* 0x0000000000a77308 */ /* 0x0003e20000000800 */
[----:B------:R-:W-:-:S02]  /*6110*/  ISETP.LT.OR P0, PT, R5, 0xa, P0 ;  /* 0x0000000a0500780c */ /* 0x000fc40000701670 */
[----:B------:R-:W-:Y:S02]  /*6120*/  FMNMX.FTZ R3, R116, R115, !PT ;  /* 0x0000007374037209 */ /* 0x000fe40007810000 */
[----:B------:R-:W-:Y:S02]  /*6130*/  FSEL R113, R29, -INF , !P0 ;  /* 0xff8000001d717808 */ /* 0x000fe40004000000 */
[----:B------:R-:W-:Y:S02]  /*6140*/  ISETP.GT.AND P5, PT, R4, 0x11, P5 ;  /* 0x000000110400780c */ /* 0x000fe40002fa4270 */
[----:B------:R-:W-:Y:S02]  /*6150*/  FMNMX.FTZ R3, R114, R3, !PT ;  /* 0x0000000372037209 */ /* 0x000fe40007810000 */
[----:B------:R-:W-:Y:S01]  /*6160*/  PLOP3.LUT P1, PT, PT, PT, UP2, 0x40, 0x0 ;  /* 0x000000000000781c */ /* 0x000fe20003f2e828 */
[----:B------:R-:W-:Y:S01]  /*6170*/  UISETP.NE.AND UP2, UPT, UR23, URZ, UPT ;  /* 0x0000003f1700728c */ /* 0x000fe2000bf45270 */
[----:B------:R-:W-:-:S02]  /*6180*/  ISETP.LT.OR P5, PT, R5, 0x12, P5 ;  /* 0x000000120500780c */ /* 0x000fc40002fa1670 */
[C---:B------:R-:W-:Y:S01]  /*6190*/  ISETP.GT.AND P2, PT, R4.reuse, 0x18, P2 ;  /* 0x000000180400780c */ /* 0x040fe20001744270 */
[----:B-1----:R-:W-:Y:S01]  /*61a0*/  FFMA.FTZ R0, R57, c[0x0][0x2d0], -R6 ;  /* 0x0000b40039007a23 */ /* 0x002fe20000010806 */
[----:B------:R-:W-:Y:S02]  /*61b0*/  FMNMX.FTZ R3, R113, R3, !PT ;  /* 0x0000000371037209 */ /* 0x000fe40007810000 */
[----:B------:R-:W-:Y:S01]  /*61c0*/  PLOP3.LUT P0, PT, PT, PT, UP1, 0x40, 0x0 ;  /* 0x000000000000781c */ /* 0x000fe20003f0e818 */
[----:B------:R1:W2:Y:S01]  /*61d0*/  MUFU.EX2 R183, R0 ;  /* 0x0000000000b77308 */ /* 0x0002a20000000800 */
[----:B------:R-:W-:Y:S01]  /*61e0*/  FSEL R119, R11, -INF , !P5 ;  /* 0xff8000000b777808 */ /* 0x000fe20006800000 */
[----:B------:R-:W-:Y:S01]  /*61f0*/  UISETP.NE.AND UP1, UPT, UR22, URZ, UPT ;  /* 0x0000003f1600728c */ /* 0x000fe2000bf25270 */
[----:B------:R-:W-:Y:S02]  /*6200*/  ISETP.LT.OR P2, PT, R5, 0x19, P2 ;  /* 0x000000190500780c */ /* 0x000fe40001741670 */
[----:B------:R-:W-:-:S02]  /*6210*/  ISETP.GT.AND P1, PT, R4, 0x19, P1 ;  /* 0x000000190400780c */ /* 0x000fc40000f24270 */
[----:B------:R-:W-:Y:S02]  /*6220*/  FMNMX.FTZ R3, R117, R3, !PT ;  /* 0x0000000375037209 */ /* 0x000fe40007810000 */
[----:B------:R-:W-:Y:S02]  /*6230*/  FSEL R121, R16, -INF , !P2 ;  /* 0xff80000010797808 */ /* 0x000fe40005000000 */
[----:B------:R-:W-:Y:S02]  /*6240*/  ISETP.LT.OR P1, PT, R5, 0x1a, P1 ;  /* 0x0000001a0500780c */ /* 0x000fe40000f21670 */
[----:B------:R-:W-:Y:S02]  /*6250*/  ISETP.GT.AND P0, PT, R4, 0x20, P0 ;  /* 0x000000200400780c */ /* 0x000fe40000704270 */
[----:B------:R-:W-:Y:S01]  /*6260*/  FMNMX.FTZ R3, R119, R3, !PT ;  /* 0x0000000377037209 */ /* 0x000fe20007810000 */
[----:B-1----:R-:W-:Y:S01]  /*6270*/  FFMA.FTZ R0, R70, c[0x0][0x2d0], -R7 ;  /* 0x0000b40046007a23 */ /* 0x002fe20000010807 */
[----:B------:R-:W-:-:S02]  /*6280*/  FSEL R123, R15, -INF , !P1 ;  /* 0xff8000000f7b7808 */ /* 0x000fc40004800000 */
[C---:B------:R-:W-:Y:S01]  /*6290*/  ISETP.LT.OR P0, PT, R5.reuse, 0x21, P0 ;  /* 0x000000210500780c */ /* 0x040fe20000701670 */
[----:B------:R1:W-:Y:S01]  /*62a0*/  MUFU.EX2 R151, R0 ;  /* 0x0000000000977308 */ /* 0x0003e20000000800 */
[----:B------:R-:W-:Y:S01]  /*62b0*/  PLOP3.LUT P5, PT, PT, PT, UP3, 0x40, 0x0 ;  /* 0x000000000000781c */ /* 0x000fe20003fae838 */
[----:B------:R-:W-:Y:S01]  /*62c0*/  UISETP.NE.AND UP3, UPT, UR19, URZ, UPT ;  /* 0x0000003f1300728c */ /* 0x000fe2000bf65270 */
[----:B------:R-:W-:Y:S02]  /*62d0*/  FSEL R142, R26, -INF , !P0 ;  /* 0xff8000001a8e7808 */ /* 0x000fe40004000000 */
[----:B------:R-:W-:Y:S01]  /*62e0*/  PLOP3.LUT P2, PT, PT, PT, UP2, 0x40, 0x0 ;  /* 0x000000000000781c */ /* 0x000fe20003f4e828 */
[----:B------:R-:W-:Y:S01]  /*62f0*/  UISETP.NE.AND UP2, UPT, UR18, URZ, UPT ;  /* 0x0000003f1200728c */ /* 0x000fe2000bf45270 */
[----:B------:R-:W-:Y:S02]  /*6300*/  ISETP.GT.AND P5, PT, R4, 0x28, P5 ;  /* 0x000000280400780c */ /* 0x000fe40002fa4270 */
[----:B------:R-:W-:Y:S01]  /*6310*/  PLOP3.LUT P1, PT, PT, PT, UP1, 0x40, 0x0 ;  /* 0x000000000000781c */ /* 0x000fe20003f2e818 */
[----:B------:R-:W-:Y:S01]  /*6320*/  UISETP.NE.AND UP1, UPT, UR16, URZ, UPT ;  /* 0x0000003f1000728c */ /* 0x000fe2000bf25270 */
[----:B------:R-:W-:Y:S01]  /*6330*/  PLOP3.LUT P0, PT, PT, PT, UP0, 0x40, 0x0 ;  /* 0x000000000000781c */ /* 0x000fe20003f0e808 */
[----:B------:R-:W-:Y:S01]  /*6340*/  UISETP.NE.AND UP0, UPT, UR17, URZ, UPT ;  /* 0x0000003f1100728c */ /* 0x000fe2000bf05270 */
[----:B------:R-:W-:-:S02]  /*6350*/  ISETP.LT.OR P5, PT, R5, 0x29, P5 ;  /* 0x000000290500780c */ /* 0x000fc40002fa1670 */
[C---:B------:R-:W-:Y:S01]  /*6360*/  ISETP.GT.AND P2, PT, R4.reuse, 0x29, P2 ;  /* 0x000000290400780c */ /* 0x040fe20001744270 */
[--C-:B-1----:R-:W-:Y:S01]  /*6370*/  FFMA.FTZ R0, R73, c[0x0][0x2d0], -R7.reuse ;  /* 0x0000b40049007a23 */ /* 0x102fe20000010807 */
[C---:B------:R-:W-:Y:S01]  /*6380*/  ISETP.GT.AND P1, PT, R4.reuse, 0x30, P1 ;  /* 0x000000300400780c */ /* 0x040fe20000f24270 */
[----:B------:R-:W-:Y:S01]  /*6390*/  ULDC.64 UR16, c[0x0][0x2c8] ;  /* 0x0000b20000107ab9 */ /* 0x000fe20000000a00 */
[----:B------:R-:W-:Y:S01]  /*63a0*/  ISETP.GT.AND P0, PT, R4, 0x31, P0 ;  /* 0x000000310400780c */ /* 0x000fe20000704270 */
[----:B------:R1:W-:Y:S01]  /*63b0*/  MUFU.EX2 R250, R0 ;  /* 0x0000000000fa7308 */ /* 0x0003e20000000800 */
[----:B------:R-:W-:Y:S01]  /*63c0*/  FSEL R144, R8, -INF , !P5 ;  /* 0xff80000008907808 */ /* 0x000fe20006800000 */
[----:B------:R-:W-:Y:S01]  /*63d0*/  FFMA.FTZ R8, R67, c[0x0][0x2d0], -R7 ;  /* 0x0000b40043087a23 */ /* 0x000fe20000010807 */
[C---:B------:R-:W-:Y:S02]  /*63e0*/  ISETP.LT.OR P2, PT, R5.reuse, 0x2a, P2 ;  /* 0x0000002a0500780c */ /* 0x040fe40001741670 */
[----:B------:R-:W-:-:S02]  /*63f0*/  ISETP.LT.OR P1, PT, R5, 0x31, P1 ;  /* 0x000000310500780c */ /* 0x000fc40000f21670 */
[----:B------:R-:W-:Y:S01]  /*6400*/  ISETP.LT.OR P0, PT, R5, 0x32, P0 ;  /* 0x000000320500780c */ /* 0x000fe20000701670 */
[----:B------:R2:W-:Y:S01]  /*6410*/  MUFU.EX2 R149, R8 ;  /* 0x0000000800957308 */ /* 0x0005e20000000800 */
[----:B------:R-:W-:Y:S02]  /*6420*/  FSEL R145, R14, -INF , !P2 ;  /* 0xff8000000e917808 */ /* 0x000fe40005000000 */
[----:B------:R-:W-:Y:S02]  /*6430*/  FSEL R194, R28, -INF , !P1 ;  /* 0xff8000001cc27808 */ /* 0x000fe40004800000 */
[----:B------:R-:W-:Y:S02]  /*6440*/  FSEL R197, R27, -INF , !P0 ;  /* 0xff8000001bc57808 */ /* 0x000fe40004000000 */
[----:B------:R-:W-:Y:S01]  /*6450*/  PLOP3.LUT P5, PT, PT, PT, UP3, 0x40, 0x0 ;  /* 0x000000000000781c */ /* 0x000fe20003fae838 */
[--C-:B-1----:R-:W-:Y:S01]  /*6460*/  FFMA.FTZ R0, R74, c[0x0][0x2d0], -R7.reuse ;  /* 0x0000b4004a007a23 */ /* 0x102fe20000010807 */
[----:B------:R-:W-:Y:S01]  /*6470*/  PLOP3.LUT P2, PT, PT, PT, UP2, 0x40, 0x0 ;  /* 0x000000000000781c */ /* 0x000fe20003f4e828 */
[----:B------:R-:W-:Y:S01]  /*6480*/  UISETP.NE.AND UP3, UPT, UR28, URZ, UPT ;  /* 0x0000003f1c00728c */ /* 0x000fe2000bf65270 */
[----:B------:R-:W-:Y:S01]  /*6490*/  PLOP3.LUT P1, PT, PT, PT, UP0, 0x40, 0x0 ;  /* 0x000000000000781c */ /* 0x000fe20003f2e808 */
[----:B------:R1:W-:Y:S01]  /*64a0*/  MUFU.EX2 R165, R0 ;  /* 0x0000000000a57308 */ /* 0x0003e20000000800 */
[----:B------:R-:W-:Y:S01]  /*64b0*/  PLOP3.LUT P0, PT, PT, PT, UP1, 0x40, 0x0 ;  /* 0x000000000000781c */ /* 0x000fe20003f0e818 */
[----:B------:R-:W-:Y:S01]  /*64c0*/  UISETP.NE.AND UP1, UPT, UR15, URZ, UPT ;  /* 0x0000003f0f00728c */ /* 0x000fe2000bf25270 */
[----:B------:R-:W-:Y:S01]  /*64d0*/  ISETP.GT.AND P5, PT, R4, 0x39, P5 ;  /* 0x000000390400780c */ /* 0x000fe20002fa4270 */
[----:B--2---:R-:W-:Y:S01]  /*64e0*/  FFMA.FTZ R8, R66, c[0x0][0x2d0], -R7 ;  /* 0x0000b40042087a23 */ /* 0x004fe20000010807 */
[C---:B------:R-:W-:Y:S01]  /*64f0*/  ISETP.GT.AND P2, PT, R4.reuse, 0x40, P2 ;  /* 0x000000400400780c */ /* 0x040fe20001744270 */
[----:B------:R-:W-:Y:S01]  /*6500*/  UISETP.NE.AND UP2, UPT, UR29, URZ, UPT ;  /* 0x0000003f1d00728c */ /* 0x000fe2000bf45270 */
[C---:B------:R-:W-:Y:S01]  /*6510*/  ISETP.GT.AND P1, PT, R4.reuse, 0x41, P1 ;  /* 0x000000410400780c */ /* 0x040fe20000f24270 */
[----:B------:R2:W2:Y:S01]  /*6520*/  MUFU.EX2 R150, R8 ;  /* 0x0000000800967308 */ /* 0x0004a20000000800 */
[----:B------:R-:W-:Y:S01]  /*6530*/  ISETP.GT.AND P0, PT, R4, 0x48, P0 ;  /* 0x000000480400780c */ /* 0x000fe20000704270 */
[----:B------:R-:W-:Y:S01]  /*6540*/  UISETP.NE.AND UP0, UPT, UR32, URZ, UPT ;  /* 0x0000003f2000728c */ /* 0x000fe2000bf05270 */
[----:B------:R-:W-:-:S02]  /*6550*/  ISETP.LT.OR P5, PT, R5, 0x3a, P5 ;  /* 0x0000003a0500780c */ /* 0x000fc40002fa1670 */
[C---:B------:R-:W-:Y:S02]  /*6560*/  ISETP.LT.OR P2, PT, R5.reuse, 0x41, P2 ;  /* 0x000000410500780c */ /* 0x040fe40001741670 */
[----:B------:R-:W-:Y:S01]  /*6570*/  ISETP.LT.OR P1, PT, R5, 0x42, P1 ;  /* 0x000000420500780c */ /* 0x000fe20000f21670 */
[--C-:B-1----:R-:W-:Y:S01]  /*6580*/  FFMA.FTZ R0, R75, c[0x0][0x2d0], -R7.reuse ;  /* 0x0000b4004b007a23 */ /* 0x102fe20000010807 */
[----:B------:R-:W-:Y:S02]  /*6590*/  ISETP.LT.OR P0, PT, R5, 0x49, P0 ;  /* 0x000000490500780c */ /* 0x000fe40000701670 */
[----:B------:R-:W-:Y:S01]  /*65a0*/  FSEL R192, R39, -INF , !P5 ;  /* 0xff80000027c07808 */ /* 0x000fe20006800000 */
[----:B------:R1:W-:Y:S01]  /*65b0*/  MUFU.EX2 R155, R0 ;  /* 0x00000000009b7308 */ /* 0x0003e20000000800 */
[----:B------:R-:W-:Y:S02]  /*65c0*/  FSEL R198, R30, -INF , !P2 ;  /* 0xff8000001ec67808 */ /* 0x000fe40005000000 */
[----:B------:R-:W-:Y:S01]  /*65d0*/  FSEL R195, R36, -INF , !P1 ;  /* 0xff80000024c37808 */ /* 0x000fe20004800000 */
[----:B--2---:R-:W-:Y:S01]  /*65e0*/  FFMA.FTZ R8, R69, c[0x0][0x2d0], -R7 ;  /* 0x0000b40045087a23 */ /* 0x004fe20000010807 */
[----:B------:R-:W-:-:S02]  /*65f0*/  FSEL R196, R44, -INF , !P0 ;  /* 0xff8000002cc47808 */ /* 0x000fc40004000000 */
[----:B------:R-:W-:Y:S01]  /*6600*/  PLOP3.LUT P6, PT, PT, PT, UP1, 0x40, 0x0 ;  /* 0x000000000000781c */ /* 0x000fe20003fce818 */
[----:B------:R2:W-:Y:S01]  /*6610*/  MUFU.EX2 R148, R8 ;  /* 0x0000000800947308 */ /* 0x0005e20000000800 */
[----:B------:R-:W-:Y:S02]  /*6620*/  PLOP3.LUT P5, PT, PT, PT, UP6, 0x40, 0x0 ;  /* 0x000000000000781c */ /* 0x000fe40003fae868 */
[----:B------:R-:W-:Y:S01]  /*6630*/  F2FP.PACK_AB R15, R183, R167 ;  /* 0x000000a7b70f723e */ /* 0x000fe200000000ff */
[----:B------:R-:W-:Y:S01]  /*6640*/  UIMAD.WIDE.U32 UR18, UR14, UR16, URZ ;  /* 0x000000100e1272a5 */ /* 0x000fe2000f8e003f */
[----:B------:R-:W-:Y:S01]  /*6650*/  PLOP3.LUT P2, PT, PT, PT, UP5, 0x40, 0x0 ;  /* 0x000000000000781c */ /* 0x000fe20003f4e858 */
[----:B------:R-:W-:Y:S01]  /*6660*/  UIADD3 UR6, UR6, -0x2, URZ ;  /* 0xfffffffe06067890 */ /* 0x000fe2000fffe03f */
[----:B------:R-:W-:Y:S01]  /*6670*/  PLOP3.LUT P1, PT, PT, PT, UP4, 0x40, 0x0 ;  /* 0x000000000000781c */ /* 0x000fe20003f2e848 */
[----:B------:R-:W-:Y:S01]  /*6680*/  UISETP.NE.AND UP1, UPT, UR30, URZ, UPT ;  /* 0x0000003f1e00728c */ /* 0x000fe2000bf25270 */
[----:B-1----:R-:W-:Y:S01]  /*6690*/  FMNMX.FTZ R0, R130, R2, !PT ;  /* 0x0000000282007209 */ /* 0x002fe20007810000 */
[----:B------:R-:W-:Y:S01]  /*66a0*/  FFMA.FTZ R2, R64, c[0x0][0x2d0], -R6 ;  /* 0x0000b40040027a23 */ /* 0x000fe20000010806 */
[----:B------:R-:W-:-:S02]  /*66b0*/  PLOP3.LUT P0, PT, PT, PT, UP3, 0x40, 0x0 ;  /* 0x000000000000781c */ /* 0x000fc40003f0e838 */
[----:B------:R-:W-:Y:S01]  /*66c0*/  FMNMX.FTZ R0, R141, R0, !PT ;  /* 0x000000008d007209 */ /* 0x000fe20007810000 */
[----:B------:R1:W-:Y:S01]  /*66d0*/  MUFU.EX2 R74, R2 ;  /* 0x00000002004a7308 */ /* 0x0003e20000000800 */
[----:B------:R-:W-:Y:S01]  /*66e0*/  ISETP.GT.AND P6, PT, R4, 0x49, P6 ;  /* 0x000000490400780c */ /* 0x000fe200037c4270 */
[----:B--2---:R-:W-:Y:S01]  /*66f0*/  FFMA.FTZ R8, R68, c[0x0][0x2d0], -R7 ;  /* 0x0000b40044087a23 */ /* 0x004fe20000010807 */
[C---:B------:R-:W-:Y:S02]  /*6700*/  ISETP.GT.AND P5, PT, R4.reuse, 0x50, P5 ;  /* 0x000000500400780c */ /* 0x040fe40002fa4270 */
[C---:B------:R-:W-:Y:S02]  /*6710*/  ISETP.GT.AND P2, PT, R4.reuse, 0x51, P2 ;  /* 0x000000510400780c */ /* 0x040fe40001744270 */
[C---:B------:R-:W-:Y:S01]  /*6720*/  ISETP.GT.AND P1, PT, R4.reuse, 0x58, P1 ;  /* 0x000000580400780c */ /* 0x040fe20000f24270 */
[----:B------:R2:W2:Y:S01]  /*6730*/  MUFU.EX2 R180, R8 ;  /* 0x0000000800b47308 */ /* 0x0004a20000000800 */
[----:B------:R-:W-:-:S02]  /*6740*/  ISETP.GT.AND P0, PT, R4, 0x59, P0 ;  /* 0x000000590400780c */ /* 0x000fc40000704270 */
[C---:B------:R-:W-:Y:S02]  /*6750*/  ISETP.LT.OR P6, PT, R5.reuse, 0x4a, P6 ;  /* 0x0000004a0500780c */ /* 0x040fe400037c1670 */
[----:B------:R-:W-:Y:S02]  /*6760*/  ISETP.LT.OR P5, PT, R5, 0x51, P5 ;  /* 0x000000510500780c */ /* 0x000fe40002fa1670 */
[----:B------:R-:W-:Y:S02]  /*6770*/  FSEL R187, R137, -INF , !P6 ;  /* 0xff80000089bb7808 */ /* 0x000fe40007000000 */
[----:B-1----:R-:W-:Y:S01]  /*6780*/  FMNMX.FTZ R2, R140, R0, !PT ;  /* 0x000000008c027209 */ /* 0x002fe20007810000 */
[--C-:B------:R-:W-:Y:S01]  /*6790*/  FFMA.FTZ R0, R65, c[0x0][0x2d0], -R6.reuse ;  /* 0x0000b40041007a23 */ /* 0x100fe20000010806 */
[C---:B------:R-:W-:Y:S01]  /*67a0*/  ISETP.LT.OR P2, PT, R5.reuse, 0x52, P2 ;  /* 0x000000520500780c */ /* 0x040fe20001741670 */
[----:B------:R-:W-:Y:S01]  /*67b0*/  LDSM.16.MT88.4 R64, [R209+0x1100] ;  /* 0x00110000d140783b */ /* 0x000fe20000004200 */
[----:B------:R-:W-:Y:S01]  /*67c0*/  FMNMX.FTZ R2, R186, R2, !PT ;  /* 0x00000002ba027209 */ /* 0x000fe20007810000 */
[----:B------:R1:W1:Y:S01]  /*67d0*/  MUFU.EX2 R154, R0 ;  /* 0x00000000009a7308 */ /* 0x0002620000000800 */
[----:B------:R-:W-:Y:S01]  /*67e0*/  FSEL R189, R136, -INF , !P5 ;  /* 0xff80000088bd7808 */ /* 0x000fe20006800000 */
[----:B--2---:R-:W-:Y:S01]  /*67f0*/  FFMA.FTZ R8, R52, c[0x0][0x2d0], -R6 ;  /* 0x0000b40034087a23 */ /* 0x004fe20000010806 */
[----:B------:R-:W-:-:S02]  /*6800*/  ISETP.LT.OR P1, PT, R5, 0x59, P1 ;  /* 0x000000590500780c */ /* 0x000fc40000f21670 */
[----:B------:R-:W-:Y:S02]  /*6810*/  FSEL R191, R138, -INF , !P2 ;  /* 0xff8000008abf7808 */ /* 0x000fe40005000000 */
[----:B------:R-:W-:Y:S01]  /*6820*/  F2FP.PACK_AB R12, R150, R149 ;  /* 0x00000095960c723e */ /* 0x000fe200000000ff */
[----:B------:R2:W-:Y:S01]  /*6830*/  MUFU.EX2 R214, R8 ;  /* 0x0000000800d67308 */ /* 0x0005e20000000800 */
[----:B------:R-:W-:Y:S02]  /*6840*/  F2FP.PACK_AB R14, R180, R148 ;  /* 0x00000094b40e723e */ /* 0x000fe400000000ff */
[----:B------:R-:W-:Y:S02]  /*6850*/  ISETP.LT.OR P0, PT, R5, 0x5a, P0 ;  /* 0x0000005a0500780c */ /* 0x000fe40000701670 */
[----:B------:R-:W-:Y:S02]  /*6860*/  FSEL R190, R135, -INF , !P1 ;  /* 0xff80000087be7808 */ /* 0x000fe40004800000 */
[----:B------:R-:W-:-:S02]  /*6870*/  FSEL R188, R58, -INF , !P0 ;  /* 0xff8000003abc7808 */ /* 0x000fc40004000000 */
[----:B-1----:R-:W-:Y:S01]  /*6880*/  FMNMX.FTZ R0, R185, R2, !PT ;  /* 0x00000002b9007209 */ /* 0x002fe20007810000 */
[--C-:B------:R-:W-:Y:S01]  /*6890*/  FFMA.FTZ R2, R46, c[0x0][0x2d0], -R6.reuse ;  /* 0x0000b4002e027a23 */ /* 0x100fe20000010806 */
[----:B------:R-:W-:Y:S01]  /*68a0*/  F2FP.PACK_AB R9, R154, R74 ;  /* 0x0000004a9a09723e */ /* 0x000fe200000000ff */
[----:B------:R-:W-:Y:S01]  /*68b0*/  LDSM.16.MT88.4 R56, [R211+0x1100] ;  /* 0x00110000d338783b */ /* 0x000fe20000004200 */
[----:B------:R-:W-:Y:S01]  /*68c0*/  FMNMX.FTZ R0, R147, R0, !PT ;  /* 0x0000000093007209 */ /* 0x000fe20007810000 */
[----:B------:R1:W-:Y:S01]  /*68d0*/  MUFU.EX2 R158, R2 ;  /* 0x00000002009e7308 */ /* 0x0003e20000000800 */
[----:B------:R-:W-:Y:S01]  /*68e0*/  F2FP.PACK_AB R10, R155, R165 ;  /* 0x000000a59b0a723e */ /* 0x000fe200000000ff */
[----:B--2---:R-:W-:Y:S01]  /*68f0*/  FFMA.FTZ R8, R51, c[0x0][0x2d0], -R6 ;  /* 0x0000b40033087a23 */ /* 0x004fe20000010806 */
[----:B------:R-:W-:-:S04]  /*6900*/  FMNMX.FTZ R0, R146, R0, !PT ;  /* 0x0000000092007209 */ /* 0x000fc80007810000 */
[----:B------:R-:W-:Y:S01]  /*6910*/  FMNMX.FTZ R0, R199, R0, !PT ;  /* 0x00000000c7007209 */ /* 0x000fe20007810000 */
[----:B------:R-:W2:Y:S03]  /*6920*/  MUFU.EX2 R215, R8 ;  /* 0x0000000800d77308 */ /* 0x000ea60000000800 */
[----:B------:R-:W-:-:S04]  /*6930*/  FMNMX.FTZ R0, R201, R0, !PT ;  /* 0x00000000c9007209 */ /* 0x000fc80007810000 */
[----:B------:R-:W-:Y:S01]  /*6940*/  FMNMX.FTZ R0, R202, R0, !PT ;  /* 0x00000000ca007209 */ /* 0x000fe20007810000 */
[----:B-1----:R-:W-:-:S03]  /*6950*/  FFMA.FTZ R2, R45, c[0x0][0x2d0], -R6 ;  /* 0x0000b4002d027a23 */ /* 0x002fc60000010806 */
[----:B------:R-:W-:Y:S01]  /*6960*/  FMNMX.FTZ R0, R206, R0, !PT ;  /* 0x00000000ce007209 */ /* 0x000fe20007810000 */
[----:B------:R1:W1:Y:S03]  /*6970*/  MUFU.EX2 R182, R2 ;  /* 0x0000000200b67308 */ /* 0x0002660000000800 */
[----:B------:R-:W-:Y:S02]  /*6980*/  FMNMX.FTZ R0, R241, R0, !PT ;  /* 0x00000000f1007209 */ /* 0x000fe40007810000 */
[----:B--2---:R-:W-:Y:S02]  /*6990*/  F2FP.PACK_AB R13, R215, R214 ;  /* 0x000000d6d70d723e */ /* 0x004fe400000000ff */
[----:B------:R-:W-:-:S05]  /*69a0*/  F2FP.PACK_AB R8, R250, R151 ;  /* 0x00000097fa08723e */ /* 0x000fca00000000ff */
[C---:B------:R-:W-:Y:S01]  /*69b0*/  HMMA.16816.F32 R16, R12.reuse, R60, RZ ;  /* 0x0000003c0c10723c */ /* 0x040fe200000018ff */
[----:B-1----:R-:W-:Y:S01]  /*69c0*/  FMNMX.FTZ R2, R121, R3, !PT ;  /* 0x0000000379027209 */ /* 0x002fe20007810000 */
[--C-:B------:R-:W-:Y:S01]  /*69d0*/  FFMA.FTZ R3, R77, c[0x0][0x2d0], -R7.reuse ;  /* 0x0000b4004d037a23 */ /* 0x100fe20000010807 */
[----:B------:R-:W-:Y:S02]  /*69e0*/  F2FP.PACK_AB R11, R182, R158 ;  /* 0x0000009eb60b723e */ /* 0x000fe400000000ff */
[----:B------:R-:W-:Y:S01]  /*69f0*/  FMNMX.FTZ R2, R123, R2, !PT ;  /* 0x000000027b027209 */ /* 0x000fe20007810000 */
[----:B------:R1:W-:Y:S02]  /*6a00*/  MUFU.EX2 R181, R3 ;  /* 0x0000000300b57308 */ /* 0x0003e40000000800 */
[C---:B------:R-:W-:Y:S08]  /*6a10*/  HMMA.16816.F32 R20, R12.reuse, R84, RZ ;  /* 0x000000540c14723c */ /* 0x040ff000000018ff */
[----:B------:R-:W-:Y:S01]  /*6a20*/  HMMA.16816.F32 R24, R12, R100, RZ ;  /* 0x000000640c18723c */ /* 0x000fe200000018ff */
[----:B-1----:R-:W-:Y:S01]  /*6a30*/  FMNMX.FTZ R3, R142, R2, !PT ;  /* 0x000000028e037209 */ /* 0x002fe20007810000 */
[----:B------:R-:W-:-:S06]  /*6a40*/  FFMA.FTZ R2, R79, c[0x0][0x2d0], -R7 ;  /* 0x0000b4004f027a23 */ /* 0x000fcc0000010807 */
[C---:B------:R-:W-:Y:S01]  /*6a50*/  HMMA.16816.F32 R36, R12.reuse, R86, RZ ;  /* 0x000000560c24723c */ /* 0x040fe200000018ff */
[----:B------:R-:W-:Y:S01]  /*6a60*/  FMNMX.FTZ R3, R143, R3, !PT ;  /* 0x000000038f037209 */ /* 0x000fe20007810000 */
[----:B------:R1:W2:Y:S06]  /*6a70*/  MUFU.EX2 R251, R2 ;  /* 0x0000000200fb7308 */ /* 0x0002ac0000000800 */
[C---:B---3--:R-:W-:Y:S08]  /*6a80*/  HMMA.16816.F32 R28, R12.reuse, R96, RZ ;  /* 0x000000600c1c723c */ /* 0x048ff000000018ff */
[----:B------:R-:W-:Y:S01]  /*6a90*/  HMMA.16816.F32 R32, R12, R62, RZ ;  /* 0x0000003e0c20723c */ /* 0x000fe200000018ff */
[----:B-1----:R-:W-:Y:S01]  /*6aa0*/  FMNMX.FTZ R2, R243, R0, !PT ;  /* 0x00000000f3027209 */ /* 0x002fe20007810000 */
[----:B------:R-:W-:-:S04]  /*6ab0*/  FFMA.FTZ R0, R80, c[0x0][0x2d0], -R7 ;  /* 0x0000b40050007a23 */ /* 0x000fc80000010807 */
[----:B------:R1:W-:Y:S02]  /*6ac0*/  MUFU.EX2 R164, R0 ;  /* 0x0000000000a47308 */ /* 0x0003e40000000800 */
[C---:B------:R-:W-:Y:S08]  /*6ad0*/  HMMA.16816.F32 R48, R12.reuse, R102, RZ ;  /* 0x000000660c30723c */ /* 0x040ff000000018ff */
[----:B------:R-:W-:Y:S01]  /*6ae0*/  HMMA.16816.F32 R44, R12, R98, RZ ;  /* 0x000000620c2c723c */ /* 0x000fe200000018ff */
[----:B-1----:R-:W-:-:S07]  /*6af0*/  FMNMX.FTZ R0, R242, R2, !PT ;  /* 0x00000002f2007209 */ /* 0x002fce0007810000 */
[C---:B------:R-:W-:Y:S01]  /*6b00*/  HMMA.16816.F32 R52, R8.reuse, R104, R16 ;  /* 0x000000680834723c */ /* 0x040fe20000001810 */
[----:B------:R-:W-:Y:S01]  /*6b10*/  FMNMX.FTZ R2, R144, R3, !PT ;  /* 0x0000000390027209 */ /* 0x000fe20007810000 */
[----:B------:R-:W-:Y:S01]  /*6b20*/  FFMA.FTZ R3, R81, c[0x0][0x2d0], -R7 ;  /* 0x0000b40051037a23 */ /* 0x000fe20000010807 */
[----:B------:R-:W-:Y:S02]  /*6b30*/  FMNMX.FTZ R0, R240, R0, !PT ;  /* 0x00000000f0007209 */ /* 0x000fe40007810000 */
[----:B------:R-:W-:Y:S01]  /*6b40*/  FMNMX.FTZ R2, R145, R2, !PT ;  /* 0x0000000291027209 */ /* 0x000fe20007810000 */
[----:B------:R1:W3:Y:S01]  /*6b50*/  MUFU.EX2 R139, R3 ;  /* 0x00000003008b7308 */ /* 0x0002e20000000800 */
[----:B------:R-:W-:Y:S01]  /*6b60*/  FMNMX.FTZ R0, R238, R0, !PT ;  /* 0x00000000ee007209 */ /* 0x000fe20007810000 */
[----:B------:R-:W-:Y:S01]  /*6b70*/  HMMA.16816.F32 R40, R8, R92, R20 ;  /* 0x0000005c0828723c */ /* 0x000fe20000001814 */
[----:B------:R-:W-:Y:S02]  /*6b80*/  FMNMX.FTZ R2, R194, R2, !PT ;  /* 0x00000002c2027209 */ /* 0x000fe40007810000 */
[----:B------:R-:W-:-:S02]  /*6b90*/  FMNMX.FTZ R0, R239, R0, !PT ;  /* 0x00000000ef007209 */ /* 0x000fc40007810000 */
[----:B------:R-:W-:Y:S02]  /*6ba0*/  FMNMX.FTZ R2, R197, R2, !PT ;  /* 0x00000002c5027209 */ /* 0x000fe40007810000 */
[----:B------:R-:W-:Y:S01]  /*6bb0*/  FMNMX.FTZ R0, R245, R0, !PT ;  /* 0x00000000f5007209 */ /* 0x000fe20007810000 */
[----:B------:R-:W-:Y:S03]  /*6bc0*/  HMMA.16816.F32 R20, R8, R88, R24 ;  /* 0x000000580814723c */ /* 0x000fe60000001818 */
[----:B------:R-:W-:Y:S01]  /*6bd0*/  FMNMX.FTZ R0, R246, R0, !PT ;  /* 0x00000000f6007209 */ /* 0x000fe20007810000 */
[----:B-1----:R-:W-:-:S04]  /*6be0*/  FFMA.FTZ R3, R82, c[0x0][0x2d0], -R7 ;  /* 0x0000b40052037a23 */ /* 0x002fc80000010807 */
[----:B------:R-:W1:Y:S01]  /*6bf0*/  SHFL.BFLY PT, R4, R0, 0x2, 0x1f ;  /* 0x0c401f0000047f89 */ /* 0x000e6200000e0000 */
[C---:B------:R-:W-:Y:S01]  /*6c00*/  HMMA.16816.F32 R36, R8.reuse, R94, R36 ;  /* 0x0000005e0824723c */ /* 0x040fe20000001824 */
[----:B------:R2:W-:Y:S02]  /*6c10*/  MUFU.EX2 R157, R3 ;  /* 0x00000003009d7308 */ /* 0x0005e40000000800 */
[----:B------:R-:W-:Y:S05]  /*6c20*/  LDSM.16.MT88.4 R80, [R212+0x1100] ;  /* 0x00110000d450783b */ /* 0x000fea0000004200 */
[C---:B----4-:R-:W-:Y:S08]  /*6c30*/  HMMA.16816.F32 R12, R8.reuse, R108, R28 ;  /* 0x0000006c080c723c */ /* 0x050ff0000000181c */
[----:B------:R-:W-:Y:S01]  /*6c40*/  HMMA.16816.F32 R16, R8, R106, R32 ;  /* 0x0000006a0810723c */ /* 0x000fe20000001820 */
[----:B--2---:R-:W-:Y:S01]  /*6c50*/  FMNMX.FTZ R3, R193, R2, !PT ;  /* 0x00000002c1037209 */ /* 0x004fe20007810000 */
[----:B------:R-:W-:-:S03]  /*6c60*/  FFMA.FTZ R2, R76, c[0x0][0x2d0], -R6 ;  /* 0x0000b4004c027a23 */ /* 0x000fc60000010806 */
[----:B------:R-:W-:Y:S01]  /*6c70*/  FMNMX.FTZ R3, R192, R3, !PT ;  /* 0x00000003c0037209 */ /* 0x000fe20007810000 */
[----:B------:R2:W-:Y:S01]  /*6c80*/  MUFU.EX2 R73, R2 ;  /* 0x0000000200497308 */ /* 0x0005e20000000800 */
[----:B-1----:R-:W-:Y:S01]  /*6c90*/  FMNMX.FTZ R0, R0, R4, !PT ;  /* 0x0000000400007209 */ /* 0x002fe20007810000 */
[----:B------:R-:W-:Y:S01]  /*6ca0*/  HMMA.16816.F32 R24, R8, R90, R48 ;  /* 0x0000005a0818723c */ /* 0x000fe20000001830 */
[----:B------:R-:W-:-:S03]  /*6cb0*/  FMNMX.FTZ R3, R198, R3, !PT ;  /* 0x00000003c6037209 */ /* 0x000fc60007810000 */
[----:B------:R-:W1:Y:S04]  /*6cc0*/  SHFL.BFLY PT, R5, R0, 0x1, 0x1f ;  /* 0x0c201f0000057f89 */ /* 0x000e6800000e0000 */
[----:B------:R-:W-:Y:S01]  /*6cd0*/  HMMA.16816.F32 R32, R8, R110, R44 ;  /* 0x0000006e0820723c */ /* 0x000fe2000000182c */
[----:B--2---:R-:W-:-:S06]  /*6ce0*/  FFMA.FTZ R2, R78, c[0x0][0x2d0], -R6 ;  /* 0x0000b4004e027a23 */ /* 0x004fcc0000010806 */
[----:B------:R-:W-:Y:S01]  /*6cf0*/  F2FP.PACK_AB R8, R251, R181 ;  /* 0x000000b5fb08723e */ /* 0x000fe200000000ff */
[----:B------:R-:W2:Y:S01]  /*6d00*/  LDSM.16.MT88.4 R76, [R210+0x1100] ;  /* 0x00110000d24c783b */ /* 0x000ea20000004200 */
[----:B---3--:R-:W-:Y:S01]  /*6d10*/  F2FP.PACK_AB R10, R139, R164 ;  /* 0x000000a48b0a723e */ /* 0x008fe200000000ff */
[----:B------:R3:W4:Y:S01]  /*6d20*/  MUFU.EX2 R152, R2 ;  /* 0x0000000200987308 */ /* 0x0007220000000800 */
[----:B-1----:R-:W-:Y:S01]  /*6d30*/  FMNMX.FTZ R70, R0, R5, !PT ;  /* 0x0000000500467209 */ /* 0x002fe20007810000 */
[----:B------:R-:W-:Y:S02]  /*6d40*/  FFMA.FTZ R0, R127, c[0x0][0x2d0], -R6 ;  /* 0x0000b4007f007a23 */ /* 0x000fe40000010806 */
[----:B------:R-:W-:Y:S01]  /*6d50*/  IMAD.MOV.U32 R5, RZ, RZ, R167 ;  /* 0x000000ffff057224 */ /* 0x000fe200078e00a7 */
[----:B------:R-:W-:-:S03]  /*6d60*/  FSETP.NEU.FTZ.AND P0, PT, R70, -INF , PT ;  /* 0xff8000004600780b */ /* 0x000fc60003f1d000 */
[----:B------:R1:W-:Y:S01]  /*6d70*/  MUFU.EX2 R184, R0 ;  /* 0x0000000000b87308 */ /* 0x0003e20000000800 */
[----:B---3--:R-:W-:Y:S01]  /*6d80*/  FMNMX.FTZ R2, R195, R3, !PT ;  /* 0x00000003c3027209 */ /* 0x008fe20007810000 */
[----:B------:R-:W-:Y:S01]  /*6d90*/  FFMA.FTZ R3, R112, c[0x0][0x2d0], -R6 ;  /* 0x0000b40070037a23 */ /* 0x000fe20000010806 */
[----:B----4-:R-:W-:Y:S01]  /*6da0*/  F2FP.PACK_AB R9, R152, R73 ;  /* 0x000000499809723e */ /* 0x010fe200000000ff */
[----:B------:R-:W-:Y:S01]  /*6db0*/  IMAD.MOV.U32 R112, RZ, RZ, R149 ;  /* 0x000000ffff707224 */ /* 0x000fe200078e0095 */
[----:B------:R-:W-:-:S03]  /*6dc0*/  FMNMX.FTZ R2, R196, R2, !PT ;  /* 0x00000002c4027209 */ /* 0x000fc60007810000 */
[----:B------:R3:W-:Y:S01]  /*6dd0*/  MUFU.EX2 R153, R3 ;  /* 0x0000000300997308 */ /* 0x0007e20000000800 */
[----:B------:R-:W-:-:S04]  /*6de0*/  FMNMX.FTZ R2, R187, R2, !PT ;  /* 0x00000002bb027209 */ /* 0x000fc80007810000 */
[----:B------:R-:W-:Y:S01]  /*6df0*/  FMNMX.FTZ R2, R189, R2, !PT ;  /* 0x00000002bd027209 */ /* 0x000fe20007810000 */
[--C-:B-1----:R-:W-:Y:S02]  /*6e00*/  FFMA.FTZ R0, R131, c[0x0][0x2d0], -R6.reuse ;  /* 0x0000b40083007a23 */ /* 0x102fe40000010806 */
[----:B------:R-:W-:Y:S02]  /*6e10*/  IMAD.MOV.U32 R131, RZ, RZ, R181 ;  /* 0x000000ffff837224 */ /* 0x000fe400078e00b5 */
[----:B------:R-:W-:Y:S01]  /*6e20*/  MUFU.EX2 R68, R0 ;  /* 0x0000000000447308 */ /* 0x000fe20000000800 */
[----:B---3--:R-:W-:Y:S01]  /*6e30*/  FFMA.FTZ R3, R118, c[0x0][0x2d0], -R6 ;  /* 0x0000b40076037a23 */ /* 0x008fe20000010806 */
[----:B------:R-:W-:-:S06]  /*6e40*/  MOV R118, R180 ;  /* 0x000000b400767202 */ /* 0x000fcc0000000f00 */
[----:B------:R1:W3:Y:S02]  /*6e50*/  MUFU.EX2 R69, R3 ;  /* 0x0000000300457308 */ /* 0x0002e40000000800 */
[----:B-1----:R-:W-:Y:S01]  /*6e60*/  FMNMX.FTZ R3, R191, R2, !PT ;  /* 0x00000002bf037209 */ /* 0x002fe20007810000 */
[--C-:B------:R-:W-:Y:S01]  /*6e70*/  FFMA.FTZ R2, R132, c[0x0][0x2d0], -R7.reuse ;  /* 0x0000b40084027a23 */ /* 0x100fe20000010807 */
[----:B---3--:R-:W-:Y:S02]  /*6e80*/  F2FP.PACK_AB R11, R69, R153 ;  /* 0x00000099450b723e */ /* 0x008fe400000000ff */
[----:B------:R-:W-:Y:S02]  /*6e90*/  FMNMX.FTZ R3, R190, R3, !PT ;  /* 0x00000003be037209 */ /* 0x000fe40007810000 */
[----:B------:R1:W3:Y:S02]  /*6ea0*/  MUFU.EX2 R249, R2 ;  /* 0x0000000200f97308 */ /* 0x0002e40000000800 */
[----:B------:R-:W-:Y:S01]  /*6eb0*/  FMNMX.FTZ R3, R188, R3, !PT ;  /* 0x00000003bc037209 */ /* 0x000fe20007810000 */
[C---:B------:R-:W-:Y:S04]  /*6ec0*/  HMMA.16816.F32 R48, R8.reuse, R64, R52 ;  /* 0x000000400830723c */ /* 0x040fe80000001834 */
[----:B------:R-:W4:Y:S04]  /*6ed0*/  SHFL.BFLY PT, R4, R3, 0x2, 0x1f ;  /* 0x0c401f0003047f89 */ /* 0x000f2800000e0000 */
[----:B------:R-:W-:Y:S01]  /*6ee0*/  HMMA.16816.F32 R44, R8, R80, R40 ;  /* 0x00000050082c723c */ /* 0x000fe20000001828 */
[----:B-1----:R-:W-:-:S04]  /*6ef0*/  FFMA.FTZ R2, R133, c[0x0][0x2d0], -R7 ;  /* 0x0000b40085027a23 */ /* 0x002fc80000010807 */
[----:B------:R1:W-:Y:S03]  /*6f00*/  MUFU.EX2 R159, R2 ;  /* 0x00000002009f7308 */ /* 0x0003e60000000800 */
[C---:B--2---:R-:W-:Y:S08]  /*6f10*/  HMMA.16816.F32 R40, R8.reuse, R76, R20 ;  /* 0x0000004c0828723c */ /* 0x044ff00000001814 */
[----:B------:R-:W-:Y:S01]  /*6f20*/  HMMA.16816.F32 R20, R8, R82, R36 ;  /* 0x000000520814723c */ /* 0x000fe20000001824 */
[----:B----4-:R-:W-:Y:S01]  /*6f30*/  FMNMX.FTZ R3, R3, R4, !PT ;  /* 0x0000000403037209 */ /* 0x010fe20007810000 */
[----:B-1----:R-:W-:-:S04]  /*6f40*/  FFMA.FTZ R2, R134, c[0x0][0x2d0], -R7 ;  /* 0x0000b40086027a23 */ /* 0x002fc80000010807 */
[----:B------:R-:W1:Y:S01]  /*6f50*/  SHFL.BFLY PT, R4, R3, 0x1, 0x1f ;  /* 0x0c201f0003047f89 */ /* 0x000e6200000e0000 */
[----:B------:R-:W-:Y:S01]  /*6f60*/  IMAD.MOV.U32 R36, RZ, RZ, R157 ;  /* 0x000000ffff247224 */ /* 0x000fe200078e009d */
[----:B------:R-:W-:Y:S01]  /*6f70*/  HMMA.16816.F32 R28, R8, R56, R12 ;  /* 0x00000038081c723c */ /* 0x000fe2000000180c */
[----:B------:R2:W-:Y:S01]  /*6f80*/  MUFU.EX2 R248, R2 ;  /* 0x0000000200f87308 */ /* 0x0005e20000000800 */
[----:B------:R-:W-:Y:S02]  /*6f90*/  IMAD.MOV.U32 R39, RZ, RZ, R183 ;  /* 0x000000ffff277224 */ /* 0x000fe400078e00b7 */
[----:B------:R-:W-:-:S04]  /*6fa0*/  IMAD.MOV.U32 R38, RZ, RZ, R182 ;  /* 0x000000ffff267224 */ /* 0x000fc800078e00b6 */
[C---:B------:R-:W-:Y:S08]  /*6fb0*/  HMMA.16816.F32 R16, R8.reuse, R66, R16 ;  /* 0x000000420810723c */ /* 0x040ff00000001810 */
[----:B------:R-:W-:Y:S01]  /*6fc0*/  HMMA.16816.F32 R24, R8, R78, R24 ;  /* 0x0000004e0818723c */ /* 0x000fe20000001818 */
[----:B--2---:R-:W-:-:S04]  /*6fd0*/  FFMA.FTZ R2, R126, c[0x0][0x2d0], -R6 ;  /* 0x0000b4007e027a23 */ /* 0x004fc80000010806 */
[----:B------:R2:W4:Y:S01]  /*6fe0*/  MUFU.EX2 R156, R2 ;  /* 0x00000002009c7308 */ /* 0x0005220000000800 */
[----:B-1----:R-:W-:Y:S02]  /*6ff0*/  FMNMX.FTZ R3, R3, R4, !PT ;  /* 0x0000000403037209 */ /* 0x002fe40007810000 */
[----:B------:R-:W-:Y:S07]  /*7000*/  HMMA.16816.F32 R12, R8, R58, R32 ;  /* 0x0000003a080c723c */ /* 0x000fee0000001820 */
[----:B---3--:R-:W-:-:S02]  /*7010*/  F2FP.PACK_AB R8, R249, R36 ;  /* 0x00000024f908723e */ /* 0x008fc400000000ff */
[----:B------:R-:W-:Y:S01]  /*7020*/  F2FP.PACK_AB R11, R68, R184 ;  /* 0x000000b8440b723e */ /* 0x000fe200000000ff */
[----:B--2---:R-:W-:Y:S01]  /*7030*/  FFMA.FTZ R2, R128, c[0x0][0x2d0], -R6 ;  /* 0x0000b40080027a23 */ /* 0x004fe20000010806 */
[----:B----4-:R-:W-:-:S03]  /*7040*/  MOV R37, R156 ;  /* 0x0000009c00257202 */ /* 0x010fc60000000f00 */
[----:B------:R1:W2:Y:S02]  /*7050*/  MUFU.EX2 R166, R2 ;  /* 0x0000000200a67308 */ /* 0x0002a40000000800 */
[----:B-1----:R-:W-:Y:S01]  /*7060*/  FMUL.FTZ R2, R70, c[0x0][0x2d0] ;  /* 0x0000b40046027a20 */ /* 0x002fe20000410000 */
[----:B--2---:R-:W-:-:S04]  /*7070*/  F2FP.PACK_AB R9, R166, R37 ;  /* 0x00000025a609723e */ /* 0x004fc800000000ff */
[----:B------:R-:W-:Y:S02]  /*7080*/  FSEL R2, R2, RZ, P0 ;  /* 0x000000ff02027208 */ /* 0x000fe40000000000 */
[----:B------:R-:W-:-:S03]  /*7090*/  FSETP.NEU.FTZ.AND P0, PT, R3, -INF , PT ;  /* 0xff8000000300780b */ /* 0x000fc60003f1d000 */
[--C-:B------:R-:W-:Y:S02]  /*70a0*/  FFMA.FTZ R0, R120, c[0x0][0x2d0], -R2.reuse ;  /* 0x0000b40078007a23 */ /* 0x100fe40000010802 */
[----:B------:R-:W-:Y:S02]  /*70b0*/  IMAD.MOV.U32 R120, RZ, RZ, R159 ;  /* 0x000000ffff787224 */ /* 0x000fe400078e009f */
[----:B------:R1:W-:Y:S01]  /*70c0*/  MUFU.EX2 R208, R0 ;  /* 0x0000000000d07308 */ /* 0x0003e20000000800 */
[----:B------:R-:W-:Y:S02]  /*70d0*/  FFMA.FTZ R4, R130, c[0x0][0x2d0], -R2 ;  /* 0x0000b40082047a23 */ /* 0x000fe40000010802 */
[----:B------:R-:W-:Y:S01]  /*70e0*/  F2FP.PACK_AB R10, R248, R120 ;  /* 0x00000078f80a723e */ /* 0x000fe200000000ff */
[----:B------:R-:W-:-:S06]  /*70f0*/  IMAD.MOV.U32 R130, RZ, RZ, R164 ;  /* 0x000000ffff827224 */ /* 0x000fcc00078e00a4 */
[----:B------:R-:W-:Y:S01]  /*7100*/  HMMA.16816.F32 R176, R8, R168, R48 ;  /* 0x000000a808b0723c */ /* 0x000fe20000001830 */
[----:B-1----:R-:W-:-:S06]  /*7110*/  FFMA.FTZ R0, R122, c[0x0][0x2d0], -R2 ;  /* 0x0000b4007a007a23 */ /* 0x002fcc0000010802 */
[----:B------:R-:W-:Y:S01]  /*7120*/  MOV R49, R166 ;  /* 0x000000a600317202 */ /* 0x000fe20000000f00 */
[----:B------:R-:W-:Y:S01]  /*7130*/  IMAD.MOV.U32 R122, RZ, RZ, R158 ;  /* 0x000000ffff7a7224 */ /* 0x000fe200078e009e */
[C---:B------:R-:W-:Y:S01]  /*7140*/  HMMA.16816.F32 R132, R8.reuse, R162, R20 ;  /* 0x000000a20884723c */ /* 0x040fe20000001814 */
[----:B------:R1:W-:Y:S01]  /*7150*/  MUFU.EX2 R213, R0 ;  /* 0x0000000000d57308 */ /* 0x0003e20000000800 */
[----:B------:R-:W2:Y:S01]  /*7160*/  LDSM.16.MT88.4 R156, [R210+0x1900] ;  /* 0x00190000d29c783b */ /* 0x000ea20000004200 */
[----:B------:R-:W-:Y:S02]  /*7170*/  IMAD.MOV.U32 R51, RZ, RZ, R251 ;  /* 0x000000ffff337224 */ /* 0x000fe400078e00fb */
[----:B------:R-:W-:Y:S02]  /*7180*/  IMAD.MOV.U32 R50, RZ, RZ, R250 ;  /* 0x000000ffff327224 */ /* 0x000fe400078e00fa */
[----:B------:R-:W-:Y:S02]  /*7190*/  IMAD.MOV.U32 R48, RZ, RZ, R165 ;  /* 0x000000ffff307224 */ /* 0x000fe400078e00a5 */
[----:B------:R-:W-:Y:S01]  /*71a0*/  MUFU.EX2 R251, R4 ;  /* 0x0000000400fb7308 */ /* 0x000fe20000000800 */
[----:B------:R-:W-:Y:S01]  /*71b0*/  HMMA.16816.F32 R164, R8, R170, R16 ;  /* 0x000000aa08a4723c */ /* 0x000fe20000001810 */
[----:B-1----:R-:W-:-:S06]  /*71c0*/  FFMA.FTZ R0, R124, c[0x0][0x2d0], -R2 ;  /* 0x0000b4007c007a23 */ /* 0x002fcc0000010802 */
[----:B------:R-:W-:Y:S01]  /*71d0*/  MOV R17, R152 ;  /* 0x0000009800117202 */ /* 0x000fe20000000f00 */
[----:B------:R-:W-:Y:S01]  /*71e0*/  IMAD.MOV.U32 R19, RZ, RZ, R154 ;  /* 0x000000ffff137224 */ /* 0x000fe200078e009a */
[----:B------:R1:W-:Y:S01]  /*71f0*/  MUFU.EX2 R128, R0 ;  /* 0x0000000000807308 */ /* 0x0003e20000000800 */
[----:B------:R-:W-:Y:S02]  /*7200*/  IMAD.MOV.U32 R18, RZ, RZ, R153 ;  /* 0x000000ffff127224 */ /* 0x000fe400078e0099 */
[----:B------:R-:W-:Y:S02]  /*7210*/  IMAD.MOV.U32 R16, RZ, RZ, R151 ;  /* 0x000000ffff107224 */ /* 0x000fe400078e0097 */
[----:B-1----:R-:W-:Y:S02]  /*7220*/  FFMA.FTZ R0, R125, c[0x0][0x2d0], -R2 ;  /* 0x0000b4007d007a23 */ /* 0x002fe40000010802 */
[C---:B------:R-:W-:Y:S02]  /*7230*/  HMMA.16816.F32 R124, R8.reuse, R160, R44 ;  /* 0x000000a0087c723c */ /* 0x040fe4000000182c */
[----:B------:R1:W-:Y:S05]  /*7240*/  MUFU.EX2 R252, R0 ;  /* 0x0000000000fc7308 */ /* 0x0003ea0000000800 */
[----:B------:R-:W-:Y:S01]  /*7250*/  MOV R47, R184 ;  /* 0x000000b8002f7202 */ /* 0x000fe20000000f00 */
[----:B------:R-:W-:Y:S01]  /*7260*/  IMAD.MOV.U32 R46, RZ, RZ, R150 ;  /* 0x000000ffff2e7224 */ /* 0x000fe200078e0096 */
[----:B------:R-:W-:Y:S01]  /*7270*/  MOV R45, R148 ;  /* 0x00000094002d7202 */ /* 0x000fe20000000f00 */
[----:B------:R-:W-:Y:S01]  /*7280*/  IMAD.MOV.U32 R44, RZ, RZ, R139 ;  /* 0x000000ffff2c7224 */ /* 0x000fe200078e008b */
[----:B--2---:R-:W-:Y:S01]  /*7290*/  HMMA.16816.F32 R148, R8, R158, R24 ;  /* 0x0000009e0894723c */ /* 0x004fe20000001818 */
[----:B-1----:R-:W-:-:S07]  /*72a0*/  FFMA.FTZ R0, R129, c[0x0][0x2d0], -R2 ;  /* 0x0000b40081007a23 */ /* 0x002fce0000010802 */
[C---:B------:R-:W-:Y:S01]  /*72b0*/  HMMA.16816.F32 R136, R8.reuse, R156, R40 ;  /* 0x0000009c0888723c */ /* 0x040fe20000001828 */
[----:B------:R-:W-:Y:S01]  /*72c0*/  IMAD.MOV.U32 R129, RZ, RZ, R155 ;  /* 0x000000ffff817224 */ /* 0x000fe200078e009b */
[----:B------:R1:W2:Y:S06]  /*72d0*/  MUFU.EX2 R52, R0 ;  /* 0x0000000000347308 */ /* 0x0002ac0000000800 */
[----:B------:R-:W-:Y:S01]  /*72e0*/  HMMA.16816.F32 R152, R8, R172, R28 ;  /* 0x000000ac0898723c */ /* 0x000fe2000000181c */
[----:B-1----:R-:W-:-:S05]  /*72f0*/  FMUL.FTZ R0, R3, c[0x0][0x2d0] ;  /* 0x0000b40003007a20 */ /* 0x002fca0000410000 */
[----:B------:R-:W-:-:S05]  /*7300*/  FSEL R0, R0, RZ, P0 ;  /* 0x000000ff00007208 */ /* 0x000fca0000000000 */
[--C-:B------:R-:W-:Y:S02]  /*7310*/  FFMA.FTZ R4, R116, c[0x0][0x2d0], -R0.reuse ;  /* 0x0000b40074047a23 */ /* 0x100fe40000010800 */
[----:B------:R-:W-:Y:S02]  /*7320*/  IMAD.MOV.U32 R116, RZ, RZ, R249 ;  /* 0x000000ffff747224 */ /* 0x000fe400078e00f9 */
[----:B------:R1:W-:Y:S02]  /*7330*/  MUFU.EX2 R184, R4 ;  /* 0x0000000400b87308 */ /* 0x0003e40000000800 */
[----:B-1----:R-:W-:Y:S02]  /*7340*/  FFMA.FTZ R4, R115, c[0x0][0x2d0], -R0 ;  /* 0x0000b40073047a23 */ /* 0x002fe40000010800 */
[----:B--2---:R-:W-:-:S04]  /*7350*/  IMAD.MOV.U32 R115, RZ, RZ, R52 ;  /* 0x000000ffff737224 */ /* 0x004fc800078e0034 */
[----:B------:R1:W2:Y:S01]  /*7360*/  MUFU.EX2 R183, R4 ;  /* 0x0000000400b77308 */ /* 0x0002a20000000800 */
[----:B------:R-:W-:Y:S07]  /*7370*/  HMMA.16816.F32 R52, R8, R174, R12 ;  /* 0x000000ae0834723c */ /* 0x000fee000000180c */
[----:B------:R-:W-:Y:S02]  /*7380*/  F2FP.PACK_AB R8, R213, R208 ;  /* 0x000000d0d508723e */ /* 0x000fe400000000ff */
[----:B------:R-:W-:Y:S01]  /*7390*/  F2FP.PACK_AB R10, R252, R128 ;  /* 0x00000080fc0a723e */ /* 0x000fe200000000ff */
[----:B-1----:R-:W-:Y:S01]  /*73a0*/  FFMA.FTZ R4, R114, c[0x0][0x2d0], -R0 ;  /* 0x0000b40072047a23 */ /* 0x002fe20000010800 */
[----:B--2---:R-:W-:Y:S01]  /*73b0*/  F2FP.PACK_AB R9, R183, R184 ;  /* 0x000000b8b709723e */ /* 0x004fe200000000ff */
[----:B------:R-:W-:-:S02]  /*73c0*/  IMAD.MOV.U32 R114, RZ, RZ, R16 ;  /* 0x000000ffff727224 */ /* 0x000fc400078e0010 */
[----:B------:R1:W-:Y:S02]  /*73d0*/  MUFU.EX2 R181, R4 ;  /* 0x0000000400b57308 */ /* 0x0003e40000000800 */
[----:B-1----:R-:W-:Y:S01]  /*73e0*/  FFMA.FTZ R4, R113, c[0x0][0x2d0], -R0 ;  /* 0x0000b40071047a23 */ /* 0x002fe20000010800 */
[----:B------:R-:W-:-:S05]  /*73f0*/  MOV R113, R17 ;  /* 0x0000001100717202 */ /* 0x000fca0000000f00 */
[----:B------:R1:W2:Y:S02]  /*7400*/  MUFU.EX2 R182, R4 ;  /* 0x0000000400b67308 */ /* 0x0002a40000000800 */
[----:B-1----:R-:W-:Y:S01]  /*7410*/  FFMA.FTZ R4, R141, c[0x0][0x2d0], -R2 ;  /* 0x0000b4008d047a23 */ /* 0x002fe20000010802 */
[----:B--2---:R-:W-:Y:S01]  /*7420*/  F2FP.PACK_AB R11, R182, R181 ;  /* 0x000000b5b60b723e */ /* 0x004fe200000000ff */
[----:B------:R-:W-:Y:S01]  /*7430*/  IMAD.MOV.U32 R141, RZ, RZ, R122 ;  /* 0x000000ffff8d7224 */ /* 0x000fe200078e007a */
[----:B------:R-:W-:-:S03]  /*7440*/  MOV R122, R73 ;  /* 0x00000049007a7202 */ /* 0x000fc60000000f00 */
[----:B------:R1:W-:Y:S02]  /*7450*/  MUFU.EX2 R250, R4 ;  /* 0x0000000400fa7308 */ /* 0x0003e40000000800 */
[C---:B------:R-:W-:Y:S08]  /*7460*/  HMMA.16816.F32 R24, R8.reuse, R84, RZ ;  /* 0x000000540818723c */ /* 0x040ff000000018ff */
[----:B------:R-:W-:Y:S01]  /*7470*/  HMMA.16816.F32 R32, R8, R60, RZ ;  /* 0x0000003c0820723c */ /* 0x000fe200000018ff */
[----:B-1----:R-:W-:-:S02]  /*7480*/  FFMA.FTZ R4, R140, c[0x0][0x2d0], -R2 ;  /* 0x0000b4008c047a23 */ /* 0x002fc40000010802 */
[----:B------:R-:W-:Y:S02]  /*7490*/  IMAD.MOV.U32 R140, RZ, RZ, R69 ;  /* 0x000000ffff8c7224 */ /* 0x000fe400078e0045 */
[----:B------:R1:W2:Y:S03]  /*74a0*/  MUFU.EX2 R249, R4 ;  /* 0x0000000400f97308 */ /* 0x0002a60000000800 */
[----:B------:R-:W-:Y:S01]  /*74b0*/  HMMA.16816.F32 R28, R8, R62, RZ ;  /* 0x0000003e081c723c */ /* 0x000fe200000018ff */
[----:B------:R-:W-:Y:S02]  /*74c0*/  IMAD.MOV.U32 R60, RZ, RZ, R18 ;  /* 0x000000ffff3c7224 */ /* 0x000fe400078e0012 */
[----:B------:R-:W-:-:S04]  /*74d0*/  IMAD.MOV.U32 R61, RZ, RZ, R45 ;  /* 0x000000ffff3d7224 */ /* 0x000fc800078e002d */
[----:B------:R-:W-:Y:S01]  /*74e0*/  IMAD.MOV.U32 R63, RZ, RZ, R129 ;  /* 0x000000ffff3f7224 */ /* 0x000fe200078e0081 */
[----:B------:R-:W-:Y:S01]  /*74f0*/  HMMA.16816.F32 R12, R8, R96, RZ ;  /* 0x00000060080c723c */ /* 0x000fe200000018ff */
[----:B------:R-:W-:Y:S02]  /*7500*/  MOV R62, R36 ;  /* 0x00000024003e7202 */ /* 0x000fe40000000f00 */
[----:B------:R-:W-:Y:S01]  /*7510*/  MOV R129, R39 ;  /* 0x0000002700817202 */ /* 0x000fe20000000f00 */
[----:B-1----:R-:W-:-:S04]  /*7520*/  FFMA.FTZ R4, R117, c[0x0][0x2d0], -R0 ;  /* 0x0000b40075047a23 */ /* 0x002fc80000010800 */
[----:B------:R-:W-:Y:S01]  /*7530*/  HMMA.16816.F32 R20, R8, R86, RZ ;  /* 0x000000560814723c */ /* 0x000fe200000018ff */
[----:B------:R-:W-:Y:S01]  /*7540*/  IMAD.MOV.U32 R97, RZ, RZ, R37 ;  /* 0x000000ffff617224 */ /* 0x000fe200078e0025 */
[----:B------:R-:W-:Y:S01]  /*7550*/  MOV R117, R44 ;  /* 0x0000002c00757202 */ /* 0x000fe20000000f00 */
[----:B------:R1:W-:Y:S01]  /*7560*/  MUFU.EX2 R75, R4 ;  /* 0x00000004004b7308 */ /* 0x0003e20000000800 */
[----:B------:R-:W-:-:S03]  /*7570*/  IMAD.MOV.U32 R96, RZ, RZ, R38 ;  /* 0x000000ffff607224 */ /* 0x000fc600078e0026 */
[----:B------:R-:W-:Y:S01]  /*7580*/  IMAD.MOV.U32 R86, RZ, RZ, R50 ;  /* 0x000000ffff567224 */ /* 0x000fe200078e0032 */
[----:B------:R-:W-:Y:S01]  /*7590*/  HMMA.16816.F32 R36, R8, R102, RZ ;  /* 0x000000660824723c */ /* 0x000fe200000018ff */
[----:B------:R-:W-:-:S06]  /*75a0*/  MOV R87, R51 ;  /* 0x0000003300577202 */ /* 0x000fcc0000000f00 */
[----:B------:R-:W-:Y:S01]  /*75b0*/  IMAD.MOV.U32 R103, RZ, RZ, R47 ;  /* 0x000000ffff677224 */ /* 0x000fe200078e002f */
[C---:B------:R-:W-:Y:S01]  /*75c0*/  HMMA.16816.F32 R40, R8.reuse, R98, RZ ;  /* 0x000000620828723c */ /* 0x040fe200000018ff */
[----:B-1----:R-:W-:Y:S02]  /*75d0*/  FFMA.FTZ R4, R119, c[0x0][0x2d0], -R0 ;  /* 0x0000b40077047a23 */ /* 0x002fe40000010800 */
[----:B------:R-:W-:Y:S02]  /*75e0*/  IMAD.MOV.U32 R119, RZ, RZ, R19 ;  /* 0x000000ffff777224 */ /* 0x000fe400078e0013 */
[----:B------:R1:W3:Y:S03]  /*75f0*/  MUFU.EX2 R180, R4 ;  /* 0x0000000400b47308 */ /* 0x0002e60000000800 */
[----:B------:R-:W-:Y:S01]  /*7600*/  HMMA.16816.F32 R16, R8, R100, RZ ;  /* 0x000000640810723c */ /* 0x000fe200000018ff */
[----:B------:R-:W-:Y:S01]  /*7610*/  IMAD.MOV.U32 R99, RZ, RZ, R116 ;  /* 0x000000ffff637224 */ /* 0x000fe200078e0074 */
[----:B------:R-:W-:Y:S01]  /*7620*/  MOV R116, R48 ;  /* 0x0000003000747202 */ /* 0x000fe20000000f00 */
[----:B------:R-:W-:-:S04]  /*7630*/  IMAD.MOV.U32 R98, RZ, RZ, R49 ;  /* 0x000000ffff627224 */ /* 0x000fc800078e0031 */
[----:B--2---:R-:W-:Y:S01]  /*7640*/  F2FP.PACK_AB R10, R249, R250 ;  /* 0x000000faf90a723e */ /* 0x004fe200000000ff */
[----:B-1----:R-:W-:Y:S01]  /*7650*/  FFMA.FTZ R4, R121, c[0x0][0x2d0], -R0 ;  /* 0x0000b40079047a23 */ /* 0x002fe20000010800 */
[----:B---3--:R-:W-:Y:S01]  /*7660*/  F2FP.PACK_AB R9, R180, R75 ;  /* 0x0000004bb409723e */ /* 0x008fe200000000ff */
[----:B------:R-:W-:Y:S02]  /*7670*/  IMAD.MOV.U32 R121, RZ, RZ, R74 ;  /* 0x000000ffff797224 */ /* 0x000fe400078e004a */
[----:B------:R1:W-:Y:S02]  /*7680*/  MUFU.EX2 R84, R4 ;  /* 0x0000000400547308 */ /* 0x0003e40000000800 */
[----:B-1----:R-:W-:Y:S02]  /*7690*/  FFMA.FTZ R4, R123, c[0x0][0x2d0], -R0 ;  /* 0x0000b4007b047a23 */ /* 0x002fe40000010800 */
[----:B------:R-:W-:-:S04]  /*76a0*/  IMAD.MOV.U32 R123, RZ, RZ, R115 ;  /* 0x000000ffff7b7224 */ /* 0x000fc800078e0073 */
[----:B------:R-:W1:Y:S01]  /*76b0*/  MUFU.EX2 R85, R4 ;  /* 0x0000000400557308 */ /* 0x000e620000000800 */
[----:B------:R-:W-:Y:S01]  /*76c0*/  IMAD.MOV.U32 R115, RZ, RZ, R46 ;  /* 0x000000ffff737224 */ /* 0x000fe200078e002e */
[----:B------:R-:W-:Y:S02]  /*76d0*/  F2FP.PACK_AB R8, R251, R123 ;  /* 0x0000007bfb08723e */ /* 0x000fe400000000ff */
[----:B-1----:R-:W-:Y:S01]  /*76e0*/  F2FP.PACK_AB R11, R85, R84 ;  /* 0x00000054550b723e */ /* 0x002fe200000000ff */
[----:B------:R-:W-:-:S06]  /*76f0*/  FFMA.FTZ R4, R227, c[0x0][0x2d0], -R7 ;  /* 0x0000b400e3047a23 */ /* 0x000fcc0000010807 */
[C---:B------:R-:W-:Y:S07]  /*7700*/  HMMA.16816.F32 R48, R8.reuse, R104, R32 ;  /* 0x000000680830723c */ /* 0x040fee0000001820 */
[----:B------:R-:W-:Y:S01]  /*7710*/  MOV R104, R248 ;  /* 0x000000f800687202 */ /* 0x000fe20000000f00 */
[----:B------:R-:W-:Y:S01]  /*7720*/  IMAD.MOV.U32 R105, RZ, RZ, R68 ;  /* 0x000000ffff697224 */ /* 0x000fe200078e0044 */
[----:B------:R1:W-:Y:S01]  /*7730*/  MUFU.EX2 R248, R4 ;  /* 0x0000000400f87308 */ /* 0x0003e20000000800 */
[C---:B------:R-:W-:Y:S08]  /*7740*/  HMMA.16816.F32 R44, R8.reuse, R92, R24 ;  /* 0x0000005c082c723c */ /* 0x040ff00000001818 */
[----:B------:R-:W-:Y:S01]  /*7750*/  HMMA.16816.F32 R32, R8, R88, R16 ;  /* 0x000000580820723c */ /* 0x000fe20000001810 */
[----:B-1----:R-:W-:-:S07]  /*7760*/  FFMA.FTZ R4, R186, c[0x0][0x2d0], -R2 ;  /* 0x0000b400ba047a23 */ /* 0x002fce0000010802 */
[C---:B------:R-:W-:Y:S01]  /*7770*/  HMMA.16816.F32 R28, R8.reuse, R106, R28 ;  /* 0x0000006a081c723c */ /* 0x040fe2000000181c */
[----:B------:R-:W-:Y:S01]  /*7780*/  IMAD.MOV.U32 R88, RZ, RZ, R99 ;  /* 0x000000ffff587224 */ /* 0x000fe200078e0063 */
[----:B------:R-:W-:Y:S01]  /*7790*/  MOV R89, R98 ;  /* 0x0000006200597202 */ /* 0x000fe20000000f00 */
[----:B------:R1:W-:Y:S05]  /*77a0*/  MUFU.EX2 R100, R4 ;  /* 0x0000000400647308 */ /* 0x0003ea0000000800 */
[C---:B------:R-:W-:Y:S08]  /*77b0*/  HMMA.16816.F32 R20, R8.reuse, R94, R20 ;  /* 0x0000005e0814723c */ /* 0x040ff00000001814 */
[----:B------:R-:W-:Y:S01]  /*77c0*/  HMMA.16816.F32 R16, R8, R90, R36 ;  /* 0x0000005a0810723c */ /* 0x000fe20000001824 */
[----:B------:R-:W2:Y:S01]  /*77d0*/  LDSM.16.MT88.4 R36, [R209+0x2100] ;  /* 0x00210000d124783b */ /* 0x000ea20000004200 */
[----:B-1----:R-:W-:-:S04]  /*77e0*/  FFMA.FTZ R4, R185, c[0x0][0x2d0], -R2 ;  /* 0x0000b400b9047a23 */ /* 0x002fc80000010802 */
[----:B------:R1:W3:Y:S01]  /*77f0*/  MUFU.EX2 R101, R4 ;  /* 0x0000000400657308 */ /* 0x0002e20000000800 */
[----:B------:R-:W-:Y:S01]  /*7800*/  IMAD.MOV.U32 R91, RZ, RZ, R103 ;  /* 0x000000ffff5b7224 */ /* 0x000fe200078e0067 */
[----:B------:R-:W-:Y:S01]  /*7810*/  HMMA.16816.F32 R24, R8, R108, R12 ;  /* 0x0000006c0818723c */ /* 0x000fe2000000180c */
[----:B------:R-:W-:-:S07]  /*7820*/  MOV R90, R96 ;  /* 0x00000060005a7202 */ /* 0x000fce0000000f00 */
[----:B------:R-:W-:Y:S01]  /*7830*/  HMMA.16816.F32 R12, R8, R110, R40 ;  /* 0x0000006e080c723c */ /* 0x000fe20000001828 */
[----:B-1----:R-:W-:-:S06]  /*7840*/  FFMA.FTZ R4, R147, c[0x0][0x2d0], -R2 ;  /* 0x0000b40093047a23 */ /* 0x002fcc0000010802 */
[----:B---3--:R-:W-:Y:S01]  /*7850*/  F2FP.PACK_AB R8, R101, R100 ;  /* 0x000000646508723e */ /* 0x008fe200000000ff */
[----:B------:R-:W-:Y:S01]  /*7860*/  IMAD.MOV.U32 R43, RZ, RZ, R97 ;  /* 0x000000ffff2b7224 */ /* 0x000fe200078e0061 */
[----:B------:R-:W-:Y:S01]  /*7870*/  MOV R41, R63 ;  /* 0x0000003f00297202 */ /* 0x000fe20000000f00 */
[----:B------:R1:W-:Y:S01]  /*7880*/  MUFU.EX2 R102, R4 ;  /* 0x0000000400667308 */ /* 0x0003e20000000800 */
[----:B------:R-:W-:Y:S02]  /*7890*/  IMAD.MOV.U32 R42, RZ, RZ, R62 ;  /* 0x000000ffff2a7224 */ /* 0x000fe400078e003e */
[----:B------:R-:W-:Y:S02]  /*78a0*/  IMAD.MOV.U32 R40, RZ, RZ, R119 ;  /* 0x000000ffff287224 */ /* 0x000fe400078e0077 */
[----:B-1----:R-:W-:-:S04]  /*78b0*/  FFMA.FTZ R4, R146, c[0x0][0x2d0], -R2 ;  /* 0x0000b40092047a23 */ /* 0x002fc80000010802 */
[----:B------:R1:W3:Y:S02]  /*78c0*/  MUFU.EX2 R185, R4 ;  /* 0x0000000400b97308 */ /* 0x0002e40000000800 */
[----:B-1----:R-:W-:Y:S01]  /*78d0*/  FFMA.FTZ R4, R142, c[0x0][0x2d0], -R0 ;  /* 0x0000b4008e047a23 */ /* 0x002fe20000010800 */
[----:B---3--:R-:W-:-:S05]  /*78e0*/  F2FP.PACK_AB R10, R185, R102 ;  /* 0x00000066b90a723e */ /* 0x008fca00000000ff */
        /* <DEDUP_REMOVED lines=10> */
[----:B------:R1:W3:Y:S02]  /*7990*/  MUFU.EX2 R233, R4 ;  /* 0x0000000400e97308 */ /* 0x0002e40000000800 */
[C---:B------:R-:W-:Y:S07]  /*79a0*/  HMMA.16816.F32 R108, R8.reuse, R64, R48 ;  /* 0x00000040086c723c */ /* 0x040fee0000001830 */
[----:B------:R-:W-:Y:S01]  /*79b0*/  MOV R50, R113 ;  /* 0x0000007100327202 */ /* 0x000fe20000000f00 */
[----:B------:R-:W-:Y:S01]  /*79c0*/  IMAD.MOV.U32 R64, RZ, RZ, R114 ;  /* 0x000000ffff407224 */ /* 0x000fe200078e0072 */
[----:B------:R-:W-:Y:S01]  /*79d0*/  MOV R48, R112 ;  /* 0x0000007000307202 */ /* 0x000fe20000000f00 */
[----:B------:R-:W-:Y:S01]  /*79e0*/  IMAD.MOV.U32 R49, RZ, RZ, R115 ;  /* 0x000000ffff317224 */ /* 0x000fe200078e0073 */
[----:B------:R-:W-:Y:S01]  /*79f0*/  HMMA.16816.F32 R44, R8, R80, R44 ;  /* 0x00000050082c723c */ /* 0x000fe2000000182c */
[----:B-1----:R-:W-:Y:S01]  /*7a00*/  FFMA.FTZ R4, R232, c[0x0][0x2d0], -R7 ;  /* 0x0000b400e8047a23 */ /* 0x002fe20000010807 */
[----:B------:R-:W-:Y:S01]  /*7a10*/  MOV R65, R130 ;  /* 0x0000008200417202 */ /* 0x000fe20000000f00 */
[----:B------:R-:W-:-:S02]  /*7a20*/  IMAD.MOV.U32 R51, RZ, RZ, R60 ;  /* 0x000000ffff337224 */ /* 0x000fc400078e003c */
[----:B------:R1:W-:Y:S03]  /*7a30*/  MUFU.EX2 R227, R4 ;  /* 0x0000000400e37308 */ /* 0x0003e60000000800 */
[C---:B------:R-:W-:Y:S01]  /*7a40*/  HMMA.16816.F32 R112, R8.reuse, R66, R28 ;  /* 0x000000420870723c */ /* 0x040fe2000000181c */
[----:B------:R-:W-:Y:S06]  /*7a50*/  LDSM.16.MT88.4 R28, [R210+0x2100] ;  /* 0x00210000d21c783b */ /* 0x000fec0000004200 */
[----:B------:R-:W-:Y:S01]  /*7a60*/  IMAD.MOV.U32 R67, RZ, RZ, R61 ;  /* 0x000000ffff437224 */ /* 0x000fe200078e003d */
[----:B------:R-:W-:Y:S01]  /*7a70*/  HMMA.16816.F32 R80, R8, R82, R20 ;  /* 0x000000520850723c */ /* 0x000fe20000001814 */
[----:B------:R-:W-:Y:S01]  /*7a80*/  LDSM.16.MT88.4 R20, [R211+0x2100] ;  /* 0x00210000d314783b */ /* 0x000fe20000004200 */
[----:B------:R-:W-:-:S02]  /*7a90*/  IMAD.MOV.U32 R66, RZ, RZ, R117 ;  /* 0x000000ffff427224 */ /* 0x000fc400078e0075 */
[----:B-1----:R-:W-:Y:S02]  /*7aa0*/  FFMA.FTZ R4, R235, c[0x0][0x2d0], -R7 ;  /* 0x0000b400eb047a23 */ /* 0x002fe40000010807 */
[----:B------:R-:W-:Y:S02]  /*7ab0*/  IMAD.MOV.U32 R235, RZ, RZ, R105 ;  /* 0x000000ffffeb7224 */ /* 0x000fe400078e0069 */
[C---:B------:R-:W-:Y:S01]  /*7ac0*/  HMMA.16816.F32 R144, R8.reuse, R78, R16 ;  /* 0x0000004e0890723c */ /* 0x040fe20000001810 */
[----:B------:R1:W4:Y:S01]  /*7ad0*/  MUFU.EX2 R232, R4 ;  /* 0x0000000400e87308 */ /* 0x0003220000000800 */
[----:B------:R-:W-:Y:S06]  /*7ae0*/  LDSM.16.MT88.4 R16, [R209+0x2900] ;  /* 0x00290000d110783b */ /* 0x000fec0000004200 */
[C---:B------:R-:W-:Y:S01]  /*7af0*/  HMMA.16816.F32 R60, R8.reuse, R56, R24 ;  /* 0x00000038083c723c */ /* 0x040fe20000001818 */
[----:B------:R-:W-:Y:S07]  /*7b00*/  LDSM.16.MT88.4 R24, [R212+0x2900] ;  /* 0x00290000d418783b */ /* 0x000fee0000004200 */
[----:B------:R-:W-:Y:S01]  /*7b10*/  HMMA.16816.F32 R56, R8, R58, R12 ;  /* 0x0000003a0838723c */ /* 0x000fe2000000180c */
[----:B-1----:R-:W-:-:S02]  /*7b20*/  FFMA.FTZ R4, R236, c[0x0][0x2d0], -R7 ;  /* 0x0000b400ec047a23 */ /* 0x002fc40000010807 */
[----:B------:R-:W-:Y:S02]  /*7b30*/  IMAD.MOV.U32 R236, RZ, RZ, R104 ;  /* 0x000000ffffec7224 */ /* 0x000fe400078e0068 */
[----:B------:R1:W-:Y:S02]  /*7b40*/  MUFU.EX2 R186, R4 ;  /* 0x0000000400ba7308 */ /* 0x0003e40000000800 */
[----:B------:R-:W-:Y:S01]  /*7b50*/  IMAD.MOV.U32 R15, RZ, RZ, R67 ;  /* 0x000000ffff0f7224 */ /* 0x000fe200078e0043 */
[----:B------:R-:W-:Y:S01]  /*7b60*/  MOV R67, R87 ;  /* 0x0000005700437202 */ /* 0x000fe20000000f00 */
[----:B------:R-:W-:Y:S01]  /*7b70*/  IMAD.MOV.U32 R12, RZ, RZ, R122 ;  /* 0x000000ffff0c7224 */ /* 0x000fe200078e007a */
[----:B------:R-:W-:Y:S01]  /*7b80*/  MOV R13, R90 ;  /* 0x0000005a000d7202 */ /* 0x000fe20000000f00 */
[----:B------:R-:W-:Y:S01]  /*7b90*/  IMAD.MOV.U32 R14, RZ, RZ, R64 ;  /* 0x000000ffff0e7224 */ /* 0x000fe200078e0040 */
[----:B------:R-:W-:Y:S01]  /*7ba0*/  MOV R64, R41 ;  /* 0x0000002900407202 */ /* 0x000fe20000000f00 */
[----:B-1----:R-:W-:Y:S01]  /*7bb0*/  FFMA.FTZ R4, R237, c[0x0][0x2d0], -R7 ;  /* 0x0000b400ed047a23 */ /* 0x002fe20000010807 */
[----:B------:R-:W-:-:S03]  /*7bc0*/  MOV R237, R140 ;  /* 0x0000008c00ed7202 */ /* 0x000fc60000000f00 */
[----:B------:R1:W-:Y:S02]  /*7bd0*/  MUFU.EX2 R103, R4 ;  /* 0x0000000400677308 */ /* 0x0003e40000000800 */
[----:B------:R-:W-:Y:S02]  /*7be0*/  IMAD.MOV.U32 R78, RZ, RZ, R237 ;  /* 0x000000ffff4e7224 */ /* 0x000fe400078e00ed */
[----:B------:R-:W-:Y:S02]  /*7bf0*/  IMAD.MOV.U32 R237, RZ, RZ, R91 ;  /* 0x000000ffffed7224 */ /* 0x000fe400078e005b */
[----:B-1----:R-:W-:Y:S02]  /*7c00*/  FFMA.FTZ R4, R200, c[0x0][0x2d0], -R6 ;  /* 0x0000b400c8047a23 */ /* 0x002fe40000010806 */
[----:B------:R-:W-:Y:S02]  /*7c10*/  IMAD.MOV.U32 R200, RZ, RZ, R141 ;  /* 0x000000ffffc87224 */ /* 0x000fe400078e008d */
[----:B------:R1:W-:Y:S01]  /*7c20*/  MUFU.EX2 R99, R4 ;  /* 0x0000000400637308 */ /* 0x0003e20000000800 */
[----:B------:R-:W-:Y:S01]  /*7c30*/  HMMA.16816.F32 R140, R8, R76, R32 ;  /* 0x0000004c088c723c */ /* 0x000fe20000001820 */
[----:B------:R-:W-:Y:S01]  /*7c40*/  IMAD.MOV.U32 R79, RZ, RZ, R200 ;  /* 0x000000ffff4f7224 */ /* 0x000fe200078e00c8 */
[----:B------:R-:W-:-:S05]  /*7c50*/  MOV R200, R120 ;  /* 0x0000007800c87202 */ /* 0x000fca0000000f00 */
[----:B------:R-:W-:Y:S01]  /*7c60*/  IMAD.MOV.U32 R33, RZ, RZ, R131 ;  /* 0x000000ffff217224 */ /* 0x000fe200078e0083 */
[----:B------:R-:W-:Y:S01]  /*7c70*/  MOV R34, R128 ;  /* 0x0000008000227202 */ /* 0x000fe20000000f00 */
[----:B------:R-:W-:Y:S01]  /*7c80*/  IMAD.MOV.U32 R35, RZ, RZ, R118 ;  /* 0x000000ffff237224 */ /* 0x000fe200078e0076 */
[----:B---3--:R-:W-:Y:S02]  /*7c90*/  F2FP.PACK_AB R8, R233, R248 ;  /* 0x000000f8e908723e */ /* 0x008fe400000000ff */
[----:B----4-:R-:W-:Y:S01]  /*7ca0*/  F2FP.PACK_AB R10, R232, R227 ;  /* 0x000000e3e80a723e */ /* 0x010fe200000000ff */
[----:B------:R-:W-:Y:S02]  /*7cb0*/  IMAD.MOV.U32 R32, RZ, RZ, R35 ;  /* 0x000000ffff207224 */ /* 0x000fe400078e0023 */
[----:B-1----:R-:W-:Y:S02]  /*7cc0*/  FFMA.FTZ R4, R204, c[0x0][0x2d0], -R6 ;  /* 0x0000b400cc047a23 */ /* 0x002fe40000010806 */
[----:B------:R-:W-:-:S02]  /*7cd0*/  IMAD.MOV.U32 R204, RZ, RZ, R116 ;  /* 0x000000ffffcc7224 */ /* 0x000fc400078e0074 */
[----:B------:R1:W3:Y:S01]  /*7ce0*/  MUFU.EX2 R98, R4 ;  /* 0x0000000400627308 */ /* 0x0002e20000000800 */
[----:B------:R-:W-:Y:S02]  /*7cf0*/  IMAD.MOV.U32 R35, RZ, RZ, R51 ;  /* 0x000000ffff237224 */ /* 0x000fe400078e0033 */
[----:B------:R-:W-:Y:S01]  /*7d00*/  MOV R76, R204 ;  /* 0x000000cc004c7202 */ /* 0x000fe20000000f00 */
[----:B------:R-:W-:Y:S01]  /*7d10*/  IMAD.MOV.U32 R51, RZ, RZ, R86 ;  /* 0x000000ffff337224 */ /* 0x000fe200078e0056 */
[----:B------:R-:W-:Y:S01]  /*7d20*/  MOV R204, R89 ;  /* 0x0000005900cc7202 */ /* 0x000fe20000000f00 */
[----:B-1----:R-:W-:Y:S01]  /*7d30*/  FFMA.FTZ R4, R203, c[0x0][0x2d0], -R6 ;  /* 0x0000b400cb047a23 */ /* 0x002fe20000010806 */
[----:B---3--:R-:W-:Y:S01]  /*7d40*/  F2FP.PACK_AB R9, R98, R99 ;  /* 0x000000636209723e */ /* 0x008fe200000000ff */
[----:B------:R-:W-:Y:S02]  /*7d50*/  IMAD.MOV.U32 R203, RZ, RZ, R129 ;  /* 0x000000ffffcb7224 */ /* 0x000fe400078e0081 */
[----:B------:R1:W-:Y:S01]  /*7d60*/  MUFU.EX2 R97, R4 ;  /* 0x0000000400617308 */ /* 0x0003e20000000800 */
[----:B------:R-:W3:Y:S01]  /*7d70*/  LDSM.16.MT88.4 R128, [R212+0x2100] ;  /* 0x00210000d480783b */ /* 0x000ee20000004200 */
[----:B------:R-:W-:-:S02]  /*7d80*/  IMAD.MOV.U32 R77, RZ, RZ, R203 ;  /* 0x000000ffff4d7224 */ /* 0x000fc400078e00cb */
[----:B------:R-:W-:Y:S02]  /*7d90*/  IMAD.MOV.U32 R203, RZ, RZ, R88 ;  /* 0x000000ffffcb7224 */ /* 0x000fe400078e0058 */
[----:B-1----:R-:W-:Y:S02]  /*7da0*/  FFMA.FTZ R4, R205, c[0x0][0x2d0], -R6 ;  /* 0x0000b400cd047a23 */ /* 0x002fe40000010806 */
[----:B------:R-:W-:Y:S02]  /*7db0*/  IMAD.MOV.U32 R205, RZ, RZ, R43 ;  /* 0x000000ffffcd7224 */ /* 0x000fe400078e002b */
[----:B------:R1:W4:Y:S02]  /*7dc0*/  MUFU.EX2 R95, R4 ;  /* 0x00000004005f7308 */ /* 0x0003240000000800 */
[--C-:B-1----:R-:W-:Y:S01]  /*7dd0*/  FFMA.FTZ R4, R244, c[0x0][0x2d0], -R7.reuse ;  /* 0x0000b400f4047a23 */ /* 0x102fe20000010807 */
[----:B----4-:R-:W-:Y:S01]  /*7de0*/  F2FP.PACK_AB R11, R95, R97 ;  /* 0x000000615f0b723e */ /* 0x010fe200000000ff */
[----:B------:R-:W-:Y:S01]  /*7df0*/  FFMA.FTZ R7, R247, c[0x0][0x2d0], -R7 ;  /* 0x0000b400f7077a23 */ /* 0x000fe20000010807 */
[----:B------:R-:W-:-:S03]  /*7e00*/  MOV R247, R66 ;  /* 0x0000004200f77202 */ /* 0x000fc60000000f00 */
[----:B------:R1:W-:Y:S01]  /*7e10*/  MUFU.EX2 R96, R4 ;  /* 0x0000000400607308 */ /* 0x0003e20000000800 */
[----:B------:R-:W-:Y:S02]  /*7e20*/  IMAD.MOV.U32 R66, RZ, RZ, R40 ;  /* 0x000000ffff427224 */ /* 0x000fe400078e0028 */
[----:B------:R-:W-:Y:S01]  /*7e30*/  IMAD.MOV.U32 R244, RZ, RZ, R42 ;  /* 0x000000fffff47224 */ /* 0x000fe200078e002a */
[C---:B--2---:R-:W-:Y:S01]  /*7e40*/  HMMA.16816.F32 R104, R8.reuse, R36, R176 ;  /* 0x000000240868723c */ /* 0x044fe200000018b0 */
[----:B------:R-:W2:Y:S03]  /*7e50*/  LDSM.16.MT88.4 R40, [R210+0x2900] ;  /* 0x00290000d228783b */ /* 0x000ea60000004200 */
[----:B------:R4:W4:Y:S04]  /*7e60*/  MUFU.EX2 R94, R7 ;  /* 0x00000007005e7308 */ /* 0x0009280000000800 */
[----:B------:R-:W-:Y:S01]  /*7e70*/  HMMA.16816.F32 R116, R8, R38, R164 ;  /* 0x000000260874723c */ /* 0x000fe200000018a4 */
[----:B-1----:R-:W-:-:S02]  /*7e80*/  FFMA.FTZ R4, R207, c[0x0][0x2d0], -R6 ;  /* 0x0000b400cf047a23 */ /* 0x002fc40000010806 */
[----:B------:R-:W-:-:S04]  /*7e90*/  IMAD.MOV.U32 R207, RZ, RZ, R123 ;  /* 0x000000ffffcf7224 */ /* 0x000fc800078e007b */
[----:B------:R-:W-:Y:S01]  /*7ea0*/  F2FP.PACK_AB R164, R103, R186 ;  /* 0x000000ba67a4723e */ /* 0x000fe200000000ff */
[----:B------:R1:W-:Y:S01]  /*7eb0*/  MUFU.EX2 R93, R4 ;  /* 0x00000004005d7308 */ /* 0x0003e20000000800 */
[----:B---3--:R-:W-:Y:S01]  /*7ec0*/  HMMA.16816.F32 R132, R8, R130, R132 ;  /* 0x000000820884723c */ /* 0x008fe20000001884 */
[----:B----4-:R-:W-:Y:S01]  /*7ed0*/  IMAD.MOV.U32 R7, RZ, RZ, R121 ;  /* 0x000000ffff077224 */ /* 0x010fe200078e0079 */
[----:B------:R-:W-:-:S06]  /*7ee0*/  F2FP.PACK_AB R166, R94, R96 ;  /* 0x000000605ea6723e */ /* 0x000fcc00000000ff */
[----:B------:R-:W-:Y:S01]  /*7ef0*/  HMMA.16816.F32 R120, R8, R128, R124 ;  /* 0x000000800878723c */ /* 0x000fe2000000187c */
[----:B-1----:R-:W-:-:S07]  /*7f00*/  FFMA.FTZ R4, R229, c[0x0][0x2d0], -R6 ;  /* 0x0000b400e5047a23 */ /* 0x002fce0000010806 */
[C---:B------:R-:W-:Y:S01]  /*7f10*/  HMMA.16816.F32 R136, R8.reuse, R28, R136 ;  /* 0x0000001c0888723c */ /* 0x040fe20000001888 */
[----:B------:R1:W3:Y:S07]  /*7f20*/  MUFU.EX2 R92, R4 ;  /* 0x00000004005c7308 */ /* 0x0002ee0000000800 */
[C---:B------:R-:W-:Y:S08]  /*7f30*/  HMMA.16816.F32 R148, R8.reuse, R30, R148 ;  /* 0x0000001e0894723c */ /* 0x040ff00000001894 */
[----:B------:R-:W-:Y:S01]  /*7f40*/  HMMA.16816.F32 R152, R8, R20, R152 ;  /* 0x000000140898723c */ /* 0x000fe20000001898 */
[----:B-1----:R-:W-:Y:S01]  /*7f50*/  FFMA.FTZ R4, R230, c[0x0][0x2d0], -R6 ;  /* 0x0000b400e6047a23 */ /* 0x002fe20000010806 */
[----:B---3--:R-:W-:Y:S01]  /*7f60*/  F2FP.PACK_AB R165, R92, R93 ;  /* 0x0000005d5ca5723e */ /* 0x008fe200000000ff */
[----:B------:R-:W-:Y:S01]  /*7f70*/  IMAD.MOV.U32 R230, RZ, RZ, R33 ;  /* 0x000000ffffe67224 */ /* 0x000fe200078e0021 */
[----:B------:R-:W-:Y:S01]  /*7f80*/  MOV R33, R34 ;  /* 0x0000002200217202 */ /* 0x000fe20000000f00 */
[----:B------:R1:W-:Y:S01]  /*7f90*/  MUFU.EX2 R91, R4 ;  /* 0x00000004005b7308 */ /* 0x0003e20000000800 */
[----:B------:R-:W-:-:S02]  /*7fa0*/  MOV R34, R50 ;  /* 0x0000003200227202 */ /* 0x000fc40000000f00 */
[----:B------:R-:W-:Y:S01]  /*7fb0*/  HMMA.16816.F32 R8, R8, R22, R52 ;  /* 0x000000160808723c */ /* 0x000fe20000001834 */
[----:B------:R-:W3:Y:S01]  /*7fc0*/  LDSM.16.MT88.4 R52, [R211+0x2900] ;  /* 0x00290000d334783b */ /* 0x000ee20000004200 */
[----:B------:R-:W-:-:S04]  /*7fd0*/  FFMA.FTZ R6, R231, c[0x0][0x2d0], -R6 ;  /* 0x0000b400e7067a23 */ /* 0x000fc80000010806 */
[----:B------:R-:W4:Y:S01]  /*7fe0*/  MUFU.EX2 R90, R6 ;  /* 0x00000006005a7308 */ /* 0x000f220000000800 */
[----:B-1----:R-:W-:Y:S01]  /*7ff0*/  FFMA.FTZ R4, R199, c[0x0][0x2d0], -R2 ;  /* 0x0000b400c7047a23 */ /* 0x002fe20000010802 */
[----:B------:R-:W-:-:S06]  /*8000*/  MOV R199, R64 ;  /* 0x0000004000c77202 */ /* 0x000fcc0000000f00 */
[----:B------:R1:W-:Y:S01]  /*8010*/  MUFU.EX2 R89, R4 ;  /* 0x0000000400597308 */ /* 0x0003e20000000800 */
[----:B----4-:R-:W-:-:S07]  /*8020*/  F2FP.PACK_AB R167, R90, R91 ;  /* 0x0000005b5aa7723e */ /* 0x010fce00000000ff */
[----:B------:R-:W-:Y:S01]  /*8030*/  HMMA.16816.F32 R104, R164, R16, R104 ;  /* 0x00000010a468723c */ /* 0x000fe20000001868 */
[----:B-1----:R-:W-:-:S07]  /*8040*/  FFMA.FTZ R4, R201, c[0x0][0x2d0], -R2 ;  /* 0x0000b400c9047a23 */ /* 0x002fce0000010802 */
[C---:B------:R-:W-:Y:S01]  /*8050*/  HMMA.16816.F32 R116, R164.reuse, R18, R116 ;  /* 0x00000012a474723c */ /* 0x040fe20000001874 */
[----:B------:R1:W-:Y:S07]  /*8060*/  MUFU.EX2 R88, R4 ;  /* 0x0000000400587308 */ /* 0x0003ee0000000800 */
[C---:B------:R-:W-:Y:S08]  /*8070*/  HMMA.16816.F32 R120, R164.reuse, R24, R120 ;  /* 0x00000018a478723c */ /* 0x040ff00000001878 */
[----:B------:R-:W-:Y:S01]  /*8080*/  HMMA.16816.F32 R132, R164, R26, R132 ;  /* 0x0000001aa484723c */ /* 0x000fe20000001884 */
[----:B-1----:R-:W-:-:S04]  /*8090*/  FFMA.FTZ R4, R202, c[0x0][0x2d0], -R2 ;  /* 0x0000b400ca047a23 */ /* 0x002fc80000010802 */
[----:B------:R1:W-:Y:S03]  /*80a0*/  MUFU.EX2 R87, R4 ;  /* 0x0000000400577308 */ /* 0x0003e60000000800 */
[C---:B--2---:R-:W-:Y:S08]  /*80b0*/  HMMA.16816.F32 R136, R164.reuse, R40, R136 ;  /* 0x00000028a488723c */ /* 0x044ff00000001888 */
[----:B------:R-:W-:Y:S01]  /*80c0*/  HMMA.16816.F32 R148, R164, R42, R148 ;  /* 0x0000002aa494723c */ /* 0x000fe20000001894 */
[----:B-1----:R-:W-:-:S07]  /*80d0*/  FFMA.FTZ R4, R206, c[0x0][0x2d0], -R2 ;  /* 0x0000b400ce047a23 */ /* 0x002fce0000010802 */
[C---:B---3--:R-:W-:Y:S01]  /*80e0*/  HMMA.16816.F32 R152, R164.reuse, R52, R152 ;  /* 0x00000034a498723c */ /* 0x048fe20000001898 */
[----:B------:R1:W2:Y:S07]  /*80f0*/  MUFU.EX2 R86, R4 ;  /* 0x0000000400567308 */ /* 0x0002ae0000000800 */
[----:B------:R-:W-:Y:S07]  /*8100*/  HMMA.16816.F32 R164, R164, R54, R8 ;  /* 0x00000036a4a4723c */ /* 0x000fee0000001808 */
[----:B------:R-:W-:-:S02]  /*8110*/  FFMA.FTZ R8, R241, c[0x0][0x2d0], -R2 ;  /* 0x0000b400f1087a23 */ /* 0x000fc40000010802 */
[----:B-1----:R-:W-:Y:S01]  /*8120*/  FFMA.FTZ R4, R194, c[0x0][0x2d0], -R0 ;  /* 0x0000b400c2047a23 */ /* 0x002fe20000010800 */
[----:B--2---:R-:W-:-:S03]  /*8130*/  F2FP.PACK_AB R6, R86, R87 ;  /* 0x000000575606723e */ /* 0x004fc600000000ff */
[----:B------:R1:W-:Y:S02]  /*8140*/  MUFU.EX2 R50, R4 ;  /* 0x0000000400327308 */ /* 0x0003e40000000800 */
[----:B-1----:R-:W-:Y:S02]  /*8150*/  FFMA.FTZ R4, R197, c[0x0][0x2d0], -R0 ;  /* 0x0000b400c5047a23 */ /* 0x002fe40000010800 */
[----:B------:R-:W-:Y:S02]  /*8160*/  IMAD.MOV.U32 R197, RZ, RZ, R207 ;  /* 0x000000ffffc57224 */ /* 0x000fe400078e00cf */
[----:B------:R-:W-:Y:S01]  /*8170*/  IMAD.MOV.U32 R207, RZ, RZ, R7 ;  /* 0x000000ffffcf7224 */ /* 0x000fe200078e0007 */
[----:B------:R-:W-:Y:S01]  /*8180*/  MOV R7, R12 ;  /* 0x0000000c00077202 */ /* 0x000fe20000000f00 */
[----:B------:R-:W-:Y:S02]  /*8190*/  IMAD.MOV.U32 R12, RZ, RZ, R13 ;  /* 0x000000ffff0c7224 */ /* 0x000fe400078e000d */
[----:B------:R-:W-:Y:S01]  /*81a0*/  IMAD.MOV.U32 R13, RZ, RZ, R14 ;  /* 0x000000ffff0d7224 */ /* 0x000fe200078e000e */
[----:B------:R-:W-:Y:S01]  /*81b0*/  MOV R14, R15 ;  /* 0x0000000f000e7202 */ /* 0x000fe20000000f00 */
[----:B------:R-:W-:-:S02]  /*81c0*/  IMAD.MOV.U32 R15, RZ, RZ, R247 ;  /* 0x000000ffff0f7224 */ /* 0x000fc400078e00f7 */
[----:B------:R-:W-:Y:S01]  /*81d0*/  IMAD.MOV.U32 R247, RZ, RZ, R78 ;  /* 0x000000fffff77224 */ /* 0x000fe200078e004e */
[----:B------:R-:W-:Y:S01]  /*81e0*/  MOV R78, R79 ;  /* 0x0000004f004e7202 */ /* 0x000fe20000000f00 */
[----:B------:R-:W-:Y:S02]  /*81f0*/  IMAD.MOV.U32 R79, RZ, RZ, R76 ;  /* 0x000000ffff4f7224 */ /* 0x000fe400078e004c */
[----:B------:R-:W-:Y:S01]  /*8200*/  IMAD.MOV.U32 R76, RZ, RZ, R77 ;  /* 0x000000ffff4c7224 */ /* 0x000fe200078e004d */
[----:B------:R-:W-:Y:S01]  /*8210*/  MOV R77, R32 ;  /* 0x00000020004d7202 */ /* 0x000fe20000000f00 */
[----:B------:R-:W-:Y:S02]  /*8220*/  IMAD.MOV.U32 R32, RZ, RZ, R33 ;  /* 0x000000ffff207224 */ /* 0x000fe400078e0021 */
[----:B------:R-:W-:Y:S02]  /*8230*/  IMAD.MOV.U32 R33, RZ, RZ, R65 ;  /* 0x000000ffff217224 */ /* 0x000fe400078e0041 */
[----:B------:R1:W2:Y:S01]  /*8240*/  MUFU.EX2 R65, R4 ;  /* 0x0000000400417308 */ /* 0x0002a20000000800 */
[----:B------:R-:W-:Y:S01]  /*8250*/  IMAD.MOV.U32 R231, RZ, RZ, R12 ;  /* 0x000000ffffe77224 */ /* 0x000fe200078e000c */
[----:B------:R-:W-:Y:S01]  /*8260*/  MOV R12, R76 ;  /* 0x0000004c000c7202 */ /* 0x000fe20000000f00 */
[----:B------:R-:W-:Y:S01]  /*8270*/  IMAD.MOV.U32 R229, RZ, RZ, R7 ;  /* 0x000000ffffe57224 */ /* 0x000fe200078e0007 */
[----:B------:R-:W-:Y:S01]  /*8280*/  MOV R76, R66 ;  /* 0x00000042004c7202 */ /* 0x000fe20000000f00 */
[----:B------:R-:W-:-:S02]  /*8290*/  IMAD.MOV.U32 R66, RZ, RZ, R51 ;  /* 0x000000ffff427224 */ /* 0x000fc400078e0033 */
[----:B------:R-:W-:Y:S02]  /*82a0*/  IMAD.MOV.U32 R178, RZ, RZ, R78 ;  /* 0x000000ffffb27224 */ /* 0x000fe400078e004e */
[----:B------:R-:W-:Y:S01]  /*82b0*/  IMAD.MOV.U32 R206, RZ, RZ, R76 ;  /* 0x000000ffffce7224 */ /* 0x000fe200078e004c */
[----:B------:R-:W-:Y:S01]  /*82c0*/  MOV R194, R66 ;  /* 0x0000004200c27202 */ /* 0x000fe20000000f00 */
[----:B------:R-:W-:Y:S01]  /*82d0*/  IMAD.MOV.U32 R177, RZ, RZ, R14 ;  /* 0x000000ffffb17224 */ /* 0x000fe200078e000e */
[----:B------:R3:W-:Y:S01]  /*82e0*/  MUFU.EX2 R66, R8 ;  /* 0x0000000800427308 */ /* 0x0007e20000000800 */
[----:B------:R-:W-:Y:S02]  /*82f0*/  IMAD.MOV.U32 R78, RZ, RZ, R34 ;  /* 0x000000ffff4e7224 */ /* 0x000fe400078e0022 */
[----:B------:R-:W-:Y:S02]  /*8300*/  IMAD.MOV.U32 R179, RZ, RZ, R79 ;  /* 0x000000ffffb37224 */ /* 0x000fe400078e004f */
[----:B-1----:R-:W-:Y:S01]  /*8310*/  FFMA.FTZ R4, R193, c[0x0][0x2d0], -R0 ;  /* 0x0000b400c1047a23 */ /* 0x002fe20000010800 */
[----:B------:R-:W-:Y:S01]  /*8320*/  MOV R193, R207 ;  /* 0x000000cf00c17202 */ /* 0x000fe20000000f00 */
[----:B------:R-:W-:Y:S01]  /*8330*/  IMAD.MOV.U32 R14, RZ, RZ, R32 ;  /* 0x000000ffff0e7224 */ /* 0x000fe200078e0020 */
[----:B------:R-:W-:Y:S01]  /*8340*/  MOV R207, R15 ;  /* 0x0000000f00cf7202 */ /* 0x000fe20000000f00 */
[----:B------:R1:W-:Y:S01]  /*8350*/  MUFU.EX2 R64, R4 ;  /* 0x0000000400407308 */ /* 0x0003e20000000800 */
[----:B------:R-:W-:Y:S01]  /*8360*/  MOV R15, R33 ;  /* 0x00000021000f7202 */ /* 0x000fe20000000f00 */
[----:B------:R-:W-:Y:S01]  /*8370*/  IMAD.MOV.U32 R79, RZ, RZ, R35 ;  /* 0x000000ffff4f7224 */ /* 0x000fe200078e0023 */
[----:B------:R-:W-:Y:S01]  /*8380*/  MOV R202, R179 ;  /* 0x000000b300ca7202 */ /* 0x000fe20000000f00 */
[----:B------:R-:W-:-:S02]  /*8390*/  IMAD.MOV.U32 R201, RZ, RZ, R178 ;  /* 0x000000ffffc97224 */ /* 0x000fc400078e00b2 */
[----:B------:R-:W-:Y:S01]  /*83a0*/  IMAD.MOV.U32 R178, RZ, RZ, R15 ;  /* 0x000000ffffb27224 */ /* 0x000fe200078e000f */
[----:B------:R-:W-:Y:S01]  /*83b0*/  MOV R179, R79 ;  /* 0x0000004f00b37202 */ /* 0x000fe20000000f00 */
[----:B---3--:R-:W-:Y:S02]  /*83c0*/  FFMA.FTZ R8, R243, c[0x0][0x2d0], -R2 ;  /* 0x0000b400f3087a23 */ /* 0x008fe40000010802 */
[----:B-1----:R-:W-:Y:S02]  /*83d0*/  FFMA.FTZ R4, R192, c[0x0][0x2d0], -R0 ;  /* 0x0000b400c0047a23 */ /* 0x002fe40000010800 */
[----:B------:R-:W-:Y:S02]  /*83e0*/  IMAD.MOV.U32 R192, RZ, RZ, R13 ;  /* 0x000000ffffc07224 */ /* 0x000fe400078e000d */
[----:B------:R1:W3:Y:S01]  /*83f0*/  MUFU.EX2 R51, R4 ;  /* 0x0000000400337308 */ /* 0x0002e20000000800 */
[----:B------:R-:W-:Y:S02]  /*8400*/  IMAD.MOV.U32 R13, RZ, RZ, R77 ;  /* 0x000000ffff0d7224 */ /* 0x000fe400078e004d */
[----:B------:R-:W-:Y:S01]  /*8410*/  IMAD.MOV.U32 R77, RZ, RZ, R67 ;  /* 0x000000ffff4d7224 */ /* 0x000fe200078e0043 */
[----:B------:R-:W-:-:S02]  /*8420*/  MOV R67, R5 ;  /* 0x0000000500437202 */ /* 0x000fc40000000f00 */
[----:B--2---:R-:W-:Y:S01]  /*8430*/  F2FP.PACK_AB R5, R65, R50 ;  /* 0x000000324105723e */ /* 0x004fe200000000ff */
[----:B------:R-:W-:Y:S01]  /*8440*/  IMAD.MOV.U32 R176, RZ, RZ, R77 ;  /* 0x000000ffffb07224 */ /* 0x000fe200078e004d */
[----:B-1----:R-:W-:Y:S02]  /*8450*/  F2FP.PACK_AB R4, R88, R89 ;  /* 0x000000595804723e */ /* 0x002fe400000000ff */
[----:B---3--:R-:W-:-:S07]  /*8460*/  F2FP.PACK_AB R7, R51, R64 ;  /* 0x000000403307723e */ /* 0x008fce00000000ff */
[C---:B------:R-:W-:Y:S07]  /*8470*/  HMMA.16816.F32 R112, R4.reuse, R170, R112 ;  /* 0x000000aa0470723c */ /* 0x040fee0000001870 */
[----:B------:R-:W-:Y:S01]  /*8480*/  IMAD.MOV.U32 R170, RZ, RZ, R67 ;  /* 0x000000ffffaa7224 */ /* 0x000fe200078e0043 */
[----:B------:R-:W-:Y:S01]  /*8490*/  HMMA.16816.F32 R32, R4, R162, R80 ;  /* 0x000000a20420723c */ /* 0x000fe20000001850 */
[----:B------:R1:W-:Y:S01]  /*84a0*/  MUFU.EX2 R67, R8 ;  /* 0x0000000800437308 */ /* 0x0003e20000000800 */
[----:B------:R-:W-:-:S05]  /*84b0*/  MOV R171, R14 ;  /* 0x0000000e00ab7202 */ /* 0x000fca0000000f00 */
[----:B------:R-:W-:Y:S01]  /*84c0*/  IMAD.MOV.U32 R83, RZ, RZ, R177 ;  /* 0x000000ffff537224 */ /* 0x000fe200078e00b1 */
[----:B------:R-:W-:Y:S01]  /*84d0*/  HMMA.16816.F32 R124, R4, R160, R44 ;  /* 0x000000a0047c723c */ /* 0x000fe2000000182c */
[----:B------:R-:W-:Y:S01]  /*84e0*/  IMAD.MOV.U32 R177, RZ, RZ, R78 ;  /* 0x000000ffffb17224 */ /* 0x000fe200078e004e */
[----:B------:R-:W-:Y:S01]  /*84f0*/  MOV R81, R49 ;  /* 0x0000003100517202 */ /* 0x000fe20000000f00 */
[----:B------:R-:W-:-:S05]  /*8500*/  IMAD.MOV.U32 R82, RZ, RZ, R48 ;  /* 0x000000ffff527224 */ /* 0x000fca00078e0030 */
[----:B------:R-:W-:Y:S01]  /*8510*/  HMMA.16816.F32 R108, R4, R168, R108 ;  /* 0x000000a8046c723c */ /* 0x000fe2000000186c */
[----:B-1----:R-:W-:-:S04]  /*8520*/  FFMA.FTZ R8, R242, c[0x0][0x2d0], -R2 ;  /* 0x0000b400f2087a23 */ /* 0x002fc80000010802 */
[----:B------:R1:W-:Y:S02]  /*8530*/  MUFU.EX2 R76, R8 ;  /* 0x00000008004c7308 */ /* 0x0003e40000000800 */
[----:B------:R-:W-:Y:S01]  /*8540*/  IMAD.MOV.U32 R169, RZ, RZ, R12 ;  /* 0x000000ffffa97224 */ /* 0x000fe200078e000c */
[----:B------:R-:W-:Y:S01]  /*8550*/  HMMA.16816.F32 R140, R4, R156, R140 ;  /* 0x0000009c048c723c */ /* 0x000fe2000000188c */
[----:B------:R-:W-:-:S07]  /*8560*/  IMAD.MOV.U32 R168, RZ, RZ, R13 ;  /* 0x000000ffffa87224 */ /* 0x000fce00078e000d */
[----:B------:R-:W-:Y:S01]  /*8570*/  HMMA.16816.F32 R12, R4, R172, R60 ;  /* 0x000000ac040c723c */ /* 0x000fe2000000183c */
[----:B-1----:R-:W-:-:S07]  /*8580*/  FFMA.FTZ R8, R240, c[0x0][0x2d0], -R2 ;  /* 0x0000b400f0087a23 */ /* 0x002fce0000010802 */
[----:B------:R-:W-:Y:S01]  /*8590*/  HMMA.16816.F32 R144, R4, R158, R144 ;  /* 0x0000009e0490723c */ /* 0x000fe20000001890 */
[----:B------:R1:W-:Y:S02]  /*85a0*/  MUFU.EX2 R77, R8 ;  /* 0x00000008004d7308 */ /* 0x0003e40000000800 */
[----:B-1----:R-:W-:-:S06]  /*85b0*/  FFMA.FTZ R8, R238, c[0x0][0x2d0], -R2 ;  /* 0x0000b400ee087a23 */ /* 0x002fcc0000010802 */
[----:B------:R1:W-:Y:S02]  /*85c0*/  MUFU.EX2 R78, R8 ;  /* 0x00000008004e7308 */ /* 0x0003e40000000800 */
[----:B-1----:R-:W-:-:S06]  /*85d0*/  FFMA.FTZ R8, R239, c[0x0][0x2d0], -R2 ;  /* 0x0000b400ef087a23 */ /* 0x002fcc0000010802 */
[----:B------:R1:W2:Y:S02]  /*85e0*/  MUFU.EX2 R79, R8 ;  /* 0x00000008004f7308 */ /* 0x0002a40000000800 */
[----:B-1----:R-:W-:Y:S01]  /*85f0*/  FFMA.FTZ R8, R198, c[0x0][0x2d0], -R0 ;  /* 0x0000b400c6087a23 */ /* 0x002fe20000010800 */
[----:B------:R-:W-:Y:S01]  /*8600*/  PLOP3.LUT P0, PT, PT, PT, UP0, 0x40, 0x0 ;  /* 0x000000000000781c */ /* 0x000fe20003f0e808 */
[----:B------:R-:W-:Y:S01]  /*8610*/  @UP2 UMOV UR15, UR19 ;  /* 0x00000013000f2c82 */ /* 0x000fe20008000000 */
[----:B--2---:R-:W-:-:S03]  /*8620*/  F2FP.PACK_AB R160, R79, R78 ;  /* 0x0000004e4fa0723e */ /* 0x004fc600000000ff */
[----:B------:R1:W-:Y:S02]  /*8630*/  MUFU.EX2 R45, R8 ;  /* 0x00000008002d7308 */ /* 0x0003e40000000800 */
[----:B-1----:R-:W-:-:S06]  /*8640*/  FFMA.FTZ R8, R195, c[0x0][0x2d0], -R0 ;  /* 0x0000b400c3087a23 */ /* 0x002fcc0000010800 */
[----:B------:R1:W2:Y:S02]  /*8650*/  MUFU.EX2 R46, R8 ;  /* 0x00000008002e7308 */ /* 0x0002a40000000800 */
[----:B-1----:R-:W-:-:S06]  /*8660*/  FFMA.FTZ R8, R196, c[0x0][0x2d0], -R0 ;  /* 0x0000b400c4087a23 */ /* 0x002fcc0000010800 */
[----:B------:R1:W-:Y:S02]  /*8670*/  MUFU.EX2 R48, R8 ;  /* 0x0000000800307308 */ /* 0x0003e40000000800 */
[----:B-1----:R-:W-:-:S06]  /*8680*/  FFMA.FTZ R8, R187, c[0x0][0x2d0], -R0 ;  /* 0x0000b400bb087a23 */ /* 0x002fcc0000010800 */
[----:B------:R1:W3:Y:S02]  /*8690*/  MUFU.EX2 R49, R8 ;  /* 0x0000000800317308 */ /* 0x0002e40000000800 */
[--C-:B-1----:R-:W-:Y:S02]  /*86a0*/  FFMA.FTZ R8, R245, c[0x0][0x2d0], -R2.reuse ;  /* 0x0000b400f5087a23 */ /* 0x102fe40000010802 */
[----:B------:R-:W-:-:S04]  /*86b0*/  FFMA.FTZ R2, R246, c[0x0][0x2d0], -R2 ;  /* 0x0000b400f6027a23 */ /* 0x000fc80000010802 */
[----:B------:R1:W-:Y:S02]  /*86c0*/  MUFU.EX2 R60, R8 ;  /* 0x00000008003c7308 */ /* 0x0003e40000000800 */
[----:B-1----:R-:W-:Y:S06]  /*86d0*/  HMMA.16816.F32 R8, R4, R174, R56 ;  /* 0x000000ae0408723c */ /* 0x002fec0000001838 */
[----:B------:R1:W4:Y:S01]  /*86e0*/  MUFU.EX2 R56, R2 ;  /* 0x0000000200387308 */ /* 0x0003220000000800 */
[----:B------:R-:W-:Y:S02]  /*86f0*/  F2FP.PACK_AB R4, R67, R66 ;  /* 0x000000424304723e */ /* 0x000fe400000000ff */
[----:B------:R-:W-:-:S02]  /*8700*/  F2FP.PACK_AB R6, R77, R76 ;  /* 0x0000004c4d06723e */ /* 0x000fc400000000ff */
[----:B--2---:R-:W-:Y:S02]  /*8710*/  F2FP.PACK_AB R5, R46, R45 ;  /* 0x0000002d2e05723e */ /* 0x004fe400000000ff */
[----:B---3--:R-:W-:Y:S01]  /*8720*/  F2FP.PACK_AB R7, R49, R48 ;  /* 0x000000303107723e */ /* 0x008fe200000000ff */
[----:B-1----:R-:W-:Y:S01]  /*8730*/  FFMA.FTZ R2, R189, c[0x0][0x2d0], -R0 ;  /* 0x0000b400bd027a23 */ /* 0x002fe20000010800 */
[----:B----4-:R-:W-:-:S05]  /*8740*/  F2FP.PACK_AB R162, R56, R60 ;  /* 0x0000003c38a2723e */ /* 0x010fca00000000ff */
[C---:B------:R-:W-:Y:S01]  /*8750*/  HMMA.16816.F32 R108, R4.reuse, R36, R108 ;  /* 0x00000024046c723c */ /* 0x040fe2000000186c */
[----:B------:R1:W-:Y:S07]  /*8760*/  MUFU.EX2 R47, R2 ;  /* 0x00000002002f7308 */ /* 0x0003ee0000000800 */
[C---:B------:R-:W-:Y:S08]  /*8770*/  HMMA.16816.F32 R124, R4.reuse, R128, R124 ;  /* 0x00000080047c723c */ /* 0x040ff0000000187c */
[----:B------:R-:W-:Y:S01]  /*8780*/  HMMA.16816.F32 R112, R4, R38, R112 ;  /* 0x000000260470723c */ /* 0x000fe20000001870 */
[----:B-1----:R-:W-:-:S04]  /*8790*/  FFMA.FTZ R2, R191, c[0x0][0x2d0], -R0 ;  /* 0x0000b400bf027a23 */ /* 0x002fc80000010800 */
[----:B------:R1:W2:Y:S03]  /*87a0*/  MUFU.EX2 R44, R2 ;  /* 0x00000002002c7308 */ /* 0x0002a60000000800 */
[C---:B------:R-:W-:Y:S08]  /*87b0*/  HMMA.16816.F32 R128, R4.reuse, R130, R32 ;  /* 0x000000820480723c */ /* 0x040ff00000001820 */
[----:B------:R-:W-:Y:S01]  /*87c0*/  HMMA.16816.F32 R140, R4, R28, R140 ;  /* 0x0000001c048c723c */ /* 0x000fe2000000188c */
[--C-:B-1----:R-:W-:Y:S01]  /*87d0*/  FFMA.FTZ R2, R190, c[0x0][0x2d0], -R0.reuse ;  /* 0x0000b400be027a23 */ /* 0x102fe20000010800 */
[----:B--2---:R-:W-:Y:S01]  /*87e0*/  F2FP.PACK_AB R161, R44, R47 ;  /* 0x0000002f2ca1723e */ /* 0x004fe200000000ff */
[----:B------:R-:W-:-:S05]  /*87f0*/  FFMA.FTZ R0, R188, c[0x0][0x2d0], -R0 ;  /* 0x0000b400bc007a23 */ /* 0x000fca0000010800 */
[C---:B------:R-:W-:Y:S01]  /*8800*/  HMMA.16816.F32 R144, R4.reuse, R30, R144 ;  /* 0x0000001e0490723c */ /* 0x040fe20000001890 */
[----:B------:R1:W-:Y:S07]  /*8810*/  MUFU.EX2 R37, R2 ;  /* 0x0000000200257308 */ /* 0x0003ee0000000800 */
[C---:B------:R-:W-:Y:S01]  /*8820*/  HMMA.16816.F32 R12, R4.reuse, R20, R12 ;  /* 0x00000014040c723c */ /* 0x040fe2000000180c */
[----:B------:R2:W3:Y:S07]  /*8830*/  MUFU.EX2 R36, R0 ;  /* 0x0000000000247308 */ /* 0x0004ee0000000800 */
[----:B------:R-:W-:Y:S01]  /*8840*/  HMMA.16816.F32 R8, R4, R22, R8 ;  /* 0x000000160408723c */ /* 0x000fe20000001808 */
[----:B-1----:R-:W-:-:S02]  /*8850*/  FADD.FTZ R2, R214, R215 ;  /* 0x000000d7d6027221 */ /* 0x002fc40000010000 */
[----:B------:R1:W5:Y:S01]  /*8860*/  LDL.LU R215, [R1+0x3c] ;  /* 0x00003c0001d77983 */ /* 0x0003620000300800 */
[----:B--2---:R-:W-:-:S03]  /*8870*/  FADD.FTZ R0, R82, R81 ;  /* 0x0000005152007221 */ /* 0x004fc60000010000 */
[----:B------:R1:W5:Y:S01]  /*8880*/  LDL.LU R214, [R1+0x38] ;  /* 0x0000380001d67983 */ /* 0x0003620000300800 */
[----:B------:R-:W-:Y:S01]  /*8890*/  FADD.FTZ R6, R208, R213 ;  /* 0x000000d5d0067221 */ /* 0x000fe20000010000 */
[----:B---3--:R-:W-:Y:S01]  /*88a0*/  F2FP.PACK_AB R163, R36, R37 ;  /* 0x0000002524a3723e */ /* 0x008fe200000000ff */
[----:B------:R-:W-:Y:S01]  /*88b0*/  FADD.FTZ R0, R83, R0 ;  /* 0x0000000053007221 */ /* 0x000fe20000010000 */
[----:B------:R1:W5:Y:S01]  /*88c0*/  LDL.LU R213, [R1+0x34] ;  /* 0x0000340001d57983 */ /* 0x0003620000300800 */
[----:B------:R-:W-:Y:S02]  /*88d0*/  FADD.FTZ R2, R170, R2 ;  /* 0x00000002aa027221 */ /* 0x000fe40000010000 */
[----:B------:R-:W-:Y:S01]  /*88e0*/  FADD.FTZ R0, R168, R0 ;  /* 0x00000000a8007221 */ /* 0x000fe20000010000 */
[----:B------:R1:W5:Y:S01]  /*88f0*/  LDL.LU R208, [R1+0x30] ;  /* 0x0000300001d07983 */ /* 0x0003620000300800 */
[----:B------:R-:W-:Y:S01]  /*8900*/  FADD.FTZ R6, R171, R6 ;  /* 0x00000006ab067221 */ /* 0x000fe20000010000 */
[----:B------:R-:W-:Y:S01]  /*8910*/  @UP2 USHF.R.U32.HI UR14, URZ, UR17, UR15 ;  /* 0x000000113f0e2299 */ /* 0x000fe2000801160f */
        /* <DEDUP_REMOVED lines=86> */
[----:B------:R-:W-:Y:S01]  /*8e80*/  FADD.FTZ R0, R36, R0 ;  /* 0x0000000024007221 */ /* 0x000fe20000010000 */
[----:B------:R1:W-:Y:S04]  /*8e90*/  STL [R1+0x14], R5 ;  /* 0x0000140501007387 */ /* 0x0003e80000100800 */
[----:B------:R1:W-:Y:S04]  /*8ea0*/  STL [R1+0x18], R4 ;  /* 0x0000180401007387 */ /* 0x0003e80000100800 */
[----:B------:R1:W-:Y:S04]  /*8eb0*/  STL [R1+0x1c], R2 ;  /* 0x00001c0201007387 */ /* 0x0003e80000100800 */
[----:B------:R1:W-:Y:S01]  /*8ec0*/  STL [R1+0x20], R0 ;  /* 0x0000200001007387 */ /* 0x0003e20000100800 */
[----:B------:R-:W-:Y:S01]  /*8ed0*/  UIADD3 UR14, UR13, UR14, URZ ;  /* 0x0000000e0d0e7290 */ /* 0x000fe2000fffe03f */
[----:B------:R-:W-:Y:S02]  /*8ee0*/  HMMA.16816.F32 R124, R160, R24, R124 ;  /* 0x00000018a07c723c */ /* 0x000fe4000000187c */
[----:B------:R-:W-:Y:S01]  /*8ef0*/  ULDC UR13, c[0x0][0x328] ;  /* 0x0000ca00000d7ab9 */ /* 0x000fe20000000800 */
[----:B------:R-:W-:Y:S01]  /*8f00*/  IMAD.U32 R227, RZ, RZ, UR6 ;  /* 0x00000006ffe37e24 */ /* 0x000fe2000f8e00ff */
[----:B------:R-:W-:-:S04]  /*8f10*/  UIADD3 UR13, UR14, UR13, URZ ;  /* 0x0000000d0e0d7290 */ /* 0x000fc8000fffe03f */
[C---:B------:R-:W-:Y:S08]  /*8f20*/  HMMA.16816.F32 R128, R160.reuse, R26, R128 ;  /* 0x0000001aa080723c */ /* 0x040ff00000001880 */
[C---:B------:R-:W-:Y:S08]  /*8f30*/  HMMA.16816.F32 R140, R160.reuse, R40, R140 ;  /* 0x00000028a08c723c */ /* 0x040ff0000000188c */
[C---:B------:R-:W-:Y:S08]  /*8f40*/  HMMA.16816.F32 R144, R160.reuse, R42, R144 ;  /* 0x0000002aa090723c */ /* 0x040ff00000001890 */
[C---:B------:R-:W-:Y:S08]  /*8f50*/  HMMA.16816.F32 R156, R160.reuse, R52, R12 ;  /* 0x00000034a09c723c */ /* 0x040ff0000000180c */
[----:B------:R-:W-:Y:S01]  /*8f60*/  HMMA.16816.F32 R160, R160, R54, R8 ;  /* 0x00000036a0a0723c */ /* 0x000fe20000001808 */
[----:B------:R-:W-:Y:S07]  /*8f70*/  @P0 BRA `(.L_x_167) ;  /* 0x0000015000000947 */ /* 0x000fee0003800000 */
[----:B-1----:R-:W-:Y:S01]  /*8f80*/  ISETP.LT.AND P0, PT, RZ, UR14, PT ;  /* 0x0000000eff007c0c */ /* 0x002fe2000bf01270 */
[----:B------:R-:W-:-:S02]  /*8f90*/  UIADD3 UR16, UR14, -0x1, URZ ;  /* 0xffffffff0e107890 */ /* 0x000fc4000fffe03f */
[----:B------:R-:W-:-:S10]  /*8fa0*/  ULDC UR6, c[0x0][0x32c] ;  /* 0x0000cb0000067ab9 */ /* 0x000fd40000000800 */
[----:B------:R-:W-:Y:S05]  /*8fb0*/  @P0 BRA `(.L_x_168) ;  /* 0x0000008000000947 */ /* 0x000fea0003800000 */
[----:B------:R-:W-:Y:S02]  /*8fc0*/  UISETP.NE.AND UP3, UPT, UR6, 0x1, UPT ;  /* 0x000000010600788c */ /* 0x000fe4000bf65270 */
[----:B------:R-:W-:-:S03]  /*8fd0*/  UIADD3 UR16, -UR14, URZ, URZ ;  /* 0x0000003f0e107290 */ /* 0x000fc6000fffe13f */
[----:B------:R-:W-:Y:S02]  /*8fe0*/  ULDC.64 UR14, c[0x0][0x330] ;  /* 0x0000cc00000e7ab9 */ /* 0x000fe40000000a00 */
[----:B------:R-:W-:-:S07]  /*8ff0*/  UIMAD.WIDE.U32 UR18, UR16, UR14, URZ ;  /* 0x0000000e101272a5 */ /* 0x000fce000f8e003f */
[----:B------:R-:W-:Y:S02]  /*9000*/  @UP3 UMOV UR17, UR19 ;  /* 0x0000001300113c82 */ /* 0x000fe40008000000 */
[----:B------:R-:W-:-:S04]  /*9010*/  @UP3 USHF.R.U32.HI UR16, URZ, UR15, UR17 ;  /* 0x0000000f3f103299 */ /* 0x000fc80008011611 */
[----:B------:R-:W-:Y:S01]  /*9020*/  ULOP3.LUT UR16, URZ, UR16, URZ, 0x33, !UPT ;  /* 0x000000103f107292 */ /* 0x000fe2000f8e333f */
[----:B------:R-:W-:Y:S05]  /*9030*/  BRA `(.L_x_169) ;  /* 0x0000005000007947 */ /* 0x000fea0003800000 */
.L_x_168:
[----:B------:R-:W-:Y:S02]  /*9040*/  UISETP.NE.AND UP3, UPT, UR6, 0x1, UPT ;  /* 0x000000010600788c */ /* 0x000fe4000bf65270 */
[----:B------:R-:W-:Y:S02]  /*9050*/  ULDC.64 UR14, c[0x0][0x330] ;  /* 0x0000cc00000e7ab9 */ /* 0x000fe40000000a00 */
[----:B------:R-:W-:-:S07]  /*9060*/  UIMAD.WIDE.U32 UR18, UR16, UR14, URZ ;  /* 0x0000000e101272a5 */ /* 0x000fce000f8e003f */
[----:B------:R-:W-:Y:S02]  /*9070*/  @UP3 UMOV UR17, UR19 ;  /* 0x0000001300113c82 */ /* 0x000fe40008000000 */
[----:B------:R-:W-:Y:S02]  /*9080*/  @UP3 USHF.R.U32.HI UR16, URZ, UR15, UR17 ;  /* 0x0000000f3f103299 */ /* 0x000fe40008011611 */
.L_x_169:
[----:B------:R-:W-:Y:S02]  /*9090*/  ULDC UR14, c[0x0][0x32c] ;  /* 0x0000cb00000e7ab9 */ /* 0x000fe40000000800 */
[----:B------:R-:W-:-:S04]  /*90a0*/  UIMAD UR14, UR16, UR6, UR14 ;  /* 0x00000006100e72a4 */ /* 0x000fc8000f8e020e */
[----:B------:R-:W-:-:S04]  /*90b0*/  UISETP.LT.AND UP3, UPT, UR13, UR14, UPT ;  /* 0x0000000e0d00728c */ /* 0x000fc8000bf61270 */
[----:B------:R-:W-:-:S04]  /*90c0*/  USEL UR13, UR13, UR14, UP3 ;  /* 0x0000000e0d0d7287 */ /* 0x000fc80009800000 */
.L_x_167:
[----:B-1----:R-:W-:-:S07]  /*90d0*/  UIMAD.WIDE UR14, UR13, 0x2aaaaaab, URZ ;  /* 0x2aaaaaab0d0e78a5 */ /* 0x002fce000f8e023f */
[----:B------:R-:W-:Y:S02]  /*90e0*/  UMOV UR13, UR15 ;  /* 0x0000000f000d7c82 */ /* 0x000fe40008000000 */
[----:B------:R-:W-:-:S04]  /*90f0*/  USHF.R.U32.HI UR6, URZ, 0x1f, UR13 ;  /* 0x0000001f3f067899 */ /* 0x000fc8000801160d */
[----:B------:R-:W-:-:S04]  /*9100*/  ULEA.HI.SX32 UR6, UR13, UR6, 0x1c ;  /* 0x000000060d067291 */ /* 0x000fc8000f8fe23f */
[----:B------:R-:W-:-:S04]  /*9110*/  UISETP.LT.AND UP3, UPT, UR5, UR6, UPT ;  /* 0x000000060500728c */ /* 0x000fc8000bf61270 */
[----:B------:R-:W-:-:S06]  /*9120*/  USEL UR6, UR5, UR6, !UP3 ;  /* 0x0000000605067287 */ /* 0x000fcc000d800000 */
[----:B------:R-:W-:-:S13]  /*9130*/  ISETP.GE.AND P0, PT, R227, UR6, PT ;  /* 0x00000006e3007c0c */ /* 0x000fda000bf06270 */
[----:B------:R-:W-:Y:S05]  /*9140*/  @!P0 BRA `(.L_x_170) ;  /* 0x00006ad000008947 */ /* 0x000fea0003800000 */
[----:B------:R-:W-:Y:S01]  /*9150*/  IMAD.MOV.U32 R101, RZ, RZ, R71 ;  /* 0x000000ffff657224 */ /* 0x000fe200078e0047 */
[----:B------:R-:W-:Y:S01]  /*9160*/  MOV R103, R3 ;  /* 0x0000000300677202 */ /* 0x000fe20000000f00 */
[----:B------:R-:W-:Y:S01]  /*9170*/  IMAD.MOV.U32 R100, RZ, RZ, R72 ;  /* 0x000000ffff647224 */ /* 0x000fe200078e0048 */
[----:B------:R-:W-:Y:S02]  /*9180*/  MOV R102, R70 ;  /* 0x0000004600667202 */ /* 0x000fe40000000f00 */
.L_x_189:
[----:B------:R-:W-:Y:S04]  /*9190*/  DEPBAR.LE SB0, 0x0 ;  /* 0x000080000000791a */ /* 0x000fe80000000000 */
[----:B------:R-:W-:Y:S01]  /*91a0*/  BAR.SYNC.DEFER_BLOCKING 0x0 ;  /* 0x0000000000007b1d */ /* 0x000fe20000010000 */
[----:B------:R-:W-:Y:S05]  /*91b0*/  ISETP.LT.AND P0, PT, R227, UR5, PT ;  /* 0x00000005e3007c0c */ /* 0x000fea000bf01270 */
[----:B-1---5:R1:W2:Y:S04]  /*91c0*/  LDSM.16.M88.4 R96, [R215+0x6100] ;  /* 0x00610000d760783b */ /* 0x0222a80000000200 */
[----:B------:R1:W3:Y:S04]  /*91d0*/  LDSM.16.M88.4 R92, [R215+0x8100] ;  /* 0x00810000d75c783b */ /* 0x0002e80000000200 */
        /* <DEDUP_REMOVED lines=9> */
[----:B------:R1:W1:Y:S04]  /*9270*/  LDSM.16.M88.4 R184, [R224] ;  /* 0x00000000e0b8783b */ /* 0x0002680000000200 */
[----:B------:R1:W1:Y:S04]  /*9280*/  LDSM.16.M88.4 R188, [R223] ;  /* 0x00000000dfbc783b */ /* 0x0002680000000200 */
[----:B------:R1:W1:Y:S04]  /*9290*/  LDSM.16.M88.4 R192, [R222] ;  /* 0x00000000dec0783b */ /* 0x0002680000000200 */
[----:B------:R1:W1:Y:S04]  /*92a0*/  LDSM.16.M88.4 R196, [R221] ;  /* 0x00000000ddc4783b */ /* 0x0002680000000200 */
[----:B------:R1:W1:Y:S01]  /*92b0*/  LDSM.16.M88.4 R200, [R220] ;  /* 0x00000000dcc8783b */ /* 0x0002620000000200 */
[----:B------:R-:W-:-:S05]  /*92c0*/  @P0 BRA `(.L_x_171) ;  /* 0x000002c000000947 */ /* 0x000fca0003800000 */
[----:B--234-:R-:W2:Y:S01]  /*92d0*/  LDL R15, [R1+0xc] ;  /* 0x00000c00010f7983 */ /* 0x01cea20000100800 */
[----:B------:R-:W-:Y:S01]  /*92e0*/  SHF.R.S32.HI R0, RZ, 0x1f, R234 ;  /* 0x0000001fff007819 */ /* 0x000fe200000114ea */
[----:B------:R-:W-:Y:S01]  /*92f0*/  IMAD.WIDE.U32 R2, R234, c[0x0][0x208], RZ ;  /* 0x00008200ea027a25 */ /* 0x000fe200078e00ff */
[----:B------:R-:W-:Y:S03]  /*9300*/  SHF.R.S32.HI R4, RZ, 0x1f, R228 ;  /* 0x0000001fff047819 */ /* 0x000fe600000114e4 */
[----:B------:R-:W-:Y:S02]  /*9310*/  IMAD R0, R0, c[0x0][0x208], RZ ;  /* 0x0000820000007a24 */ /* 0x000fe400078e02ff */
[----:B------:R-:W-:Y:S02]  /*9320*/  IMAD R4, R4, c[0x0][0x218], RZ ;  /* 0x0000860004047a24 */ /* 0x000fe400078e02ff */
[----:B------:R-:W-:Y:S02]  /*9330*/  IMAD R0, R234, c[0x0][0x20c], R0 ;  /* 0x00008300ea007a24 */ /* 0x000fe400078e0200 */
[C---:B------:R-:W-:Y:S02]  /*9340*/  IMAD R4, R228.reuse, c[0x0][0x21c], R4 ;  /* 0x00008700e4047a24 */ /* 0x040fe400078e0204 */
[----:B------:R-:W-:Y:S04]  /*9350*/  IMAD.IADD R3, R3, 0x1, R0 ;  /* 0x0000000103037824 */ /* 0x000fe800078e0200 */
[----:B------:R-:W-:Y:S05]  /*9360*/  IMAD.WIDE.U32 R2, R228, c[0x0][0x218], R2 ;  /* 0x00008600e4027a25 */ /* 0x000fea00078e0002 */
[----:B------:R-:W-:Y:S04]  /*9370*/  IADD3 R0, P0, R2, UR44, RZ ;  /* 0x0000002c02007c10 */ /* 0x000fe8000ff1e0ff */
[----:B------:R-:W-:Y:S02]  /*9380*/  IADD3.X R3, R3, UR9, R4, P0, !PT ;  /* 0x0000000903037c10 */ /* 0x000fe400087fe404 */
[C---:B------:R-:W-:Y:S04]  /*9390*/  LEA R2, P0, R0.reuse, c[0x0][0x1f8], 0x1 ;  /* 0x00007e0000027a11 */ /* 0x040fe800078008ff */
[----:B------:R-:W-:Y:S01]  /*93a0*/  LEA.HI.X R0, R0, c[0x0][0x1fc], R3, 0x1, P0 ;  /* 0x00007f0000007a11 */ /* 0x000fe200000f0c03 */
[----:B------:R-:W3:Y:S04]  /*93b0*/  SHFL.IDX PT, R4, R2, RZ, 0x181f ;  /* 0x00181fff02047589 */ /* 0x000ee800000e0000 */
[----:B------:R-:W-:Y:S04]  /*93c0*/  SHFL.IDX PT, R3, R0, RZ, 0x181f ;  /* 0x00181fff00037589 */ /* 0x000fe800000e0000 */
[----:B------:R-:W-:Y:S04]  /*93d0*/  SHFL.IDX PT, R10, R2, 0x1, 0x181f ;  /* 0x00381f00020a7f89 */ /* 0x000fe800000e0000 */
[----:B------:R-:W4:Y:S04]  /*93e0*/  SHFL.IDX PT, R8, R2, 0x2, 0x181f ;  /* 0x00581f0002087f89 */ /* 0x000f2800000e0000 */
[----:B------:R-:W-:Y:S04]  /*93f0*/  SHFL.IDX PT, R7, R0, 0x1, 0x181f ;  /* 0x00381f0000077f89 */ /* 0x000fe800000e0000 */
[----:B------:R-:W5:Y:S04]  /*9400*/  SHFL.IDX PT, R6, R2, 0x3, 0x181f ;  /* 0x00781f0002067f89 */ /* 0x000f6800000e0000 */
[----:B------:R-:W-:Y:S04]  /*9410*/  SHFL.IDX PT, R9, R2, 0x4, 0x181f ;  /* 0x00981f0002097f89 */ /* 0x000fe800000e0000 */
[----:B------:R-:W-:Y:S04]  /*9420*/  SHFL.IDX PT, R14, R0, 0x2, 0x181f ;  /* 0x00581f00000e7f89 */ /* 0x000fe800000e0000 */
[----:B------:R-:W1:Y:S04]  /*9430*/  SHFL.IDX PT, R13, R0, 0x3, 0x181f ;  /* 0x00781f00000d7f89 */ /* 0x000e6800000e0000 */
[----:B------:R-:W1:Y:S04]  /*9440*/  SHFL.IDX PT, R2, R2, 0x5, 0x181f ;  /* 0x00b81f0002027f89 */ /* 0x000e6800000e0000 */
[----:B------:R-:W-:Y:S04]  /*9450*/  SHFL.IDX PT, R12, R0, 0x4, 0x181f ;  /* 0x00981f00000c7f89 */ /* 0x000fe800000e0000 */
[----:B------:R-:W1:Y:S01]  /*9460*/  SHFL.IDX PT, R0, R0, 0x5, 0x181f ;  /* 0x00b81f0000007f89 */ /* 0x000e6200000e0000 */
[-C--:B---3--:R-:W-:Y:S02]  /*9470*/  IADD3 R4, P0, R4, R226.reuse, RZ ;  /* 0x000000e204047210 */ /* 0x088fe40007f1e0ff */
[-C--:B----4-:R-:W-:Y:S02]  /*9480*/  IADD3 R8, P5, R8, R226.reuse, RZ ;  /* 0x000000e208087210 */ /* 0x090fe40007fbe0ff */
[-C--:B-----5:R-:W-:Y:S01]  /*9490*/  IADD3 R6, P2, R6, R226.reuse, RZ ;  /* 0x000000e206067210 */ /* 0x0a0fe20007f5e0ff */
[--C-:B------:R-:W-:Y:S01]  /*94a0*/  IMAD.X R5, R3, 0x1, R225.reuse, P0 ;  /* 0x0000000103057824 */ /* 0x100fe200000e06e1 */
[-C--:B------:R-:W-:Y:S05]  /*94b0*/  IADD3 R10, P0, R10, R226.reuse, RZ ;  /* 0x000000e20a0a7210 */ /* 0x080fea0007f1e0ff */
[--C-:B------:R-:W-:Y:S02]  /*94c0*/  IMAD.X R11, R7, 0x1, R225.reuse, P0 ;  /* 0x00000001070b7824 */ /* 0x100fe400000e06e1 */
[--C-:B-1----:R-:W-:Y:S01]  /*94d0*/  IMAD.X R7, R13, 0x1, R225.reuse, P2 ;  /* 0x000000010d077824 */ /* 0x102fe200010e06e1 */
[-C--:B------:R-:W-:Y:S04]  /*94e0*/  IADD3 R2, P0, R2, R226.reuse, RZ ;  /* 0x000000e202027210 */ /* 0x080fe80007f1e0ff */
[-C--:B------:R-:W-:Y:S01]  /*94f0*/  IADD3.X R3, R0, R225.reuse, RZ, P0, !PT ;  /* 0x000000e100037210 */ /* 0x080fe200007fe4ff */
[----:B--2---:R1:W-:Y:S04]  /*9500*/  LDGSTS.E.BYPASS.LTC128B.128 [R15], [R4.64], !P3 ;  /* 0x00000000040f7fae */ /* 0x0043e8000d901d70 */
[----:B------:R2:W-:Y:S01]  /*9510*/  LDGSTS.E.BYPASS.LTC128B.128 [R15+0x800], [R10.64], !P3 ;  /* 0x008000000a0f7fae */ /* 0x0005e2000d901d70 */
[----:B-1----:R-:W-:Y:S02]  /*9520*/  IADD3 R4, P1, R9, R226, RZ ;  /* 0x000000e209047210 */ /* 0x002fe40007f3e0ff */
[----:B------:R-:W-:Y:S03]  /*9530*/  IADD3.X R9, R14, R225, RZ, P5, !PT ;  /* 0x000000e10e097210 */ /* 0x000fe60002ffe4ff */
[----:B------:R-:W-:Y:S02]  /*9540*/  IMAD.X R5, R12, 0x1, R225, P1 ;  /* 0x000000010c057824 */ /* 0x000fe400008e06e1 */
[----:B------:R2:W-:Y:S04]  /*9550*/  LDGSTS.E.BYPASS.LTC128B.128 [R15+0x1000], [R8.64], !P3 ;  /* 0x01000000080f7fae */ /* 0x0005e8000d901d70 */
[----:B------:R2:W-:Y:S04]  /*9560*/  LDGSTS.E.BYPASS.LTC128B.128 [R15+0x1800], [R6.64], !P3 ;  /* 0x01800000060f7fae */ /* 0x0005e8000d901d70 */
[----:B------:R2:W-:Y:S04]  /*9570*/  LDGSTS.E.BYPASS.LTC128B.128 [R15+0x2000], [R4.64], !P3 ;  /* 0x02000000040f7fae */ /* 0x0005e8000d901d70 */
[----:B------:R2:W-:Y:S02]  /*9580*/  LDGSTS.E.BYPASS.LTC128B.128 [R15+0x2800], [R2.64], !P3 ;  /* 0x02800000020f7fae */ /* 0x0005e4000d901d70 */
.L_x_171:
[----:B--234-:R-:W-:Y:S01]  /*9590*/  LDSM.16.M88.4 R204, [R214+0x5900] ;  /* 0x00590000d6cc783b */ /* 0x01cfe20000000200 */
[-C--:B------:R-:W-:Y:S03]  /*95a0*/  HMMA.16816.F32 R4, R96, R16.reuse, RZ ;  /* 0x000000106004723c */ /* 0x080fe600000018ff */
[----:B------:R-:W-:Y:S04]  /*95b0*/  ISETP.GT.AND P0, PT, R227, UR5, PT ;  /* 0x00000005e3007c0c */ /* 0x000fe8000bf04270 */
[----:B------:R-:W0:Y:S01]  /*95c0*/  LDGDEPBAR ;  /* 0x00000000000079af */ /* 0x000e220000000000 */
[C---:B------:R-:W-:Y:S08]  /*95d0*/  HMMA.16816.F32 R8, R92.reuse, R16, RZ ;  /* 0x000000105c08723c */ /* 0x040ff000000018ff */
[-C--:B------:R-:W-:Y:S08]  /*95e0*/  HMMA.16816.F32 R12, R92, R18.reuse, RZ ;  /* 0x000000125c0c723c */ /* 0x080ff000000018ff */
[C---:B------:R-:W-:Y:S08]  /*95f0*/  HMMA.16816.F32 R16, R96.reuse, R18, RZ ;  /* 0x000000126010723c */ /* 0x040ff000000018ff */
[-C--:B-1----:R-:W-:Y:S08]  /*9600*/  HMMA.16816.F32 R20, R96, R32.reuse, RZ ;  /* 0x000000206014723c */ /* 0x082ff000000018ff */
        /* <DEDUP_REMOVED lines=47> */
[-C--:B------:R-:W-:Y:S01]  /*9900*/  HMMA.16816.F32 R92, R180, R202.reuse, R92 ;  /* 0x000000cab45c723c */ /* 0x080fe2000000185c */
[----:B------:R-:W3:Y:S07]  /*9910*/  LDSM.16.M88.4 R180, [R214+0x5100] ;  /* 0x00510000d6b4783b */ /* 0x000eee0000000200 */
[----:B------:R-:W-:Y:S01]  /*9920*/  HMMA.16816.F32 R96, R172, R202, R96 ;  /* 0x000000caac60723c */ /* 0x000fe20000001860 */
[----:B------:R-:W-:Y:S08]  /*9930*/  LDSM.16.M88.4 R172, [R217+0x6100] ;  /* 0x00610000d9ac783b */ /* 0x000ff00000000200 */
[----:B------:R-:W4:Y:S01]  /*9940*/  LDSM.16.M88.4 R200, [R213] ;  /* 0x00000000d5c8783b */ /* 0x000f220000000200 */
        /* <DEDUP_REMOVED lines=8> */
[C---:B------:R-:W-:Y:S08]  /*99d0*/  HMMA.16816.F32 R32, R168.reuse, R190, R32 ;  /* 0x000000bea820723c */ /* 0x040ff00000001820 */
        /* <DEDUP_REMOVED lines=16> */
[-C--:B------:R-:W-:Y:S08]  /*9ae0*/  HMMA.16816.F32 R4, R172, R200.reuse, R4 ;  /* 0x000000c8ac04723c */ /* 0x080ff00000001804 */
[C---:B-1----:R-:W-:Y:S08]  /*9af0*/  HMMA.16816.F32 R8, R176.reuse, R200, R8 ;  /* 0x000000c8b008723c */ /* 0x042ff00000001808 */
        /* <DEDUP_REMOVED lines=25> */
[----:B------:R-:W2:Y:S10]  /*9c90*/  MUFU.TANH R2, R10 ;  /* 0x0000000a00027308 */ /* 0x000eb40000002400 */
[----:B------:R3:W4:Y:S10]  /*9ca0*/  MUFU.TANH R0, R11 ;  /* 0x0000000b00007308 */ /* 0x0007340000002400 */
[----:B------:R4:W4:Y:S01]  /*9cb0*/  MUFU.TANH R229, R12 ;  /* 0x0000000c00e57308 */ /* 0x0009220000002400 */
[----:B--2---:R-:W-:Y:S09]  /*9cc0*/  STL [R1+0x4], R2 ;  /* 0x0000040201007387 */ /* 0x004ff20000100800 */
[----:B------:R2:W2:Y:S01]  /*9cd0*/  MUFU.TANH R207, R13 ;  /* 0x0000000d00cf7308 */ /* 0x0004a20000002400 */
[----:B---3--:R-:W3:Y:S01]  /*9ce0*/  LDSM.16.M88.4 R8, [R213+0x1000] ;  /* 0x00100000d508783b */ /* 0x008ee20000000200 */
[-C--:B-1----:R-:W-:Y:S08]  /*9cf0*/  HMMA.16816.F32 R20, R172, R4.reuse, R20 ;  /* 0x00000004ac14723c */ /* 0x082ff00000001814 */
[----:B------:R1:W1:Y:S01]  /*9d00*/  MUFU.TANH R252, R14 ;  /* 0x0000000e00fc7308 */ /* 0x0002620000002400 */
[----:B----4-:R-:W-:Y:S01]  /*9d10*/  STL [R1], R0 ;  /* 0x0000000001007387 */ /* 0x010fe20000100800 */
[C---:B------:R-:W-:Y:S08]  /*9d20*/  HMMA.16816.F32 R24, R176.reuse, R4, R24 ;  /* 0x00000004b018723c */ /* 0x040ff00000001818 */
[----:B------:R4:W1:Y:S01]  /*9d30*/  MUFU.TANH R251, R15 ;  /* 0x0000000f00fb7308 */ /* 0x0008620000002400 */
[-C--:B------:R-:W-:Y:S08]  /*9d40*/  HMMA.16816.F32 R28, R176, R6.reuse, R28 ;  /* 0x00000006b01c723c */ /* 0x080ff0000000181c */
[C---:B------:R-:W-:Y:S01]  /*9d50*/  HMMA.16816.F32 R32, R172.reuse, R6, R32 ;  /* 0x00000006ac20723c */ /* 0x040fe20000001820 */
[----:B------:R-:W1:Y:S01]  /*9d60*/  MUFU.TANH R16, R16 ;  /* 0x0000001000107308 */ /* 0x000e620000002400 */
[----:B------:R-:W5:Y:S02]  /*9d70*/  LDSM.16.M88.4 R4, [R213+0x1800] ;  /* 0x00180000d504783b */ /* 0x000f640000000200 */
[----:B------:R-:W-:Y:S02]  /*9d80*/  FMUL.FTZ R20, R20, c[0x0][0x320] ;  /* 0x0000c80014147a20 */ /* 0x000fe40000410000 */
[----:B------:R-:W-:Y:S02]  /*9d90*/  FMUL.FTZ R21, R21, c[0x0][0x320] ;  /* 0x0000c80015157a20 */ /* 0x000fe40000410000 */
[----:B------:R-:W-:Y:S03]  /*9da0*/  FMUL.FTZ R22, R22, c[0x0][0x320] ;  /* 0x0000c80016167a20 */ /* 0x000fe60000410000 */
[----:B------:R-:W1:Y:S01]  /*9db0*/  MUFU.TANH R17, R17 ;  /* 0x0000001100117308 */ /* 0x000e620000002400 */
[----:B------:R-:W-:Y:S02]  /*9dc0*/  FMUL.FTZ R23, R23, c[0x0][0x320] ;  /* 0x0000c80017177a20 */ /* 0x000fe40000410000 */
[----:B------:R-:W-:Y:S01]  /*9dd0*/  FMUL.FTZ R24, R24, c[0x0][0x320] ;  /* 0x0000c80018187a20 */ /* 0x000fe20000410000 */
[-C--:B---3--:R-:W-:Y:S03]  /*9de0*/  HMMA.16816.F32 R36, R172, R8.reuse, R36 ;  /* 0x00000008ac24723c */ /* 0x088fe60000001824 */
[----:B------:R-:W-:Y:S02]  /*9df0*/  FMUL.FTZ R30, R30, c[0x0][0x320] ;  /* 0x0000c8001e1e7a20 */ /* 0x000fe40000410000 */
[----:B------:R-:W-:Y:S01]  /*9e00*/  FMUL.FTZ R25, R25, c[0x0][0x320] ;  /* 0x0000c80019197a20 */ /* 0x000fe20000410000 */
[----:B------:R4:W3:Y:S01]  /*9e10*/  MUFU.TANH R192, R18 ;  /* 0x0000001200c07308 */ /* 0x0008e20000002400 */
[----:B------:R-:W-:Y:S01]  /*9e20*/  FMUL.FTZ R26, R26, c[0x0][0x320] ;  /* 0x0000c8001a1a7a20 */ /* 0x000fe20000410000 */
[C---:B------:R-:W-:Y:S04]  /*9e30*/  HMMA.16816.F32 R40, R176.reuse, R8, R40 ;  /* 0x00000008b028723c */ /* 0x040fe80000001828 */
[----:B------:R-:W-:Y:S02]  /*9e40*/  FMUL.FTZ R33, R33, c[0x0][0x320] ;  /* 0x0000c80021217a20 */ /* 0x000fe40000410000 */
[----:B------:R-:W-:Y:S02]  /*9e50*/  FMUL.FTZ R35, R35, c[0x0][0x320] ;  /* 0x0000c80023237a20 */ /* 0x000fe40000410000 */
[----:B------:R4:W1:Y:S01]  /*9e60*/  MUFU.TANH R190, R19 ;  /* 0x0000001300be7308 */ /* 0x0008620000002400 */
[-C--:B------:R-:W-:Y:S03]  /*9e70*/  HMMA.16816.F32 R44, R176, R10.reuse, R44 ;  /* 0x0000000ab02c723c */ /* 0x080fe6000000182c */
[----:B------:R-:W-:Y:S02]  /*9e80*/  FMUL.FTZ R27, R27, c[0x0][0x320] ;  /* 0x0000c8001b1b7a20 */ /* 0x000fe40000410000 */
[----:B------:R-:W-:Y:S02]  /*9e90*/  FMUL.FTZ R28, R28, c[0x0][0x320] ;  /* 0x0000c8001c1c7a20 */ /* 0x000fe40000410000 */
[----:B------:R-:W-:Y:S01]  /*9ea0*/  FMUL.FTZ R36, R36, c[0x0][0x320] ;  /* 0x0000c80024247a20 */ /* 0x000fe20000410000 */
[C---:B------:R-:W-:Y:S01]  /*9eb0*/  HMMA.16816.F32 R48, R172.reuse, R10, R48 ;  /* 0x0000000aac30723c */ /* 0x040fe20000001830 */
[----:B------:R-:W1:Y:S01]  /*9ec0*/  MUFU.TANH R20, R20 ;  /* 0x0000001400147308 */ /* 0x000e620000002400 */
[----:B------:R-:W1:Y:S02]  /*9ed0*/  LDSM.16.M88.4 R8, [R213+0x2000] ;  /* 0x00200000d508783b */ /* 0x000e640000000200 */
[----:B------:R-:W-:Y:S02]  /*9ee0*/  FMUL.FTZ R37, R37, c[0x0][0x320] ;  /* 0x0000c80025257a20 */ /* 0x000fe40000410000 */
[----:B------:R-:W-:Y:S02]  /*9ef0*/  FMUL.FTZ R38, R38, c[0x0][0x320] ;  /* 0x0000c80026267a20 */ /* 0x000fe40000410000 */
[-C--:B-----5:R-:W-:Y:S03]  /*9f00*/  HMMA.16816.F32 R52, R172, R4.reuse, R52 ;  /* 0x00000004ac34723c */ /* 0x0a0fe60000001834 */
[----:B------:R-:W1:Y:S01]  /*9f10*/  MUFU.TANH R21, R21 ;  /* 0x0000001500157308 */ /* 0x000e620000002400 */
[----:B------:R-:W-:Y:S02]  /*9f20*/  FMUL.FTZ R29, R29, c[0x0][0x320] ;  /* 0x0000c8001d1d7a20 */ /* 0x000fe40000410000 */
[----:B------:R-:W-:Y:S02]  /*9f30*/  FMUL.FTZ R31, R31, c[0x0][0x320] ;  /* 0x0000c8001f1f7a20 */ /* 0x000fe40000410000 */
[C---:B------:R-:W-:Y:S04]  /*9f40*/  HMMA.16816.F32 R56, R176.reuse, R4, R56 ;  /* 0x00000004b038723c */ /* 0x040fe80000001838 */
[----:B------:R-:W-:Y:S01]  /*9f50*/  FMUL.FTZ R32, R32, c[0x0][0x320] ;  /* 0x0000c80020207a20 */ /* 0x000fe20000410000 */
[----:B------:R4:W2:Y:S01]  /*9f60*/  MUFU.TANH R181, R22 ;  /* 0x0000001600b57308 */ /* 0x0008a20000002400 */
[----:B------:R-:W-:Y:S02]  /*9f70*/  FMUL.FTZ R34, R34, c[0x0][0x320] ;  /* 0x0000c80022227a20 */ /* 0x000fe40000410000 */
[-C--:B------:R-:W-:Y:S04]  /*9f80*/  HMMA.16816.F32 R60, R176, R6.reuse, R60 ;  /* 0x00000006b03c723c */ /* 0x080fe8000000183c */
[----:B------:R-:W-:Y:S02]  /*9f90*/  FMUL.FTZ R48, R48, c[0x0][0x320] ;  /* 0x0000c80030307a20 */ /* 0x000fe40000410000 */
[----:B------:R-:W-:Y:S01]  /*9fa0*/  FMUL.FTZ R49, R49, c[0x0][0x320] ;  /* 0x0000c80031317a20 */ /* 0x000fe20000410000 */
[----:B------:R4:W2:Y:S01]  /*9fb0*/  MUFU.TANH R171, R23 ;  /* 0x0000001700ab7308 */ /* 0x0008a20000002400 */
[C---:B------:R-:W-:Y:S01]  /*9fc0*/  HMMA.16816.F32 R64, R172.reuse, R6, R64 ;  /* 0x00000006ac40723c */ /* 0x040fe20000001840 */
[----:B------:R-:W5:Y:S01]  /*9fd0*/  LDSM.16.M88.4 R4, [R213+0x2800] ;  /* 0x00280000d504783b */ /* 0x000f620000000200 */
[----:B------:R-:W-:Y:S04]  /*9fe0*/  DEPBAR.LE SB0, 0x0 ;  /* 0x000080000000791a */ /* 0x000fe80000000000 */
[----:B------:R-:W-:Y:S02]  /*9ff0*/  FMUL.FTZ R50, R50, c[0x0][0x320] ;  /* 0x0000c80032327a20 */ /* 0x000fe40000410000 */
[----:B------:R-:W-:Y:S01]  /*a000*/  FMUL.FTZ R51, R51, c[0x0][0x320] ;  /* 0x0000c80033337a20 */ /* 0x000fe20000410000 */
[----:B------:R4:W2:Y:S01]  /*a010*/  MUFU.TANH R205, R24 ;  /* 0x0000001800cd7308 */ /* 0x0008a20000002400 */
[----:B------:R-:W-:Y:S01]  /*a020*/  BAR.SYNC.DEFER_BLOCKING 0x0 ;  /* 0x0000000000007b1d */ /* 0x000fe20000010000 */
[-C--:B-1----:R-:W-:Y:S05]  /*a030*/  HMMA.16816.F32 R68, R172, R8.reuse, R68 ;  /* 0x00000008ac44723c */ /* 0x082fea0000001844 */
[----:B------:R-:W-:Y:S02]  /*a040*/  FMUL.FTZ R52, R52, c[0x0][0x320] ;  /* 0x0000c80034347a20 */ /* 0x000fe40000410000 */
[----:B------:R-:W-:Y:S01]  /*a050*/  FMUL.FTZ R53, R53, c[0x0][0x320] ;  /* 0x0000c80035357a20 */ /* 0x000fe20000410000 */
[----:B------:R4:W1:Y:S01]  /*a060*/  MUFU.TANH R204, R25 ;  /* 0x0000001900cc7308 */ /* 0x0008620000002400 */
[C---:B------:R-:W-:Y:S04]  /*a070*/  HMMA.16816.F32 R72, R176.reuse, R8, R72 ;  /* 0x00000008b048723c */ /* 0x040fe80000001848 */
[----:B------:R-:W-:Y:S02]  /*a080*/  FMUL.FTZ R54, R54, c[0x0][0x320] ;  /* 0x0000c80036367a20 */ /* 0x000fe40000410000 */
[----:B------:R-:W-:Y:S02]  /*a090*/  FMUL.FTZ R55, R55, c[0x0][0x320] ;  /* 0x0000c80037377a20 */ /* 0x000fe40000410000 */
[-C--:B------:R-:W-:Y:S01]  /*a0a0*/  HMMA.16816.F32 R76, R176, R10.reuse, R76 ;  /* 0x0000000ab04c723c */ /* 0x080fe2000000184c */
[----:B------:R4:W1:Y:S03]  /*a0b0*/  MUFU.TANH R240, R26 ;  /* 0x0000001a00f07308 */ /* 0x0008660000002400 */
[----:B------:R-:W-:Y:S02]  /*a0c0*/  FMUL.FTZ R56, R56, c[0x0][0x320] ;  /* 0x0000c80038387a20 */ /* 0x000fe40000410000 */
[----:B------:R-:W-:Y:S02]  /*a0d0*/  FMUL.FTZ R59, R59, c[0x0][0x320] ;  /* 0x0000c8003b3b7a20 */ /* 0x000fe40000410000 */
[C---:B------:R-:W-:Y:S03]  /*a0e0*/  HMMA.16816.F32 R80, R172.reuse, R10, R80 ;  /* 0x0000000aac50723c */ /* 0x040fe60000001850 */
[----:B------:R4:W1:Y:S01]  /*a0f0*/  MUFU.TANH R238, R27 ;  /* 0x0000001b00ee7308 */ /* 0x0008620000002400 */
[----:B------:R-:W-:Y:S02]  /*a100*/  FMUL.FTZ R60, R60, c[0x0][0x320] ;  /* 0x0000c8003c3c7a20 */ /* 0x000fe40000410000 */
[----:B------:R-:W-:Y:S02]  /*a110*/  FMUL.FTZ R61, R61, c[0x0][0x320] ;  /* 0x0000c8003d3d7a20 */ /* 0x000fe40000410000 */
[-C--:B-----5:R-:W-:Y:S04]  /*a120*/  HMMA.16816.F32 R84, R172, R4.reuse, R84 ;  /* 0x00000004ac54723c */ /* 0x0a0fe80000001854 */
[----:B------:R-:W-:Y:S01]  /*a130*/  FMUL.FTZ R63, R63, c[0x0][0x320] ;  /* 0x0000c8003f3f7a20 */ /* 0x000fe20000410000 */
[----:B------:R4:W1:Y:S01]  /*a140*/  MUFU.TANH R191, R28 ;  /* 0x0000001c00bf7308 */ /* 0x0008620000002400 */
[----:B------:R-:W-:Y:S02]  /*a150*/  FMUL.FTZ R64, R64, c[0x0][0x320] ;  /* 0x0000c80040407a20 */ /* 0x000fe40000410000 */
[C---:B------:R-:W-:Y:S04]  /*a160*/  HMMA.16816.F32 R88, R176.reuse, R4, R88 ;  /* 0x00000004b058723c */ /* 0x040fe80000001858 */
[----:B------:R-:W-:Y:S02]  /*a170*/  FMUL.FTZ R65, R65, c[0x0][0x320] ;  /* 0x0000c80041417a20 */ /* 0x000fe40000410000 */
[----:B------:R-:W-:Y:S01]  /*a180*/  FMUL.FTZ R66, R66, c[0x0][0x320] ;  /* 0x0000c80042427a20 */ /* 0x000fe20000410000 */
[----:B------:R4:W1:Y:S01]  /*a190*/  MUFU.TANH R189, R29 ;  /* 0x0000001d00bd7308 */ /* 0x0008620000002400 */
[-C--:B------:R-:W-:Y:S04]  /*a1a0*/  HMMA.16816.F32 R92, R176, R6.reuse, R92 ;  /* 0x00000006b05c723c */ /* 0x080fe8000000185c */
[----:B------:R-:W-:Y:S02]  /*a1b0*/  FMUL.FTZ R67, R67, c[0x0][0x320] ;  /* 0x0000c80043437a20 */ /* 0x000fe40000410000 */
[----:B------:R-:W-:Y:S02]  /*a1c0*/  FMUL.FTZ R68, R68, c[0x0][0x320] ;  /* 0x0000c80044447a20 */ /* 0x000fe40000410000 */
[----:B------:R-:W-:Y:S01]  /*a1d0*/  HMMA.16816.F32 R96, R172, R6, R96 ;  /* 0x00000006ac60723c */ /* 0x000fe20000001860 */
[----:B------:R4:W1:Y:S03]  /*a1e0*/  MUFU.TANH R236, R30 ;  /* 0x0000001e00ec7308 */ /* 0x0008660000002400 */
[----:B------:R-:W-:Y:S02]  /*a1f0*/  FMUL.FTZ R69, R69, c[0x0][0x320] ;  /* 0x0000c80045457a20 */ /* 0x000fe40000410000 */
[----:B------:R-:W-:Y:S02]  /*a200*/  FMUL.FTZ R70, R70, c[0x0][0x320] ;  /* 0x0000c80046467a20 */ /* 0x000fe40000410000 */
[----:B------:R-:W-:Y:S03]  /*a210*/  FMUL.FTZ R71, R71, c[0x0][0x320] ;  /* 0x0000c80047477a20 */ /* 0x000fe60000410000 */
[----:B------:R4:W1:Y:S01]  /*a220*/  MUFU.TANH R235, R31 ;  /* 0x0000001f00eb7308 */ /* 0x0008620000002400 */
[----:B------:R-:W-:Y:S02]  /*a230*/  FMUL.FTZ R72, R72, c[0x0][0x320] ;  /* 0x0000c80048487a20 */ /* 0x000fe40000410000 */
[----:B------:R-:W-:Y:S02]  /*a240*/  FMUL.FTZ R73, R73, c[0x0][0x320] ;  /* 0x0000c80049497a20 */ /* 0x000fe40000410000 */
[----:B------:R-:W-:Y:S02]  /*a250*/  FMUL.FTZ R74, R74, c[0x0][0x320] ;  /* 0x0000c8004a4a7a20 */ /* 0x000fe40000410000 */
[----:B------:R-:W-:Y:S02]  /*a260*/  FMUL.FTZ R75, R75, c[0x0][0x320] ;  /* 0x0000c8004b4b7a20 */ /* 0x000fe40000410000 */
[----:B------:R-:W-:Y:S01]  /*a270*/  FMUL.FTZ R76, R76, c[0x0][0x320] ;  /* 0x0000c8004c4c7a20 */ /* 0x000fe20000410000 */
[----:B------:R4:W1:Y:S01]  /*a280*/  MUFU.TANH R15, R32 ;  /* 0x00000020000f7308 */ /* 0x0008620000002400 */
        /* <DEDUP_REMOVED lines=94> */
[----:B------:R-:W1:Y:S10]  /*a870*/  MUFU.TANH R92, R92 ;  /* 0x0000005c005c7308 */ /* 0x000e740000002400 */
[----:B------:R-:W1:Y:S10]  /*a880*/  MUFU.TANH R93, R93 ;  /* 0x0000005d005d7308 */ /* 0x000e740000002400 */
[----:B------:R4:W1:Y:S10]  /*a890*/  MUFU.TANH R91, R94 ;  /* 0x0000005e005b7308 */ /* 0x0008740000002400 */
[----:B------:R4:W1:Y:S10]  /*a8a0*/  MUFU.TANH R79, R95 ;  /* 0x0000005f004f7308 */ /* 0x0008740000002400 */
[----:B------:R-:W1:Y:S10]  /*a8b0*/  MUFU.TANH R96, R96 ;  /* 0x0000006000607308 */ /* 0x000e740000002400 */
[----:B------:R-:W1:Y:S10]  /*a8c0*/  MUFU.TANH R97, R97 ;  /* 0x0000006100617308 */ /* 0x000e740000002400 */
[----:B------:R-:W1:Y:S10]  /*a8d0*/  MUFU.TANH R98, R98 ;  /* 0x0000006200627308 */ /* 0x000e740000002400 */
[----:B------:R-:W1:Y:S01]  /*a8e0*/  MUFU.TANH R99, R99 ;  /* 0x0000006300637308 */ /* 0x000e620000002400 */
[----:B------:R-:W-:-:S05]  /*a8f0*/  @!P0 BRA `(.L_x_172) ;  /* 0x000003d000008947 */ /* 0x000fca0003800000 */
[----:B--234-:R-:W2:Y:S01]  /*a900*/  LDL R2, [R1+0x2c] ;  /* 0x00002c0001027983 */ /* 0x01cea20000100800 */
[----:B------:R-:W-:Y:S01]  /*a910*/  IMAD.MOV.U32 R228, RZ, RZ, RZ ;  /* 0x000000ffffe47224 */ /* 0x000fe200078e00ff */
[----:B------:R-:W-:Y:S02]  /*a920*/  PLOP3.LUT P1, PT, PT, PT, UP1, 0x80, 0x0 ;  /* 0x000000000000781c */ /* 0x000fe40003f2f018 */
[----:B------:R-:W3:Y:S01]  /*a930*/  LDL R0, [R1+0x10] ;  /* 0x0000100001007983 */ /* 0x000ee20000100800 */
[----:B------:R-:W-:Y:S03]  /*a940*/  PLOP3.LUT P0, PT, PT, PT, UP1, 0x80, 0x0 ;  /* 0x000000000000781c */ /* 0x000fe60003f0f018 */
[----:B------:R-:W4:Y:S01]  /*a950*/  LDL R18, [R1+0x8] ;  /* 0x0000080001127983 */ /* 0x000f220000100800 */
[----:B--2---:R-:W-:Y:S05]  /*a960*/  IMAD R2, R227, 0x60, R2 ;  /* 0x00000060e3027824 */ /* 0x004fea00078e0202 */
[----:B---3--:R-:W-:Y:S05]  /*a970*/  IADD3 R2, R2, -0x60, R0 ;  /* 0xffffffa002027810 */ /* 0x008fea0007ffe000 */
        /* <DEDUP_REMOVED lines=8> */
[----:B------:R-:W-:Y:S03]  /*aa00*/  @!P4 LEA.HI.X R5, R3, c[0x0][0x2a4], R5, 0x2, P0 ;  /* 0x0000a9000305ca11 */ /* 0x000fe600000f1405 */
[----:B------:R-:W-:Y:S01]  /*aa10*/  IMAD.WIDE.U32 R2, R234, c[0x0][0x1e0], RZ ;  /* 0x00007800ea027a25 */ /* 0x000fe200078e00ff */
[----:B------:R-:W-:Y:S01]  /*aa20*/  SHF.R.S32.HI R0, RZ, 0x1f, R234 ;  /* 0x0000001fff007819 */ /* 0x000fe200000114ea */
[----:B------:R-:W2:Y:S04]  /*aa30*/  @!P4 LDG.E R228, [R4.64] ;  /* 0x0000003004e4c981 */ /* 0x000ea8000c1e1900 */
[----:B------:R-:W-:Y:S04]  /*aa40*/  IMAD R0, R0, c[0x0][0x1e0], RZ ;  /* 0x0000780000007a24 */ /* 0x000fe800078e02ff */
[----:B------:R-:W-:Y:S04]  /*aa50*/  IMAD R0, R234, c[0x0][0x1e4], R0 ;  /* 0x00007900ea007a24 */ /* 0x000fe800078e0200 */
[----:B------:R-:W-:Y:S01]  /*aa60*/  IMAD.IADD R3, R3, 0x1, R0 ;  /* 0x0000000103037824 */ /* 0x000fe200078e0200 */
[----:B--2---:R-:W-:Y:S03]  /*aa70*/  SHF.R.S32.HI R4, RZ, 0x1f, R228 ;  /* 0x0000001fff047819 */ /* 0x004fe600000114e4 */
[----:B------:R-:W-:Y:S04]  /*aa80*/  IMAD.WIDE.U32 R2, R228, c[0x0][0x1f0], R2 ;  /* 0x00007c00e4027a25 */ /* 0x000fe800078e0002 */
[----:B------:R-:W-:Y:S01]  /*aa90*/  IMAD R4, R4, c[0x0][0x1f0], RZ ;  /* 0x00007c0004047a24 */ /* 0x000fe200078e02ff */
[----:B------:R-:W-:Y:S03]  /*aaa0*/  IADD3 R0, P0, R2, UR46, RZ ;  /* 0x0000002e02007c10 */ /* 0x000fe6000ff1e0ff */
[----:B------:R-:W-:Y:S05]  /*aab0*/  IMAD R4, R228, c[0x0][0x1f4], R4 ;  /* 0x00007d00e4047a24 */ /* 0x000fea00078e0204 */
[----:B------:R-:W-:Y:S02]  /*aac0*/  IADD3.X R3, R3, UR8, R4, P0, !PT ;  /* 0x0000000803037c10 */ /* 0x000fe400087fe404 */
[C---:B------:R-:W-:Y:S04]  /*aad0*/  LEA R2, P0, R0.reuse, c[0x0][0x1c8], 0x1 ;  /* 0x0000720000027a11 */ /* 0x040fe800078008ff */
[----:B------:R-:W-:Y:S01]  /*aae0*/  LEA.HI.X R0, R0, c[0x0][0x1cc], R3, 0x1, P0 ;  /* 0x0000730000007a11 */ /* 0x000fe200000f0c03 */
[----:B------:R-:W2:Y:S04]  /*aaf0*/  SHFL.IDX PT, R4, R2, RZ, 0x181f ;  /* 0x00181fff02047589 */ /* 0x000ea800000e0000 */
[----:B------:R-:W3:Y:S04]  /*ab00*/  SHFL.IDX PT, R3, R0, RZ, 0x181f ;  /* 0x00181fff00037589 */ /* 0x000ee800000e0000 */
[----:B------:R-:W5:Y:S04]  /*ab10*/  SHFL.IDX PT, R10, R2, 0x1, 0x181f ;  /* 0x00381f00020a7f89 */ /* 0x000f6800000e0000 */
[----:B------:R-:W1:Y:S04]  /*ab20*/  SHFL.IDX PT, R8, R2, 0x2, 0x181f ;  /* 0x00581f0002087f89 */ /* 0x000e6800000e0000 */
[----:B------:R-:W1:Y:S04]  /*ab30*/  SHFL.IDX PT, R7, R0, 0x1, 0x181f ;  /* 0x00381f0000077f89 */ /* 0x000e6800000e0000 */
[----:B------:R-:W1:Y:S04]  /*ab40*/  SHFL.IDX PT, R6, R2, 0x3, 0x181f ;  /* 0x00781f0002067f89 */ /* 0x000e6800000e0000 */
[----:B------:R-:W-:Y:S01]  /*ab50*/  SHFL.IDX PT, R9, R2, 0x4, 0x181f ;  /* 0x00981f0002097f89 */ /* 0x000fe200000e0000 */
[-C--:B--2---:R-:W-:Y:S03]  /*ab60*/  IADD3 R4, P0, R4, R226.reuse, RZ ;  /* 0x000000e204047210 */ /* 0x084fe60007f1e0ff */
[----:B------:R-:W-:Y:S02]  /*ab70*/  SHFL.IDX PT, R14, R0, 0x2, 0x181f ;  /* 0x00581f00000e7f89 */ /* 0x000fe400000e0000 */
[--C-:B---3--:R-:W-:Y:S02]  /*ab80*/  IMAD.X R5, R3, 0x1, R225.reuse, P0 ;  /* 0x0000000103057824 */ /* 0x108fe400000e06e1 */
[----:B------:R-:W2:Y:S01]  /*ab90*/  SHFL.IDX PT, R13, R0, 0x3, 0x181f ;  /* 0x00781f00000d7f89 */ /* 0x000ea200000e0000 */
[-C--:B-----5:R-:W-:Y:S03]  /*aba0*/  IADD3 R10, P0, R10, R226.reuse, RZ ;  /* 0x000000e20a0a7210 */ /* 0x0a0fe60007f1e0ff */
[----:B----4-:R3:W-:Y:S01]  /*abb0*/  LDGSTS.E.BYPASS.LTC128B.128 [R18+0x3100], [R4.64], !P3 ;  /* 0x0310000004127fae */ /* 0x0107e2000d901d70 */
[-C--:B-1----:R-:W-:Y:S03]  /*abc0*/  IADD3 R8, P5, R8, R226.reuse, RZ ;  /* 0x000000e208087210 */ /* 0x082fe60007fbe0ff */
[----:B------:R-:W1:Y:S01]  /*abd0*/  SHFL.IDX PT, R2, R2, 0x5, 0x181f ;  /* 0x00b81f0002027f89 */ /* 0x000e6200000e0000 */
[--C-:B------:R-:W-:Y:S03]  /*abe0*/  IMAD.X R11, R7, 0x1, R225.reuse, P0 ;  /* 0x00000001070b7824 */ /* 0x100fe600000e06e1 */
[----:B------:R-:W4:Y:S01]  /*abf0*/  SHFL.IDX PT, R12, R0, 0x4, 0x181f ;  /* 0x00981f00000c7f89 */ /* 0x000f2200000e0000 */
[-C--:B------:R-:W-:Y:S03]  /*ac00*/  IADD3 R6, P2, R6, R226.reuse, RZ ;  /* 0x000000e206067210 */ /* 0x080fe60007f5e0ff */
[----:B------:R-:W5:Y:S04]  /*ac10*/  SHFL.IDX PT, R0, R0, 0x5, 0x181f ;  /* 0x00b81f0000007f89 */ /* 0x000f6800000e0000 */
[----:B------:R5:W-:Y:S01]  /*ac20*/  LDGSTS.E.BYPASS.LTC128B.128 [R18+0x3900], [R10.64], !P3 ;  /* 0x039000000a127fae */ /* 0x000be2000d901d70 */
[--C-:B--2---:R-:W-:Y:S01]  /*ac30*/  IMAD.X R7, R13, 0x1, R225.reuse, P2 ;  /* 0x000000010d077824 */ /* 0x104fe200010e06e1 */
[-C--:B---3--:R-:W-:Y:S01]  /*ac40*/  IADD3 R4, P1, R9, R226.reuse, RZ ;  /* 0x000000e209047210 */ /* 0x088fe20007f3e0ff */
[--C-:B------:R-:W-:Y:S01]  /*ac50*/  IMAD.X R9, R14, 0x1, R225.reuse, P5 ;  /* 0x000000010e097824 */ /* 0x100fe200028e06e1 */
[----:B-1----:R-:W-:Y:S03]  /*ac60*/  IADD3 R2, P0, R2, R226, RZ ;  /* 0x000000e202027210 */ /* 0x002fe60007f1e0ff */
[--C-:B----4-:R-:W-:Y:S01]  /*ac70*/  IMAD.X R5, R12, 0x1, R225.reuse, P1 ;  /* 0x000000010c057824 */ /* 0x110fe200008e06e1 */
[----:B------:R1:W-:Y:S01]  /*ac80*/  LDGSTS.E.BYPASS.LTC128B.128 [R18+0x4100], [R8.64], !P3 ;  /* 0x0410000008127fae */ /* 0x0003e2000d901d70 */
[----:B-----5:R-:W-:Y:S03]  /*ac90*/  IMAD.X R3, R0, 0x1, R225, P0 ;  /* 0x0000000100037824 */ /* 0x020fe600000e06e1 */
[----:B------:R1:W-:Y:S04]  /*aca0*/  LDGSTS.E.BYPASS.LTC128B.128 [R18+0x4900], [R6.64], !P3 ;  /* 0x0490000006127fae */ /* 0x0003e8000d901d70 */
[----:B------:R1:W-:Y:S04]  /*acb0*/  LDGSTS.E.BYPASS.LTC128B.128 [R18+0x5100], [R4.64], !P3 ;  /* 0x0510000004127fae */ /* 0x0003e8000d901d70 */
[----:B------:R1:W-:Y:S02]  /*acc0*/  LDGSTS.E.BYPASS.LTC128B.128 [R18+0x5900], [R2.64], !P3 ;  /* 0x0590000002127fae */ /* 0x0003e4000d901d70 */
.L_x_172:
[----:B-1234-:R-:W2:Y:S01]  /*acd0*/  LDL R2, [R1+0x28] ;  /* 0x0000280001027983 */ /* 0x01eea20000100800 */
[----:B------:R-:W-:Y:S02]  /*ace0*/  PLOP3.LUT P1, PT, PT, PT, UP2, 0x80, 0x0 ;  /* 0x000000000000781c */ /* 0x000fe40003f2f028 */
[----:B------:R-:W-:Y:S01]  /*acf0*/  PLOP3.LUT P0, PT, PT, PT, UP2, 0x80, 0x0 ;  /* 0x000000000000781c */ /* 0x000fe20003f0f028 */
[----:B------:R-:W3:Y:S04]  /*ad00*/  LDL R58, [R1+0x24] ;  /* 0x00002400013a7983 */ /* 0x000ee80000100800 */
[----:B------:R-:W0:Y:S06]  /*ad10*/  LDGDEPBAR ;  /* 0x00000000000079af */ /* 0x000e2c0000000000 */
[----:B--2---:R-:W-:Y:S04]  /*ad20*/  @P1 IMAD.HI.U32 R0, R2, c[0x0][0x2c8], RZ ;  /* 0x0000b20002001a27 */ /* 0x004fe800078e00ff */
[----:B------:R-:W-:Y:S01]  /*ad30*/  IMAD.MOV.U32 R5, RZ, RZ, R2 ;  /* 0x000000ffff057224 */ /* 0x000fe200078e0002 */
[----:B------:R-:W-:Y:S01]  /*ad40*/  @P0 SHF.R.U32.HI R5, RZ, c[0x0][0x2cc], R0 ;  /* 0x0000b300ff050a19 */ /* 0x000fe20000011600 */
[----:B------:R-:W-:Y:S01]  /*ad50*/  IMAD R0, R227, -0x60, RZ ;  /* 0xffffffa0e3007824 */ /* 0x000fe200078e02ff */
[----:B------:R-:W-:Y:S01]  /*ad60*/  PLOP3.LUT P0, PT, PT, PT, UP0, 0x40, 0x0 ;  /* 0x000000000000781c */ /* 0x000fe20003f0e808 */
[----:B------:R-:W-:Y:S02]  /*ad70*/  IMAD.U32 R2, RZ, RZ, UR7 ;  /* 0x00000007ff027e24 */ /* 0x000fe4000f8e00ff */
[----:B------:R-:W1:Y:S01]  /*ad80*/  SHFL.IDX PT, R4, R5, RZ, 0x1c1f ;  /* 0x001c1fff05047589 */ /* 0x000e6200000e0000 */
[----:B---3--:R-:W-:Y:S05]  /*ad90*/  IADD3 R7, -R58, 0x1, R0 ;  /* 0x000000013a077810 */ /* 0x008fea0007ffe100 */
[----:B------:R-:W-:Y:S05]  /*ada0*/  IMAD R7, R2, c[0x0][0x1d0], R7 ;  /* 0x0000740002077a24 */ /* 0x000fea00078e0207 */
[----:B------:R-:W-:Y:S04]  /*adb0*/  IADD3 R7, R7, -c[0x0][0x168], RZ ;  /* 0x80005a0007077a10 */ /* 0x000fe80007ffe0ff */
[C---:B------:R-:W-:Y:S02]  /*adc0*/  IADD3 R6, R7.reuse, c[0x0][0x328], RZ ;  /* 0x0000ca0007067a10 */ /* 0x040fe40007ffe0ff */
[----:B------:R-:W-:Y:S03]  /*add0*/  IADD3 R7, R7, UR12, RZ ;  /* 0x0000000c07077c10 */ /* 0x000fe6000fffe0ff */
[----:B-1----:R-:W-:Y:S02]  /*ade0*/  IMAD.IADD R3, R6, 0x1, R4 ;  /* 0x0000000106037824 */ /* 0x002fe400078e0204 */
[----:B------:R-:W-:Y:S01]  /*adf0*/  IMAD.IADD R2, R4, 0x1, R7 ;  /* 0x0000000104027824 */ /* 0x000fe200078e0207 */
[----:B------:R-:W-:-:S05]  /*ae00*/  @P0 BRA `(.L_x_173) ;  /* 0x000001a000000947 */ /* 0x000fca0003800000 */
[----:B------:R-:W-:Y:S01]  /*ae10*/  MOV R8, UR7 ;  /* 0x0000000700087c02 */ /* 0x000fe20008000f00 */
[----:B------:R-:W-:Y:S04]  /*ae20*/  BSSY B0, `(.L_x_174) ;  /* 0x0000013000007945 */ /* 0x000fe80003800000 */
[----:B------:R-:W-:Y:S05]  /*ae30*/  IMAD R4, R8, c[0x0][0x1d0], R4 ;  /* 0x0000740008047a24 */ /* 0x000fea00078e0204 */
[----:B------:R-:W-:Y:S04]  /*ae40*/  IADD3 R4, R4, -c[0x0][0x168], RZ ;  /* 0x80005a0004047a10 */ /* 0x000fe80007ffe0ff */
[----:B------:R-:W-:Y:S11]  /*ae50*/  ISETP.GT.AND P0, PT, R4, -0x1, PT ;  /* 0xffffffff0400780c */ /* 0x000ff60003f04270 */
[----:B------:R-:W-:Y:S02]  /*ae60*/  @!UPT UIADD3 URZ, URZ, URZ, URZ ;  /* 0x0000003f3f3ff290 */ /* 0x000fe4000fffe03f */
[----:B------:R-:W-:-:S05]  /*ae70*/  @P0 BRA `(.L_x_175) ;  /* 0x0000008000000947 */ /* 0x000fca0003800000 */
[----:B------:R-:W-:Y:S01]  /*ae80*/  LOP3.LUT R4, RZ, R4, RZ, 0x33, !PT ;  /* 0x00000004ff047212 */ /* 0x000fe200078e33ff */
[----:B------:R-:W-:Y:S05]  /*ae90*/  IMAD.MOV.U32 R8, RZ, RZ, c[0x0][0x32c] ;  /* 0x0000cb00ff087624 */ /* 0x000fea00078e00ff */
[----:B------:R-:W-:Y:S11]  /*aea0*/  ISETP.NE.AND P0, PT, R8, 0x1, PT ;  /* 0x000000010800780c */ /* 0x000ff60003f05270 */
[----:B------:R-:W-:Y:S02]  /*aeb0*/  @!UPT UIADD3 URZ, URZ, URZ, URZ ;  /* 0x0000003f3f3ff290 */ /* 0x000fe4000fffe03f */
[----:B------:R-:W-:Y:S05]  /*aec0*/  @P0 IMAD.HI.U32 R8, R4, c[0x0][0x330], RZ ;  /* 0x0000cc0004080a27 */ /* 0x000fea00078e00ff */
[----:B------:R-:W-:Y:S04]  /*aed0*/  @P0 SHF.R.U32.HI R4, RZ, c[0x0][0x334], R8 ;  /* 0x0000cd00ff040a19 */ /* 0x000fe80000011608 */
[----:B------:R-:W-:Y:S01]  /*aee0*/  LOP3.LUT R4, RZ, R4, RZ, 0x33, !PT ;  /* 0x00000004ff047212 */ /* 0x000fe200078e33ff */
[----:B------:R-:W-:-:S05]  /*aef0*/  BRA `(.L_x_176) ;  /* 0x0000005000007947 */ /* 0x000fca0003800000 */
.L_x_175:
[----:B------:R-:W-:Y:S04]  /*af00*/  MOV R8, c[0x0][0x32c] ;  /* 0x0000cb0000087a02 */ /* 0x000fe80000000f00 */
[----:B------:R-:W-:Y:S11]  /*af10*/  ISETP.NE.AND P0, PT, R8, 0x1, PT ;  /* 0x000000010800780c */ /* 0x000ff60003f05270 */
[----:B------:R-:W-:Y:S02]  /*af20*/  @!UPT UIADD3 URZ, URZ, URZ, URZ ;  /* 0x0000003f3f3ff290 */ /* 0x000fe4000fffe03f */
[----:B------:R-:W-:Y:S05]  /*af30*/  @P0 IMAD.HI.U32 R8, R4, c[0x0][0x330], RZ ;  /* 0x0000cc0004080a27 */ /* 0x000fea00078e00ff */
[----:B------:R-:W-:Y:S02]  /*af40*/  @P0 SHF.R.U32.HI R4, RZ, c[0x0][0x334], R8 ;  /* 0x0000cd00ff040a19 */ /* 0x000fe40000011608 */
.L_x_176:
[----:B------:R-:W-:Y:S05]  /*af50*/  BSYNC B0 ;  /* 0x0000000000007941 */ /* 0x000fea0003800000 */
.L_x_174:
[----:B------:R-:W-:Y:S04]  /*af60*/  IMAD.IADD R8, R0, 0x1, -R58 ;  /* 0x0000000100087824 */ /* 0x000fe800078e0a3a */
[----:B------:R-:W-:Y:S05]  /*af70*/  IMAD R4, R4, c[0x0][0x32c], R8 ;  /* 0x0000cb0004047a24 */ /* 0x000fea00078e0208 */
[----:B------:R-:W-:Y:S02]  /*af80*/  IADD3 R8, R4, c[0x0][0x32c], RZ ;  /* 0x0000cb0004087a10 */ /* 0x000fe40007ffe0ff */
[----:B------:R-:W-:Y:S02]  /*af90*/  IMNMX R2, R2, R4, !PT ;  /* 0x0000000402027217 */ /* 0x000fe40007800200 */
[----:B------:R-:W-:Y:S02]  /*afa0*/  IMNMX R3, R3, R8, PT ;  /* 0x0000000803037217 */ /* 0x000fe40003800200 */
.L_x_173:
[C---:B------:R-:W-:Y:S01]  /*afb0*/  ISETP.GE.AND P0, PT, R0.reuse, 0x1, PT ;  /* 0x000000010000780c */ /* 0x040fe20003f06270 */
[----:B------:R-:W1:Y:S01]  /*afc0*/  SHFL.IDX PT, R4, R5, 0x1, 0x1c1f ;  /* 0x003c1f0005047f89 */ /* 0x000e6200000e0000 */
[----:B------:R-:W-:Y:S02]  /*afd0*/  ISETP.GE.AND P2, PT, R0, 0x9, PT ;  /* 0x000000090000780c */ /* 0x000fe40003f46270 */
[----:B------:R-:W-:Y:S02]  /*afe0*/  P2R R27, PR, RZ, 0x1 ;  /* 0x00000001ff1b7803 */ /* 0x000fe40000000000 */
[----:B------:R-:W-:Y:S02]  /*aff0*/  ISETP.GT.AND P0, PT, R2, RZ, !P0 ;  /* 0x000000ff0200720c */ /* 0x000fe40004704270 */
[----:B------:R-:W-:Y:S02]  /*b000*/  ISETP.GE.AND P1, PT, R0, 0x2, PT ;  /* 0x000000020000780c */ /* 0x000fe40003f26270 */
[C---:B------:R-:W-:Y:S02]  /*b010*/  ISETP.LT.OR P0, PT, R3.reuse, 0x1, P0 ;  /* 0x000000010300780c */ /* 0x040fe40000701670 */
[----:B------:R-:W-:Y:S02]  /*b020*/  P2R R26, PR, RZ, 0x2 ;  /* 0x00000002ff1a7803 */ /* 0x000fe40000000000 */
[----:B------:R-:W-:Y:S02]  /*b030*/  FSEL R29, R188, -INF , !P0 ;  /* 0xff800000bc1d7808 */ /* 0x000fe40004000000 */
[C---:B------:R-:W-:Y:S02]  /*b040*/  ISETP.GT.AND P0, PT, R2.reuse, 0x8, !P2 ;  /* 0x000000080200780c */ /* 0x040fe40005704270 */
[----:B------:R-:W-:Y:S02]  /*b050*/  ISETP.GT.AND P1, PT, R2, 0x1, !P1 ;  /* 0x000000010200780c */ /* 0x000fe40004f24270 */
[----:B------:R-:W-:Y:S02]  /*b060*/  P2R R25, PR, RZ, 0x4 ;  /* 0x00000004ff197803 */ /* 0x000fe40000000000 */
[C---:B------:R-:W-:Y:S02]  /*b070*/  ISETP.LT.OR P0, PT, R3.reuse, 0x9, P0 ;  /* 0x000000090300780c */ /* 0x040fe40000701670 */
[----:B------:R-:W-:Y:S02]  /*b080*/  ISETP.GE.AND P2, PT, R0, 0xa, PT ;  /* 0x0000000a0000780c */ /* 0x000fe40003f46270 */
[C---:B------:R-:W-:Y:S02]  /*b090*/  ISETP.LT.OR P1, PT, R3.reuse, 0x2, P1 ;  /* 0x000000020300780c */ /* 0x040fe40000f21670 */
[----:B------:R-:W-:Y:S02]  /*b0a0*/  FSEL R32, R16, -INF , !P0 ;  /* 0xff80000010207808 */ /* 0x000fe40004000000 */
[----:B------:R-:W-:Y:S02]  /*b0b0*/  ISETP.GT.AND P0, PT, R2, 0x9, !P2 ;  /* 0x000000090200780c */ /* 0x000fe40005704270 */
[----:B------:R-:W-:Y:S02]  /*b0c0*/  FSEL R31, R184, -INF , !P1 ;  /* 0xff800000b81f7808 */ /* 0x000fe40004800000 */
[----:B------:R-:W-:Y:S02]  /*b0d0*/  ISETP.LT.OR P0, PT, R3, 0xa, P0 ;  /* 0x0000000a0300780c */ /* 0x000fe40000701670 */
[----:B------:R-:W-:Y:S02]  /*b0e0*/  ISETP.GE.AND P1, PT, R0, 0x11, PT ;  /* 0x000000110000780c */ /* 0x000fe40003f26270 */
[----:B------:R-:W-:Y:S02]  /*b0f0*/  FSEL R34, R17, -INF , !P0 ;  /* 0xff80000011227808 */ /* 0x000fe40004000000 */
[----:B------:R-:W-:Y:S02]  /*b100*/  ISETP.GT.AND P0, PT, R2, 0x10, !P1 ;  /* 0x000000100200780c */ /* 0x000fe40004f04270 */
[----:B------:R-:W-:Y:S02]  /*b110*/  P2R R23, PR, RZ, 0x2 ;  /* 0x00000002ff177803 */ /* 0x000fe40000000000 */
[C---:B------:R-:W-:Y:S02]  /*b120*/  ISETP.LT.OR P0, PT, R3.reuse, 0x11, P0 ;  /* 0x000000110300780c */ /* 0x040fe40000701670 */
[----:B------:R-:W-:Y:S02]  /*b130*/  ISETP.GE.AND P1, PT, R0, 0x12, PT ;  /* 0x000000120000780c */ /* 0x000fe40003f26270 */
[----:B------:R-:W-:Y:S02]  /*b140*/  FSEL R40, R20, -INF , !P0 ;  /* 0xff80000014287808 */ /* 0x000fe40004000000 */
[----:B------:R-:W-:Y:S02]  /*b150*/  ISETP.GT.AND P0, PT, R2, 0x11, !P1 ;  /* 0x000000110200780c */ /* 0x000fe40004f04270 */
[----:B------:R-:W-:Y:S02]  /*b160*/  P2R R22, PR, RZ, 0x2 ;  /* 0x00000002ff167803 */ /* 0x000fe40000000000 */
[----:B------:R-:W-:Y:S02]  /*b170*/  ISETP.LT.OR P0, PT, R3, 0x12, P0 ;  /* 0x000000120300780c */ /* 0x000fe40000701670 */
        /* <DEDUP_REMOVED lines=73> */
[C---:B------:R-:W-:Y:S02]  /*b610*/  ISETP.GE.AND P6, PT, R0.reuse, 0x52, PT ;  /* 0x000000520000780c */ /* 0x040fe40003fc6270 */
[C---:B------:R-:W-:Y:S02]  /*b620*/  ISETP.LT.OR P0, PT, R3.reuse, 0x51, P0 ;  /* 0x000000510300780c */ /* 0x040fe40000701670 */
[----:B------:R-:W-:Y:S02]  /*b630*/  ISETP.GE.AND P5, PT, R0, 0x59, PT ;  /* 0x000000590000780c */ /* 0x000fe40003fa6270 */
[----:B------:R-:W-:Y:S02]  /*b640*/  FSEL R237, R84, -INF , !P0 ;  /* 0xff80000054ed7808 */ /* 0x000fe40004000000 */
[C---:B------:R-:W-:Y:S02]  /*b650*/  ISETP.GT.AND P0, PT, R2.reuse, 0x51, !P6 ;  /* 0x000000510200780c */ /* 0x040fe40007704270 */
[----:B------:R-:W-:Y:S02]  /*b660*/  P2R R24, PR, RZ, 0x4 ;  /* 0x00000004ff187803 */ /* 0x000fe40000000000 */
[----:B------:R-:W-:Y:S04]  /*b670*/  ISETP.LT.OR P0, PT, R3, 0x52, P0 ;  /* 0x000000520300780c */ /* 0x000fe80000701670 */
[----:B------:R-:W-:Y:S02]  /*b680*/  FSEL R243, R85, -INF , !P0 ;  /* 0xff80000055f37808 */ /* 0x000fe40004000000 */
[----:B------:R-:W-:Y:S04]  /*b690*/  ISETP.GT.AND P0, PT, R2, 0x58, !P5 ;  /* 0x000000580200780c */ /* 0x000fe80006f04270 */
[----:B------:R-:W-:Y:S04]  /*b6a0*/  ISETP.LT.OR P0, PT, R3, 0x59, P0 ;  /* 0x000000590300780c */ /* 0x000fe80000701670 */
[----:B------:R-:W-:Y:S02]  /*b6b0*/  FSEL R249, R96, -INF , !P0 ;  /* 0xff80000060f97808 */ /* 0x000fe40004000000 */
[----:B------:R-:W-:Y:S04]  /*b6c0*/  ISETP.GE.AND P0, PT, R0, 0x5a, PT ;  /* 0x0000005a0000780c */ /* 0x000fe80003f06270 */
[----:B------:R-:W-:Y:S01]  /*b6d0*/  ISETP.GT.AND P2, PT, R2, 0x59, !P0 ;  /* 0x000000590200780c */ /* 0x000fe20004744270 */
[--C-:B-1----:R-:W-:Y:S03]  /*b6e0*/  IMAD.IADD R2, R7, 0x1, R4.reuse ;  /* 0x0000000107027824 */ /* 0x102fe600078e0204 */
[----:B------:R-:W-:Y:S01]  /*b6f0*/  ISETP.LT.OR P2, PT, R3, 0x5a, P2 ;  /* 0x0000005a0300780c */ /* 0x000fe20001741670 */
[----:B------:R-:W-:Y:S03]  /*b700*/  IMAD.IADD R3, R6, 0x1, R4 ;  /* 0x0000000106037824 */ /* 0x000fe600078e0204 */
[----:B------:R-:W-:Y:S02]  /*b710*/  FSEL R250, R97, -INF , !P2 ;  /* 0xff80000061fa7808 */ /* 0x000fe40005000000 */
[----:B------:R-:W-:Y:S11]  /*b720*/  PLOP3.LUT P2, PT, PT, PT, UP0, 0x40, 0x0 ;  /* 0x000000000000781c */ /* 0x000ff60003f4e808 */
[----:B------:R-:W-:Y:S02]  /*b730*/  @!UPT UIADD3 URZ, URZ, URZ, URZ ;  /* 0x0000003f3f3ff290 */ /* 0x000fe4000fffe03f */
        /* <DEDUP_REMOVED lines=16> */
.L_x_179:
[----:B------:R-:W-:Y:S04]  /*b840*/  MOV R28, c[0x0][0x32c] ;  /* 0x0000cb00001c7a02 */ /* 0x000fe80000000f00 */
[----:B------:R-:W-:Y:S11]  /*b850*/  ISETP.NE.AND P2, PT, R28, 0x1, PT ;  /* 0x000000011c00780c */ /* 0x000ff60003f45270 */
[----:B------:R-:W-:Y:S02]  /*b860*/  @!UPT UIADD3 URZ, URZ, URZ, URZ ;  /* 0x0000003f3f3ff290 */ /* 0x000fe4000fffe03f */
[----:B------:R-:W-:Y:S05]  /*b870*/  @P2 IMAD.HI.U32 R28, R4, c[0x0][0x330], RZ ;  /* 0x0000cc00041c2a27 */ /* 0x000fea00078e00ff */
[----:B------:R-:W-:Y:S02]  /*b880*/  @P2 SHF.R.U32.HI R4, RZ, c[0x0][0x334], R28 ;  /* 0x0000cd00ff042a19 */ /* 0x000fe4000001161c */
.L_x_180:
[----:B------:R-:W-:Y:S05]  /*b890*/  BSYNC B0 ;  /* 0x0000000000007941 */ /* 0x000fea0003800000 */
.L_x_178:
[----:B------:R-:W-:Y:S04]  /*b8a0*/  IMAD.IADD R28, R0, 0x1, -R58 ;  /* 0x00000001001c7824 */ /* 0x000fe800078e0a3a */
[----:B------:R-:W-:Y:S05]  /*b8b0*/  IMAD R4, R4, c[0x0][0x32c], R28 ;  /* 0x0000cb0004047a24 */ /* 0x000fea00078e021c */
[----:B------:R-:W-:Y:S02]  /*b8c0*/  IADD3 R28, R4, c[0x0][0x32c], RZ ;  /* 0x0000cb00041c7a10 */ /* 0x000fe40007ffe0ff */
[----:B------:R-:W-:Y:S02]  /*b8d0*/  IMNMX R2, R2, R4, !PT ;  /* 0x0000000402027217 */ /* 0x000fe40007800200 */
[----:B------:R-:W-:Y:S02]  /*b8e0*/  IMNMX R3, R3, R28, PT ;  /* 0x0000001c03037217 */ /* 0x000fe40003800200 */
.L_x_177:
[----:B------:R-:W-:Y:S01]  /*b8f0*/  ISETP.NE.AND P2, PT, R26, RZ, PT ;  /* 0x000000ff1a00720c */ /* 0x000fe20003f45270 */
[----:B------:R-:W1:Y:S03]  /*b900*/  SHFL.IDX PT, R4, R5, 0x2, 0x1c1f ;  /* 0x005c1f0005047f89 */ /* 0x000e6600000e0000 */
[----:B------:R-:W-:Y:S04]  /*b910*/  ISETP.GT.AND P2, PT, R2, 0x1, !P2 ;  /* 0x000000010200780c */ /* 0x000fe80005744270 */
[----:B------:R-:W-:Y:S04]  /*b920*/  ISETP.LT.OR P2, PT, R3, 0x2, P2 ;  /* 0x000000020300780c */ /* 0x000fe80001741670 */
[----:B------:R-:W-:Y:S02]  /*b930*/  FSEL R33, R200, -INF , !P2 ;  /* 0xff800000c8217808 */ /* 0x000fe40005000000 */
[----:B------:R-:W-:Y:S04]  /*b940*/  ISETP.NE.AND P2, PT, R25, RZ, PT ;  /* 0x000000ff1900720c */ /* 0x000fe80003f45270 */
[----:B------:R-:W-:Y:S04]  /*b950*/  ISETP.GT.AND P2, PT, R2, 0x8, !P2 ;  /* 0x000000080200780c */ /* 0x000fe80005744270 */
[C---:B------:R-:W-:Y:S04]  /*b960*/  ISETP.LT.OR P2, PT, R3.reuse, 0x9, P2 ;  /* 0x000000090300780c */ /* 0x040fe80001741670 */
[----:B------:R-:W-:Y:S02]  /*b970*/  FSEL R37, R192, -INF , !P2 ;  /* 0xff800000c0257808 */ /* 0x000fe40005000000 */
[----:B------:R-:W-:Y:S04]  /*b980*/  ISETP.NE.AND P2, PT, R24, RZ, PT ;  /* 0x000000ff1800720c */ /* 0x000fe80003f45270 */
[----:B------:R-:W-:Y:S04]  /*b990*/  ISETP.GT.AND P2, PT, R2, 0x9, !P2 ;  /* 0x000000090200780c */ /* 0x000fe80005744270 */
[----:B------:R-:W-:Y:S04]  /*b9a0*/  ISETP.LT.OR P2, PT, R3, 0xa, P2 ;  /* 0x0000000a0300780c */ /* 0x000fe80001741670 */
[----:B------:R-:W-:Y:S02]  /*b9b0*/  FSEL R39, R190, -INF , !P2 ;  /* 0xff800000be277808 */ /* 0x000fe40005000000 */
[----:B------:R-:W-:Y:S04]  /*b9c0*/  ISETP.NE.AND P2, PT, R23, RZ, PT ;  /* 0x000000ff1700720c */ /* 0x000fe80003f45270 */
[----:B------:R-:W-:Y:S04]  /*b9d0*/  ISETP.GT.AND P2, PT, R2, 0x10, !P2 ;  /* 0x000000100200780c */ /* 0x000fe80005744270 */
[----:B------:R-:W-:Y:S04]  /*b9e0*/  ISETP.LT.OR P2, PT, R3, 0x11, P2 ;  /* 0x000000110300780c */ /* 0x000fe80001741670 */
[----:B------:R-:W-:Y:S02]  /*b9f0*/  FSEL R41, R181, -INF , !P2 ;  /* 0xff800000b5297808 */ /* 0x000fe40005000000 */
[----:B------:R-:W-:Y:S04]  /*ba00*/  ISETP.NE.AND P2, PT, R22, RZ, PT ;  /* 0x000000ff1600720c */ /* 0x000fe80003f45270 */
[C---:B------:R-:W-:Y:S04]  /*ba10*/  ISETP.GT.AND P2, PT, R2.reuse, 0x11, !P2 ;  /* 0x000000110200780c */ /* 0x040fe80005744270 */
[----:B------:R-:W-:Y:S04]  /*ba20*/  ISETP.LT.OR P2, PT, R3, 0x12, P2 ;  /* 0x000000120300780c */ /* 0x000fe80001741670 */
[----:B------:R-:W-:Y:S02]  /*ba30*/  FSEL R43, R171, -INF , !P2 ;  /* 0xff800000ab2b7808 */ /* 0x000fe40005000000 */
[----:B------:R-:W-:Y:S04]  /*ba40*/  ISETP.NE.AND P2, PT, R21, RZ, PT ;  /* 0x000000ff1500720c */ /* 0x000fe80003f45270 */
[----:B------:R-:W-:Y:S04]  /*ba50*/  ISETP.GT.AND P2, PT, R2, 0x18, !P2 ;  /* 0x000000180200780c */ /* 0x000fe80005744270 */
[C---:B------:R-:W-:Y:S04]  /*ba60*/  ISETP.LT.OR P2, PT, R3.reuse, 0x19, P2 ;  /* 0x000000190300780c */ /* 0x040fe80001741670 */
        /* <DEDUP_REMOVED lines=53> */
[----:B------:R-:W-:Y:S04]  /*bdc0*/  ISETP.GT.AND P2, PT, R2, 0x50, !P1 ;  /* 0x000000500200780c */ /* 0x000fe80004f44270 */
[C---:B------:R-:W-:Y:S04]  /*bdd0*/  ISETP.LT.OR P2, PT, R3.reuse, 0x51, P2 ;  /* 0x000000510300780c */ /* 0x040fe80001741670 */
[----:B------:R-:W-:Y:S02]  /*bde0*/  FSEL R239, R86, -INF , !P2 ;  /* 0xff80000056ef7808 */ /* 0x000fe40005000000 */
[C---:B------:R-:W-:Y:S04]  /*bdf0*/  ISETP.GT.AND P2, PT, R2.reuse, 0x51, !P6 ;  /* 0x000000510200780c */ /* 0x040fe80007744270 */
[----:B------:R-:W-:Y:S04]  /*be00*/  ISETP.LT.OR P2, PT, R3, 0x52, P2 ;  /* 0x000000520300780c */ /* 0x000fe80001741670 */
[----:B------:R-:W-:Y:S02]  /*be10*/  FSEL R241, R87, -INF , !P2 ;  /* 0xff80000057f17808 */ /* 0x000fe40005000000 */
[----:B------:R-:W-:Y:S04]  /*be20*/  ISETP.GT.AND P2, PT, R2, 0x58, !P5 ;  /* 0x000000580200780c */ /* 0x000fe80006f44270 */
[----:B------:R-:W-:Y:S04]  /*be30*/  ISETP.LT.OR P2, PT, R3, 0x59, P2 ;  /* 0x000000590300780c */ /* 0x000fe80001741670 */
[----:B------:R-:W-:Y:S02]  /*be40*/  FSEL R247, R98, -INF , !P2 ;  /* 0xff80000062f77808 */ /* 0x000fe40005000000 */
[----:B------:R-:W-:Y:S04]  /*be50*/  ISETP.NE.AND P2, PT, R27, RZ, PT ;  /* 0x000000ff1b00720c */ /* 0x000fe80003f45270 */
[----:B------:R-:W-:Y:S04]  /*be60*/  ISETP.GT.AND P2, PT, R2, RZ, !P2 ;  /* 0x000000ff0200720c */ /* 0x000fe80005744270 */
[----:B------:R-:W-:Y:S04]  /*be70*/  ISETP.LT.OR P2, PT, R3, 0x1, P2 ;  /* 0x000000010300780c */ /* 0x000fe80001741670 */
[----:B------:R-:W-:Y:S02]  /*be80*/  FSEL R30, R242, -INF , !P2 ;  /* 0xff800000f21e7808 */ /* 0x000fe40005000000 */
        /* <DEDUP_REMOVED lines=23> */
.L_x_183:
[----:B------:R-:W-:Y:S04]  /*c000*/  MOV R28, c[0x0][0x32c] ;  /* 0x0000cb00001c7a02 */ /* 0x000fe80000000f00 */
[----:B------:R-:W-:Y:S11]  /*c010*/  ISETP.NE.AND P2, PT, R28, 0x1, PT ;  /* 0x000000011c00780c */ /* 0x000ff60003f45270 */
[----:B------:R-:W-:Y:S02]  /*c020*/  @!UPT UIADD3 URZ, URZ, URZ, URZ ;  /* 0x0000003f3f3ff290 */ /* 0x000fe4000fffe03f */
[----:B------:R-:W-:Y:S05]  /*c030*/  @P2 IMAD.HI.U32 R28, R4, c[0x0][0x330], RZ ;  /* 0x0000cc00041c2a27 */ /* 0x000fea00078e00ff */
[----:B------:R-:W-:Y:S02]  /*c040*/  @P2 SHF.R.U32.HI R4, RZ, c[0x0][0x334], R28 ;  /* 0x0000cd00ff042a19 */ /* 0x000fe4000001161c */
.L_x_184:
[----:B------:R-:W-:Y:S05]  /*c050*/  BSYNC B0 ;  /* 0x0000000000007941 */ /* 0x000fea0003800000 */
.L_x_182:
[----:B------:R-:W-:Y:S04]  /*c060*/  IMAD.IADD R28, R0, 0x1, -R58 ;  /* 0x00000001001c7824 */ /* 0x000fe800078e0a3a */
[----:B------:R-:W-:Y:S05]  /*c070*/  IMAD R4, R4, c[0x0][0x32c], R28 ;  /* 0x0000cb0004047a24 */ /* 0x000fea00078e021c */
[----:B------:R-:W-:Y:S02]  /*c080*/  IADD3 R28, R4, c[0x0][0x32c], RZ ;  /* 0x0000cb00041c7a10 */ /* 0x000fe40007ffe0ff */
[----:B------:R-:W-:Y:S02]  /*c090*/  IMNMX R2, R2, R4, !PT ;  /* 0x0000000402027217 */ /* 0x000fe40007800200 */
[----:B------:R-:W-:Y:S02]  /*c0a0*/  IMNMX R3, R3, R28, PT ;  /* 0x0000001c03037217 */ /* 0x000fe40003800200 */
.L_x_181:
[----:B------:R-:W-:Y:S01]  /*c0b0*/  ISETP.NE.AND P2, PT, R26, RZ, PT ;  /* 0x000000ff1a00720c */ /* 0x000fe20003f45270 */
[----:B------:R-:W1:Y:S03]  /*c0c0*/  SHFL.IDX PT, R4, R5, 0x3, 0x1c1f ;  /* 0x007c1f0005047f89 */ /* 0x000e6600000e0000 */
        /* <DEDUP_REMOVED lines=111> */
.L_x_187:
[----:B------:R-:W-:Y:S04]  /*c7c0*/  MOV R5, c[0x0][0x32c] ;  /* 0x0000cb0000057a02 */ /* 0x000fe80000000f00 */
[----:B------:R-:W-:Y:S11]  /*c7d0*/  ISETP.NE.AND P2, PT, R5, 0x1, PT ;  /* 0x000000010500780c */ /* 0x000ff60003f45270 */
[----:B------:R-:W-:Y:S02]  /*c7e0*/  @!UPT UIADD3 URZ, URZ, URZ, URZ ;  /* 0x0000003f3f3ff290 */ /* 0x000fe4000fffe03f */
[----:B------:R-:W-:Y:S05]  /*c7f0*/  @P2 IMAD.HI.U32 R5, R4, c[0x0][0x330], RZ ;  /* 0x0000cc0004052a27 */ /* 0x000fea00078e00ff */
[----:B------:R-:W-:Y:S02]  /*c800*/  @P2 SHF.R.U32.HI R4, RZ, c[0x0][0x334], R5 ;  /* 0x0000cd00ff042a19 */ /* 0x000fe40000011605 */
.L_x_188:
[----:B------:R-:W-:Y:S05]  /*c810*/  BSYNC B0 ;  /* 0x0000000000007941 */ /* 0x000fea0003800000 */
.L_x_186:
[----:B------:R-:W-:Y:S04]  /*c820*/  IMAD.IADD R0, R0, 0x1, -R58 ;  /* 0x0000000100007824 */ /* 0x000fe800078e0a3a */
[----:B------:R-:W-:Y:S05]  /*c830*/  IMAD R4, R4, c[0x0][0x32c], R0 ;  /* 0x0000cb0004047a24 */ /* 0x000fea00078e0200 */
[----:B------:R-:W-:Y:S02]  /*c840*/  IADD3 R0, R4, c[0x0][0x32c], RZ ;  /* 0x0000cb0004007a10 */ /* 0x000fe40007ffe0ff */
[----:B------:R-:W-:Y:S02]  /*c850*/  IMNMX R2, R2, R4, !PT ;  /* 0x0000000402027217 */ /* 0x000fe40007800200 */
[----:B------:R-:W-:Y:S02]  /*c860*/  IMNMX R3, R3, R0, PT ;  /* 0x0000000003037217 */ /* 0x000fe40003800200 */
.L_x_185:
[----:B------:R-:W2:Y:S01]  /*c870*/  LDL.LU R4, [R1+0x4] ;  /* 0x0000040001047983 */ /* 0x000ea20000300800 */
[----:B------:R-:W-:Y:S02]  /*c880*/  ISETP.NE.AND P2, PT, R27, RZ, PT ;  /* 0x000000ff1b00720c */ /* 0x000fe40003f45270 */
[----:B------:R-:W-:Y:S01]  /*c890*/  FMNMX.FTZ R72, R29, R100, !PT ;  /* 0x000000641d487209 */ /* 0x000fe20007810000 */
[----:B------:R-:W3:Y:S01]  /*c8a0*/  LDL.LU R0, [R1] ;  /* 0x0000000001007983 */ /* 0x000ee20000300800 */
[----:B------:R-:W-:Y:S02]  /*c8b0*/  ISETP.GT.AND P2, PT, R2, RZ, !P2 ;  /* 0x000000ff0200720c */ /* 0x000fe40005744270 */
[----:B------:R-:W-:Y:S02]  /*c8c0*/  FMNMX.FTZ R72, R31, R72, !PT ;  /* 0x000000481f487209 */ /* 0x000fe40007810000 */
[C---:B------:R-:W-:Y:S02]  /*c8d0*/  ISETP.LT.OR P2, PT, R3.reuse, 0x1, P2 ;  /* 0x000000010300780c */ /* 0x040fe40001741670 */
[----:B------:R-:W-:Y:S02]  /*c8e0*/  FMNMX.FTZ R72, R32, R72, !PT ;  /* 0x0000004820487209 */ /* 0x000fe40007810000 */
[----:B------:R-:W-:Y:S02]  /*c8f0*/  ISETP.GT.AND P1, PT, R2, 0x50, !P1 ;  /* 0x000000500200780c */ /* 0x000fe40004f24270 */
[----:B------:R-:W-:Y:S02]  /*c900*/  FMNMX.FTZ R72, R34, R72, !PT ;  /* 0x0000004822487209 */ /* 0x000fe40007810000 */
[----:B------:R-:W-:Y:S02]  /*c910*/  ISETP.LT.OR P1, PT, R3, 0x51, P1 ;  /* 0x000000510300780c */ /* 0x000fe40000f21670 */
[----:B------:R-:W-:Y:S02]  /*c920*/  FMNMX.FTZ R72, R40, R72, !PT ;  /* 0x0000004828487209 */ /* 0x000fe40007810000 */
[----:B------:R-:W-:Y:S02]  /*c930*/  ISETP.GT.AND P6, PT, R2, 0x51, !P6 ;  /* 0x000000510200780c */ /* 0x000fe400077c4270 */
[----:B------:R-:W-:Y:S02]  /*c940*/  FMNMX.FTZ R72, R42, R72, !PT ;  /* 0x000000482a487209 */ /* 0x000fe40007810000 */
[----:B------:R-:W-:Y:S02]  /*c950*/  ISETP.GT.AND P5, PT, R2, 0x58, !P5 ;  /* 0x000000580200780c */ /* 0x000fe40006fa4270 */
[----:B------:R-:W-:Y:S02]  /*c960*/  FMNMX.FTZ R72, R44, R72, !PT ;  /* 0x000000482c487209 */ /* 0x000fe40007810000 */
[----:B------:R-:W-:Y:S02]  /*c970*/  ISETP.GT.AND P0, PT, R2, 0x59, !P0 ;  /* 0x000000590200780c */ /* 0x000fe40004704270 */
[----:B------:R-:W-:Y:S02]  /*c980*/  FMNMX.FTZ R72, R47, R72, !PT ;  /* 0x000000482f487209 */ /* 0x000fe40007810000 */
[----:B------:R-:W-:Y:S02]  /*c990*/  ISETP.LT.OR P6, PT, R3, 0x52, P6 ;  /* 0x000000520300780c */ /* 0x000fe400037c1670 */
[----:B------:R-:W-:Y:S02]  /*c9a0*/  FMNMX.FTZ R72, R57, R72, !PT ;  /* 0x0000004839487209 */ /* 0x000fe40007810000 */
[C---:B------:R-:W-:Y:S02]  /*c9b0*/  ISETP.LT.OR P5, PT, R3.reuse, 0x59, P5 ;  /* 0x000000590300780c */ /* 0x040fe40002fa1670 */
[----:B------:R-:W-:Y:S02]  /*c9c0*/  FMNMX.FTZ R72, R90, R72, !PT ;  /* 0x000000485a487209 */ /* 0x000fe40007810000 */
[----:B------:R-:W-:Y:S02]  /*c9d0*/  ISETP.LT.OR P0, PT, R3, 0x5a, P0 ;  /* 0x0000005a0300780c */ /* 0x000fe40000701670 */
[----:B------:R-:W-:Y:S02]  /*c9e0*/  FMNMX.FTZ R72, R176, R72, !PT ;  /* 0x00000048b0487209 */ /* 0x000fe40007810000 */
[----:B------:R-:W-:Y:S02]  /*c9f0*/  FSEL R73, R79, -INF , !P0 ;  /* 0xff8000004f497808 */ /* 0x000fe40004000000 */
[----:B------:R-:W-:Y:S02]  /*ca00*/  FMNMX.FTZ R72, R177, R72, !PT ;  /* 0x00000048b1487209 */ /* 0x000fe40007810000 */
[----:B------:R-:W-:Y:S02]  /*ca10*/  FSEL R194, R194, -INF , !P6 ;  /* 0xff800000c2c27808 */ /* 0x000fe40007000000 */
[----:B------:R-:W-:Y:S04]  /*ca20*/  FMNMX.FTZ R72, R178, R72, !PT ;  /* 0x00000048b2487209 */ /* 0x000fe80007810000 */
        /* <DEDUP_REMOVED lines=10> */
[----:B------:R-:W-:Y:S05]  /*cad0*/  FMNMX.FTZ R72, R250, R72, !PT ;  /* 0x00000048fa487209 */ /* 0x000fea0007810000 */
[----:B------:R-:W1:Y:S02]  /*cae0*/  SHFL.BFLY PT, R5, R72, 0x2, 0x1f ;  /* 0x0c401f0048057f89 */ /* 0x000e6400000e0000 */
[----:B-1----:R-:W-:Y:S06]  /*caf0*/  FMNMX.FTZ R72, R72, R5, !PT ;  /* 0x0000000548487209 */ /* 0x002fec0007810000 */
[----:B------:R-:W1:Y:S02]  /*cb00*/  SHFL.BFLY PT, R7, R72, 0x1, 0x1f ;  /* 0x0c201f0048077f89 */ /* 0x000e6400000e0000 */
[----:B-1----:R-:W-:Y:S02]  /*cb10*/  FMNMX.FTZ R72, R72, R7, !PT ;  /* 0x0000000748487209 */ /* 0x002fe40007810000 */
[----:B--2---:R-:W-:Y:S02]  /*cb20*/  FSEL R27, R4, -INF , !P2 ;  /* 0xff800000041b7808 */ /* 0x004fe40005000000 */
[----:B------:R-:W-:Y:S02]  /*cb30*/  ISETP.NE.AND P2, PT, R26, RZ, PT ;  /* 0x000000ff1a00720c */ /* 0x000fe40003f45270 */
[----:B------:R-:W-:Y:S02]  /*cb40*/  FMNMX.FTZ R4, R28, R102, !PT ;  /* 0x000000661c047209 */ /* 0x000fe40007810000 */
[----:B------:R-:W-:Y:S02]  /*cb50*/  ISETP.GT.AND P2, PT, R2, 0x1, !P2 ;  /* 0x000000010200780c */ /* 0x000fe40005744270 */
[----:B------:R-:W-:Y:S02]  /*cb60*/  FMNMX.FTZ R4, R35, R4, !PT ;  /* 0x0000000423047209 */ /* 0x000fe40007810000 */
[----:B------:R-:W-:Y:S02]  /*cb70*/  ISETP.LT.OR P2, PT, R3, 0x2, P2 ;  /* 0x000000020300780c */ /* 0x000fe40001741670 */
[----:B------:R-:W-:Y:S02]  /*cb80*/  FMNMX.FTZ R4, R36, R4, !PT ;  /* 0x0000000424047209 */ /* 0x000fe40007810000 */
[----:B---3--:R-:W-:Y:S02]  /*cb90*/  FSEL R26, R0, -INF , !P2 ;  /* 0xff800000001a7808 */ /* 0x008fe40005000000 */
[----:B------:R-:W-:Y:S02]  /*cba0*/  ISETP.NE.AND P2, PT, R25, RZ, PT ;  /* 0x000000ff1900720c */ /* 0x000fe40003f45270 */
[----:B------:R-:W-:Y:S02]  /*cbb0*/  FMNMX.FTZ R0, R30, R101, !PT ;  /* 0x000000651e007209 */ /* 0x000fe40007810000 */
[----:B------:R-:W-:Y:S02]  /*cbc0*/  ISETP.GT.AND P2, PT, R2, 0x8, !P2 ;  /* 0x000000080200780c */ /* 0x000fe40005744270 */
[----:B------:R-:W-:Y:S02]  /*cbd0*/  FMNMX.FTZ R0, R33, R0, !PT ;  /* 0x0000000021007209 */ /* 0x000fe40007810000 */
[----:B------:R-:W-:Y:S02]  /*cbe0*/  ISETP.LT.OR P2, PT, R3, 0x9, P2 ;  /* 0x000000090300780c */ /* 0x000fe40001741670 */
[----:B------:R-:W-:Y:S02]  /*cbf0*/  FMNMX.FTZ R0, R37, R0, !PT ;  /* 0x0000000025007209 */ /* 0x000fe40007810000 */
[----:B------:R-:W-:Y:S02]  /*cc00*/  FSEL R25, R252, -INF , !P2 ;  /* 0xff800000fc197808 */ /* 0x000fe40005000000 */
[----:B------:R-:W-:Y:S02]  /*cc10*/  ISETP.NE.AND P2, PT, R24, RZ, PT ;  /* 0x000000ff1800720c */ /* 0x000fe40003f45270 */
[----:B------:R-:W-:Y:S02]  /*cc20*/  FMNMX.FTZ R0, R39, R0, !PT ;  /* 0x0000000027007209 */ /* 0x000fe40007810000 */
[C---:B------:R-:W-:Y:S02]  /*cc30*/  ISETP.GT.AND P2, PT, R2.reuse, 0x9, !P2 ;  /* 0x000000090200780c */ /* 0x040fe40005744270 */
[----:B------:R-:W-:Y:S02]  /*cc40*/  FMNMX.FTZ R0, R41, R0, !PT ;  /* 0x0000000029007209 */ /* 0x000fe40007810000 */
[----:B------:R-:W-:Y:S02]  /*cc50*/  ISETP.LT.OR P2, PT, R3, 0xa, P2 ;  /* 0x0000000a0300780c */ /* 0x000fe40001741670 */
[----:B------:R-:W-:Y:S02]  /*cc60*/  FMNMX.FTZ R0, R43, R0, !PT ;  /* 0x000000002b007209 */ /* 0x000fe40007810000 */
[----:B------:R-:W-:Y:S02]  /*cc70*/  FSEL R24, R251, -INF , !P2 ;  /* 0xff800000fb187808 */ /* 0x000fe40005000000 */
        /* <DEDUP_REMOVED lines=22> */
[----:B------:R-:W-:Y:S01]  /*cde0*/  FMNMX.FTZ R4, R49, R4, !PT ;  /* 0x0000000431047209 */ /* 0x000fe20007810000 */
[----:B------:R-:W-:Y:S01]  /*cdf0*/  LDSM.16.MT88.4 R20, [R209+0x100] ;  /* 0x00010000d114783b */ /* 0x000fe20000004200 */
        /* <DEDUP_REMOVED lines=50> */
[----:B------:R-:W-:Y:S01]  /*d120*/  FMNMX.FTZ R4, R204, R4, !PT ;  /* 0x00000004cc047209 */ /* 0x000fe20007810000 */
[----:B------:R-:W1:Y:S01]  /*d130*/  SHFL.BFLY PT, R6, R0, 0x2, 0x1f ;  /* 0x0c401f0000067f89 */ /* 0x000e6200000e0000 */
        /* <DEDUP_REMOVED lines=16> */
[----:B------:R-:W-:Y:S01]  /*d240*/  FSEL R198, R74, -INF , !P2 ;  /* 0xff8000004ac67808 */ /* 0x000fe20005000000 */
[----:B------:R-:W-:Y:S01]  /*d250*/  FMUL.FTZ R74, R72, c[0x0][0x2d0] ;  /* 0x0000b400484a7a20 */ /* 0x000fe20000410000 */
        /* <DEDUP_REMOVED lines=10> */
[----:B-1----:R-:W-:Y:S02]  /*d300*/  FMNMX.FTZ R0, R0, R6, !PT ;  /* 0x0000000600007209 */ /* 0x002fe40007810000 */
[C---:B------:R-:W-:Y:S02]  /*d310*/  ISETP.LT.OR P2, PT, R3.reuse, 0x49, P2 ;  /* 0x000000490300780c */ /* 0x040fe40001741670 */
[----:B------:R-:W-:Y:S01]  /*d320*/  FMNMX.FTZ R4, R246, R4, !PT ;  /* 0x00000004f6047209 */ /* 0x000fe20007810000 */
[----:B------:R-:W1:Y:S01]  /*d330*/  SHFL.BFLY PT, R71, R0, 0x1, 0x1f ;  /* 0x0c201f0000477f89 */ /* 0x000e6200000e0000 */
[----:B------:R-:W-:Y:S02]  /*d340*/  FSEL R202, R78, -INF , !P2 ;  /* 0xff8000004eca7808 */ /* 0x000fe40005000000 */
[----:B------:R-:W-:Y:S02]  /*d350*/  ISETP.NE.AND P2, PT, R8, RZ, PT ;  /* 0x000000ff0800720c */ /* 0x000fe40003f45270 */
[----:B------:R-:W-:Y:S02]  /*d360*/  FMNMX.FTZ R5, R58, R5, !PT ;  /* 0x000000053a057209 */ /* 0x000fe40007810000 */
[----:B------:R-:W-:Y:S01]  /*d370*/  ISETP.GT.AND P2, PT, R2, 0x49, !P2 ;  /* 0x000000490200780c */ /* 0x000fe20005744270 */
[----:B------:R-:W2:Y:S01]  /*d380*/  SHFL.BFLY PT, R7, R4, 0x2, 0x1f ;  /* 0x0c401f0004077f89 */ /* 0x000ea200000e0000 */
[----:B------:R-:W-:Y:S02]  /*d390*/  FMNMX.FTZ R5, R62, R5, !PT ;  /* 0x000000053e057209 */ /* 0x000fe40007810000 */
[----:B------:R-:W-:Y:S02]  /*d3a0*/  ISETP.LT.OR P2, PT, R3, 0x4a, P2 ;  /* 0x0000004a0300780c */ /* 0x000fe40001741670 */
[----:B------:R-:W-:Y:S02]  /*d3b0*/  FMNMX.FTZ R5, R88, R5, !PT ;  /* 0x0000000558057209 */ /* 0x000fe40007810000 */
[----:B------:R-:W-:Y:S02]  /*d3c0*/  FSEL R193, R193, -INF , !P2 ;  /* 0xff800000c1c17808 */ /* 0x000fe40005000000 */
[----:B------:R-:W-:Y:S02]  /*d3d0*/  FSETP.NEU.FTZ.AND P2, PT, R72, -INF , PT ;  /* 0xff8000004800780b */ /* 0x000fe40003f5d000 */
[----:B------:R-:W-:Y:S02]  /*d3e0*/  FMNMX.FTZ R6, R98, R5, !PT ;  /* 0x0000000562067209 */ /* 0x000fe40007810000 */
[----:B------:R-:W-:Y:S02]  /*d3f0*/  FSEL R74, R74, RZ, P2 ;  /* 0x000000ff4a4a7208 */ /* 0x000fe40001000000 */
[----:B------:R-:W-:Y:S02]  /*d400*/  FSEL R199, R182, -INF , !P1 ;  /* 0xff800000b6c77808 */ /* 0x000fe40004800000 */
[----:B-1----:R-:W-:Y:S01]  /*d410*/  FMNMX.FTZ R71, R0, R71, !PT ;  /* 0x0000004700477209 */ /* 0x002fe20007810000 */
[--C-:B------:R-:W-:Y:S01]  /*d420*/  FFMA.FTZ R5, R29, c[0x0][0x2d0], -R74.reuse ;  /* 0x0000b4001d057a23 */ /* 0x100fe2000001084a */
[----:B------:R-:W-:Y:S01]  /*d430*/  FMNMX.FTZ R6, R168, R6, !PT ;  /* 0x00000006a8067209 */ /* 0x000fe20007810000 */
[--C-:B------:R-:W-:Y:S01]  /*d440*/  FFMA.FTZ R0, R32, c[0x0][0x2d0], -R74.reuse ;  /* 0x0000b40020007a23 */ /* 0x100fe2000001084a */
[----:B------:R-:W-:Y:S01]  /*d450*/  FSEL R182, R91, -INF , !P5 ;  /* 0xff8000005bb67808 */ /* 0x000fe20006800000 */
[----:B------:R1:W-:Y:S01]  /*d460*/  MUFU.EX2 R64, R5 ;  /* 0x0000000500407308 */ /* 0x0003e20000000800 */
[--C-:B------:R-:W-:Y:S01]  /*d470*/  FFMA.FTZ R16, R44, c[0x0][0x2d0], -R74.reuse ;  /* 0x0000b4002c107a23 */ /* 0x100fe2000001084a */
[----:B--2---:R-:W-:Y:S01]  /*d480*/  FMNMX.FTZ R4, R4, R7, !PT ;  /* 0x0000000704047209 */ /* 0x004fe20007810000 */
[C---:B------:R-:W-:Y:S01]  /*d490*/  FMUL.FTZ R75, R71.reuse, c[0x0][0x2d0] ;  /* 0x0000b400474b7a20 */ /* 0x040fe20000410000 */
[----:B------:R-:W-:Y:S03]  /*d4a0*/  FSETP.NEU.FTZ.AND P1, PT, R71, -INF , PT ;  /* 0xff8000004700780b */ /* 0x000fe60003f3d000 */
[----:B------:R-:W2:Y:S01]  /*d4b0*/  SHFL.BFLY PT, R70, R4, 0x1, 0x1f ;  /* 0x0c201f0004467f89 */ /* 0x000ea200000e0000 */
[----:B------:R-:W-:Y:S02]  /*d4c0*/  FSEL R75, R75, RZ, P1 ;  /* 0x000000ff4b4b7208 */ /* 0x000fe40000800000 */
[----:B------:R3:W-:Y:S03]  /*d4d0*/  MUFU.EX2 R84, R0 ;  /* 0x0000000000547308 */ /* 0x0007e60000000800 */
[--C-:B------:R-:W-:Y:S02]  /*d4e0*/  FFMA.FTZ R3, R39, c[0x0][0x2d0], -R75.reuse ;  /* 0x0000b40027037a23 */ /* 0x100fe4000001084b */
[--C-:B------:R-:W-:Y:S02]  /*d4f0*/  FFMA.FTZ R12, R43, c[0x0][0x2d0], -R75.reuse ;  /* 0x0000b4002b0c7a23 */ /* 0x100fe4000001084b */
[--C-:B------:R-:W-:Y:S03]  /*d500*/  FFMA.FTZ R8, R41, c[0x0][0x2d0], -R75.reuse ;  /* 0x0000b40029087a23 */ /* 0x100fe6000001084b */
[----:B------:R4:W-:Y:S01]  /*d510*/  MUFU.EX2 R86, R3 ;  /* 0x0000000300567308 */ /* 0x0009e20000000800 */
[----:B-1----:R-:W-:Y:S01]  /*d520*/  FMNMX.FTZ R5, R169, R6, !PT ;  /* 0x00000006a9057209 */ /* 0x002fe20007810000 */
[--C-:B------:R-:W-:Y:S03]  /*d530*/  FFMA.FTZ R6, R31, c[0x0][0x2d0], -R74.reuse ;  /* 0x0000b4001f067a23 */ /* 0x100fe6000001084a */
[----:B------:R-:W-:Y:S05]  /*d540*/  FMNMX.FTZ R5, R172, R5, !PT ;  /* 0x00000005ac057209 */ /* 0x000fea0007810000 */
[----:B------:R-:W-:Y:S01]  /*d550*/  MUFU.EX2 R53, R6 ;  /* 0x0000000600357308 */ /* 0x000fe20000000800 */
[----:B--2---:R-:W-:Y:S02]  /*d560*/  FMNMX.FTZ R70, R4, R70, !PT ;  /* 0x0000004604467209 */ /* 0x004fe40007810000 */
[----:B------:R-:W-:Y:S02]  /*d570*/  FMNMX.FTZ R5, R180, R5, !PT ;  /* 0x00000005b4057209 */ /* 0x000fe40007810000 */
[C---:B------:R-:W-:Y:S01]  /*d580*/  FSETP.NEU.FTZ.AND P0, PT, R70.reuse, -INF , PT ;  /* 0xff8000004600780b */ /* 0x040fe20003f1d000 */
[----:B------:R-:W-:Y:S01]  /*d590*/  FMUL.FTZ R96, R70, c[0x0][0x2d0] ;  /* 0x0000b40046607a20 */ /* 0x000fe20000410000 */
[----:B------:R-:W-:Y:S03]  /*d5a0*/  FMNMX.FTZ R5, R183, R5, !PT ;  /* 0x00000005b7057209 */ /* 0x000fe60007810000 */
[----:B------:R-:W-:Y:S01]  /*d5b0*/  MUFU.EX2 R31, R8 ;  /* 0x00000008001f7308 */ /* 0x000fe20000000800 */
[----:B---3--:R-:W-:Y:S01]  /*d5c0*/  FMNMX.FTZ R0, R186, R5, !PT ;  /* 0x00000005ba007209 */ /* 0x008fe20007810000 */
[----:B------:R-:W-:Y:S01]  /*d5d0*/  FFMA.FTZ R5, R34, c[0x0][0x2d0], -R74 ;  /* 0x0000b40022057a23 */ /* 0x000fe2000001084a */
[----:B------:R-:W-:Y:S02]  /*d5e0*/  FSEL R96, R96, RZ, P0 ;  /* 0x000000ff60607208 */ /* 0x000fe40000000000 */
[----:B------:R-:W-:Y:S03]  /*d5f0*/  FMNMX.FTZ R0, R187, R0, !PT ;  /* 0x00000000bb007209 */ /* 0x000fe60007810000 */
[--C-:B----4-:R-:W-:Y:S01]  /*d600*/  FFMA.FTZ R3, R28, c[0x0][0x2d0], -R96.reuse ;  /* 0x0000b4001c037a23 */ /* 0x110fe20000010860 */
[----:B------:R-:W-:Y:S01]  /*d610*/  FMNMX.FTZ R0, R198, R0, !PT ;  /* 0x00000000c6007209 */ /* 0x000fe20007810000 */
[----:B------:R-:W1:Y:S01]  /*d620*/  MUFU.EX2 R87, R5 ;  /* 0x0000000500577308 */ /* 0x000e620000000800 */
[--C-:B------:R-:W-:Y:S02]  /*d630*/  FFMA.FTZ R4, R38, c[0x0][0x2d0], -R96.reuse ;  /* 0x0000b40026047a23 */ /* 0x100fe40000010860 */
[----:B------:R-:W-:Y:S01]  /*d640*/  FMNMX.FTZ R0, R201, R0, !PT ;  /* 0x00000000c9007209 */ /* 0x000fe20007810000 */
[--C-:B------:R-:W-:Y:S02]  /*d650*/  FFMA.FTZ R32, R46, c[0x0][0x2d0], -R96.reuse ;  /* 0x0000b4002e207a23 */ /* 0x100fe40000010860 */
[----:B------:R-:W-:Y:S01]  /*d660*/  FFMA.FTZ R44, R51, c[0x0][0x2d0], -R96 ;  /* 0x0000b400332c7a23 */ /* 0x000fe20000010860 */
[----:B------:R-:W-:Y:S01]  /*d670*/  FMNMX.FTZ R0, R202, R0, !PT ;  /* 0x00000000ca007209 */ /* 0x000fe20007810000 */
[--C-:B------:R-:W-:Y:S02]  /*d680*/  FFMA.FTZ R28, R48, c[0x0][0x2d0], -R75.reuse ;  /* 0x0000b400301c7a23 */ /* 0x100fe4000001084b */
[----:B------:R2:W-:Y:S01]  /*d690*/  MUFU.EX2 R54, R3 ;  /* 0x0000000300367308 */ /* 0x0005e20000000800 */
[----:B------:R-:W-:Y:S01]  /*d6a0*/  FMNMX.FTZ R2, R193, R0, !PT ;  /* 0x00000000c1027209 */ /* 0x000fe20007810000 */
[--C-:B------:R-:W-:Y:S02]  /*d6b0*/  FFMA.FTZ R0, R33, c[0x0][0x2d0], -R75.reuse ;  /* 0x0000b40021007a23 */ /* 0x100fe4000001084b */
[----:B------:R-:W-:Y:S01]  /*d6c0*/  FFMA.FTZ R48, R57, c[0x0][0x2d0], -R74 ;  /* 0x0000b40039307a23 */ /* 0x000fe2000001084a */
[----:B------:R-:W-:Y:S05]  /*d6d0*/  FMNMX.FTZ R2, R199, R2, !PT ;  /* 0x00000002c7027209 */ /* 0x000fea0007810000 */
[----:B------:R3:W-:Y:S01]  /*d6e0*/  MUFU.EX2 R89, R0 ;  /* 0x0000000000597308 */ /* 0x0007e20000000800 */
[----:B-1----:R-:W-:Y:S01]  /*d6f0*/  F2FP.PACK_AB R78, R87, R84 ;  /* 0x00000054574e723e */ /* 0x002fe200000000ff */
[--C-:B------:R-:W-:Y:S08]  /*d700*/  FFMA.FTZ R5, R30, c[0x0][0x2d0], -R75.reuse ;  /* 0x0000b4001e057a23 */ /* 0x100ff0000001084b */
[----:B------:R-:W-:Y:S01]  /*d710*/  MUFU.EX2 R61, R4 ;  /* 0x00000004003d7308 */ /* 0x000fe20000000800 */
[--C-:B--2---:R-:W-:Y:S09]  /*d720*/  FFMA.FTZ R3, R35, c[0x0][0x2d0], -R96.reuse ;  /* 0x0000b40023037a23 */ /* 0x104ff20000010860 */
[----:B------:R1:W-:Y:S01]  /*d730*/  MUFU.EX2 R60, R3 ;  /* 0x00000003003c7308 */ /* 0x0003e20000000800 */
[----:B---3--:R-:W-:Y:S01]  /*d740*/  FMNMX.FTZ R0, R194, R2, !PT ;  /* 0x00000002c2007209 */ /* 0x008fe20007810000 */
[----:B------:R-:W-:Y:S03]  /*d750*/  FFMA.FTZ R2, R37, c[0x0][0x2d0], -R75 ;  /* 0x0000b40025027a23 */ /* 0x000fe6000001084b */
[----:B------:R-:W-:Y:S05]  /*d760*/  FMNMX.FTZ R0, R182, R0, !PT ;  /* 0x00000000b6007209 */ /* 0x000fea0007810000 */
[----:B------:R2:W3:Y:S01]  /*d770*/  MUFU.EX2 R85, R2 ;  /* 0x0000000200557308 */ /* 0x0004e20000000800 */
[----:B------:R-:W-:Y:S09]  /*d780*/  FMNMX.FTZ R0, R73, R0, !PT ;  /* 0x0000000049007209 */ /* 0x000ff20007810000 */
[----:B------:R-:W4:Y:S01]  /*d790*/  MUFU.EX2 R55, R5 ;  /* 0x0000000500377308 */ /* 0x000f220000000800 */
[----:B-1----:R-:W-:Y:S02]  /*d7a0*/  FFMA.FTZ R3, R36, c[0x0][0x2d0], -R96 ;  /* 0x0000b40024037a23 */ /* 0x002fe40000010860 */
[----:B------:R-:W-:Y:S07]  /*d7b0*/  LDSM.16.MT88.4 R36, [R212+0x100] ;  /* 0x00010000d424783b */ /* 0x000fee0000004200 */
[----:B------:R1:W-:Y:S01]  /*d7c0*/  MUFU.EX2 R52, R3 ;  /* 0x0000000300347308 */ /* 0x0003e20000000800 */
[----:B--2---:R-:W1:Y:S01]  /*d7d0*/  SHFL.BFLY PT, R2, R0, 0x2, 0x1f ;  /* 0x0c401f0000027f89 */ /* 0x004e6200000e0000 */
[----:B---3--:R-:W-:Y:S08]  /*d7e0*/  F2FP.PACK_AB R79, R86, R85 ;  /* 0x00000055564f723e */ /* 0x008ff000000000ff */
[----:B------:R-:W-:Y:S10]  /*d7f0*/  MUFU.EX2 R93, R12 ;  /* 0x0000000c005d7308 */ /* 0x000ff40000000800 */
[----:B------:R-:W-:Y:S01]  /*d800*/  MUFU.EX2 R33, R16 ;  /* 0x0000001000217308 */ /* 0x000fe20000000800 */
[----:B-1----:R-:W-:Y:S01]  /*d810*/  FMNMX.FTZ R3, R0, R2, !PT ;  /* 0x0000000200037209 */ /* 0x002fe20007810000 */
[----:B------:R-:W-:Y:S01]  /*d820*/  FFMA.FTZ R2, R40, c[0x0][0x2d0], -R74 ;  /* 0x0000b40028027a23 */ /* 0x000fe2000001084a */
[----:B------:R-:W-:Y:S01]  /*d830*/  FSEL R0, R72, RZ, P2 ;  /* 0x000000ff48007208 */ /* 0x000fe20001000000 */
[----:B------:R-:W-:Y:S06]  /*d840*/  FFMA.FTZ R40, R50, c[0x0][0x2d0], -R96 ;  /* 0x0000b40032287a23 */ /* 0x000fec0000010860 */
[----:B------:R1:W-:Y:S01]  /*d850*/  MUFU.EX2 R80, R2 ;  /* 0x0000000200507308 */ /* 0x0003e20000000800 */
[----:B------:R-:W2:Y:S01]  /*d860*/  SHFL.BFLY PT, R4, R3, 0x1, 0x1f ;  /* 0x0c201f0003047f89 */ /* 0x000ea200000e0000 */
[----:B------:R-:W-:Y:S01]  /*d870*/  FADD.FTZ R0, -R0, R100 ;  /* 0x0000006400007221 */ /* 0x000fe20000010100 */
[----:B------:R-:W-:Y:S03]  /*d880*/  MOV R100, R64 ;  /* 0x0000004000647202 */ /* 0x000fe60000000f00 */
[----:B------:R-:W-:Y:S04]  /*d890*/  FMUL.FTZ R0, R0, c[0x0][0x2d0] ;  /* 0x0000b40000007a20 */ /* 0x000fe80000410000 */
[----:B------:R3:W5:Y:S01]  /*d8a0*/  MUFU.EX2 R69, R0 ;  /* 0x0000000000457308 */ /* 0x0007620000000800 */
[----:B-1----:R-:W-:Y:S02]  /*d8b0*/  FSEL R2, R71, RZ, P1 ;  /* 0x000000ff47027208 */ /* 0x002fe40000800000 */
[----:B--2---:R-:W-:Y:S03]  /*d8c0*/  FMNMX.FTZ R3, R3, R4, !PT ;  /* 0x0000000403037209 */ /* 0x004fe60007810000 */
[----:B------:R-:W-:Y:S02]  /*d8d0*/  FADD.FTZ R2, -R2, R101 ;  /* 0x0000006502027221 */ /* 0x000fe40000010100 */
[C---:B------:R-:W-:Y:S02]  /*d8e0*/  FMUL.FTZ R97, R3.reuse, c[0x0][0x2d0] ;  /* 0x0000b40003617a20 */ /* 0x040fe40000410000 */
[----:B------:R-:W-:Y:S01]  /*d8f0*/  FMUL.FTZ R2, R2, c[0x0][0x2d0] ;  /* 0x0000b40002027a20 */ /* 0x000fe20000410000 */
[----:B---3--:R-:W-:Y:S01]  /*d900*/  FSEL R0, R70, RZ, P0 ;  /* 0x000000ff46007208 */ /* 0x008fe20000000000 */
[----:B----4-:R-:W-:Y:S01]  /*d910*/  IMAD.MOV.U32 R101, RZ, RZ, R55 ;  /* 0x000000ffff657224 */ /* 0x010fe200078e0037 */
[----:B------:R-:W-:Y:S01]  /*d920*/  FSETP.NEU.FTZ.AND P0, PT, R3, -INF , PT ;  /* 0xff8000000300780b */ /* 0x000fe20003f1d000 */
[----:B------:R-:W1:Y:S01]  /*d930*/  MUFU.EX2 R68, R2 ;  /* 0x0000000200447308 */ /* 0x000e620000000800 */
[----:B-----5:R-:W-:Y:S01]  /*d940*/  FMUL.FTZ R5, R69, R105 ;  /* 0x0000006945057220 */ /* 0x020fe20000410000 */
[----:B------:R-:W-:Y:S01]  /*d950*/  MOV R105, R87 ;  /* 0x0000005700697202 */ /* 0x000fe20000000f00 */
[----:B------:R-:W-:Y:S01]  /*d960*/  FADD.FTZ R0, -R0, R102 ;  /* 0x0000006600007221 */ /* 0x000fe20000010100 */
[----:B------:R-:W-:Y:S01]  /*d970*/  FSEL R97, R97, RZ, P0 ;  /* 0x000000ff61617208 */ /* 0x000fe20000000000 */
[----:B------:R-:W-:Y:S01]  /*d980*/  FMUL.FTZ R16, R69, R116 ;  /* 0x0000007445107220 */ /* 0x000fe20000410000 */
[----:B------:R-:W-:Y:S01]  /*d990*/  F2FP.PACK_AB R77, R89, R101 ;  /* 0x00000065594d723e */ /* 0x000fe200000000ff */
[----:B------:R-:W-:Y:S01]  /*d9a0*/  FMUL.FTZ R0, R0, c[0x0][0x2d0] ;  /* 0x0000b40000007a20 */ /* 0x000fe20000410000 */
[----:B------:R-:W-:Y:S01]  /*d9b0*/  MOV R102, R54 ;  /* 0x0000003600667202 */ /* 0x000fe20000000f00 */
[----:B------:R-:W-:Y:S02]  /*d9c0*/  FMUL.FTZ R17, R69, R117 ;  /* 0x0000007545117220 */ /* 0x000fe40000410000 */
[----:B------:R2:W3:Y:S01]  /*d9d0*/  MUFU.EX2 R2, R0 ;  /* 0x0000000000027308 */ /* 0x0004e20000000800 */
[--C-:B------:R-:W-:Y:S01]  /*d9e0*/  FFMA.FTZ R4, R25, c[0x0][0x2d0], -R97.reuse ;  /* 0x0000b40019047a23 */ /* 0x100fe20000010861 */
[----:B------:R-:W-:Y:S01]  /*d9f0*/  F2FP.PACK_AB R64, R60, R102 ;  /* 0x000000663c40723e */ /* 0x000fe200000000ff */
[--C-:B------:R-:W-:Y:S02]  /*da00*/  FFMA.FTZ R58, R58, c[0x0][0x2d0], -R97.reuse ;  /* 0x0000b4003a3a7a23 */ /* 0x100fe40000010861 */
[--C-:B------:R-:W-:Y:S05]  /*da10*/  FFMA.FTZ R62, R62, c[0x0][0x2d0], -R97.reuse ;  /* 0x0000b4003e3e7a23 */ /* 0x100fea0000010861 */
[----:B------:R4:W5:Y:S01]  /*da20*/  MUFU.EX2 R91, R4 ;  /* 0x00000004005b7308 */ /* 0x0009620000000800 */
[C---:B-1----:R-:W-:Y:S01]  /*da30*/  FMUL.FTZ R7, R68.reuse, R107 ;  /* 0x0000006b44077220 */ /* 0x042fe20000410000 */
[----:B------:R-:W-:Y:S01]  /*da40*/  MOV R107, R52 ;  /* 0x00000034006b7202 */ /* 0x000fe20000000f00 */
[C---:B------:R-:W-:Y:S02]  /*da50*/  FMUL.FTZ R6, R68.reuse, R106 ;  /* 0x0000006a44067220 */ /* 0x040fe40000410000 */
[C---:B------:R-:W-:Y:S01]  /*da60*/  FMUL.FTZ R18, R68.reuse, R118 ;  /* 0x0000007644127220 */ /* 0x040fe20000410000 */
[----:B------:R-:W-:Y:S01]  /*da70*/  F2FP.PACK_AB R66, R61, R107 ;  /* 0x0000006b3d42723e */ /* 0x000fe200000000ff */
[C---:B------:R-:W-:Y:S02]  /*da80*/  FMUL.FTZ R19, R68.reuse, R119 ;  /* 0x0000007744137220 */ /* 0x040fe40000410000 */
[C---:B------:R-:W-:Y:S01]  /*da90*/  FMUL.FTZ R34, R68.reuse, R134 ;  /* 0x0000008644227220 */ /* 0x040fe20000410000 */
[----:B------:R-:W-:Y:S01]  /*daa0*/  LDSM.16.MT88.4 R116, [R209+0x2900] ;  /* 0x00290000d174783b */ /* 0x000fe20000004200 */
[C---:B------:R-:W-:Y:S02]  /*dab0*/  FMUL.FTZ R35, R68.reuse, R135 ;  /* 0x0000008744237220 */ /* 0x040fe40000410000 */
[--C-:B--2---:R-:W-:Y:S02]  /*dac0*/  FFMA.FTZ R0, R27, c[0x0][0x2d0], -R97.reuse ;  /* 0x0000b4001b007a23 */ /* 0x104fe40000010861 */
[----:B------:R-:W-:Y:S02]  /*dad0*/  FMUL.FTZ R50, R68, R150 ;  /* 0x0000009644327220 */ /* 0x000fe40000410000 */
[----:B------:R1:W2:Y:S01]  /*dae0*/  MUFU.EX2 R9, R0 ;  /* 0x0000000000097308 */ /* 0x0002a20000000800 */
[C---:B---3--:R-:W-:Y:S02]  /*daf0*/  FMUL.FTZ R8, R2.reuse, R108 ;  /* 0x0000006c02087220 */ /* 0x048fe40000410000 */
[----:B------:R-:W-:Y:S02]  /*db00*/  FMUL.FTZ R12, R2, R112 ;  /* 0x00000070020c7220 */ /* 0x000fe40000410000 */
[----:B----4-:R-:W-:Y:S02]  /*db10*/  FFMA.FTZ R4, R24, c[0x0][0x2d0], -R97 ;  /* 0x0000b40018047a23 */ /* 0x010fe40000010861 */
[----:B-----5:R-:W-:Y:S02]  /*db20*/  IMAD.MOV.U32 R150, RZ, RZ, R91 ;  /* 0x000000ffff967224 */ /* 0x020fe400078e005b */
[----:B------:R-:W-:Y:S01]  /*db30*/  FMUL.FTZ R51, R68, R151 ;  /* 0x0000009744337220 */ /* 0x000fe20000410000 */
[----:B------:R-:W3:Y:S01]  /*db40*/  MUFU.EX2 R63, R4 ;  /* 0x00000004003f7308 */ /* 0x000ee20000000800 */
[C---:B------:R-:W-:Y:S02]  /*db50*/  FMUL.FTZ R13, R2.reuse, R113 ;  /* 0x00000071020d7220 */ /* 0x040fe40000410000 */
[----:B------:R-:W-:Y:S02]  /*db60*/  FFMA.FTZ R24, R45, c[0x0][0x2d0], -R75 ;  /* 0x0000b4002d187a23 */ /* 0x000fe4000001084b */
[----:B------:R-:W-:Y:S02]  /*db70*/  IMAD.MOV.U32 R151, RZ, RZ, R89 ;  /* 0x000000ffff977224 */ /* 0x000fe400078e0059 */
[C---:B------:R-:W-:Y:S02]  /*db80*/  FMUL.FTZ R45, R2.reuse, R145 ;  /* 0x00000091022d7220 */ /* 0x040fe40000410000 */
[C---:B------:R-:W-:Y:S01]  /*db90*/  FMUL.FTZ R25, R2.reuse, R125 ;  /* 0x0000007d02197220 */ /* 0x040fe20000410000 */
[----:B------:R4:W5:Y:S01]  /*dba0*/  MUFU.EX2 R30, R24 ;  /* 0x00000018001e7308 */ /* 0x0009620000000800 */
[C---:B------:R-:W-:Y:S02]  /*dbb0*/  FMUL.FTZ R29, R2.reuse, R129 ;  /* 0x00000081021d7220 */ /* 0x040fe40000410000 */
[----:B------:R-:W-:Y:S02]  /*dbc0*/  FMUL.FTZ R41, R2, R141 ;  /* 0x0000008d02297220 */ /* 0x000fe40000410000 */
[----:B-1----:R-:W-:Y:S02]  /*dbd0*/  FFMA.FTZ R0, R26, c[0x0][0x2d0], -R97 ;  /* 0x0000b4001a007a23 */ /* 0x002fe40000010861 */
[----:B--2---:R-:W-:Y:S02]  /*dbe0*/  IMAD.MOV.U32 R108, RZ, RZ, R9 ;  /* 0x000000ffff6c7224 */ /* 0x004fe400078e0009 */
[C---:B------:R-:W-:Y:S01]  /*dbf0*/  FMUL.FTZ R9, R2.reuse, R109 ;  /* 0x0000006d02097220 */ /* 0x040fe20000410000 */
[----:B------:R1:W2:Y:S01]  /*dc00*/  MUFU.EX2 R92, R0 ;  /* 0x00000000005c7308 */ /* 0x0002a20000000800 */
[----:B------:R-:W-:Y:S02]  /*dc10*/  FMUL.FTZ R57, R2, R157 ;  /* 0x0000009d02397220 */ /* 0x000fe40000410000 */
[----:B------:R-:W-:Y:S01]  /*dc20*/  IMAD.MOV.U32 R109, RZ, RZ, R86 ;  /* 0x000000ffff6d7224 */ /* 0x000fe200078e0056 */
[----:B---3--:R-:W-:Y:S01]  /*dc30*/  F2FP.PACK_AB R67, R63, R91 ;  /* 0x0000005b3f43723e */ /* 0x008fe200000000ff */
[----:B------:R-:W-:Y:S05]  /*dc40*/  FFMA.FTZ R4, R42, c[0x0][0x2d0], -R74 ;  /* 0x0000b4002a047a23 */ /* 0x000fea000001084a */
[----:B------:R3:W-:Y:S01]  /*dc50*/  MUFU.EX2 R59, R4 ;  /* 0x00000004003b7308 */ /* 0x0007e20000000800 */
[----:B----4-:R-:W-:Y:S01]  /*dc60*/  FMUL.FTZ R24, R2, R124 ;  /* 0x0000007c02187220 */ /* 0x010fe20000410000 */
[----:B-----5:R-:W-:Y:S08]  /*dc70*/  MOV R129, R30 ;  /* 0x0000001e00817202 */ /* 0x020ff00000000f00 */
[----:B------:R4:W-:Y:S01]  /*dc80*/  MUFU.EX2 R124, R32 ;  /* 0x00000020007c7308 */ /* 0x0009e20000000800 */
[----:B-1----:R-:W-:Y:S02]  /*dc90*/  FSEL R0, R3, RZ, P0 ;  /* 0x000000ff03007208 */ /* 0x002fe40000000000 */
[----:B--2---:R-:W-:Y:S02]  /*dca0*/  F2FP.PACK_AB R65, R92, R108 ;  /* 0x0000006c5c41723e */ /* 0x004fe400000000ff */
[C---:B------:R-:W-:Y:S01]  /*dcb0*/  ISETP.GT.AND P0, PT, R227.reuse, UR6, PT ;  /* 0x00000006e3007c0c */ /* 0x040fe2000bf04270 */
[----:B------:R-:W-:Y:S01]  /*dcc0*/  FADD.FTZ R0, -R0, R103 ;  /* 0x0000006700007221 */ /* 0x000fe20000010100 */
[----:B------:R-:W-:Y:S01]  /*dcd0*/  IADD3 R227, R227, -0x1, RZ ;  /* 0xffffffffe3e37810 */ /* 0x000fe20007ffe0ff */
[----:B------:R-:W-:Y:S02]  /*dce0*/  IMAD.MOV.U32 R103, RZ, RZ, R53 ;  /* 0x000000ffff677224 */ /* 0x000fe400078e0035 */
[----:B------:R-:W-:Y:S01]  /*dcf0*/  FMUL.FTZ R0, R0, c[0x0][0x2d0] ;  /* 0x0000b40000007a20 */ /* 0x000fe20000410000 */
[----:B------:R-:W1:Y:S01]  /*dd00*/  LDSM.16.MT88.4 R52, [R210+0x100] ;  /* 0x00010000d234783b */ /* 0x000e620000004200 */
[----:B---3--:R-:W-:Y:S01]  /*dd10*/  FMUL.FTZ R4, R69, R104 ;  /* 0x0000006845047220 */ /* 0x008fe20000410000 */
[----:B------:R-:W-:Y:S01]  /*dd20*/  F2FP.PACK_AB R76, R103, R100 ;  /* 0x00000064674c723e */ /* 0x000fe200000000ff */
[----:B------:R-:W-:Y:S06]  /*dd30*/  MUFU.EX2 R104, R62 ;  /* 0x0000003e00687308 */ /* 0x000fec0000000800 */
[-C--:B------:R-:W-:Y:S01]  /*dd40*/  HMMA.16816.F32 R4, R76, R20.reuse, R4 ;  /* 0x000000144c04723c */ /* 0x080fe20000001804 */
[----:B----4-:R-:W-:Y:S03]  /*dd50*/  FMUL.FTZ R32, R69, R132 ;  /* 0x0000008445207220 */ /* 0x010fe60000410000 */
[----:B------:R-:W2:Y:S02]  /*dd60*/  MUFU.EX2 R0, R0 ;  /* 0x0000000000007308 */ /* 0x000ea40000000800 */
[C---:B--2---:R-:W-:Y:S02]  /*dd70*/  FMUL.FTZ R10, R0.reuse, R110 ;  /* 0x0000006e000a7220 */ /* 0x044fe40000410000 */
[C---:B------:R-:W-:Y:S06]  /*dd80*/  FMUL.FTZ R11, R0.reuse, R111 ;  /* 0x0000006f000b7220 */ /* 0x040fec0000410000 */
[----:B------:R-:W-:Y:S01]  /*dd90*/  MUFU.EX2 R110, R44 ;  /* 0x0000002c006e7308 */ /* 0x000fe20000000800 */
[C---:B------:R-:W-:Y:S01]  /*dda0*/  FMUL.FTZ R15, R0.reuse, R115 ;  /* 0x00000073000f7220 */ /* 0x040fe20000410000 */
[----:B------:R-:W-:Y:S01]  /*ddb0*/  MOV R115, R85 ;  /* 0x0000005500737202 */ /* 0x000fe20000000f00 */
[C---:B------:R-:W-:Y:S02]  /*ddc0*/  FMUL.FTZ R27, R0.reuse, R127 ;  /* 0x0000007f001b7220 */ /* 0x040fe40000410000 */
[----:B------:R-:W-:Y:S01]  /*ddd0*/  IMAD.MOV.U32 R127, RZ, RZ, R80 ;  /* 0x000000ffff7f7224 */ /* 0x000fe200078e0050 */
[C---:B------:R-:W-:Y:S01]  /*dde0*/  HMMA.16816.F32 R8, R64.reuse, R20, R8 ;  /* 0x000000144008723c */ /* 0x040fe20000001808 */
[C---:B------:R-:W-:Y:S01]  /*ddf0*/  FMUL.FTZ R14, R0.reuse, R114 ;  /* 0x00000072000e7220 */ /* 0x040fe20000410000 */
[----:B------:R-:W2:Y:S01]  /*de00*/  LDSM.16.MT88.4 R80, [R211+0x100] ;  /* 0x00010000d350783b */ /* 0x000ea20000004200 */
[C---:B------:R-:W-:Y:S01]  /*de10*/  FMUL.FTZ R26, R0.reuse, R126 ;  /* 0x0000007e001a7220 */ /* 0x040fe20000410000 */
[----:B------:R-:W-:Y:S01]  /*de20*/  MOV R126, R31 ;  /* 0x0000001f007e7202 */ /* 0x000fe20000000f00 */
[----:B------:R3:W-:Y:S01]  /*de30*/  MUFU.EX2 R111, R28 ;  /* 0x0000001c006f7308 */ /* 0x0007e20000000800 */
[C---:B------:R-:W-:Y:S02]  /*de40*/  FMUL.FTZ R30, R0.reuse, R130 ;  /* 0x00000082001e7220 */ /* 0x040fe40000410000 */
[-C--:B------:R-:W-:Y:S01]  /*de50*/  HMMA.16816.F32 R12, R64, R22.reuse, R12 ;  /* 0x00000016400c723c */ /* 0x080fe2000000180c */
[----:B------:R-:W-:Y:S03]  /*de60*/  FFMA.FTZ R20, R47, c[0x0][0x2d0], -R74 ;  /* 0x0000b4002f147a23 */ /* 0x000fe6000001084a */
[----:B------:R-:W-:Y:S02]  /*de70*/  IMAD.MOV.U32 R130, RZ, RZ, R33 ;  /* 0x000000ffff827224 */ /* 0x000fe400078e0021 */
[C---:B------:R-:W-:Y:S01]  /*de80*/  FMUL.FTZ R33, R69.reuse, R133 ;  /* 0x0000008545217220 */ /* 0x040fe20000410000 */
[----:B------:R4:W-:Y:S01]  /*de90*/  MUFU.EX2 R112, R20 ;  /* 0x0000001400707308 */ /* 0x0009e20000000800 */
[C---:B------:R-:W-:Y:S01]  /*dea0*/  HMMA.16816.F32 R16, R76.reuse, R22, R16 ;  /* 0x000000164c10723c */ /* 0x040fe20000001810 */
[C---:B------:R-:W-:Y:S01]  /*deb0*/  FMUL.FTZ R21, R69.reuse, R121 ;  /* 0x0000007945157220 */ /* 0x040fe20000410000 */
[----:B------:R-:W-:Y:S02]  /*dec0*/  LDSM.16.MT88.4 R132, [R212+0x2900] ;  /* 0x00290000d484783b */ /* 0x000fe40000004200 */
[C---:B------:R-:W-:Y:S01]  /*ded0*/  FMUL.FTZ R31, R0.reuse, R131 ;  /* 0x00000083001f7220 */ /* 0x040fe20000410000 */
[----:B------:R-:W-:Y:S01]  /*dee0*/  MOV R121, R60 ;  /* 0x0000003c00797202 */ /* 0x000fe20000000f00 */
[----:B------:R-:W-:Y:S01]  /*def0*/  FMUL.FTZ R42, R0, R142 ;  /* 0x0000008e002a7220 */ /* 0x000fe20000410000 */
[----:B------:R-:W-:Y:S01]  /*df00*/  MOV R131, R63 ;  /* 0x0000003f00837202 */ /* 0x000fe20000000f00 */
[C---:B------:R-:W-:Y:S01]  /*df10*/  FMUL.FTZ R22, R68.reuse, R122 ;  /* 0x0000007a44167220 */ /* 0x040fe20000410000 */
[----:B------:R5:W-:Y:S03]  /*df20*/  MUFU.EX2 R114, R40 ;  /* 0x0000002800727308 */ /* 0x000be60000000800 */
[----:B------:R-:W-:Y:S02]  /*df30*/  FMUL.FTZ R23, R68, R123 ;  /* 0x0000007b44177220 */ /* 0x000fe40000410000 */
[----:B---3--:R-:W-:Y:S02]  /*df40*/  FMUL.FTZ R28, R2, R128 ;  /* 0x00000080021c7220 */ /* 0x008fe40000410000 */
[----:B------:R-:W-:Y:S02]  /*df50*/  FMUL.FTZ R43, R0, R143 ;  /* 0x0000008f002b7220 */ /* 0x000fe40000410000 */
[----:B------:R-:W-:Y:S01]  /*df60*/  FMUL.FTZ R44, R2, R144 ;  /* 0x00000090022c7220 */ /* 0x000fe20000410000 */
[----:B------:R3:W-:Y:S01]  /*df70*/  MUFU.EX2 R122, R48 ;  /* 0x00000030007a7308 */ /* 0x0007e20000000800 */
[C---:B------:R-:W-:Y:S02]  /*df80*/  FMUL.FTZ R46, R0.reuse, R146 ;  /* 0x00000092002e7220 */ /* 0x040fe40000410000 */
[----:B------:R-:W-:Y:S02]  /*df90*/  FMUL.FTZ R47, R0, R147 ;  /* 0x00000093002f7220 */ /* 0x000fe40000410000 */
[----:B----4-:R-:W-:Y:S02]  /*dfa0*/  FMUL.FTZ R20, R69, R120 ;  /* 0x0000007845147220 */ /* 0x010fe40000410000 */
[----:B------:R-:W-:Y:S02]  /*dfb0*/  IMAD.MOV.U32 R120, RZ, RZ, R84 ;  /* 0x000000ffff787224 */ /* 0x000fe400078e0054 */
[----:B------:R-:W4:Y:S01]  /*dfc0*/  LDSM.16.MT88.4 R84, [R209+0x900] ;  /* 0x00090000d154783b */ /* 0x000f220000004200 */
[----:B------:R1:W-:Y:S01]  /*dfd0*/  MUFU.EX2 R123, R58 ;  /* 0x0000003a007b7308 */ /* 0x0003e20000000800 */
[----:B------:R-:W-:Y:S01]  /*dfe0*/  FMUL.FTZ R60, R2, R160 ;  /* 0x000000a0023c7220 */ /* 0x000fe20000410000 */
[-C--:B------:R-:W-:Y:S01]  /*dff0*/  HMMA.16816.F32 R20, R76, R36.reuse, R20 ;  /* 0x000000244c14723c */ /* 0x080fe20000001814 */
[----:B------:R-:W-:Y:S01]  /*e000*/  FMUL.FTZ R62, R0, R162 ;  /* 0x000000a2003e7220 */ /* 0x000fe20000410000 */
[----:B------:R-:W-:Y:S01]  /*e010*/  MOV R162, R92 ;  /* 0x0000005c00a27202 */ /* 0x000fe20000000f00 */
[----:B------:R-:W-:Y:S02]  /*e020*/  FFMA.FTZ R92, R95, c[0x0][0x2d0], -R75 ;  /* 0x0000b4005f5c7a23 */ /* 0x000fe4000001084b */
[----:B-----5:R-:W-:Y:S02]  /*e030*/  FMUL.FTZ R40, R2, R140 ;  /* 0x0000008c02287220 */ /* 0x020fe40000410000 */
[----:B------:R-:W-:Y:S01]  /*e040*/  FMUL.FTZ R63, R0, R163 ;  /* 0x000000a3003f7220 */ /* 0x000fe20000410000 */
[C---:B------:R-:W-:Y:S01]  /*e050*/  HMMA.16816.F32 R24, R64.reuse, R36, R24 ;  /* 0x000000244018723c */ /* 0x040fe20000001818 */
[----:B------:R-:W-:Y:S03]  /*e060*/  IMAD.MOV.U32 R160, RZ, RZ, R61 ;  /* 0x000000ffffa07224 */ /* 0x000fe600078e003d */
[----:B---3--:R-:W-:Y:S01]  /*e070*/  FMUL.FTZ R48, R69, R148 ;  /* 0x0000009445307220 */ /* 0x008fe20000410000 */
[----:B------:R-:W-:Y:S01]  /*e080*/  MOV R148, R93 ;  /* 0x0000005d00947202 */ /* 0x000fe20000000f00 */
[----:B------:R-:W-:Y:S02]  /*e090*/  FMUL.FTZ R61, R2, R161 ;  /* 0x000000a1023d7220 */ /* 0x000fe40000410000 */
[-C--:B------:R-:W-:Y:S01]  /*e0a0*/  HMMA.16816.F32 R28, R64, R38.reuse, R28 ;  /* 0x00000026401c723c */ /* 0x080fe2000000181c */
[----:B------:R-:W-:Y:S03]  /*e0b0*/  FFMA.FTZ R36, R49, c[0x0][0x2d0], -R96 ;  /* 0x0000b40031247a23 */ /* 0x000fe60000010860 */
[C---:B------:R-:W-:Y:S01]  /*e0c0*/  FMUL.FTZ R37, R69.reuse, R137 ;  /* 0x0000008945257220 */ /* 0x040fe20000410000 */
[----:B------:R3:W-:Y:S01]  /*e0d0*/  MUFU.EX2 R128, R36 ;  /* 0x0000002400807308 */ /* 0x0007e20000000800 */
[C---:B------:R-:W-:Y:S02]  /*e0e0*/  FMUL.FTZ R49, R69.reuse, R149 ;  /* 0x0000009545317220 */ /* 0x040fe40000410000 */
[C---:B------:R-:W-:Y:S01]  /*e0f0*/  HMMA.16816.F32 R32, R76.reuse, R38, R32 ;  /* 0x000000264c20723c */ /* 0x040fe20000001820 */
[----:B------:R-:W-:Y:S03]  /*e100*/  IMAD.MOV.U32 R149, RZ, RZ, R59 ;  /* 0x000000ffff957224 */ /* 0x000fe600078e003b */
[C---:B-1----:R-:W-:Y:S02]  /*e110*/  FMUL.FTZ R58, R0.reuse, R158 ;  /* 0x0000009e003a7220 */ /* 0x042fe40000410000 */
[----:B------:R-:W-:Y:S02]  /*e120*/  FMUL.FTZ R59, R0, R159 ;  /* 0x0000009f003b7220 */ /* 0x000fe40000410000 */
[C---:B------:R-:W-:Y:S02]  /*e130*/  FMUL.FTZ R38, R68.reuse, R138 ;  /* 0x0000008a44267220 */ /* 0x040fe40000410000 */
[----:B------:R-:W-:Y:S02]  /*e140*/  MUFU.EX2 R138, R92 ;  /* 0x0000005c008a7308 */ /* 0x000fe40000000800 */
[----:B------:R-:W-:Y:S02]  /*e150*/  FMUL.FTZ R39, R68, R139 ;  /* 0x0000008b44277220 */ /* 0x000fe40000410000 */
[C---:B---3--:R-:W-:Y:S07]  /*e160*/  FMUL.FTZ R36, R69.reuse, R136 ;  /* 0x0000008845247220 */ /* 0x048fee0000410000 */
[-C--:B------:R-:W-:Y:S08]  /*e170*/  HMMA.16816.F32 R36, R76, R52.reuse, R36 ;  /* 0x000000344c24723c */ /* 0x080ff00000001824 */
[C---:B------:R-:W-:Y:S07]  /*e180*/  HMMA.16816.F32 R40, R64.reuse, R52, R40 ;  /* 0x000000344028723c */ /* 0x040fee0000001828 */
[--C-:B------:R-:W-:Y:S01]  /*e190*/  FFMA.FTZ R52, R56, c[0x0][0x2d0], -R97.reuse ;  /* 0x0000b40038347a23 */ /* 0x100fe20000010861 */
[-C--:B------:R-:W-:Y:S01]  /*e1a0*/  HMMA.16816.F32 R44, R64, R54.reuse, R44 ;  /* 0x00000036402c723c */ /* 0x080fe2000000182c */
[----:B------:R-:W-:Y:S02]  /*e1b0*/  FMUL.FTZ R56, R2, R156 ;  /* 0x0000009c02387220 */ /* 0x000fe40000410000 */
[----:B------:R1:W3:Y:S01]  /*e1c0*/  MUFU.EX2 R113, R52 ;  /* 0x0000003400717308 */ /* 0x0002e20000000800 */
[C---:B------:R-:W-:Y:S04]  /*e1d0*/  FMUL.FTZ R53, R69.reuse, R153 ;  /* 0x0000009945357220 */ /* 0x040fe80000410000 */
[C---:B------:R-:W-:Y:S07]  /*e1e0*/  HMMA.16816.F32 R48, R76.reuse, R54, R48 ;  /* 0x000000364c30723c */ /* 0x040fee0000001830 */
[C---:B------:R-:W-:Y:S02]  /*e1f0*/  FMUL.FTZ R54, R68.reuse, R154 ;  /* 0x0000009a44367220 */ /* 0x040fe40000410000 */
[----:B------:R-:W-:Y:S03]  /*e200*/  FMUL.FTZ R55, R68, R155 ;  /* 0x0000009b44377220 */ /* 0x000fe60000410000 */
[----:B-1----:R-:W-:Y:S07]  /*e210*/  FMUL.FTZ R52, R69, R152 ;  /* 0x0000009845347220 */ /* 0x002fee0000410000 */
[-C--:B--2---:R-:W-:Y:S08]  /*e220*/  HMMA.16816.F32 R52, R76, R80.reuse, R52 ;  /* 0x000000504c34723c */ /* 0x084ff00000001834 */
[C---:B------:R-:W-:Y:S07]  /*e230*/  HMMA.16816.F32 R56, R64.reuse, R80, R56 ;  /* 0x000000504038723c */ /* 0x040fee0000001838 */
[----:B------:R-:W-:Y:S01]  /*e240*/  FFMA.FTZ R80, R88, c[0x0][0x2d0], -R97 ;  /* 0x0000b40058507a23 */ /* 0x000fe20000010861 */
[-C--:B------:R-:W-:Y:S01]  /*e250*/  HMMA.16816.F32 R60, R64, R82.reuse, R60 ;  /* 0x00000052403c723c */ /* 0x080fe2000000183c */
[----:B---3--:R-:W-:Y:S02]  /*e260*/  F2FP.PACK_AB R81, R123, R113 ;  /* 0x000000717b51723e */ /* 0x008fe400000000ff */
[----:B------:R1:W2:Y:S04]  /*e270*/  MUFU.EX2 R161, R80 ;  /* 0x0000005000a17308 */ /* 0x0002a80000000800 */
[C---:B------:R-:W-:Y:S02]  /*e280*/  FMUL.FTZ R64, R69.reuse, R164 ;  /* 0x000000a445407220 */ /* 0x040fe40000410000 */
[----:B------:R-:W-:Y:S03]  /*e290*/  FMUL.FTZ R65, R69, R165 ;  /* 0x000000a545417220 */ /* 0x000fe60000410000 */
[C---:B------:R-:W-:Y:S02]  /*e2a0*/  FMUL.FTZ R66, R68.reuse, R166 ;  /* 0x000000a644427220 */ /* 0x040fe40000410000 */
[----:B------:R-:W-:Y:S07]  /*e2b0*/  FMUL.FTZ R67, R68, R167 ;  /* 0x000000a744437220 */ /* 0x000fee0000410000 */
[----:B------:R-:W-:Y:S01]  /*e2c0*/  HMMA.16816.F32 R64, R76, R82, R64 ;  /* 0x000000524c40723c */ /* 0x000fe20000001840 */
[--C-:B-1----:R-:W-:Y:S06]  /*e2d0*/  FFMA.FTZ R80, R90, c[0x0][0x2d0], -R74.reuse ;  /* 0x0000b4005a507a23 */ /* 0x102fec000001084a */
[----:B------:R-:W-:Y:S01]  /*e2e0*/  F2FP.PACK_AB R76, R149, R127 ;  /* 0x0000007f954c723e */ /* 0x000fe200000000ff */
[----:B------:R-:W1:Y:S01]  /*e2f0*/  LDSM.16.MT88.4 R88, [R212+0x900] ;  /* 0x00090000d458783b */ /* 0x000e620000004200 */
[----:B------:R-:W-:Y:S01]  /*e300*/  F2FP.PACK_AB R77, R148, R126 ;  /* 0x0000007e944d723e */ /* 0x000fe200000000ff */
[----:B------:R3:W-:Y:S02]  /*e310*/  MUFU.EX2 R106, R80 ;  /* 0x00000050006a7308 */ /* 0x0007e40000000800 */
[----:B------:R-:W-:Y:S02]  /*e320*/  F2FP.PACK_AB R78, R112, R130 ;  /* 0x00000082704e723e */ /* 0x000fe400000000ff */
[----:B------:R-:W-:Y:S02]  /*e330*/  F2FP.PACK_AB R79, R111, R129 ;  /* 0x000000816f4f723e */ /* 0x000fe400000000ff */
[----:B------:R-:W-:Y:S02]  /*e340*/  F2FP.PACK_AB R82, R110, R114 ;  /* 0x000000726e52723e */ /* 0x000fe400000000ff */
[----:B--2---:R-:W-:Y:S03]  /*e350*/  F2FP.PACK_AB R83, R161, R104 ;  /* 0x00000068a153723e */ /* 0x004fe600000000ff */
[-C--:B----4-:R-:W-:Y:S01]  /*e360*/  HMMA.16816.F32 R4, R76, R84.reuse, R4 ;  /* 0x000000544c04723c */ /* 0x090fe20000001804 */
[--C-:B---3--:R-:W-:Y:S02]  /*e370*/  FFMA.FTZ R80, R94, c[0x0][0x2d0], -R75.reuse ;  /* 0x0000b4005e507a23 */ /* 0x108fe4000001084b */
[----:B------:R-:W2:Y:S02]  /*e380*/  LDSM.16.MT88.4 R92, [R210+0x900] ;  /* 0x00090000d25c783b */ /* 0x000ea40000004200 */
[----:B------:R3:W-:Y:S02]  /*e390*/  MUFU.EX2 R139, R80 ;  /* 0x00000050008b7308 */ /* 0x0007e40000000800 */
[----:B---3--:R-:W-:Y:S07]  /*e3a0*/  F2FP.PACK_AB R80, R128, R124 ;  /* 0x0000007c8050723e */ /* 0x008fee00000000ff */
[C---:B------:R-:W-:Y:S07]  /*e3b0*/  HMMA.16816.F32 R8, R80.reuse, R84, R8 ;  /* 0x000000545008723c */ /* 0x040fee0000001808 */
[--C-:B------:R-:W-:Y:S01]  /*e3c0*/  FFMA.FTZ R84, R176, c[0x0][0x2d0], -R74.reuse ;  /* 0x0000b400b0547a23 */ /* 0x100fe2000001084a */
[-C--:B------:R-:W-:Y:S03]  /*e3d0*/  HMMA.16816.F32 R12, R80, R86.reuse, R12 ;  /* 0x00000056500c723c */ /* 0x080fe6000000180c */
[----:B------:R3:W-:Y:S05]  /*e3e0*/  MUFU.EX2 R163, R84 ;  /* 0x0000005400a37308 */ /* 0x0007ea0000000800 */
[C---:B------:R-:W-:Y:S08]  /*e3f0*/  HMMA.16816.F32 R16, R76.reuse, R86, R16 ;  /* 0x000000564c10723c */ /* 0x040ff00000001810 */
[-C--:B-1----:R-:W-:Y:S08]  /*e400*/  HMMA.16816.F32 R20, R76, R88.reuse, R20 ;  /* 0x000000584c14723c */ /* 0x082ff00000001814 */
[C---:B------:R-:W-:Y:S01]  /*e410*/  HMMA.16816.F32 R24, R80.reuse, R88, R24 ;  /* 0x000000585018723c */ /* 0x040fe20000001818 */
[----:B---3--:R-:W-:Y:S06]  /*e420*/  FFMA.FTZ R84, R177, c[0x0][0x2d0], -R74 ;  /* 0x0000b400b1547a23 */ /* 0x008fec000001084a */
[--C-:B------:R-:W-:Y:S01]  /*e430*/  FFMA.FTZ R88, R170, c[0x0][0x2d0], -R96.reuse ;  /* 0x0000b400aa587a23 */ /* 0x100fe20000010860 */
[-C--:B------:R-:W-:Y:S01]  /*e440*/  HMMA.16816.F32 R28, R80, R90.reuse, R28 ;  /* 0x0000005a501c723c */ /* 0x080fe2000000181c */
[----:B------:R1:W-:Y:S07]  /*e450*/  MUFU.EX2 R125, R84 ;  /* 0x00000054007d7308 */ /* 0x0003ee0000000800 */
[C---:B------:R-:W-:Y:S03]  /*e460*/  HMMA.16816.F32 R32, R76.reuse, R90, R32 ;  /* 0x0000005a4c20723c */ /* 0x040fe60000001820 */
[----:B------:R3:W-:Y:S05]  /*e470*/  MUFU.EX2 R136, R88 ;  /* 0x0000005800887308 */ /* 0x0007ea0000000800 */
[-C--:B--2---:R-:W-:Y:S08]  /*e480*/  HMMA.16816.F32 R36, R76, R92.reuse, R36 ;  /* 0x0000005c4c24723c */ /* 0x084ff00000001824 */
[C---:B------:R-:W-:Y:S01]  /*e490*/  HMMA.16816.F32 R40, R80.reuse, R92, R40 ;  /* 0x0000005c5028723c */ /* 0x040fe20000001828 */
[----:B-1----:R-:W-:Y:S04]  /*e4a0*/  FFMA.FTZ R84, R171, c[0x0][0x2d0], -R75 ;  /* 0x0000b400ab547a23 */ /* 0x002fe8000001084b */
[----:B------:R1:W-:Y:S02]  /*e4b0*/  MUFU.EX2 R252, R84 ;  /* 0x0000005400fc7308 */ /* 0x0003e40000000800 */
[----:B------:R-:W-:Y:S01]  /*e4c0*/  FFMA.FTZ R92, R168, c[0x0][0x2d0], -R97 ;  /* 0x0000b400a85c7a23 */ /* 0x000fe20000010861 */
[-C--:B------:R-:W-:Y:S01]  /*e4d0*/  HMMA.16816.F32 R44, R80, R94.reuse, R44 ;  /* 0x0000005e502c723c */ /* 0x080fe2000000182c */
[--C-:B---3--:R-:W-:Y:S06]  /*e4e0*/  FFMA.FTZ R88, R173, c[0x0][0x2d0], -R96.reuse ;  /* 0x0000b400ad587a23 */ /* 0x108fec0000010860 */
[----:B------:R2:W-:Y:S01]  /*e4f0*/  MUFU.EX2 R240, R92 ;  /* 0x0000005c00f07308 */ /* 0x0005e20000000800 */
[C---:B------:R-:W-:Y:S09]  /*e500*/  HMMA.16816.F32 R48, R76.reuse, R94, R48 ;  /* 0x0000005e4c30723c */ /* 0x040ff20000001830 */
[----:B------:R3:W-:Y:S03]  /*e510*/  MUFU.EX2 R142, R88 ;  /* 0x00000058008e7308 */ /* 0x0007e60000000800 */
[----:B-1----:R-:W-:Y:S07]  /*e520*/  FFMA.FTZ R84, R174, c[0x0][0x2d0], -R75 ;  /* 0x0000b400ae547a23 */ /* 0x002fee000001084b */
[----:B------:R1:W-:Y:S01]  /*e530*/  MUFU.EX2 R143, R84 ;  /* 0x00000054008f7308 */ /* 0x0003e20000000800 */
[----:B--2---:R-:W-:Y:S09]  /*e540*/  FFMA.FTZ R92, R169, c[0x0][0x2d0], -R97 ;  /* 0x0000b400a95c7a23 */ /* 0x004ff20000010861 */
[----:B------:R2:W-:Y:S01]  /*e550*/  MUFU.EX2 R238, R92 ;  /* 0x0000005c00ee7308 */ /* 0x0005e20000000800 */
[--C-:B---3--:R-:W-:Y:S09]  /*e560*/  FFMA.FTZ R88, R175, c[0x0][0x2d0], -R96.reuse ;  /* 0x0000b400af587a23 */ /* 0x108ff20000010860 */
[----:B------:R3:W4:Y:S01]  /*e570*/  MUFU.EX2 R141, R88 ;  /* 0x00000058008d7308 */ /* 0x0007220000000800 */
[----:B-1----:R-:W-:Y:S09]  /*e580*/  FFMA.FTZ R84, R99, c[0x0][0x2d0], -R96 ;  /* 0x0000b40063547a23 */ /* 0x002ff20000010860 */
[----:B------:R1:W-:Y:S01]  /*e590*/  MUFU.EX2 R137, R84 ;  /* 0x0000005400897308 */ /* 0x0003e20000000800 */
[----:B--2---:R-:W-:Y:S09]  /*e5a0*/  FFMA.FTZ R92, R181, c[0x0][0x2d0], -R75 ;  /* 0x0000b400b55c7a23 */ /* 0x004ff2000001084b */
[----:B------:R2:W-:Y:S01]  /*e5b0*/  MUFU.EX2 R145, R92 ;  /* 0x0000005c00917308 */ /* 0x0005e20000000800 */
[--C-:B---3--:R-:W-:Y:S09]  /*e5c0*/  FFMA.FTZ R88, R178, c[0x0][0x2d0], -R74.reuse ;  /* 0x0000b400b2587a23 */ /* 0x108ff2000001084a */
[----:B------:R3:W-:Y:S01]  /*e5d0*/  MUFU.EX2 R251, R88 ;  /* 0x0000005800fb7308 */ /* 0x0007e20000000800 */
[----:B-1----:R-:W1:Y:S08]  /*e5e0*/  LDSM.16.MT88.4 R84, [R211+0x900] ;  /* 0x00090000d354783b */ /* 0x002e700000004200 */
[----:B--2---:R-:W-:Y:S01]  /*e5f0*/  LDSM.16.MT88.4 R92, [R210+0x1100] ;  /* 0x00110000d25c783b */ /* 0x004fe20000004200 */
[--C-:B---3--:R-:W-:Y:S04]  /*e600*/  FFMA.FTZ R88, R98, c[0x0][0x2d0], -R97.reuse ;  /* 0x0000b40062587a23 */ /* 0x108fe80000010861 */
[----:B------:R2:W3:Y:S01]  /*e610*/  MUFU.EX2 R140, R88 ;  /* 0x00000058008c7308 */ /* 0x0004e20000000800 */
[-C--:B-1----:R-:W-:Y:S08]  /*e620*/  HMMA.16816.F32 R52, R76, R84.reuse, R52 ;  /* 0x000000544c34723c */ /* 0x082ff00000001834 */
[C---:B------:R-:W-:Y:S01]  /*e630*/  HMMA.16816.F32 R56, R80.reuse, R84, R56 ;  /* 0x000000545038723c */ /* 0x040fe20000001838 */
[----:B--2---:R-:W1:Y:S06]  /*e640*/  LDSM.16.MT88.4 R88, [R209+0x1100] ;  /* 0x00110000d158783b */ /* 0x004e6c0000004200 */
[----:B------:R-:W-:Y:S01]  /*e650*/  FFMA.FTZ R84, R172, c[0x0][0x2d0], -R97 ;  /* 0x0000b400ac547a23 */ /* 0x000fe20000010861 */
[-C--:B------:R-:W-:Y:S03]  /*e660*/  HMMA.16816.F32 R60, R80, R86.reuse, R60 ;  /* 0x00000056503c723c */ /* 0x080fe6000000183c */
[----:B------:R2:W5:Y:S04]  /*e670*/  MUFU.EX2 R236, R84 ;  /* 0x0000005400ec7308 */ /* 0x0005680000000800 */
[--C-:B------:R-:W-:Y:S01]  /*e680*/  FFMA.FTZ R80, R184, c[0x0][0x2d0], -R74.reuse ;  /* 0x0000b400b8507a23 */ /* 0x100fe2000001084a */
[----:B------:R-:W-:Y:S01]  /*e690*/  HMMA.16816.F32 R64, R76, R86, R64 ;  /* 0x000000564c40723c */ /* 0x000fe20000001840 */
[----:B----4-:R-:W-:Y:S03]  /*e6a0*/  F2FP.PACK_AB R82, R141, R142 ;  /* 0x0000008e8d52723e */ /* 0x010fe600000000ff */
[----:B---3--:R-:W-:Y:S01]  /*e6b0*/  F2FP.PACK_AB R81, R240, R140 ;  /* 0x0000008cf051723e */ /* 0x008fe200000000ff */
[----:B------:R3:W-:Y:S02]  /*e6c0*/  MUFU.EX2 R147, R80 ;  /* 0x0000005000937308 */ /* 0x0007e40000000800 */
[----:B------:R-:W-:Y:S02]  /*e6d0*/  F2FP.PACK_AB R76, R106, R122 ;  /* 0x0000007a6a4c723e */ /* 0x000fe400000000ff */
[----:B------:R-:W-:Y:S03]  /*e6e0*/  F2FP.PACK_AB R77, R138, R139 ;  /* 0x0000008b8a4d723e */ /* 0x000fe600000000ff */
[----:B------:R-:W-:Y:S02]  /*e6f0*/  F2FP.PACK_AB R78, R125, R163 ;  /* 0x000000a37d4e723e */ /* 0x000fe400000000ff */
[----:B------:R-:W-:Y:S01]  /*e700*/  F2FP.PACK_AB R79, R143, R252 ;  /* 0x000000fc8f4f723e */ /* 0x000fe200000000ff */
[----:B--2---:R-:W2:Y:S01]  /*e710*/  LDSM.16.MT88.4 R84, [R212+0x1100] ;  /* 0x00110000d454783b */ /* 0x004ea20000004200 */
[----:B-----5:R-:W-:Y:S05]  /*e720*/  F2FP.PACK_AB R83, R236, R238 ;  /* 0x000000eeec53723e */ /* 0x020fea00000000ff */
[-C--:B-1----:R-:W-:Y:S01]  /*e730*/  HMMA.16816.F32 R4, R76, R88.reuse, R4 ;  /* 0x000000584c04723c */ /* 0x082fe20000001804 */
[--C-:B---3--:R-:W-:Y:S04]  /*e740*/  FFMA.FTZ R80, R179, c[0x0][0x2d0], -R75.reuse ;  /* 0x0000b400b3507a23 */ /* 0x108fe8000001084b */
[----:B------:R1:W-:Y:S02]  /*e750*/  MUFU.EX2 R146, R80 ;  /* 0x0000005000927308 */ /* 0x0003e40000000800 */
[----:B-1----:R-:W-:Y:S07]  /*e760*/  F2FP.PACK_AB R80, R136, R137 ;  /* 0x000000898850723e */ /* 0x002fee00000000ff */
[C---:B------:R-:W-:Y:S07]  /*e770*/  HMMA.16816.F32 R8, R80.reuse, R88, R8 ;  /* 0x000000585008723c */ /* 0x040fee0000001808 */
[--C-:B------:R-:W-:Y:S01]  /*e780*/  FFMA.FTZ R88, R195, c[0x0][0x2d0], -R74.reuse ;  /* 0x0000b400c3587a23 */ /* 0x100fe2000001084a */
[-C--:B------:R-:W-:Y:S03]  /*e790*/  HMMA.16816.F32 R12, R80, R90.reuse, R12 ;  /* 0x0000005a500c723c */ /* 0x080fe6000000180c */
[----:B------:R1:W-:Y:S05]  /*e7a0*/  MUFU.EX2 R235, R88 ;  /* 0x0000005800eb7308 */ /* 0x0003ea0000000800 */
[C---:B------:R-:W-:Y:S08]  /*e7b0*/  HMMA.16816.F32 R16, R76.reuse, R90, R16 ;  /* 0x0000005a4c10723c */ /* 0x040ff00000001810 */
[-C--:B--2---:R-:W-:Y:S08]  /*e7c0*/  HMMA.16816.F32 R20, R76, R84.reuse, R20 ;  /* 0x000000544c14723c */ /* 0x084ff00000001814 */
[C---:B------:R-:W-:Y:S01]  /*e7d0*/  HMMA.16816.F32 R24, R80.reuse, R84, R24 ;  /* 0x000000545018723c */ /* 0x040fe20000001818 */
[----:B-1----:R-:W-:Y:S06]  /*e7e0*/  FFMA.FTZ R88, R196, c[0x0][0x2d0], -R74 ;  /* 0x0000b400c4587a23 */ /* 0x002fec000001084a */
[--C-:B------:R-:W-:Y:S01]  /*e7f0*/  FFMA.FTZ R84, R185, c[0x0][0x2d0], -R96.reuse ;  /* 0x0000b400b9547a23 */ /* 0x100fe20000010860 */
[-C--:B------:R-:W-:Y:S01]  /*e800*/  HMMA.16816.F32 R28, R80, R86.reuse, R28 ;  /* 0x00000056501c723c */ /* 0x080fe2000000181c */
[----:B------:R1:W-:Y:S07]  /*e810*/  MUFU.EX2 R196, R88 ;  /* 0x0000005800c47308 */ /* 0x0003ee0000000800 */
[C---:B------:R-:W-:Y:S03]  /*e820*/  HMMA.16816.F32 R32, R76.reuse, R86, R32 ;  /* 0x000000564c20723c */ /* 0x040fe60000001820 */
[----:B------:R2:W-:Y:S05]  /*e830*/  MUFU.EX2 R144, R84 ;  /* 0x0000005400907308 */ /* 0x0005ea0000000800 */
[-C--:B------:R-:W-:Y:S08]  /*e840*/  HMMA.16816.F32 R36, R76, R92.reuse, R36 ;  /* 0x0000005c4c24723c */ /* 0x080ff00000001824 */
[C---:B------:R-:W-:Y:S01]  /*e850*/  HMMA.16816.F32 R40, R80.reuse, R92, R40 ;  /* 0x0000005c5028723c */ /* 0x040fe20000001828 */
[----:B-1----:R-:W-:Y:S04]  /*e860*/  FFMA.FTZ R88, R190, c[0x0][0x2d0], -R75 ;  /* 0x0000b400be587a23 */ /* 0x002fe8000001084b */
[----:B------:R1:W-:Y:S02]  /*e870*/  MUFU.EX2 R195, R88 ;  /* 0x0000005800c37308 */ /* 0x0003e40000000800 */
[----:B------:R-:W-:Y:S01]  /*e880*/  FFMA.FTZ R92, R183, c[0x0][0x2d0], -R97 ;  /* 0x0000b400b75c7a23 */ /* 0x000fe20000010861 */
[-C--:B------:R-:W-:Y:S01]  /*e890*/  HMMA.16816.F32 R44, R80, R94.reuse, R44 ;  /* 0x0000005e502c723c */ /* 0x080fe2000000182c */
[----:B------:R-:W-:Y:S03]  /*e8a0*/  MOV R183, R101 ;  /* 0x0000006500b77202 */ /* 0x000fe60000000f00 */
[--C-:B--2---:R-:W-:Y:S03]  /*e8b0*/  FFMA.FTZ R84, R188, c[0x0][0x2d0], -R96.reuse ;  /* 0x0000b400bc547a23 */ /* 0x104fe60000010860 */
[----:B------:R2:W-:Y:S01]  /*e8c0*/  MUFU.EX2 R155, R92 ;  /* 0x0000005c009b7308 */ /* 0x0005e20000000800 */
[C---:B------:R-:W-:Y:S09]  /*e8d0*/  HMMA.16816.F32 R48, R76.reuse, R94, R48 ;  /* 0x0000005e4c30723c */ /* 0x040ff20000001830 */
[----:B------:R3:W-:Y:S03]  /*e8e0*/  MUFU.EX2 R190, R84 ;  /* 0x0000005400be7308 */ /* 0x0007e60000000800 */
[----:B-1----:R-:W-:Y:S07]  /*e8f0*/  FFMA.FTZ R88, R192, c[0x0][0x2d0], -R75 ;  /* 0x0000b400c0587a23 */ /* 0x002fee000001084b */
[----:B------:R1:W-:Y:S01]  /*e900*/  MUFU.EX2 R192, R88 ;  /* 0x0000005800c07308 */ /* 0x0003e20000000800 */
[----:B--2---:R-:W-:Y:S09]  /*e910*/  FFMA.FTZ R92, R186, c[0x0][0x2d0], -R97 ;  /* 0x0000b400ba5c7a23 */ /* 0x004ff20000010861 */
[----:B------:R2:W-:Y:S01]  /*e920*/  MUFU.EX2 R154, R92 ;  /* 0x0000005c009a7308 */ /* 0x0005e20000000800 */
[--C-:B---3--:R-:W-:Y:S01]  /*e930*/  FFMA.FTZ R84, R189, c[0x0][0x2d0], -R96.reuse ;  /* 0x0000b400bd547a23 */ /* 0x108fe20000010860 */
[----:B------:R-:W-:Y:S08]  /*e940*/  MOV R189, R103 ;  /* 0x0000006700bd7202 */ /* 0x000ff00000000f00 */
[----:B------:R3:W-:Y:S01]  /*e950*/  MUFU.EX2 R185, R84 ;  /* 0x0000005400b97308 */ /* 0x0007e20000000800 */
[----:B-1----:R-:W1:Y:S01]  /*e960*/  LDSM.16.MT88.4 R88, [R211+0x1100] ;  /* 0x00110000d358783b */ /* 0x002e620000004200 */
[----:B--2---:R-:W-:Y:S01]  /*e970*/  FFMA.FTZ R92, R203, c[0x0][0x2d0], -R75 ;  /* 0x0000b400cb5c7a23 */ /* 0x004fe2000001084b */
[----:B------:R-:W-:Y:S07]  /*e980*/  MOV R203, R113 ;  /* 0x0000007100cb7202 */ /* 0x000fee0000000f00 */
[----:B------:R2:W-:Y:S01]  /*e990*/  MUFU.EX2 R178, R92 ;  /* 0x0000005c00b27308 */ /* 0x0005e20000000800 */
[----:B---3--:R-:W-:Y:S02]  /*e9a0*/  FFMA.FTZ R84, R191, c[0x0][0x2d0], -R96 ;  /* 0x0000b400bf547a23 */ /* 0x008fe40000010860 */
[----:B------:R-:W-:Y:S07]  /*e9b0*/  IMAD.MOV.U32 R191, RZ, RZ, R102 ;  /* 0x000000ffffbf7224 */ /* 0x000fee00078e0066 */
[----:B------:R3:W4:Y:S01]  /*e9c0*/  MUFU.EX2 R188, R84 ;  /* 0x0000005400bc7308 */ /* 0x0007220000000800 */
[----:B--2---:R-:W-:Y:S01]  /*e9d0*/  LDSM.16.MT88.4 R92, [R210+0x1900] ;  /* 0x00190000d25c783b */ /* 0x004fe20000004200 */
[-C--:B-1----:R-:W-:Y:S08]  /*e9e0*/  HMMA.16816.F32 R52, R76, R88.reuse, R52 ;  /* 0x000000584c34723c */ /* 0x082ff00000001834 */
[C---:B------:R-:W-:Y:S01]  /*e9f0*/  HMMA.16816.F32 R56, R80.reuse, R88, R56 ;  /* 0x000000585038723c */ /* 0x040fe20000001838 */
[----:B---3--:R-:W-:Y:S02]  /*ea00*/  FFMA.FTZ R84, R197, c[0x0][0x2d0], -R74 ;  /* 0x0000b400c5547a23 */ /* 0x008fe4000001084a */
[----:B------:R-:W2:Y:S02]  /*ea10*/  LDL.LU R197, [R1+0x18] ;  /* 0x0000180001c57983 */ /* 0x000ea40000300800 */
[----:B------:R1:W-:Y:S02]  /*ea20*/  MUFU.EX2 R184, R84 ;  /* 0x0000005400b87308 */ /* 0x0003e40000000800 */
[----:B------:R-:W3:Y:S01]  /*ea30*/  LDL.LU R186, [R1+0x14] ;  /* 0x0000140001ba7983 */ /* 0x000ee20000300800 */
[-C--:B------:R-:W-:Y:S01]  /*ea40*/  HMMA.16816.F32 R60, R80, R90.reuse, R60 ;  /* 0x0000005a503c723c */ /* 0x080fe2000000183c */
[----:B------:R-:W-:Y:S03]  /*ea50*/  FFMA.FTZ R88, R187, c[0x0][0x2d0], -R97 ;  /* 0x0000b400bb587a23 */ /* 0x000fe60000010861 */
[----:B------:R-:W-:Y:S03]  /*ea60*/  IMAD.MOV.U32 R187, RZ, RZ, R100 ;  /* 0x000000ffffbb7224 */ /* 0x000fe600078e0064 */
[--C-:B------:R-:W-:Y:S01]  /*ea70*/  FFMA.FTZ R80, R206, c[0x0][0x2d0], -R74.reuse ;  /* 0x0000b400ce507a23 */ /* 0x100fe2000001084a */
[----:B------:R-:W-:Y:S01]  /*ea80*/  HMMA.16816.F32 R64, R76, R90, R64 ;  /* 0x0000005a4c40723c */ /* 0x000fe20000001840 */
[----:B----4-:R-:W-:Y:S02]  /*ea90*/  F2FP.PACK_AB R82, R188, R185 ;  /* 0x000000b9bc52723e */ /* 0x010fe400000000ff */
[----:B------:R4:W-:Y:S01]  /*eaa0*/  MUFU.EX2 R179, R80 ;  /* 0x0000005000b37308 */ /* 0x0009e20000000800 */
[----:B------:R-:W-:Y:S03]  /*eab0*/  IMAD.MOV.U32 R206, RZ, RZ, R111 ;  /* 0x000000ffffce7224 */ /* 0x000fe600078e006f */
[----:B------:R-:W-:Y:S02]  /*eac0*/  F2FP.PACK_AB R76, R147, R251 ;  /* 0x000000fb934c723e */ /* 0x000fe400000000ff */
[----:B------:R-:W-:Y:S03]  /*ead0*/  F2FP.PACK_AB R77, R145, R146 ;  /* 0x00000092914d723e */ /* 0x000fe600000000ff */
[----:B------:R-:W-:Y:S01]  /*eae0*/  F2FP.PACK_AB R78, R196, R235 ;  /* 0x000000ebc44e723e */ /* 0x000fe200000000ff */
[----:B-1----:R-:W-:Y:S01]  /*eaf0*/  FFMA.FTZ R84, R180, c[0x0][0x2d0], -R97 ;  /* 0x0000b400b4547a23 */ /* 0x002fe20000010861 */
[----:B------:R-:W-:Y:S01]  /*eb00*/  F2FP.PACK_AB R79, R192, R195 ;  /* 0x000000c3c04f723e */ /* 0x000fe200000000ff */
[----:B------:R-:W1:Y:S10]  /*eb10*/  MUFU.EX2 R180, R88 ;  /* 0x0000005800b47308 */ /* 0x000e740000000800 */
[----:B------:R5:W5:Y:S01]  /*eb20*/  MUFU.EX2 R181, R84 ;  /* 0x0000005400b57308 */ /* 0x000b620000000800 */
[--C-:B----4-:R-:W-:Y:S01]  /*eb30*/  FFMA.FTZ R80, R200, c[0x0][0x2d0], -R75.reuse ;  /* 0x0000b400c8507a23 */ /* 0x110fe2000001084b */
[----:B------:R-:W-:Y:S08]  /*eb40*/  MOV R200, R112 ;  /* 0x0000007000c87202 */ /* 0x000ff00000000f00 */
[----:B------:R4:W-:Y:S01]  /*eb50*/  MUFU.EX2 R153, R80 ;  /* 0x0000005000997308 */ /* 0x0009e20000000800 */
[----:B-1----:R-:W-:Y:S01]  /*eb60*/  F2FP.PACK_AB R83, R180, R154 ;  /* 0x0000009ab453723e */ /* 0x002fe200000000ff */
[----:B------:R-:W-:Y:S08]  /*eb70*/  LDSM.16.MT88.4 R88, [R212+0x1900] ;  /* 0x00190000d458783b */ /* 0x000ff00000004200 */
[----:B-----5:R-:W1:Y:S01]  /*eb80*/  LDSM.16.MT88.4 R84, [R209+0x1900] ;  /* 0x00190000d154783b */ /* 0x020e620000004200 */
[----:B------:R-:W-:Y:S02]  /*eb90*/  F2FP.PACK_AB R81, R155, R181 ;  /* 0x000000b59b51723e */ /* 0x000fe400000000ff */
[----:B----4-:R-:W-:Y:S01]  /*eba0*/  F2FP.PACK_AB R80, R190, R144 ;  /* 0x00000090be50723e */ /* 0x010fe200000000ff */
[-C--:B-1----:R-:W-:Y:S08]  /*ebb0*/  HMMA.16816.F32 R4, R76, R84.reuse, R4 ;  /* 0x000000544c04723c */ /* 0x082ff00000001804 */
[C---:B------:R-:W-:Y:S07]  /*ebc0*/  HMMA.16816.F32 R8, R80.reuse, R84, R8 ;  /* 0x000000545008723c */ /* 0x040fee0000001808 */
[----:B------:R-:W-:Y:S01]  /*ebd0*/  FFMA.FTZ R84, R232, c[0x0][0x2d0], -R74 ;  /* 0x0000b400e8547a23 */ /* 0x000fe2000001084a */
[-C--:B------:R-:W-:Y:S01]  /*ebe0*/  HMMA.16816.F32 R12, R80, R86.reuse, R12 ;  /* 0x00000056500c723c */ /* 0x080fe2000000180c */
[----:B------:R-:W-:Y:S02]  /*ebf0*/  IMAD.MOV.U32 R232, RZ, RZ, R114 ;  /* 0x000000ffffe87224 */ /* 0x000fe400078e0072 */
[----:B------:R1:W-:Y:S05]  /*ec00*/  MUFU.EX2 R159, R84 ;  /* 0x00000054009f7308 */ /* 0x0003ea0000000800 */
[C---:B------:R-:W-:Y:S08]  /*ec10*/  HMMA.16816.F32 R16, R76.reuse, R86, R16 ;  /* 0x000000564c10723c */ /* 0x040ff00000001810 */
[-C--:B------:R-:W-:Y:S08]  /*ec20*/  HMMA.16816.F32 R20, R76, R88.reuse, R20 ;  /* 0x000000584c14723c */ /* 0x080ff00000001814 */
[C---:B------:R-:W-:Y:S01]  /*ec30*/  HMMA.16816.F32 R24, R80.reuse, R88, R24 ;  /* 0x000000585018723c */ /* 0x040fe20000001818 */
[----:B-1----:R-:W-:Y:S03]  /*ec40*/  FFMA.FTZ R84, R233, c[0x0][0x2d0], -R74 ;  /* 0x0000b400e9547a23 */ /* 0x002fe6000001084a */
[----:B------:R-:W-:Y:S03]  /*ec50*/  MOV R233, R115 ;  /* 0x0000007300e97202 */ /* 0x000fe60000000f00 */
[----:B------:R-:W-:Y:S01]  /*ec60*/  FFMA.FTZ R88, R205, c[0x0][0x2d0], -R96 ;  /* 0x0000b400cd587a23 */ /* 0x000fe20000010860 */
[-C--:B------:R-:W-:Y:S01]  /*ec70*/  HMMA.16816.F32 R28, R80, R90.reuse, R28 ;  /* 0x0000005a501c723c */ /* 0x080fe2000000181c */
[----:B------:R1:W-:Y:S03]  /*ec80*/  MUFU.EX2 R177, R84 ;  /* 0x0000005400b17308 */ /* 0x0003e60000000800 */
[----:B------:R-:W-:Y:S04]  /*ec90*/  MOV R205, R150 ;  /* 0x0000009600cd7202 */ /* 0x000fe80000000f00 */
[C---:B------:R-:W-:Y:S03]  /*eca0*/  HMMA.16816.F32 R32, R76.reuse, R90, R32 ;  /* 0x0000005a4c20723c */ /* 0x040fe60000001820 */
[----:B------:R4:W-:Y:S05]  /*ecb0*/  MUFU.EX2 R157, R88 ;  /* 0x00000058009d7308 */ /* 0x0009ea0000000800 */
[-C--:B------:R-:W-:Y:S08]  /*ecc0*/  HMMA.16816.F32 R36, R76, R92.reuse, R36 ;  /* 0x0000005c4c24723c */ /* 0x080ff00000001824 */
[C---:B------:R-:W-:Y:S01]  /*ecd0*/  HMMA.16816.F32 R40, R80.reuse, R92, R40 ;  /* 0x0000005c5028723c */ /* 0x040fe20000001828 */
[----:B-1----:R-:W-:Y:S03]  /*ece0*/  FFMA.FTZ R84, R230, c[0x0][0x2d0], -R75 ;  /* 0x0000b400e6547a23 */ /* 0x002fe6000001084b */
[----:B------:R-:W-:Y:S01]  /*ecf0*/  IMAD.MOV.U32 R230, RZ, RZ, R120 ;  /* 0x000000ffffe67224 */ /* 0x000fe200078e0078 */
[----:B------:R1:W-:Y:S01]  /*ed00*/  MUFU.EX2 R158, R84 ;  /* 0x00000054009e7308 */ /* 0x0003e20000000800 */
[----:B------:R-:W-:Y:S02]  /*ed10*/  IMAD.MOV.U32 R120, RZ, RZ, R108 ;  /* 0x000000ffff787224 */ /* 0x000fe400078e006c */
[-C--:B------:R-:W-:Y:S01]  /*ed20*/  HMMA.16816.F32 R44, R80, R94.reuse, R44 ;  /* 0x0000005e502c723c */ /* 0x080fe2000000182c */
[----:B------:R-:W-:Y:S03]  /*ed30*/  FFMA.FTZ R92, R201, c[0x0][0x2d0], -R97 ;  /* 0x0000b400c95c7a23 */ /* 0x000fe60000010861 */
[----:B----4-:R-:W-:Y:S02]  /*ed40*/  FFMA.FTZ R88, R207, c[0x0][0x2d0], -R96 ;  /* 0x0000b400cf587a23 */ /* 0x010fe40000010860 */
[----:B------:R-:W-:Y:S01]  /*ed50*/  IMAD.MOV.U32 R207, RZ, RZ, R160 ;  /* 0x000000ffffcf7224 */ /* 0x000fe200078e00a0 */
[----:B------:R4:W-:Y:S01]  /*ed60*/  MUFU.EX2 R172, R92 ;  /* 0x0000005c00ac7308 */ /* 0x0009e20000000800 */
[C---:B------:R-:W-:Y:S09]  /*ed70*/  HMMA.16816.F32 R48, R76.reuse, R94, R48 ;  /* 0x0000005e4c30723c */ /* 0x040ff20000001830 */
[----:B------:R5:W-:Y:S03]  /*ed80*/  MUFU.EX2 R175, R88 ;  /* 0x0000005800af7308 */ /* 0x000be60000000800 */
[----:B-1----:R-:W-:Y:S02]  /*ed90*/  FFMA.FTZ R84, R231, c[0x0][0x2d0], -R75 ;  /* 0x0000b400e7547a23 */ /* 0x002fe4000001084b */
[----:B------:R-:W-:Y:S01]  /*eda0*/  IMAD.MOV.U32 R231, RZ, RZ, R189 ;  /* 0x000000ffffe77224 */ /* 0x000fe200078e00bd */
[----:B------:R-:W-:Y:S04]  /*edb0*/  MOV R189, R163 ;  /* 0x000000a300bd7202 */ /* 0x000fe80000000f00 */
[----:B------:R1:W-:Y:S01]  /*edc0*/  MUFU.EX2 R176, R84 ;  /* 0x0000005400b07308 */ /* 0x0003e20000000800 */
[----:B----4-:R-:W-:Y:S09]  /*edd0*/  FFMA.FTZ R92, R202, c[0x0][0x2d0], -R97 ;  /* 0x0000b400ca5c7a23 */ /* 0x010ff20000010861 */
[----:B------:R4:W-:Y:S01]  /*ede0*/  MUFU.EX2 R171, R92 ;  /* 0x0000005c00ab7308 */ /* 0x0009e20000000800 */
[--C-:B-----5:R-:W-:Y:S01]  /*edf0*/  FFMA.FTZ R88, R229, c[0x0][0x2d0], -R96.reuse ;  /* 0x0000b400e5587a23 */ /* 0x120fe20000010860 */
[----:B------:R-:W-:Y:S08]  /*ee00*/  MOV R229, R109 ;  /* 0x0000006d00e57202 */ /* 0x000ff00000000f00 */
[----:B------:R5:W2:Y:S01]  /*ee10*/  MUFU.EX2 R174, R88 ;  /* 0x0000005800ae7308 */ /* 0x000aa20000000800 */
[----:B-1----:R-:W-:Y:S01]  /*ee20*/  FFMA.FTZ R84, R204, c[0x0][0x2d0], -R96 ;  /* 0x0000b400cc547a23 */ /* 0x002fe20000010860 */
[----:B------:R-:W-:Y:S01]  /*ee30*/  MOV R204, R191 ;  /* 0x000000bf00cc7202 */ /* 0x000fe20000000f00 */
[----:B------:R-:W-:Y:S07]  /*ee40*/  IMAD.MOV.U32 R191, RZ, RZ, R162 ;  /* 0x000000ffffbf7224 */ /* 0x000fee00078e00a2 */
[----:B------:R1:W-:Y:S01]  /*ee50*/  MUFU.EX2 R152, R84 ;  /* 0x0000005400987308 */ /* 0x0003e20000000800 */
[----:B----4-:R-:W-:Y:S09]  /*ee60*/  FFMA.FTZ R92, R241, c[0x0][0x2d0], -R75 ;  /* 0x0000b400f15c7a23 */ /* 0x010ff2000001084b */
[----:B------:R4:W-:Y:S01]  /*ee70*/  MUFU.EX2 R103, R92 ;  /* 0x0000005c00677308 */ /* 0x0009e20000000800 */
[--C-:B-----5:R-:W-:Y:S02]  /*ee80*/  FFMA.FTZ R88, R237, c[0x0][0x2d0], -R74.reuse ;  /* 0x0000b400ed587a23 */ /* 0x120fe4000001084a */
[----:B------:R-:W-:Y:S07]  /*ee90*/  IMAD.MOV.U32 R237, RZ, RZ, R105 ;  /* 0x000000ffffed7224 */ /* 0x000fee00078e0069 */
[----:B------:R5:W-:Y:S01]  /*eea0*/  MUFU.EX2 R173, R88 ;  /* 0x0000005800ad7308 */ /* 0x000be20000000800 */
[----:B-1----:R-:W1:Y:S08]  /*eeb0*/  LDSM.16.MT88.4 R84, [R211+0x1900] ;  /* 0x00190000d354783b */ /* 0x002e700000004200 */
[----:B----4-:R-:W-:Y:S01]  /*eec0*/  LDSM.16.MT88.4 R92, [R210+0x2100] ;  /* 0x00210000d25c783b */ /* 0x010fe20000004200 */
[----:B-----5:R-:W-:Y:S01]  /*eed0*/  FFMA.FTZ R88, R198, c[0x0][0x2d0], -R97 ;  /* 0x0000b400c6587a23 */ /* 0x020fe20000010861 */
[----:B------:R-:W-:Y:S02]  /*eee0*/  MOV R198, R121 ;  /* 0x0000007900c67202 */ /* 0x000fe40000000f00 */
[----:B------:R-:W-:Y:S01]  /*eef0*/  MOV R121, R107 ;  /* 0x0000006b00797202 */ /* 0x000fe20000000f00 */
[----:B------:R4:W5:Y:S01]  /*ef00*/  MUFU.EX2 R156, R88 ;  /* 0x00000058009c7308 */ /* 0x0009620000000800 */
[----:B--2---:R-:W-:Y:S01]  /*ef10*/  FFMA.FTZ R68, R68, R197, R183 ;  /* 0x000000c544447223 */ /* 0x004fe200000100b7 */
[----:B------:R-:W-:Y:S01]  /*ef20*/  MOV R183, R106 ;  /* 0x0000006a00b77202 */ /* 0x000fe20000000f00 */
[-C--:B-1----:R-:W-:Y:S01]  /*ef30*/  HMMA.16816.F32 R52, R76, R84.reuse, R52 ;  /* 0x000000544c34723c */ /* 0x082fe20000001834 */
[----:B---3--:R-:W-:Y:S01]  /*ef40*/  FFMA.FTZ R69, R69, R186, R187 ;  /* 0x000000ba45457223 */ /* 0x008fe200000100bb */
[----:B------:R-:W-:Y:S02]  /*ef50*/  MOV R186, R104 ;  /* 0x0000006800ba7202 */ /* 0x000fe40000000f00 */
[----:B------:R-:W-:Y:S02]  /*ef60*/  MOV R187, R110 ;  /* 0x0000006e00bb7202 */ /* 0x000fe40000000f00 */
[----:B------:R-:W-:Y:S02]  /*ef70*/  MOV R197, R161 ;  /* 0x000000a100c57202 */ /* 0x000fe40000000f00 */
[C---:B------:R-:W-:Y:S01]  /*ef80*/  HMMA.16816.F32 R56, R80.reuse, R84, R56 ;  /* 0x000000545038723c */ /* 0x040fe20000001838 */
[----:B----4-:R-:W1:Y:S06]  /*ef90*/  LDSM.16.MT88.4 R88, [R209+0x2100] ;  /* 0x00210000d158783b */ /* 0x010e6c0000004200 */
[----:B------:R-:W-:Y:S01]  /*efa0*/  FFMA.FTZ R84, R193, c[0x0][0x2d0], -R97 ;  /* 0x0000b400c1547a23 */ /* 0x000fe20000010861 */
[-C--:B------:R-:W-:Y:S03]  /*efb0*/  HMMA.16816.F32 R60, R80, R86.reuse, R60 ;  /* 0x00000056503c723c */ /* 0x080fe6000000183c */
[----:B------:R2:W3:Y:S04]  /*efc0*/  MUFU.EX2 R98, R84 ;  /* 0x0000005400627308 */ /* 0x0004e80000000800 */
[--C-:B------:R-:W-:Y:S01]  /*efd0*/  FFMA.FTZ R80, R243, c[0x0][0x2d0], -R74.reuse ;  /* 0x0000b400f3507a23 */ /* 0x100fe2000001084a */
[----:B------:R-:W-:Y:S01]  /*efe0*/  HMMA.16816.F32 R64, R76, R86, R64 ;  /* 0x000000564c40723c */ /* 0x000fe20000001840 */
[----:B------:R-:W-:Y:S03]  /*eff0*/  F2FP.PACK_AB R82, R174, R175 ;  /* 0x000000afae52723e */ /* 0x000fe600000000ff */
[----:B-----5:R-:W-:Y:S01]  /*f000*/  F2FP.PACK_AB R81, R172, R156 ;  /* 0x0000009cac51723e */ /* 0x020fe200000000ff */
[----:B------:R4:W5:Y:S02]  /*f010*/  MUFU.EX2 R170, R80 ;  /* 0x0000005000aa7308 */ /* 0x0009640000000800 */
[----:B------:R-:W-:Y:S02]  /*f020*/  F2FP.PACK_AB R76, R179, R184 ;  /* 0x000000b8b34c723e */ /* 0x000fe400000000ff */
[----:B------:R-:W-:Y:S03]  /*f030*/  F2FP.PACK_AB R77, R178, R153 ;  /* 0x00000099b24d723e */ /* 0x000fe600000000ff */
[----:B------:R-:W-:Y:S02]  /*f040*/  F2FP.PACK_AB R78, R177, R159 ;  /* 0x0000009fb14e723e */ /* 0x000fe400000000ff */
[----:B------:R-:W-:Y:S01]  /*f050*/  F2FP.PACK_AB R79, R176, R158 ;  /* 0x0000009eb04f723e */ /* 0x000fe200000000ff */
[----:B--2---:R-:W2:Y:S01]  /*f060*/  LDSM.16.MT88.4 R84, [R212+0x2100] ;  /* 0x00210000d454783b */ /* 0x004ea20000004200 */
[----:B---3--:R-:W-:Y:S05]  /*f070*/  F2FP.PACK_AB R83, R98, R171 ;  /* 0x000000ab6253723e */ /* 0x008fea00000000ff */
[-C--:B-1----:R-:W-:Y:S01]  /*f080*/  HMMA.16816.F32 R4, R76, R88.reuse, R4 ;  /* 0x000000584c04723c */ /* 0x082fe20000001804 */
[--C-:B----4-:R-:W-:Y:S01]  /*f090*/  FFMA.FTZ R80, R239, c[0x0][0x2d0], -R75.reuse ;  /* 0x0000b400ef507a23 */ /* 0x110fe2000001084b */
[----:B-----5:R-:W-:Y:S03]  /*f0a0*/  F2FP.PACK_AB R164, R170, R173 ;  /* 0x000000adaaa4723e */ /* 0x020fe600000000ff */
[----:B------:R1:W3:Y:S02]  /*f0b0*/  MUFU.EX2 R169, R80 ;  /* 0x0000005000a97308 */ /* 0x0002e40000000800 */
[----:B-1----:R-:W-:Y:S02]  /*f0c0*/  F2FP.PACK_AB R80, R157, R152 ;  /* 0x000000989d50723e */ /* 0x002fe400000000ff */
[----:B---3--:R-:W-:Y:S05]  /*f0d0*/  F2FP.PACK_AB R165, R103, R169 ;  /* 0x000000a967a5723e */ /* 0x008fea00000000ff */
[C---:B------:R-:W-:Y:S07]  /*f0e0*/  HMMA.16816.F32 R8, R80.reuse, R88, R8 ;  /* 0x000000585008723c */ /* 0x040fee0000001808 */
[--C-:B------:R-:W-:Y:S01]  /*f0f0*/  FFMA.FTZ R88, R249, c[0x0][0x2d0], -R74.reuse ;  /* 0x0000b400f9587a23 */ /* 0x100fe2000001084a */
[-C--:B------:R-:W-:Y:S01]  /*f100*/  HMMA.16816.F32 R12, R80, R90.reuse, R12 ;  /* 0x0000005a500c723c */ /* 0x080fe2000000180c */
[----:B------:R-:W-:Y:S02]  /*f110*/  FFMA.FTZ R74, R250, c[0x0][0x2d0], -R74 ;  /* 0x0000b400fa4a7a23 */ /* 0x000fe4000001084a */
[----:B------:R1:W-:Y:S05]  /*f120*/  MUFU.EX2 R168, R88 ;  /* 0x0000005800a87308 */ /* 0x0003ea0000000800 */
[C---:B------:R-:W-:Y:S05]  /*f130*/  HMMA.16816.F32 R16, R76.reuse, R90, R16 ;  /* 0x0000005a4c10723c */ /* 0x040fea0000001810 */
[----:B------:R3:W4:Y:S03]  /*f140*/  MUFU.EX2 R102, R74 ;  /* 0x0000004a00667308 */ /* 0x0007260000000800 */
[-C--:B--2---:R-:W-:Y:S08]  /*f150*/  HMMA.16816.F32 R20, R76, R84.reuse, R20 ;  /* 0x000000544c14723c */ /* 0x084ff00000001814 */
[C---:B------:R-:W-:Y:S01]  /*f160*/  HMMA.16816.F32 R24, R80.reuse, R84, R24 ;  /* 0x000000545018723c */ /* 0x040fe20000001818 */
[----:B-1----:R-:W1:Y:S07]  /*f170*/  LDSM.16.MT88.4 R88, [R211+0x2100] ;  /* 0x00210000d358783b */ /* 0x002e6e0000004200 */
[-C--:B------:R-:W-:Y:S01]  /*f180*/  HMMA.16816.F32 R28, R80, R86.reuse, R28 ;  /* 0x00000056501c723c */ /* 0x080fe2000000181c */
[--C-:B---3--:R-:W-:Y:S03]  /*f190*/  FFMA.FTZ R74, R247, c[0x0][0x2d0], -R75.reuse ;  /* 0x0000b400f74a7a23 */ /* 0x108fe6000001084b */
[----:B----4-:R-:W-:Y:S01]  /*f1a0*/  F2FP.PACK_AB R166, R102, R168 ;  /* 0x000000a866a6723e */ /* 0x010fe200000000ff */
[----:B------:R-:W-:Y:S03]  /*f1b0*/  FFMA.FTZ R75, R248, c[0x0][0x2d0], -R75 ;  /* 0x0000b400f84b7a23 */ /* 0x000fe6000001084b */
[C---:B------:R-:W-:Y:S01]  /*f1c0*/  HMMA.16816.F32 R32, R76.reuse, R86, R32 ;  /* 0x000000564c20723c */ /* 0x040fe20000001820 */
[----:B------:R2:W-:Y:S07]  /*f1d0*/  MUFU.EX2 R101, R74 ;  /* 0x0000004a00657308 */ /* 0x0005ee0000000800 */
[-C--:B------:R-:W-:Y:S03]  /*f1e0*/  HMMA.16816.F32 R36, R76, R92.reuse, R36 ;  /* 0x0000005c4c24723c */ /* 0x080fe60000001824 */
[----:B------:R-:W3:Y:S05]  /*f1f0*/  MUFU.EX2 R100, R75 ;  /* 0x0000004b00647308 */ /* 0x000eea0000000800 */
[C---:B------:R-:W-:Y:S08]  /*f200*/  HMMA.16816.F32 R40, R80.reuse, R92, R40 ;  /* 0x0000005c5028723c */ /* 0x040ff00000001828 */
[-C--:B------:R-:W-:Y:S01]  /*f210*/  HMMA.16816.F32 R44, R80, R94.reuse, R44 ;  /* 0x0000005e502c723c */ /* 0x080fe2000000182c */
[--C-:B--2---:R-:W-:Y:S04]  /*f220*/  FFMA.FTZ R74, R242, c[0x0][0x2d0], -R96.reuse ;  /* 0x0000b400f24a7a23 */ /* 0x104fe80000010860 */
[----:B------:R2:W-:Y:S03]  /*f230*/  MUFU.EX2 R99, R74 ;  /* 0x0000004a00637308 */ /* 0x0005e60000000800 */
[C---:B------:R-:W-:Y:S01]  /*f240*/  HMMA.16816.F32 R48, R76.reuse, R94, R48 ;  /* 0x0000005e4c30723c */ /* 0x040fe20000001830 */
[----:B---3--:R-:W-:Y:S07]  /*f250*/  F2FP.PACK_AB R167, R100, R101 ;  /* 0x0000006564a7723e */ /* 0x008fee00000000ff */
[-C--:B-1----:R-:W-:Y:S08]  /*f260*/  HMMA.16816.F32 R52, R76, R88.reuse, R52 ;  /* 0x000000584c34723c */ /* 0x082ff00000001834 */
[C---:B------:R-:W-:Y:S01]  /*f270*/  HMMA.16816.F32 R56, R80.reuse, R88, R56 ;  /* 0x000000585038723c */ /* 0x040fe20000001838 */
[--C-:B--2---:R-:W-:Y:S07]  /*f280*/  FFMA.FTZ R74, R244, c[0x0][0x2d0], -R96.reuse ;  /* 0x0000b400f44a7a23 */ /* 0x104fee0000010860 */
[-C--:B------:R-:W-:Y:S01]  /*f290*/  HMMA.16816.F32 R60, R80, R90.reuse, R60 ;  /* 0x0000005a503c723c */ /* 0x080fe2000000183c */
[----:B------:R1:W2:Y:S07]  /*f2a0*/  MUFU.EX2 R85, R74 ;  /* 0x0000004a00557308 */ /* 0x0002ae0000000800 */
[----:B------:R-:W-:Y:S01]  /*f2b0*/  HMMA.16816.F32 R64, R76, R90, R64 ;  /* 0x0000005a4c40723c */ /* 0x000fe20000001840 */
[----:B------:R-:W3:Y:S07]  /*f2c0*/  LDL.LU R76, [R1+0x1c] ;  /* 0x00001c00014c7983 */ /* 0x000eee0000300800 */
[-C--:B------:R-:W-:Y:S07]  /*f2d0*/  HMMA.16816.F32 R104, R164, R116.reuse, R4 ;  /* 0x00000074a468723c */ /* 0x080fee0000001804 */
[----:B------:R-:W-:Y:S01]  /*f2e0*/  FADD.FTZ R4, R231, R69 ;  /* 0x00000045e7047221 */ /* 0x000fe20000010000 */
[----:B------:R-:W-:Y:S01]  /*f2f0*/  MOV R231, R148 ;  /* 0x0000009400e77202 */ /* 0x000fe20000000f00 */
[--C-:B-1----:R-:W-:Y:S03]  /*f300*/  FFMA.FTZ R74, R245, c[0x0][0x2d0], -R96.reuse ;  /* 0x0000b400f54a7a23 */ /* 0x102fe60000010860 */
[----:B------:R-:W-:Y:S01]  /*f310*/  FFMA.FTZ R96, R246, c[0x0][0x2d0], -R96 ;  /* 0x0000b400f6607a23 */ /* 0x000fe20000010860 */
[----:B------:R1:W-:Y:S01]  /*f320*/  MUFU.EX2 R86, R74 ;  /* 0x0000004a00567308 */ /* 0x0003e20000000800 */
[----:B------:R-:W-:Y:S01]  /*f330*/  FADD.FTZ R6, R151, R68 ;  /* 0x0000004497067221 */ /* 0x000fe20000010000 */
[----:B--2---:R-:W-:Y:S01]  /*f340*/  F2FP.PACK_AB R160, R85, R99 ;  /* 0x0000006355a0723e */ /* 0x004fe200000000ff */
[----:B------:R-:W-:Y:S01]  /*f350*/  FADD.FTZ R4, R230, R4 ;  /* 0x00000004e6047221 */ /* 0x000fe20000010000 */
[----:B------:R-:W-:Y:S01]  /*f360*/  MOV R230, R232 ;  /* 0x000000e800e67202 */ /* 0x000fe20000000f00 */
[----:B------:R-:W-:Y:S01]  /*f370*/  FADD.FTZ R6, R233, R6 ;  /* 0x00000006e9067221 */ /* 0x000fe20000010000 */
[----:B------:R-:W-:Y:S01]  /*f380*/  MOV R232, R200 ;  /* 0x000000c800e87202 */ /* 0x000fe20000000f00 */
[----:B------:R-:W-:Y:S01]  /*f390*/  IMAD.MOV.U32 R233, RZ, RZ, R203 ;  /* 0x000000ffffe97224 */ /* 0x000fe200078e00cb */
[----:B------:R-:W-:Y:S01]  /*f3a0*/  MOV R203, R206 ;  /* 0x000000ce00cb7202 */ /* 0x000fe20000000f00 */
[----:B------:R-:W-:Y:S01]  /*f3b0*/  FADD.FTZ R4, R237, R4 ;  /* 0x00000004ed047221 */ /* 0x000fe20000010000 */
[----:B------:R-:W2:Y:S01]  /*f3c0*/  MUFU.EX2 R96, R96 ;  /* 0x0000006000607308 */ /* 0x000ea20000000800 */
[----:B------:R-:W-:Y:S01]  /*f3d0*/  IMAD.MOV.U32 R200, RZ, RZ, R187 ;  /* 0x000000ffffc87224 */ /* 0x000fe200078e00bb */
[----:B------:R-:W-:Y:S02]  /*f3e0*/  MOV R206, R123 ;  /* 0x0000007b00ce7202 */ /* 0x000fe40000000f00 */
[----:B------:R-:W-:Y:S01]  /*f3f0*/  MOV R187, R122 ;  /* 0x0000007a00bb7202 */ /* 0x000fe20000000f00 */
[--C-:B-1----:R-:W-:Y:S05]  /*f400*/  FFMA.FTZ R74, R199, c[0x0][0x2d0], -R97.reuse ;  /* 0x0000b400c74a7a23 */ /* 0x102fea0000010861 */
[----:B------:R1:W-:Y:S01]  /*f410*/  MUFU.EX2 R84, R74 ;  /* 0x0000004a00547308 */ /* 0x0003e20000000800 */
[----:B--2---:R-:W-:Y:S01]  /*f420*/  F2FP.PACK_AB R162, R96, R86 ;  /* 0x0000005660a2723e */ /* 0x004fe200000000ff */
[--C-:B-1----:R-:W-:Y:S08]  /*f430*/  FFMA.FTZ R74, R194, c[0x0][0x2d0], -R97.reuse ;  /* 0x0000b400c24a7a23 */ /* 0x102ff00000010861 */
[----:B------:R1:W2:Y:S02]  /*f440*/  MUFU.EX2 R75, R74 ;  /* 0x0000004a004b7308 */ /* 0x0002a40000000800 */
[--C-:B-1----:R-:W-:Y:S01]  /*f450*/  FFMA.FTZ R74, R182, c[0x0][0x2d0], -R97.reuse ;  /* 0x0000b400b64a7a23 */ /* 0x102fe20000010861 */
[----:B--2---:R-:W-:Y:S01]  /*f460*/  F2FP.PACK_AB R161, R75, R84 ;  /* 0x000000544ba1723e */ /* 0x004fe200000000ff */
[----:B------:R-:W-:Y:S02]  /*f470*/  FFMA.FTZ R97, R73, c[0x0][0x2d0], -R97 ;  /* 0x0000b40049617a23 */ /* 0x000fe40000010861 */
[----:B------:R-:W2:Y:S04]  /*f480*/  LDL.LU R73, [R1+0x20] ;  /* 0x0000200001497983 */ /* 0x000ea80000300800 */
[----:B------:R-:W-:Y:S10]  /*f490*/  MUFU.EX2 R74, R74 ;  /* 0x0000004a004a7308 */ /* 0x000ff40000000800 */
[----:B------:R-:W1:Y:S02]  /*f4a0*/  MUFU.EX2 R97, R97 ;  /* 0x0000006100617308 */ /* 0x000e640000000800 */
[----:B-1----:R-:W-:Y:S07]  /*f4b0*/  F2FP.PACK_AB R163, R97, R74 ;  /* 0x0000004a61a3723e */ /* 0x002fee00000000ff */
[C---:B------:R-:W-:Y:S08]  /*f4c0*/  HMMA.16816.F32 R108, R160.reuse, R116, R8 ;  /* 0x00000074a06c723c */ /* 0x040ff00000001808 */
[-C--:B------:R-:W-:Y:S08]  /*f4d0*/  HMMA.16816.F32 R112, R160, R118.reuse, R12 ;  /* 0x00000076a070723c */ /* 0x080ff0000000180c */
[C---:B------:R-:W-:Y:S01]  /*f4e0*/  HMMA.16816.F32 R116, R164.reuse, R118, R16 ;  /* 0x00000076a474723c */ /* 0x040fe20000001810 */
[----:B---3--:R-:W-:Y:S03]  /*f4f0*/  FFMA.FTZ R2, R2, R76, R204 ;  /* 0x0000004c02027223 */ /* 0x008fe600000100cc */
[----:B------:R-:W-:Y:S02]  /*f500*/  IMAD.MOV.U32 R204, RZ, RZ, R149 ;  /* 0x000000ffffcc7224 */ /* 0x000fe400078e0095 */
[----:B------:R-:W-:Y:S01]  /*f510*/  FADD.FTZ R2, R198, R2 ;  /* 0x00000002c6027221 */ /* 0x000fe20000010000 */
[----:B------:R-:W1:Y:S05]  /*f520*/  LDSM.16.MT88.4 R148, [R210+0x2900] ;  /* 0x00290000d294783b */ /* 0x000e6a0000004200 */
[----:B------:R-:W-:Y:S02]  /*f530*/  FADD.FTZ R5, R121, R2 ;  /* 0x0000000279057221 */ /* 0x000fe40000010000 */
[----:B------:R-:W-:Y:S02]  /*f540*/  FADD.FTZ R2, R229, R6 ;  /* 0x00000006e5027221 */ /* 0x000fe40000010000 */
[----:B------:R-:W-:Y:S02]  /*f550*/  FADD.FTZ R6, R127, R4 ;  /* 0x000000047f067221 */ /* 0x000fe40000010000 */
[----:B--2---:R-:W-:Y:S02]  /*f560*/  FFMA.FTZ R8, R0, R73, R120 ;  /* 0x0000004900087223 */ /* 0x004fe40000010078 */
[----:B------:R-:W-:Y:S01]  /*f570*/  FADD.FTZ R0, R207, R5 ;  /* 0x00000005cf007221 */ /* 0x000fe20000010000 */
[-C--:B------:R-:W-:Y:S01]  /*f580*/  HMMA.16816.F32 R120, R164, R132.reuse, R20 ;  /* 0x00000084a478723c */ /* 0x080fe20000001814 */
[----:B------:R-:W-:Y:S02]  /*f590*/  FADD.FTZ R8, R191, R8 ;  /* 0x00000008bf087221 */ /* 0x000fe40000010000 */
[----:B------:R-:W-:Y:S02]  /*f5a0*/  FADD.FTZ R5, R126, R2 ;  /* 0x000000027e057221 */ /* 0x000fe40000010000 */
[----:B------:R-:W-:Y:S02]  /*f5b0*/  FADD.FTZ R7, R124, R0 ;  /* 0x000000007c077221 */ /* 0x000fe40000010000 */
[----:B------:R-:W-:Y:S02]  /*f5c0*/  FADD.FTZ R4, R205, R8 ;  /* 0x00000008cd047221 */ /* 0x000fe40000010000 */
[----:B------:R-:W-:Y:S03]  /*f5d0*/  FADD.FTZ R2, R204, R6 ;  /* 0x00000006cc027221 */ /* 0x000fe60000010000 */
        /* <DEDUP_REMOVED lines=10> */
[----:B------:R-:W-:Y:S01]  /*f680*/  IMAD.MOV.U32 R191, RZ, RZ, R189 ;  /* 0x000000ffffbf7224 */ /* 0x000fe200078e00bd */
[----:B------:R-:W2:Y:S01]  /*f690*/  LDSM.16.MT88.4 R4, [R211+0x2900] ;  /* 0x00290000d304783b */ /* 0x000ea20000004200 */
[----:B------:R-:W-:Y:S01]  /*f6a0*/  FADD.FTZ R8, R200, R2 ;  /* 0x00000002c8087221 */ /* 0x000fe20000010000 */
[----:B------:R-:W-:Y:S01]  /*f6b0*/  MOV R189, R125 ;  /* 0x0000007d00bd7202 */ /* 0x000fe20000000f00 */
[----:B------:R-:W-:Y:S01]  /*f6c0*/  FADD.FTZ R9, R187, R0 ;  /* 0x00000000bb097221 */ /* 0x000fe20000010000 */
[C---:B------:R-:W-:Y:S01]  /*f6d0*/  HMMA.16816.F32 R124, R160.reuse, R132, R24 ;  /* 0x00000084a07c723c */ /* 0x040fe20000001818 */
[----:B------:R-:W-:Y:S02]  /*f6e0*/  FADD.FTZ R2, R139, R10 ;  /* 0x0000000a8b027221 */ /* 0x000fe40000010000 */
[----:B------:R-:W-:Y:S02]  /*f6f0*/  FADD.FTZ R0, R137, R8 ;  /* 0x0000000889007221 */ /* 0x000fe40000010000 */
[----:B------:R-:W-:Y:S02]  /*f700*/  FADD.FTZ R8, R186, R11 ;  /* 0x0000000bba087221 */ /* 0x000fe40000010000 */
[----:B------:R-:W-:Y:S01]  /*f710*/  FADD.FTZ R9, R183, R9 ;  /* 0x00000009b7097221 */ /* 0x000fe20000010000 */
[-C--:B------:R-:W-:Y:S01]  /*f720*/  HMMA.16816.F32 R128, R160, R134.reuse, R28 ;  /* 0x00000086a080723c */ /* 0x080fe2000000181c */
[----:B------:R-:W-:Y:S03]  /*f730*/  FADD.FTZ R2, R138, R2 ;  /* 0x000000028a027221 */ /* 0x000fe60000010000 */
[----:B------:R-:W-:Y:S02]  /*f740*/  FADD.FTZ R0, R136, R0 ;  /* 0x0000000088007221 */ /* 0x000fe40000010000 */
[----:B------:R-:W-:Y:S02]  /*f750*/  FADD.FTZ R12, R197, R8 ;  /* 0x00000008c50c7221 */ /* 0x000fe40000010000 */
[----:B------:R-:W-:Y:S01]  /*f760*/  FADD.FTZ R8, R191, R9 ;  /* 0x00000009bf087221 */ /* 0x000fe20000010000 */
[C---:B------:R-:W-:Y:S03]  /*f770*/  HMMA.16816.F32 R132, R164.reuse, R134, R32 ;  /* 0x00000086a484723c */ /* 0x040fe60000001820 */
[----:B------:R-:W-:Y:S02]  /*f780*/  FADD.FTZ R2, R252, R2 ;  /* 0x00000002fc027221 */ /* 0x000fe40000010000 */
[----:B------:R-:W-:Y:S02]  /*f790*/  FADD.FTZ R0, R142, R0 ;  /* 0x000000008e007221 */ /* 0x000fe40000010000 */
[----:B------:R-:W-:Y:S01]  /*f7a0*/  FADD.FTZ R12, R140, R12 ;  /* 0x0000000c8c0c7221 */ /* 0x000fe20000010000 */
[-C--:B-1----:R-:W-:Y:S01]  /*f7b0*/  HMMA.16816.F32 R136, R164, R148.reuse, R36 ;  /* 0x00000094a488723c */ /* 0x082fe20000001824 */
[----:B------:R-:W-:Y:S03]  /*f7c0*/  FADD.FTZ R10, R189, R8 ;  /* 0x00000008bd0a7221 */ /* 0x000fe60000010000 */
[----:B------:R-:W-:Y:S02]  /*f7d0*/  FADD.FTZ R9, R143, R2 ;  /* 0x000000028f097221 */ /* 0x000fe40000010000 */
[----:B------:R-:W-:Y:S02]  /*f7e0*/  FADD.FTZ R11, R141, R0 ;  /* 0x000000008d0b7221 */ /* 0x000fe40000010000 */
[----:B------:R-:W-:Y:S01]  /*f7f0*/  FADD.FTZ R8, R240, R12 ;  /* 0x0000000cf0087221 */ /* 0x000fe20000010000 */
[C---:B------:R-:W-:Y:S03]  /*f800*/  HMMA.16816.F32 R140, R160.reuse, R148, R40 ;  /* 0x00000094a08c723c */ /* 0x040fe60000001828 */
[----:B------:R-:W-:Y:S02]  /*f810*/  FADD.FTZ R2, R251, R10 ;  /* 0x0000000afb027221 */ /* 0x000fe40000010000 */
[----:B------:R-:W-:Y:S02]  /*f820*/  FADD.FTZ R0, R146, R9 ;  /* 0x0000000992007221 */ /* 0x000fe40000010000 */
[----:B------:R-:W-:Y:S02]  /*f830*/  FADD.FTZ R11, R144, R11 ;  /* 0x0000000b900b7221 */ /* 0x000fe40000010000 */
[----:B------:R-:W-:Y:S03]  /*f840*/  FADD.FTZ R8, R238, R8 ;  /* 0x00000008ee087221 */ /* 0x000fe60000010000 */
[----:B------:R-:W-:Y:S02]  /*f850*/  FADD.FTZ R10, R147, R2 ;  /* 0x00000002930a7221 */ /* 0x000fe40000010000 */
[----:B------:R-:W-:Y:S02]  /*f860*/  FADD.FTZ R9, R145, R0 ;  /* 0x0000000091097221 */ /* 0x000fe40000010000 */
[----:B------:R-:W-:Y:S01]  /*f870*/  FADD.FTZ R2, R190, R11 ;  /* 0x0000000bbe027221 */ /* 0x000fe20000010000 */
[-C--:B------:R-:W-:Y:S01]  /*f880*/  HMMA.16816.F32 R144, R160, R150.reuse, R44 ;  /* 0x00000096a090723c */ /* 0x080fe2000000182c */
[----:B------:R-:W-:Y:S02]  /*f890*/  FADD.FTZ R8, R236, R8 ;  /* 0x00000008ec087221 */ /* 0x000fe40000010000 */
[----:B------:R-:W-:Y:S02]  /*f8a0*/  FADD.FTZ R0, R235, R10 ;  /* 0x0000000aeb007221 */ /* 0x000fe40000010000 */
[----:B------:R-:W-:Y:S02]  /*f8b0*/  FADD.FTZ R9, R195, R9 ;  /* 0x00000009c3097221 */ /* 0x000fe40000010000 */
[----:B------:R-:W-:Y:S01]  /*f8c0*/  FADD.FTZ R11, R185, R2 ;  /* 0x00000002b90b7221 */ /* 0x000fe20000010000 */
[C---:B------:R-:W-:Y:S01]  /*f8d0*/  HMMA.16816.F32 R148, R164.reuse, R150, R48 ;  /* 0x00000096a494723c */ /* 0x040fe20000001830 */
[----:B------:R-:W-:Y:S03]  /*f8e0*/  FADD.FTZ R8, R181, R8 ;  /* 0x00000008b5087221 */ /* 0x000fe60000010000 */
        /* <DEDUP_REMOVED lines=8> */
[----:B------:R-:W-:Y:S01]  /*f970*/  FADD.FTZ R2, R179, R10 ;  /* 0x0000000ab3027221 */ /* 0x000fe20000010000 */
[-C--:B--2---:R-:W-:Y:S01]  /*f980*/  HMMA.16816.F32 R152, R164, R4.reuse, R52 ;  /* 0x00000004a498723c */ /* 0x084fe20000001834 */
[----:B------:R-:W-:Y:S02]  /*f990*/  FADD.FTZ R8, R180, R8 ;  /* 0x00000008b4087221 */ /* 0x000fe40000010000 */
[----:B------:R-:W-:Y:S02]  /*f9a0*/  FADD.FTZ R0, R178, R11 ;  /* 0x0000000bb2007221 */ /* 0x000fe40000010000 */
[----:B------:R-:W-:Y:S02]  /*f9b0*/  FADD.FTZ R10, R157, R9 ;  /* 0x000000099d0a7221 */ /* 0x000fe40000010000 */
[----:B------:R-:W-:Y:S02]  /*f9c0*/  FADD.FTZ R11, R159, R2 ;  /* 0x000000029f0b7221 */ /* 0x000fe40000010000 */
[----:B------:R-:W-:Y:S03]  /*f9d0*/  FADD.FTZ R8, R156, R8 ;  /* 0x000000089c087221 */ /* 0x000fe60000010000 */
[----:B------:R-:W-:Y:S02]  /*f9e0*/  FADD.FTZ R9, R158, R0 ;  /* 0x000000009e097221 */ /* 0x000fe40000010000 */
[----:B------:R-:W-:Y:S01]  /*f9f0*/  FADD.FTZ R2, R175, R10 ;  /* 0x0000000aaf027221 */ /* 0x000fe20000010000 */
[C---:B------:R-:W-:Y:S01]  /*fa00*/  HMMA.16816.F32 R156, R160.reuse, R4, R56 ;  /* 0x00000004a09c723c */ /* 0x040fe20000001838 */
[----:B------:R-:W-:Y:S06]  /*fa10*/  FADD.FTZ R0, R177, R11 ;  /* 0x0000000bb1007221 */ /* 0x000fec0000010000 */
[----:B------:R-:W-:Y:S01]  /*fa20*/  FADD.FTZ R4, R172, R8 ;  /* 0x00000008ac047221 */ /* 0x000fe20000010000 */
[-C--:B------:R-:W-:Y:S01]  /*fa30*/  HMMA.16816.F32 R160, R160, R6.reuse, R60 ;  /* 0x00000006a0a0723c */ /* 0x080fe2000000183c */
[----:B------:R-:W-:Y:S03]  /*fa40*/  FADD.FTZ R8, R176, R9 ;  /* 0x00000009b0087221 */ /* 0x000fe60000010000 */
[----:B------:R-:W-:Y:S02]  /*fa50*/  FADD.FTZ R9, R174, R2 ;  /* 0x00000002ae097221 */ /* 0x000fe40000010000 */
[----:B------:R-:W-:Y:S02]  /*fa60*/  FADD.FTZ R4, R171, R4 ;  /* 0x00000004ab047221 */ /* 0x000fe40000010000 */
[----:B------:R-:W-:Y:S01]  /*fa70*/  FADD.FTZ R5, R173, R0 ;  /* 0x00000000ad057221 */ /* 0x000fe20000010000 */
[----:B------:R-:W-:Y:S03]  /*fa80*/  HMMA.16816.F32 R164, R164, R6, R64 ;  /* 0x00000006a4a4723c */ /* 0x000fe60000001840 */
[----:B------:R-:W-:Y:S02]  /*fa90*/  FADD.FTZ R2, R169, R8 ;  /* 0x00000008a9027221 */ /* 0x000fe40000010000 */
[----:B------:R-:W-:Y:S02]  /*faa0*/  FADD.FTZ R4, R98, R4 ;  /* 0x0000000462047221 */ /* 0x000fe40000010000 */
[----:B------:R-:W-:Y:S02]  /*fab0*/  FADD.FTZ R0, R99, R9 ;  /* 0x0000000963007221 */ /* 0x000fe40000010000 */
[----:B------:R-:W-:Y:S03]  /*fac0*/  FADD.FTZ R5, R170, R5 ;  /* 0x00000005aa057221 */ /* 0x000fe60000010000 */
[----:B------:R-:W-:Y:S01]  /*fad0*/  FADD.FTZ R8, R103, R2 ;  /* 0x0000000267087221 */ /* 0x000fe20000010000 */
[----:B------:R-:W-:Y:S01]  /*fae0*/  MOV R103, R3 ;  /* 0x0000000300677202 */ /* 0x000fe20000000f00 */
[----:B------:R-:W-:Y:S02]  /*faf0*/  FADD.FTZ R2, R84, R4 ;  /* 0x0000000454027221 */ /* 0x000fe40000010000 */
[----:B------:R-:W-:Y:S02]  /*fb00*/  FADD.FTZ R4, R85, R0 ;  /* 0x0000000055047221 */ /* 0x000fe40000010000 */
[----:B------:R-:W-:Y:S02]  /*fb10*/  FADD.FTZ R0, R168, R5 ;  /* 0x00000005a8007221 */ /* 0x000fe40000010000 */
[----:B------:R-:W-:Y:S01]  /*fb20*/  FADD.FTZ R5, R101, R8 ;  /* 0x0000000865057221 */ /* 0x000fe20000010000 */
[----:B------:R-:W-:Y:S01]  /*fb30*/  MOV R101, R71 ;  /* 0x0000004700657202 */ /* 0x000fe20000000f00 */
[----:B------:R-:W-:Y:S01]  /*fb40*/  FADD.FTZ R6, R102, R0 ;  /* 0x0000000066067221 */ /* 0x000fe20000010000 */
[----:B------:R-:W-:Y:S01]  /*fb50*/  MOV R102, R70 ;  /* 0x0000004600667202 */ /* 0x000fe20000000f00 */
[----:B------:R-:W-:Y:S02]  /*fb60*/  FADD.FTZ R5, R100, R5 ;  /* 0x0000000564057221 */ /* 0x000fe40000010000 */
[----:B------:R-:W-:Y:S01]  /*fb70*/  FADD.FTZ R2, R75, R2 ;  /* 0x000000024b027221 */ /* 0x000fe20000010000 */
[----:B------:R1:W-:Y:S01]  /*fb80*/  STL [R1+0x14], R6 ;  /* 0x0000140601007387 */ /* 0x0003e20000100800 */
[----:B------:R-:W-:Y:S02]  /*fb90*/  FADD.FTZ R4, R86, R4 ;  /* 0x0000000456047221 */ /* 0x000fe40000010000 */
[----:B------:R-:W-:Y:S01]  /*fba0*/  FADD.FTZ R0, R74, R2 ;  /* 0x000000024a007221 */ /* 0x000fe20000010000 */
[----:B------:R1:W-:Y:S01]  /*fbb0*/  STL [R1+0x18], R5 ;  /* 0x0000180501007387 */ /* 0x0003e20000100800 */
[----:B------:R-:W-:Y:S02]  /*fbc0*/  FADD.FTZ R2, R96, R4 ;  /* 0x0000000460027221 */ /* 0x000fe40000010000 */
[----:B------:R-:W-:Y:S02]  /*fbd0*/  FADD.FTZ R0, R97, R0 ;  /* 0x0000000061007221 */ /* 0x000fe40000010000 */
[----:B------:R-:W-:Y:S01]  /*fbe0*/  IMAD.MOV.U32 R100, RZ, RZ, R72 ;  /* 0x000000ffff647224 */ /* 0x000fe200078e0048 */
[----:B------:R1:W-:Y:S04]  /*fbf0*/  STL [R1+0x1c], R2 ;  /* 0x00001c0201007387 */ /* 0x0003e80000100800 */
[----:B------:R1:W-:Y:S01]  /*fc00*/  STL [R1+0x20], R0 ;  /* 0x0000200001007387 */ /* 0x0003e20000100800 */
[----:B------:R-:W-:-:S05]  /*fc10*/  @P0 BRA `(.L_x_189) ;  /* 0xffff957000000947 */ /* 0x000fca000383ffff */
.L_x_170:
[----:B------:R-:W2:Y:S01]  /*fc20*/  S2UR UR6, SR_CTAID.X ;  /* 0x00000000000679c3 */ /* 0x000ea20000002500 */
[----:B------:R-:W-:Y:S01]  /*fc30*/  ULDC.64 UR14, c[0x0][0x2c8] ;  /* 0x0000b200000e7ab9 */ /* 0x000fe20000000a00 */
[----:B------:R-:W-:Y:S01]  /*fc40*/  PLOP3.LUT P0, PT, PT, PT, UP0, 0x40, 0x0 ;  /* 0x000000000000781c */ /* 0x000fe20003f0e808 */
[----:B------:R-:W-:-:S02]  /*fc50*/  ULDC UR13, c[0x0][0x168] ;  /* 0x00005a00000d7ab9 */ /* 0x000fc40000000800 */
[----:B--2---:R-:W-:-:S04]  /*fc60*/  ULEA UR6, UR6, 0x7f, 0x7 ;  /* 0x0000007f06067891 */ /* 0x004fc8000f8e383f */
[----:B------:R-:W-:Y:S02]  /*fc70*/  UIMAD.WIDE.U32 UR16, UR6, UR14, URZ ;  /* 0x0000000e061072a5 */ /* 0x000fe4000f8e003f */
[----:B------:R-:W-:Y:S02]  /*fc80*/  UIADD3 UR14, -UR13, 0x1, URZ ;  /* 0x000000010d0e7890 */ /* 0x000fe4000fffe13f */
[----:B------:R-:W-:Y:S02]  /*fc90*/  @UP2 USHF.R.U32.HI UR6, URZ, UR15, UR17 ;  /* 0x0000000f3f062299 */ /* 0x000fe40008011611 */
[----:B------:R-:W-:Y:S02]  /*fca0*/  ULDC UR13, c[0x0][0x1d0] ;  /* 0x00007400000d7ab9 */ /* 0x000fe40000000800 */
[----:B------:R-:W-:-:S04]  /*fcb0*/  UIMAD UR13, UR7, UR13, UR14 ;  /* 0x0000000d070d72a4 */ /* 0x000fc8000f8e020e */
[----:B------:R-:W-:-:S03]  /*fcc0*/  UIADD3 UR14, UR13, UR6, URZ ;  /* 0x000000060d0e7290 */ /* 0x000fc6000fffe03f */
[----:B------:R-:W-:Y:S02]  /*fcd0*/  ULDC UR13, c[0x0][0x324] ;  /* 0x0000c900000d7ab9 */ /* 0x000fe40000000800 */
[----:B------:R-:W-:Y:S01]  /*fce0*/  UIADD3 UR13, UR14, -UR13, URZ ;  /* 0x8000000d0e0d7290 */ /* 0x000fe2000fffe03f */
[----:B------:R-:W-:Y:S05]  /*fcf0*/  @P0 BRA `(.L_x_190) ;  /* 0x0000016000000947 */ /* 0x000fea0003800000 */
        /* <DEDUP_REMOVED lines=12> */
.L_x_191:
[----:B------:R-:W-:Y:S02]  /*fdc0*/  ULDC UR6, c[0x0][0x32c] ;  /* 0x0000cb0000067ab9 */ /* 0x000fe40000000800 */
[----:B------:R-:W-:-:S03]  /*fdd0*/  UISETP.NE.AND UP3, UPT, UR6, 0x1, UPT ;  /* 0x000000010600788c */ /* 0x000fc6000bf65270 */
[----:B------:R-:W-:Y:S02]  /*fde0*/  ULDC.64 UR6, c[0x0][0x330] ;  /* 0x0000cc0000067ab9 */ /* 0x000fe40000000a00 */
[----:B------:R-:W-:-:S07]  /*fdf0*/  UIMAD.WIDE.U32 UR16, UR14, UR6, URZ ;  /* 0x000000060e1072a5 */ /* 0x000fce000f8e003f */
[----:B------:R-:W-:Y:S02]  /*fe00*/  @UP3 UMOV UR15, UR17 ;  /* 0x00000011000f3c82 */ /* 0x000fe40008000000 */
[----:B------:R-:W-:Y:S02]  /*fe10*/  @UP3 USHF.R.U32.HI UR14, URZ, UR7, UR15 ;  /* 0x000000073f0e3299 */ /* 0x000fe4000801160f */
.L_x_192:
[----:B------:R-:W-:Y:S02]  /*fe20*/  ULDC UR6, c[0x0][0x32c] ;  /* 0x0000cb0000067ab9 */ /* 0x000fe40000000800 */
[----:B------:R-:W-:-:S04]  /*fe30*/  UIMAD UR6, UR14, UR6, URZ ;  /* 0x000000060e0672a4 */ /* 0x000fc8000f8e023f */
[----:B------:R-:W-:-:S04]  /*fe40*/  UISETP.LT.AND UP3, UPT, UR13, UR6, UPT ;  /* 0x000000060d00728c */ /* 0x000fc8000bf61270 */
[----:B------:R-:W-:-:S04]  /*fe50*/  USEL UR13, UR13, UR6, !UP3 ;  /* 0x000000060d0d7287 */ /* 0x000fc8000d800000 */
.L_x_190:
[----:B------:R-:W-:-:S04]  /*fe60*/  UIADD3 UR13, UR13, 0x5f, URZ ;  /* 0x0000005f0d0d7890 */ /* 0x000fc8000fffe03f */
[----:B------:R-:W-:-:S04]  /*fe70*/  UIMAD.WIDE UR6, UR13, 0x2aaaaaab, URZ ;  /* 0x2aaaaaab0d0678a5 */ /* 0x000fc8000f8e023f */
        /* <DEDUP_REMOVED lines=8> */
[----:B-1----:R-:W-:Y:S01]  /*ff00*/  IMAD.MOV.U32 R2, RZ, RZ, R72 ;  /* 0x000000ffff027224 */ /* 0x002fe200078e0048 */
[----:B------:R-:W-:Y:S02]  /*ff10*/  MOV R101, R70 ;  /* 0x0000004600657202 */ /* 0x000fe40000000f00 */
.L_x_196:
[----:B------:R-:W-:Y:S04]  /*ff20*/  DEPBAR.LE SB0, 0x0 ;  /* 0x000080000000791a */ /* 0x000fe80000000000 */
[----:B------:R-:W-:Y:S01]  /*ff30*/  BAR.SYNC.DEFER_BLOCKING 0x0 ;  /* 0x0000000000007b1d */ /* 0x000fe20000010000 */
[----:B------:R-:W-:Y:S05]  /*ff40*/  ISETP.LT.AND P0, PT, R227, UR5, PT ;  /* 0x00000005e3007c0c */ /* 0x000fea000bf01270 */
[----:B--2--5:R1:W2:Y:S04]  /*ff50*/  LDSM.16.M88.4 R96, [R215+0x6100] ;  /* 0x00610000d760783b */ /* 0x0242a80000000200 */
        /* <DEDUP_REMOVED lines=30> */
[----:B------:R-:W-:Y:S04]  /*10140*/  SHFL.IDX PT, R12, R3, 0x1, 0x181f ;  /* 0x00381f00030c7f89 */ /* 0x000fe800000e0000 */
[----:B------:R-:W3:Y:S04]  /*10150*/  SHFL.IDX PT, R4, R3, RZ, 0x181f ;  /* 0x00181fff03047589 */ /* 0x000ee800000e0000 */
[----:B------:R-:W-:Y:S04]  /*10160*/  SHFL.IDX PT, R5, R0, RZ, 0x181f ;  /* 0x00181fff00057589 */ /* 0x000fe800000e0000 */
[----:B------:R-:W4:Y:S04]  /*10170*/  SHFL.IDX PT, R10, R3, 0x2, 0x181f ;  /* 0x00581f00030a7f89 */ /* 0x000f2800000e0000 */
[----:B------:R-:W-:Y:S04]  /*10180*/  SHFL.IDX PT, R6, R0, 0x1, 0x181f ;  /* 0x00381f0000067f89 */ /* 0x000fe800000e0000 */
[----:B------:R-:W5:Y:S04]  /*10190*/  SHFL.IDX PT, R8, R3, 0x3, 0x181f ;  /* 0x00781f0003087f89 */ /* 0x000f6800000e0000 */
[----:B------:R-:W1:Y:S04]  /*101a0*/  SHFL.IDX PT, R11, R0, 0x2, 0x181f ;  /* 0x00581f00000b7f89 */ /* 0x000e6800000e0000 */
[----:B------:R-:W1:Y:S04]  /*101b0*/  SHFL.IDX PT, R7, R3, 0x4, 0x181f ;  /* 0x00981f0003077f89 */ /* 0x000e6800000e0000 */
[----:B------:R-:W1:Y:S04]  /*101c0*/  SHFL.IDX PT, R9, R0, 0x3, 0x181f ;  /* 0x00781f0000097f89 */ /* 0x000e6800000e0000 */
[----:B------:R-:W-:Y:S04]  /*101d0*/  SHFL.IDX PT, R3, R3, 0x5, 0x181f ;  /* 0x00b81f0003037f89 */ /* 0x000fe800000e0000 */
[----:B------:R-:W1:Y:S04]  /*101e0*/  SHFL.IDX PT, R14, R0, 0x4, 0x181f ;  /* 0x00981f00000e7f89 */ /* 0x000e6800000e0000 */
[----:B------:R-:W2:Y:S01]  /*101f0*/  SHFL.IDX PT, R0, R0, 0x5, 0x181f ;  /* 0x00b81f0000007f89 */ /* 0x000ea200000e0000 */
[-C--:B---3--:R-:W-:Y:S02]  /*10200*/  IADD3 R4, P0, R4, R226.reuse, RZ ;  /* 0x000000e204047210 */ /* 0x088fe40007f1e0ff */
[-C--:B----4-:R-:W-:Y:S02]  /*10210*/  IADD3 R10, P5, R10, R226.reuse, RZ ;  /* 0x000000e20a0a7210 */ /* 0x090fe40007fbe0ff */
[-C--:B-----5:R-:W-:Y:S01]  /*10220*/  IADD3 R8, P2, R8, R226.reuse, RZ ;  /* 0x000000e208087210 */ /* 0x0a0fe20007f5e0ff */
[--C-:B------:R-:W-:Y:S01]  /*10230*/  IMAD.X R5, R5, 0x1, R225.reuse, P0 ;  /* 0x0000000105057824 */ /* 0x100fe200000e06e1 */
[-C--:B------:R-:W-:Y:S02]  /*10240*/  IADD3 R12, P0, R12, R226.reuse, RZ ;  /* 0x000000e20c0c7210 */ /* 0x080fe40007f1e0ff */
[-C--:B-1----:R-:W-:Y:S03]  /*10250*/  IADD3.X R11, R11, R225.reuse, RZ, P5, !PT ;  /* 0x000000e10b0b7210 */ /* 0x082fe60002ffe4ff */
[--C-:B------:R-:W-:Y:S01]  /*10260*/  IMAD.X R13, R6, 0x1, R225.reuse, P0 ;  /* 0x00000001060d7824 */ /* 0x100fe200000e06e1 */
[-C--:B------:R-:W-:Y:S01]  /*10270*/  IADD3 R6, P1, R7, R226.reuse, RZ ;  /* 0x000000e207067210 */ /* 0x080fe20007f3e0ff */
[--C-:B------:R-:W-:Y:S04]  /*10280*/  IMAD.X R9, R9, 0x1, R225.reuse, P2 ;  /* 0x0000000109097824 */ /* 0x100fe800010e06e1 */
[----:B------:R-:W-:Y:S01]  /*10290*/  IMAD.X R7, R14, 0x1, R225, P1 ;  /* 0x000000010e077824 */ /* 0x000fe200008e06e1 */
[----:B--2---:R1:W-:Y:S04]  /*102a0*/  LDGSTS.E.BYPASS.LTC128B.128 [R15], [R4.64], !P3 ;  /* 0x00000000040f7fae */ /* 0x0043e8000d901d70 */
[----:B------:R2:W-:Y:S04]  /*102b0*/  LDGSTS.E.BYPASS.LTC128B.128 [R15+0x800], [R12.64], !P3 ;  /* 0x008000000c0f7fae */ /* 0x0005e8000d901d70 */
[----:B------:R2:W-:Y:S04]  /*102c0*/  LDGSTS.E.BYPASS.LTC128B.128 [R15+0x1000], [R10.64], !P3 ;  /* 0x010000000a0f7fae */ /* 0x0005e8000d901d70 */
[----:B------:R2:W-:Y:S04]  /*102d0*/  LDGSTS.E.BYPASS.LTC128B.128 [R15+0x1800], [R8.64], !P3 ;  /* 0x01800000080f7fae */ /* 0x0005e8000d901d70 */
[----:B------:R2:W-:Y:S01]  /*102e0*/  LDGSTS.E.BYPASS.LTC128B.128 [R15+0x2000], [R6.64], !P3 ;  /* 0x02000000060f7fae */ /* 0x0005e2000d901d70 */
[----:B-1----:R-:W-:Y:S04]  /*102f0*/  IADD3 R4, P0, R3, R226, RZ ;  /* 0x000000e203047210 */ /* 0x002fe80007f1e0ff */
[----:B------:R-:W-:Y:S05]  /*10300*/  IADD3.X R5, R0, R225, RZ, P0, !PT ;  /* 0x000000e100057210 */ /* 0x000fea00007fe4ff */
[----:B------:R2:W-:Y:S04]  /*10310*/  LDGSTS.E.BYPASS.LTC128B.128 [R15+0x2800], [R4.64], !P3 ;  /* 0x02800000040f7fae */ /* 0x0005e8000d901d70 */
.L_x_194:
        /* <DEDUP_REMOVED lines=90> */
[----:B------:R-:W1:Y:S01]  /*108c0*/  MUFU.TANH R168, R4 ;  /* 0x0000000400a87308 */ /* 0x000e620000002400 */
[----:B------:R-:W-:Y:S02]  /*108d0*/  FMUL.FTZ R5, R5, c[0x0][0x320] ;  /* 0x0000c80005057a20 */ /* 0x000fe40000410000 */
[----:B------:R-:W-:Y:S02]  /*108e0*/  FMUL.FTZ R6, R6, c[0x0][0x320] ;  /* 0x0000c80006067a20 */ /* 0x000fe40000410000 */
[----:B------:R-:W-:Y:S04]  /*108f0*/  FMUL.FTZ R7, R7, c[0x0][0x320] ;  /* 0x0000c80007077a20 */ /* 0x000fe80000410000 */
        /* <DEDUP_REMOVED lines=8> */
[----:B------:R-:W-:Y:S02]  /*10980*/  FMUL.FTZ R16, R16, c[0x0][0x320] ;  /* 0x0000c80010107a20 */ /* 0x000fe40000410000 */
[----:B------:R-:W-:Y:S02]  /*10990*/  FMUL.FTZ R17, R17, c[0x0][0x320] ;  /* 0x0000c80011117a20 */ /* 0x000fe40000410000 */
[----:B------:R-:W-:Y:S02]  /*109a0*/  FMUL.FTZ R18, R18, c[0x0][0x320] ;  /* 0x0000c80012127a20 */ /* 0x000fe40000410000 */
[----:B------:R-:W-:Y:S02]  /*109b0*/  FMUL.FTZ R19, R19, c[0x0][0x320] ;  /* 0x0000c80013137a20 */ /* 0x000fe40000410000 */
[----:B------:R-:W-:Y:S01]  /*109c0*/  FMUL.FTZ R13, R13, c[0x0][0x320] ;  /* 0x0000c8000d0d7a20 */ /* 0x000fe20000410000 */
[----:B------:R4:W1:Y:S01]  /*109d0*/  MUFU.TANH R185, R7 ;  /* 0x0000000700b97308 */ /* 0x0008620000002400 */
[----:B------:R-:W-:Y:S09]  /*109e0*/  FMUL.FTZ R14, R14, c[0x0][0x320] ;  /* 0x0000c8000e0e7a20 */ /* 0x000ff20000410000 */
[----:B------:R-:W1:Y:S10]  /*109f0*/  MUFU.TANH R183, R8 ;  /* 0x0000000800b77308 */ /* 0x000e740000002400 */
[----:B------:R-:W1:Y:S01]  /*10a00*/  MUFU.TANH R186, R9 ;  /* 0x0000000900ba7308 */ /* 0x000e620000002400 */
[----:B----4-:R-:W4:Y:S09]  /*10a10*/  LDSM.16.M88.4 R4, [R213+0x800] ;  /* 0x00080000d504783b */ /* 0x010f320000000200 */
[----:B------:R-:W1:Y:S10]  /*10a20*/  MUFU.TANH R181, R10 ;  /* 0x0000000a00b57308 */ /* 0x000e740000002400 */
[----:B------:R5:W1:Y:S10]  /*10a30*/  MUFU.TANH R187, R11 ;  /* 0x0000000b00bb7308 */ /* 0x000a740000002400 */
[----:B------:R-:W1:Y:S10]  /*10a40*/  MUFU.TANH R180, R12 ;  /* 0x0000000c00b47308 */ /* 0x000e740000002400 */
[----:B------:R-:W1:Y:S01]  /*10a50*/  MUFU.TANH R170, R13 ;  /* 0x0000000d00aa7308 */ /* 0x000e620000002400 */
[----:B-----5:R-:W5:Y:S01]  /*10a60*/  LDSM.16.M88.4 R8, [R213+0x1000] ;  /* 0x00100000d508783b */ /* 0x020f620000000200 */
[-C--:B----4-:R-:W-:Y:S08]  /*10a70*/  HMMA.16816.F32 R20, R172, R4.reuse, R20 ;  /* 0x00000004ac14723c */ /* 0x090ff00000001814 */
[----:B------:R-:W4:Y:S01]  /*10a80*/  MUFU.TANH R182, R14 ;  /* 0x0000000e00b67308 */ /* 0x000f220000002400 */
[C---:B------:R-:W-:Y:S09]  /*10a90*/  HMMA.16816.F32 R24, R176.reuse, R4, R24 ;  /* 0x00000004b018723c */ /* 0x040ff20000001818 */
[----:B------:R-:W1:Y:S01]  /*10aa0*/  MUFU.TANH R171, R15 ;  /* 0x0000000f00ab7308 */ /* 0x000e620000002400 */
[-C--:B------:R-:W-:Y:S08]  /*10ab0*/  HMMA.16816.F32 R28, R176, R6.reuse, R28 ;  /* 0x00000006b01c723c */ /* 0x080ff0000000181c */
[C---:B------:R-:W-:Y:S01]  /*10ac0*/  HMMA.16816.F32 R32, R172.reuse, R6, R32 ;  /* 0x00000006ac20723c */ /* 0x040fe20000001820 */
[----:B------:R-:W1:Y:S01]  /*10ad0*/  MUFU.TANH R16, R16 ;  /* 0x0000001000107308 */ /* 0x000e620000002400 */
[----:B------:R-:W1:Y:S02]  /*10ae0*/  LDSM.16.M88.4 R4, [R213+0x1800] ;  /* 0x00180000d504783b */ /* 0x000e640000000200 */
[----:B------:R-:W-:Y:S02]  /*10af0*/  FMUL.FTZ R20, R20, c[0x0][0x320] ;  /* 0x0000c80014147a20 */ /* 0x000fe40000410000 */
[----:B------:R-:W-:Y:S02]  /*10b00*/  FMUL.FTZ R21, R21, c[0x0][0x320] ;  /* 0x0000c80015157a20 */ /* 0x000fe40000410000 */
[----:B------:R-:W-:Y:S03]  /*10b10*/  FMUL.FTZ R22, R22, c[0x0][0x320] ;  /* 0x0000c80016167a20 */ /* 0x000fe60000410000 */
[----:B------:R-:W1:Y:S01]  /*10b20*/  MUFU.TANH R17, R17 ;  /* 0x0000001100117308 */ /* 0x000e620000002400 */
[----:B------:R-:W-:Y:S02]  /*10b30*/  FMUL.FTZ R23, R23, c[0x0][0x320] ;  /* 0x0000c80017177a20 */ /* 0x000fe40000410000 */
[----:B------:R-:W-:Y:S01]  /*10b40*/  FMUL.FTZ R24, R24, c[0x0][0x320] ;  /* 0x0000c80018187a20 */ /* 0x000fe20000410000 */
[-C--:B-----5:R-:W-:Y:S03]  /*10b50*/  HMMA.16816.F32 R36, R172, R8.reuse, R36 ;  /* 0x00000008ac24723c */ /* 0x0a0fe60000001824 */
[----:B------:R-:W-:Y:S02]  /*10b60*/  FMUL.FTZ R30, R30, c[0x0][0x320] ;  /* 0x0000c8001e1e7a20 */ /* 0x000fe40000410000 */
[----:B------:R-:W-:Y:S01]  /*10b70*/  FMUL.FTZ R25, R25, c[0x0][0x320] ;  /* 0x0000c80019197a20 */ /* 0x000fe20000410000 */
[----:B------:R-:W1:Y:S01]  /*10b80*/  MUFU.TANH R18, R18 ;  /* 0x0000001200127308 */ /* 0x000e620000002400 */
[----:B------:R-:W-:Y:S01]  /*10b90*/  FMUL.FTZ R26, R26, c[0x0][0x320] ;  /* 0x0000c8001a1a7a20 */ /* 0x000fe20000410000 */
[C---:B------:R-:W-:Y:S04]  /*10ba0*/  HMMA.16816.F32 R40, R176.reuse, R8, R40 ;  /* 0x00000008b028723c */ /* 0x040fe80000001828 */
[----:B------:R-:W-:Y:S02]  /*10bb0*/  FMUL.FTZ R27, R27, c[0x0][0x320] ;  /* 0x0000c8001b1b7a20 */ /* 0x000fe40000410000 */
[----:B------:R-:W-:Y:S02]  /*10bc0*/  FMUL.FTZ R28, R28, c[0x0][0x320] ;  /* 0x0000c8001c1c7a20 */ /* 0x000fe40000410000 */
[----:B------:R-:W2:Y:S01]  /*10bd0*/  MUFU.TANH R194, R30 ;  /* 0x0000001e00c27308 */ /* 0x000ea20000002400 */
[-C--:B------:R-:W-:Y:S03]  /*10be0*/  HMMA.16816.F32 R44, R176, R10.reuse, R44 ;  /* 0x0000000ab02c723c */ /* 0x080fe6000000182c */
[----:B------:R-:W-:Y:S02]  /*10bf0*/  FMUL.FTZ R29, R29, c[0x0][0x320] ;  /* 0x0000c8001d1d7a20 */ /* 0x000fe40000410000 */
[----:B------:R-:W-:Y:S02]  /*10c00*/  FMUL.FTZ R31, R31, c[0x0][0x320] ;  /* 0x0000c8001f1f7a20 */ /* 0x000fe40000410000 */
[----:B------:R-:W-:Y:S01]  /*10c10*/  FMUL.FTZ R32, R32, c[0x0][0x320] ;  /* 0x0000c80020207a20 */ /* 0x000fe20000410000 */
[C---:B------:R-:W-:Y:S01]  /*10c20*/  HMMA.16816.F32 R48, R172.reuse, R10, R48 ;  /* 0x0000000aac30723c */ /* 0x040fe20000001830 */
[----:B------:R-:W2:Y:S01]  /*10c30*/  MUFU.TANH R19, R19 ;  /* 0x0000001300137308 */ /* 0x000ea20000002400 */
[----:B------:R-:W5:Y:S02]  /*10c40*/  LDSM.16.M88.4 R8, [R213+0x2000] ;  /* 0x00200000d508783b */ /* 0x000f640000000200 */
[----:B------:R-:W-:Y:S02]  /*10c50*/  FMUL.FTZ R33, R33, c[0x0][0x320] ;  /* 0x0000c80021217a20 */ /* 0x000fe40000410000 */
[----:B------:R-:W-:Y:S02]  /*10c60*/  FMUL.FTZ R34, R34, c[0x0][0x320] ;  /* 0x0000c80022227a20 */ /* 0x000fe40000410000 */
[-C--:B-1----:R-:W-:Y:S03]  /*10c70*/  HMMA.16816.F32 R52, R172, R4.reuse, R52 ;  /* 0x00000004ac34723c */ /* 0x082fe60000001834 */
[----:B------:R-:W1:Y:S01]  /*10c80*/  MUFU.TANH R20, R20 ;  /* 0x0000001400147308 */ /* 0x000e620000002400 */
[----:B------:R-:W-:Y:S02]  /*10c90*/  FMUL.FTZ R35, R35, c[0x0][0x320] ;  /* 0x0000c80023237a20 */ /* 0x000fe40000410000 */
[----:B------:R-:W-:Y:S02]  /*10ca0*/  FMUL.FTZ R36, R36, c[0x0][0x320] ;  /* 0x0000c80024247a20 */ /* 0x000fe40000410000 */
[C---:B------:R-:W-:Y:S04]  /*10cb0*/  HMMA.16816.F32 R56, R176.reuse, R4, R56 ;  /* 0x00000004b038723c */ /* 0x040fe80000001838 */
[----:B------:R-:W-:Y:S01]  /*10cc0*/  FMUL.FTZ R37, R37, c[0x0][0x320] ;  /* 0x0000c80025257a20 */ /* 0x000fe20000410000 */
[----:B------:R-:W1:Y:S01]  /*10cd0*/  MUFU.TANH R21, R21 ;  /* 0x0000001500157308 */ /* 0x000e620000002400 */
[----:B------:R-:W-:Y:S02]  /*10ce0*/  FMUL.FTZ R38, R38, c[0x0][0x320] ;  /* 0x0000c80026267a20 */ /* 0x000fe40000410000 */
[-C--:B------:R-:W-:Y:S04]  /*10cf0*/  HMMA.16816.F32 R60, R176, R6.reuse, R60 ;  /* 0x00000006b03c723c */ /* 0x080fe8000000183c */
[----:B------:R-:W-:Y:S02]  /*10d00*/  FMUL.FTZ R39, R39, c[0x0][0x320] ;  /* 0x0000c80027277a20 */ /* 0x000fe40000410000 */
[----:B------:R-:W-:Y:S01]  /*10d10*/  FMUL.FTZ R40, R40, c[0x0][0x320] ;  /* 0x0000c80028287a20 */ /* 0x000fe20000410000 */
[----:B------:R-:W1:Y:S01]  /*10d20*/  MUFU.TANH R103, R22 ;  /* 0x0000001600677308 */ /* 0x000e620000002400 */
[C---:B------:R-:W-:Y:S01]  /*10d30*/  HMMA.16816.F32 R64, R172.reuse, R6, R64 ;  /* 0x00000006ac40723c */ /* 0x040fe20000001840 */
[----:B------:R-:W1:Y:S01]  /*10d40*/  LDSM.16.M88.4 R4, [R213+0x2800] ;  /* 0x00280000d504783b */ /* 0x000e620000000200 */
[----:B------:R-:W-:Y:S04]  /*10d50*/  DEPBAR.LE SB0, 0x0 ;  /* 0x000080000000791a */ /* 0x000fe80000000000 */
[----:B------:R-:W-:Y:S02]  /*10d60*/  FMUL.FTZ R41, R41, c[0x0][0x320] ;  /* 0x0000c80029297a20 */ /* 0x000fe40000410000 */
[----:B------:R-:W-:Y:S01]  /*10d70*/  FMUL.FTZ R56, R56, c[0x0][0x320] ;  /* 0x0000c80038387a20 */ /* 0x000fe20000410000 */
[----:B------:R-:W1:Y:S01]  /*10d80*/  MUFU.TANH R15, R23 ;  /* 0x00000017000f7308 */ /* 0x000e620000002400 */
[----:B------:R-:W-:Y:S01]  /*10d90*/  BAR.SYNC.DEFER_BLOCKING 0x0 ;  /* 0x0000000000007b1d */ /* 0x000fe20000010000 */
[-C--:B-----5:R-:W-:Y:S05]  /*10da0*/  HMMA.16816.F32 R68, R172, R8.reuse, R68 ;  /* 0x00000008ac44723c */ /* 0x0a0fea0000001844 */
[----:B------:R-:W-:Y:S02]  /*10db0*/  FMUL.FTZ R57, R57, c[0x0][0x320] ;  /* 0x0000c80039397a20 */ /* 0x000fe40000410000 */
[----:B------:R-:W-:Y:S01]  /*10dc0*/  FMUL.FTZ R58, R58, c[0x0][0x320] ;  /* 0x0000c8003a3a7a20 */ /* 0x000fe20000410000 */
[----:B------:R-:W1:Y:S01]  /*10dd0*/  MUFU.TANH R24, R24 ;  /* 0x0000001800187308 */ /* 0x000e620000002400 */
[C---:B------:R-:W-:Y:S04]  /*10de0*/  HMMA.16816.F32 R72, R176.reuse, R8, R72 ;  /* 0x00000008b048723c */ /* 0x040fe80000001848 */
[----:B------:R-:W-:Y:S02]  /*10df0*/  FMUL.FTZ R59, R59, c[0x0][0x320] ;  /* 0x0000c8003b3b7a20 */ /* 0x000fe40000410000 */
[----:B------:R-:W-:Y:S02]  /*10e00*/  FMUL.FTZ R62, R62, c[0x0][0x320] ;  /* 0x0000c8003e3e7a20 */ /* 0x000fe40000410000 */
[-C--:B------:R-:W-:Y:S01]  /*10e10*/  HMMA.16816.F32 R76, R176, R10.reuse, R76 ;  /* 0x0000000ab04c723c */ /* 0x080fe2000000184c */
[----:B------:R-:W2:Y:S03]  /*10e20*/  MUFU.TANH R25, R25 ;  /* 0x0000001900197308 */ /* 0x000ea60000002400 */
[----:B------:R-:W-:Y:S02]  /*10e30*/  FMUL.FTZ R63, R63, c[0x0][0x320] ;  /* 0x0000c8003f3f7a20 */ /* 0x000fe40000410000 */
[----:B------:R-:W-:Y:S02]  /*10e40*/  FMUL.FTZ R42, R42, c[0x0][0x320] ;  /* 0x0000c8002a2a7a20 */ /* 0x000fe40000410000 */
[C---:B------:R-:W-:Y:S03]  /*10e50*/  HMMA.16816.F32 R80, R172.reuse, R10, R80 ;  /* 0x0000000aac50723c */ /* 0x040fe60000001850 */
[----:B------:R-:W2:Y:S01]  /*10e60*/  MUFU.TANH R188, R26 ;  /* 0x0000001a00bc7308 */ /* 0x000ea20000002400 */
[----:B------:R-:W-:Y:S02]  /*10e70*/  FMUL.FTZ R43, R43, c[0x0][0x320] ;  /* 0x0000c8002b2b7a20 */ /* 0x000fe40000410000 */
[----:B------:R-:W-:Y:S02]  /*10e80*/  FMUL.FTZ R44, R44, c[0x0][0x320] ;  /* 0x0000c8002c2c7a20 */ /* 0x000fe40000410000 */
[-C--:B-1----:R-:W-:Y:S04]  /*10e90*/  HMMA.16816.F32 R84, R172, R4.reuse, R84 ;  /* 0x00000004ac54723c */ /* 0x082fe80000001854 */
[----:B------:R-:W-:Y:S01]  /*10ea0*/  FMUL.FTZ R74, R74, c[0x0][0x320] ;  /* 0x0000c8004a4a7a20 */ /* 0x000fe20000410000 */
[----:B------:R-:W1:Y:S01]  /*10eb0*/  MUFU.TANH R189, R27 ;  /* 0x0000001b00bd7308 */ /* 0x000e620000002400 */
        /* <DEDUP_REMOVED lines=16> */
[----:B-----5:R-:W-:Y:S02]  /*10fc0*/  FMUL.FTZ R74, R94, c[0x0][0x320] ;  /* 0x0000c8005e4a7a20 */ /* 0x020fe40000410000 */
        /* <DEDUP_REMOVED lines=104> */
[----:B------:R-:W1:Y:S01]  /*11650*/  MUFU.TANH R99, R99 ;  /* 0x0000006300637308 */ /* 0x000e620000002400 */
[----:B------:R-:W-:-:S05]  /*11660*/  @!P0 BRA `(.L_x_195) ;  /* 0x000003d000008947 */ /* 0x000fca0003800000 */
[----:B--234-:R-:W2:Y:S01]  /*11670*/  LDL R3, [R1+0x2c] ;  /* 0x00002c0001037983 */ /* 0x01cea20000100800 */
[----:B------:R-:W-:Y:S01]  /*11680*/  IMAD.MOV.U32 R228, RZ, RZ, RZ ;  /* 0x000000ffffe47224 */ /* 0x000fe200078e00ff */
[----:B------:R-:W-:Y:S02]  /*11690*/  PLOP3.LUT P1, PT, PT, PT, UP1, 0x80, 0x0 ;  /* 0x000000000000781c */ /* 0x000fe40003f2f018 */
[----:B------:R-:W3:Y:S01]  /*116a0*/  LDL R12, [R1+0x10] ;  /* 0x00001000010c7983 */ /* 0x000ee20000100800 */
[----:B------:R-:W-:Y:S03]  /*116b0*/  PLOP3.LUT P0, PT, PT, PT, UP1, 0x80, 0x0 ;  /* 0x000000000000781c */ /* 0x000fe60003f0f018 */
[----:B-1----:R-:W4:Y:S01]  /*116c0*/  LDL R38, [R1+0x8] ;  /* 0x0000080001267983 */ /* 0x002f220000100800 */
[----:B--2---:R-:W-:Y:S05]  /*116d0*/  IMAD R3, R227, 0x60, R3 ;  /* 0x00000060e3037824 */ /* 0x004fea00078e0203 */
[----:B---3--:R-:W-:Y:S05]  /*116e0*/  IADD3 R3, R3, -0x60, R12 ;  /* 0xffffffa003037810 */ /* 0x008fea0007ffe00c */
[----:B------:R-:W-:Y:S04]  /*116f0*/  @P1 IMAD.HI.U32 R4, R3, c[0x0][0x2bc], RZ ;  /* 0x0000af0003041a27 */ /* 0x000fe800078e00ff */
[--C-:B------:R-:W-:Y:S01]  /*11700*/  IMAD.MOV.U32 R0, RZ, RZ, R3.reuse ;  /* 0x000000ffff007224 */ /* 0x100fe200078e0003 */
[----:B------:R-:W-:Y:S04]  /*11710*/  @P0 SHF.R.U32.HI R0, RZ, c[0x0][0x2c0], R4 ;  /* 0x0000b000ff000a19 */ /* 0x000fe80000011604 */
[C---:B------:R-:W-:Y:S04]  /*11720*/  @!P4 IADD3 R5, P0, R0.reuse, UR42, RZ ;  /* 0x0000002a0005cc10 */ /* 0x040fe8000ff1e0ff */
[----:B------:R-:W-:Y:S01]  /*11730*/  @!P4 LEA.HI.X.SX32 R6, R0, UR4, 0x1, P0 ;  /* 0x000000040006cc11 */ /* 0x000fe200080f0eff */
[----:B------:R-:W-:Y:S01]  /*11740*/  IMAD.MOV R0, RZ, RZ, -R0 ;  /* 0x000000ffff007224 */ /* 0x000fe200078e0a00 */
[C---:B------:R-:W-:Y:S03]  /*11750*/  @!P4 LEA R4, P0, R5.reuse, c[0x0][0x2a0], 0x2 ;  /* 0x0000a8000504ca11 */ /* 0x040fe600078010ff */
[----:B------:R-:W-:Y:S01]  /*11760*/  IMAD R234, R0, c[0x0][0x2b8], R3 ;  /* 0x0000ae0000ea7a24 */ /* 0x000fe200078e0203 */
[----:B------:R-:W-:Y:S04]  /*11770*/  @!P4 LEA.HI.X R5, R5, c[0x0][0x2a4], R6, 0x2, P0 ;  /* 0x0000a9000505ca11 */ /* 0x000fe800000f1406 */
[----:B------:R-:W-:Y:S01]  /*11780*/  SHF.R.S32.HI R0, RZ, 0x1f, R234 ;  /* 0x0000001fff007819 */ /* 0x000fe200000114ea */
[----:B------:R1:W2:Y:S04]  /*11790*/  @!P4 LDG.E R228, [R4.64] ;  /* 0x0000003004e4c981 */ /* 0x0002a8000c1e1900 */
        /* <DEDUP_REMOVED lines=12> */
[----:B------:R-:W-:Y:S04]  /*11860*/  SHFL.IDX PT, R12, R3, 0x1, 0x181f ;  /* 0x00381f00030c7f89 */ /* 0x000fe800000e0000 */
[----:B------:R-:W1:Y:S04]  /*11870*/  SHFL.IDX PT, R4, R3, RZ, 0x181f ;  /* 0x00181fff03047589 */ /* 0x000e6800000e0000 */
[----:B------:R-:W2:Y:S04]  /*11880*/  SHFL.IDX PT, R5, R0, RZ, 0x181f ;  /* 0x00181fff00057589 */ /* 0x000ea800000e0000 */
[----:B------:R-:W3:Y:S04]  /*11890*/  SHFL.IDX PT, R10, R3, 0x2, 0x181f ;  /* 0x00581f00030a7f89 */ /* 0x000ee800000e0000 */
[----:B------:R-:W5:Y:S04]  /*118a0*/  SHFL.IDX PT, R6, R0, 0x1, 0x181f ;  /* 0x00381f0000067f89 */ /* 0x000f6800000e0000 */
[----:B------:R-:W5:Y:S04]  /*118b0*/  SHFL.IDX PT, R8, R3, 0x3, 0x181f ;  /* 0x00781f0003087f89 */ /* 0x000f6800000e0000 */
[----:B------:R-:W5:Y:S04]  /*118c0*/  SHFL.IDX PT, R11, R0, 0x2, 0x181f ;  /* 0x00581f00000b7f89 */ /* 0x000f6800000e0000 */
[----:B------:R-:W5:Y:S01]  /*118d0*/  SHFL.IDX PT, R7, R3, 0x4, 0x181f ;  /* 0x00981f0003077f89 */ /* 0x000f6200000e0000 */
[-C--:B-1----:R-:W-:Y:S03]  /*118e0*/  IADD3 R4, P0, R4, R226.reuse, RZ ;  /* 0x000000e204047210 */ /* 0x082fe60007f1e0ff */
[----:B------:R-:W1:Y:S02]  /*118f0*/  SHFL.IDX PT, R9, R0, 0x3, 0x181f ;  /* 0x00781f0000097f89 */ /* 0x000e6400000e0000 */
[--C-:B--2---:R-:W-:Y:S01]  /*11900*/  IMAD.X R5, R5, 0x1, R225.reuse, P0 ;  /* 0x0000000105057824 */ /* 0x104fe200000e06e1 */
[-C--:B------:R-:W-:Y:S01]  /*11910*/  IADD3 R12, P0, R12, R226.reuse, RZ ;  /* 0x000000e20c0c7210 */ /* 0x080fe20007f1e0ff */
[----:B------:R-:W2:Y:S01]  /*11920*/  SHFL.IDX PT, R3, R3, 0x5, 0x181f ;  /* 0x00b81f0003037f89 */ /* 0x000ea200000e0000 */
[-C--:B---3--:R-:W-:Y:S03]  /*11930*/  IADD3 R10, P5, R10, R226.reuse, RZ ;  /* 0x000000e20a0a7210 */ /* 0x088fe60007fbe0ff */
[----:B----4-:R2:W-:Y:S01]  /*11940*/  LDGSTS.E.BYPASS.LTC128B.128 [R38+0x3100], [R4.64], !P3 ;  /* 0x0310000004267fae */ /* 0x0105e2000d901d70 */
[--C-:B-----5:R-:W-:Y:S03]  /*11950*/  IMAD.X R13, R6, 0x1, R225.reuse, P0 ;  /* 0x00000001060d7824 */ /* 0x120fe600000e06e1 */
[----:B------:R-:W3:Y:S01]  /*11960*/  SHFL.IDX PT, R14, R0, 0x4, 0x181f ;  /* 0x00981f00000e7f89 */ /* 0x000ee200000e0000 */
[-C--:B------:R-:W-:Y:S03]  /*11970*/  IADD3 R8, P2, R8, R226.reuse, RZ ;  /* 0x000000e208087210 */ /* 0x080fe60007f5e0ff */
[----:B------:R-:W4:Y:S01]  /*11980*/  SHFL.IDX PT, R0, R0, 0x5, 0x181f ;  /* 0x00b81f0000007f89 */ /* 0x000f2200000e0000 */
[--C-:B------:R-:W-:Y:S03]  /*11990*/  IMAD.X R11, R11, 0x1, R225.reuse, P5 ;  /* 0x000000010b0b7824 */ /* 0x100fe600028e06e1 */
[----:B------:R4:W-:Y:S01]  /*119a0*/  LDGSTS.E.BYPASS.LTC128B.128 [R38+0x3900], [R12.64], !P3 ;  /* 0x039000000c267fae */ /* 0x0009e2000d901d70 */
[-C--:B------:R-:W-:Y:S03]  /*119b0*/  IADD3 R6, P1, R7, R226.reuse, RZ ;  /* 0x000000e207067210 */ /* 0x080fe60007f3e0ff */
[----:B------:R4:W-:Y:S01]  /*119c0*/  LDGSTS.E.BYPASS.LTC128B.128 [R38+0x4100], [R10.64], !P3 ;  /* 0x041000000a267fae */ /* 0x0009e2000d901d70 */
[--C-:B-1----:R-:W-:Y:S05]  /*119d0*/  IMAD.X R9, R9, 0x1, R225.reuse, P2 ;  /* 0x0000000109097824 */ /* 0x102fea00010e06e1 */
[----:B------:R1:W-:Y:S01]  /*119e0*/  LDGSTS.E.BYPASS.LTC128B.128 [R38+0x4900], [R8.64], !P3 ;  /* 0x0490000008267fae */ /* 0x0003e2000d901d70 */
[----:B--2---:R-:W-:Y:S01]  /*119f0*/  IADD3 R4, P0, R3, R226, RZ ;  /* 0x000000e203047210 */ /* 0x004fe20007f1e0ff */
[--C-:B---3--:R-:W-:Y:S04]  /*11a00*/  IMAD.X R7, R14, 0x1, R225.reuse, P1 ;  /* 0x000000010e077824 */ /* 0x108fe800008e06e1 */
[----:B----4-:R-:W-:Y:S01]  /*11a10*/  IMAD.X R5, R0, 0x1, R225, P0 ;  /* 0x0000000100057824 */ /* 0x010fe200000e06e1 */
[----:B------:R1:W-:Y:S04]  /*11a20*/  LDGSTS.E.BYPASS.LTC128B.128 [R38+0x5100], [R6.64], !P3 ;  /* 0x0510000006267fae */ /* 0x0003e8000d901d70 */
[----:B------:R1:W-:Y:S03]  /*11a30*/  LDGSTS.E.BYPASS.LTC128B.128 [R38+0x5900], [R4.64], !P3 ;  /* 0x0590000004267fae */ /* 0x0003e6000d901d70 */
.L_x_195:
[----:B-1234-:R-:W-:Y:S01]  /*11a40*/  FMNMX.FTZ R72, R168, R2, !PT ;  /* 0x00000002a8487209 */ /* 0x01efe20007810000 */
[----:B------:R-:W-:Y:S01]  /*11a50*/  LDSM.16.MT88.4 R52, [R210+0x100] ;  /* 0x00010000d234783b */ /* 0x000fe20000004200 */
[----:B------:R-:W-:Y:S02]  /*11a60*/  FMNMX.FTZ R0, R169, R100, !PT ;  /* 0x00000064a9007209 */ /* 0x000fe40007810000 */
[----:B------:R-:W-:Y:S02]  /*11a70*/  FMNMX.FTZ R72, R184, R72, !PT ;  /* 0x00000048b8487209 */ /* 0x000fe40007810000 */
[----:B------:R-:W-:Y:S02]  /*11a80*/  FMNMX.FTZ R0, R185, R0, !PT ;  /* 0x00000000b9007209 */ /* 0x000fe40007810000 */
[----:B------:R-:W-:Y:S01]  /*11a90*/  FMNMX.FTZ R72, R16, R72, !PT ;  /* 0x0000004810487209 */ /* 0x000fe20007810000 */
[----:B------:R-:W-:Y:S01]  /*11aa0*/  LDSM.16.MT88.4 R80, [R211+0x100] ;  /* 0x00010000d350783b */ /* 0x000fe20000004200 */
[----:B------:R-:W-:Y:S02]  /*11ab0*/  FMNMX.FTZ R0, R18, R0, !PT ;  /* 0x0000000012007209 */ /* 0x000fe40007810000 */
[----:B------:R-:W-:Y:S02]  /*11ac0*/  FMNMX.FTZ R72, R17, R72, !PT ;  /* 0x0000004811487209 */ /* 0x000fe40007810000 */
        /* <DEDUP_REMOVED lines=40> */
[----:B------:R-:W-:Y:S02]  /*11d50*/  MOV R92, R23 ;  /* 0x00000017005c7202 */ /* 0x000fe40000000f00 */
        /* <DEDUP_REMOVED lines=31> */
[----:B------:R-:W2:Y:S01]  /*11f50*/  SHFL.BFLY PT, R71, R0, 0x2, 0x1f ;  /* 0x0c401f0000477f89 */ /* 0x000ea200000e0000 */
        /* <DEDUP_REMOVED lines=16> */
[----:B------:R-:W-:Y:S02]  /*12060*/  MOV R93, R22 ;  /* 0x00000016005d7202 */ /* 0x000fe40000000f00 */
[----:B------:R-:W-:Y:S02]  /*12070*/  FMNMX.FTZ R3, R175, R3, !PT ;  /* 0x00000003af037209 */ /* 0x000fe40007810000 */
[----:B--2---:R-:W-:Y:S02]  /*12080*/  FMNMX.FTZ R71, R0, R71, !PT ;  /* 0x0000004700477209 */ /* 0x004fe40007810000 */
[----:B------:R-:W-:Y:S01]  /*12090*/  FMNMX.FTZ R0, R251, R4, !PT ;  /* 0x00000004fb007209 */ /* 0x000fe20007810000 */
[----:B------:R-:W2:Y:S01]  /*120a0*/  SHFL.BFLY PT, R5, R3, 0x2, 0x1f ;  /* 0x0c401f0003057f89 */ /* 0x000ea200000e0000 */
[----:B------:R-:W-:Y:S02]  /*120b0*/  MOV R87, R30 ;  /* 0x0000001e00577202 */ /* 0x000fe40000000f00 */
[----:B------:R-:W-:Y:S02]  /*120c0*/  FMNMX.FTZ R0, R93, R0, !PT ;  /* 0x000000005d007209 */ /* 0x000fe40007810000 */
[----:B------:R-:W-:Y:S02]  /*120d0*/  MOV R89, R28 ;  /* 0x0000001c00597202 */ /* 0x000fe40000000f00 */
[----:B------:R-:W-:Y:S01]  /*120e0*/  FMNMX.FTZ R0, R87, R0, !PT ;  /* 0x0000000057007209 */ /* 0x000fe20007810000 */
[----:B------:R-:W3:Y:S01]  /*120f0*/  SHFL.BFLY PT, R6, R71, 0x1, 0x1f ;  /* 0x0c201f0047067f89 */ /* 0x000ee200000e0000 */
[----:B------:R-:W-:Y:S02]  /*12100*/  MOV R85, R36 ;  /* 0x0000002400557202 */ /* 0x000fe40000000f00 */
[----:B------:R-:W-:Y:S02]  /*12110*/  FMNMX.FTZ R0, R89, R0, !PT ;  /* 0x0000000059007209 */ /* 0x000fe40007810000 */
[----:B------:R-:W-:Y:S02]  /*12120*/  ISETP.GT.AND P0, PT, R227, UR6, PT ;  /* 0x00000006e3007c0c */ /* 0x000fe4000bf04270 */
[----:B------:R-:W-:Y:S01]  /*12130*/  FMNMX.FTZ R0, R57, R0, !PT ;  /* 0x0000000039007209 */ /* 0x000fe20007810000 */
[----:B------:R-:W-:Y:S01]  /*12140*/  LDSM.16.MT88.4 R36, [R212+0x100] ;  /* 0x00010000d424783b */ /* 0x000fe20000004200 */
[----:B-1----:R-:W-:Y:S02]  /*12150*/  FMNMX.FTZ R72, R72, R7, !PT ;  /* 0x0000000748487209 */ /* 0x002fe40007810000 */
[----:B------:R-:W-:Y:S02]  /*12160*/  FMNMX.FTZ R4, R85, R0, !PT ;  /* 0x0000000055047209 */ /* 0x000fe40007810000 */
[----:B------:R-:W-:Y:S01]  /*12170*/  IADD3 R227, R227, -0x1, RZ ;  /* 0xffffffffe3e37810 */ /* 0x000fe20007ffe0ff */
[----:B------:R-:W-:Y:S01]  /*12180*/  FADD.FTZ R0, -R72, R2 ;  /* 0x0000000248007221 */ /* 0x000fe20000010100 */
[----:B------:R-:W-:Y:S01]  /*12190*/  FMNMX.FTZ R4, R178, R4, !PT ;  /* 0x00000004b2047209 */ /* 0x000fe20007810000 */
[----:B------:R-:W-:Y:S01]  /*121a0*/  FMUL.FTZ R96, R72, c[0x0][0x2d0] ;  /* 0x0000b40048607a20 */ /* 0x000fe20000410000 */
[----:B--2---:R-:W-:Y:S01]  /*121b0*/  FMNMX.FTZ R3, R3, R5, !PT ;  /* 0x0000000503037209 */ /* 0x004fe20007810000 */
[----:B------:R-:W-:Y:S01]  /*121c0*/  FMUL.FTZ R2, R0, c[0x0][0x2d0] ;  /* 0x0000b40000027a20 */ /* 0x000fe20000410000 */
[----:B------:R-:W-:Y:S01]  /*121d0*/  FMNMX.FTZ R0, R179, R4, !PT ;  /* 0x00000004b3007209 */ /* 0x000fe20007810000 */
[--C-:B------:R-:W-:Y:S02]  /*121e0*/  FFMA.FTZ R5, R20, c[0x0][0x2d0], -R96.reuse ;  /* 0x0000b40014057a23 */ /* 0x100fe40000010860 */
[----:B------:R1:W2:Y:S01]  /*121f0*/  MUFU.EX2 R73, R2 ;  /* 0x0000000200497308 */ /* 0x0002a20000000800 */
[----:B------:R-:W4:Y:S01]  /*12200*/  SHFL.BFLY PT, R70, R3, 0x1, 0x1f ;  /* 0x0c201f0003467f89 */ /* 0x000f2200000e0000 */
[----:B---3--:R-:W-:Y:S01]  /*12210*/  FMNMX.FTZ R71, R71, R6, !PT ;  /* 0x0000000647477209 */ /* 0x008fe20007810000 */
[----:B------:R-:W-:Y:S01]  /*12220*/  FFMA.FTZ R4, R168, c[0x0][0x2d0], -R96 ;  /* 0x0000b400a8047a23 */ /* 0x000fe20000010860 */
[----:B------:R-:W-:Y:S03]  /*12230*/  FMNMX.FTZ R0, R74, R0, !PT ;  /* 0x000000004a007209 */ /* 0x000fe60007810000 */
[----:B------:R-:W-:Y:S01]  /*12240*/  FMUL.FTZ R97, R71, c[0x0][0x2d0] ;  /* 0x0000b40047617a20 */ /* 0x000fe20000410000 */
[----:B------:R-:W-:Y:S02]  /*12250*/  FMNMX.FTZ R0, R75, R0, !PT ;  /* 0x000000004b007209 */ /* 0x000fe40007810000 */
[----:B------:R2:W-:Y:S01]  /*12260*/  MUFU.EX2 R40, R5 ;  /* 0x0000000500287308 */ /* 0x0005e20000000800 */
[----:B------:R-:W-:Y:S02]  /*12270*/  FFMA.FTZ R7, R103, c[0x0][0x2d0], -R97 ;  /* 0x0000b40067077a23 */ /* 0x000fe40000010861 */
[----:B-1----:R-:W-:Y:S01]  /*12280*/  FADD.FTZ R2, -R71, R100 ;  /* 0x0000006447027221 */ /* 0x002fe20000010100 */
[----:B----4-:R-:W-:Y:S02]  /*12290*/  FMNMX.FTZ R70, R3, R70, !PT ;  /* 0x0000004603467209 */ /* 0x010fe40007810000 */
[----:B------:R-:W1:Y:S01]  /*122a0*/  SHFL.BFLY PT, R3, R0, 0x2, 0x1f ;  /* 0x0c401f0000037f89 */ /* 0x000e6200000e0000 */
[----:B------:R-:W-:Y:S02]  /*122b0*/  FMUL.FTZ R2, R2, c[0x0][0x2d0] ;  /* 0x0000b40002027a20 */ /* 0x000fe40000410000 */
[----:B------:R-:W-:Y:S02]  /*122c0*/  FMUL.FTZ R98, R70, c[0x0][0x2d0] ;  /* 0x0000b40046627a20 */ /* 0x000fe40000410000 */
[----:B------:R3:W4:Y:S01]  /*122d0*/  MUFU.EX2 R69, R2 ;  /* 0x0000000200457308 */ /* 0x0007220000000800 */
[----:B--2---:R-:W-:Y:S01]  /*122e0*/  FMUL.FTZ R5, R73, R105 ;  /* 0x0000006949057220 */ /* 0x004fe20000410000 */
[----:B-1----:R-:W-:Y:S01]  /*122f0*/  FMNMX.FTZ R0, R0, R3, !PT ;  /* 0x0000000300007209 */ /* 0x002fe20007810000 */
[--C-:B------:R-:W-:Y:S02]  /*12300*/  FFMA.FTZ R3, R17, c[0x0][0x2d0], -R96.reuse ;  /* 0x0000b40011037a23 */ /* 0x100fe40000010860 */
[----:B------:R-:W-:Y:S01]  /*12310*/  FMUL.FTZ R17, R73, R117 ;  /* 0x0000007549117220 */ /* 0x000fe20000410000 */
[----:B------:R-:W-:Y:S04]  /*12320*/  MOV R117, R87 ;  /* 0x0000005700757202 */ /* 0x000fe80000000f00 */
[----:B------:R1:W2:Y:S01]  /*12330*/  MUFU.EX2 R11, R3 ;  /* 0x00000003000b7308 */ /* 0x0002a20000000800 */
[----:B---3--:R-:W-:Y:S02]  /*12340*/  FADD.FTZ R2, -R70, R101 ;  /* 0x0000006546027221 */ /* 0x008fe40000010100 */
[----:B----4-:R-:W-:Y:S02]  /*12350*/  FMUL.FTZ R6, R69, R106 ;  /* 0x0000006a45067220 */ /* 0x010fe40000410000 */
[----:B------:R-:W-:Y:S05]  /*12360*/  FMUL.FTZ R2, R2, c[0x0][0x2d0] ;  /* 0x0000b40002027a20 */ /* 0x000fea0000410000 */
[----:B------:R3:W4:Y:S10]  /*12370*/  MUFU.EX2 R68, R2 ;  /* 0x0000000200447308 */ /* 0x0007340000000800 */
[----:B------:R-:W-:Y:S01]  /*12380*/  MUFU.EX2 R101, R4 ;  /* 0x0000000400657308 */ /* 0x000fe20000000800 */
[--C-:B-1----:R-:W-:Y:S01]  /*12390*/  FFMA.FTZ R3, R169, c[0x0][0x2d0], -R97.reuse ;  /* 0x0000b400a9037a23 */ /* 0x102fe20000010861 */
[----:B--2---:R-:W-:Y:S08]  /*123a0*/  MOV R106, R11 ;  /* 0x0000000b006a7202 */ /* 0x004ff00000000f00 */
[----:B------:R1:W-:Y:S01]  /*123b0*/  MUFU.EX2 R100, R3 ;  /* 0x0000000300647308 */ /* 0x0003e20000000800 */
[--C-:B---3--:R-:W-:Y:S01]  /*123c0*/  FFMA.FTZ R2, R184, c[0x0][0x2d0], -R96.reuse ;  /* 0x0000b400b8027a23 */ /* 0x108fe20000010860 */
[----:B------:R-:W-:Y:S01]  /*123d0*/  MOV R184, R62 ;  /* 0x0000003e00b87202 */ /* 0x000fe20000000f00 */
[C---:B----4-:R-:W-:Y:S02]  /*123e0*/  FMUL.FTZ R29, R68.reuse, R129 ;  /* 0x00000081441d7220 */ /* 0x050fe40000410000 */
[----:B------:R-:W-:Y:S05]  /*123f0*/  FMUL.FTZ R45, R68, R145 ;  /* 0x00000091442d7220 */ /* 0x000fea0000410000 */
[----:B------:R2:W3:Y:S10]  /*12400*/  MUFU.EX2 R61, R2 ;  /* 0x00000002003d7308 */ /* 0x0004f40000000800 */
[----:B------:R4:W-:Y:S01]  /*12410*/  MUFU.EX2 R169, R7 ;  /* 0x0000000700a97308 */ /* 0x0009e20000000800 */
[--C-:B-1----:R-:W-:Y:S09]  /*12420*/  FFMA.FTZ R3, R185, c[0x0][0x2d0], -R97.reuse ;  /* 0x0000b400b9037a23 */ /* 0x102ff20000010861 */
[----:B------:R1:W5:Y:S01]  /*12430*/  MUFU.EX2 R60, R3 ;  /* 0x00000003003c7308 */ /* 0x0003620000000800 */
[----:B--2---:R-:W-:Y:S01]  /*12440*/  FFMA.FTZ R2, R16, c[0x0][0x2d0], -R96 ;  /* 0x0000b40010027a23 */ /* 0x004fe20000010860 */
[----:B---3--:R-:W-:Y:S01]  /*12450*/  F2FP.PACK_AB R76, R61, R101 ;  /* 0x000000653d4c723e */ /* 0x008fe200000000ff */
[--C-:B------:R-:W-:Y:S02]  /*12460*/  FFMA.FTZ R16, R35, c[0x0][0x2d0], -R97.reuse ;  /* 0x0000b40023107a23 */ /* 0x100fe40000010861 */
[C---:B------:R-:W-:Y:S05]  /*12470*/  FMUL.FTZ R35, R69.reuse, R135 ;  /* 0x0000008745237220 */ /* 0x040fea0000410000 */
[----:B------:R2:W3:Y:S01]  /*12480*/  MUFU.EX2 R8, R2 ;  /* 0x0000000200087308 */ /* 0x0004e20000000800 */
[C---:B----4-:R-:W-:Y:S09]  /*12490*/  FMUL.FTZ R7, R69.reuse, R107 ;  /* 0x0000006b45077220 */ /* 0x050ff20000410000 */
[----:B------:R4:W-:Y:S01]  /*124a0*/  MUFU.EX2 R95, R16 ;  /* 0x00000010005f7308 */ /* 0x0009e20000000800 */
[--C-:B-1----:R-:W-:Y:S01]  /*124b0*/  FFMA.FTZ R3, R18, c[0x0][0x2d0], -R97.reuse ;  /* 0x0000b40012037a23 */ /* 0x102fe20000010861 */
[----:B-----5:R-:W-:Y:S01]  /*124c0*/  F2FP.PACK_AB R77, R60, R100 ;  /* 0x000000643c4d723e */ /* 0x020fe200000000ff */
[----:B------:R-:W-:Y:S01]  /*124d0*/  FMUL.FTZ R18, R69, R118 ;  /* 0x0000007645127220 */ /* 0x000fe20000410000 */
[----:B------:R-:W-:Y:S06]  /*124e0*/  MOV R118, R89 ;  /* 0x0000005900767202 */ /* 0x000fec0000000f00 */
[----:B------:R1:W-:Y:S01]  /*124f0*/  MUFU.EX2 R10, R3 ;  /* 0x00000003000a7308 */ /* 0x0003e20000000800 */
[----:B--2---:R-:W1:Y:S01]  /*12500*/  SHFL.BFLY PT, R2, R0, 0x1, 0x1f ;  /* 0x0c201f0000027f89 */ /* 0x004e6200000e0000 */
[----:B---3--:R-:W-:Y:S04]  /*12510*/  MOV R185, R8 ;  /* 0x0000000800b97202 */ /* 0x008fe80000000f00 */
[----:B------:R-:W-:Y:S01]  /*12520*/  F2FP.PACK_AB R78, R106, R185 ;  /* 0x000000b96a4e723e */ /* 0x000fe200000000ff */
[----:B----4-:R-:W-:Y:S01]  /*12530*/  FMUL.FTZ R16, R73, R116 ;  /* 0x0000007449107220 */ /* 0x010fe20000410000 */
[----:B------:R-:W-:Y:S02]  /*12540*/  MOV R116, R84 ;  /* 0x0000005400747202 */ /* 0x000fe40000000f00 */
[----:B-1----:R-:W-:Y:S01]  /*12550*/  FMNMX.FTZ R3, R0, R2, !PT ;  /* 0x0000000200037209 */ /* 0x002fe20007810000 */
[--C-:B------:R-:W-:Y:S01]  /*12560*/  FFMA.FTZ R2, R183, c[0x0][0x2d0], -R98.reuse ;  /* 0x0000b400b7027a23 */ /* 0x100fe20000010862 */
[----:B------:R-:W-:Y:S01]  /*12570*/  MOV R183, R91 ;  /* 0x0000005b00b77202 */ /* 0x000fe20000000f00 */
[--C-:B------:R-:W-:Y:S02]  /*12580*/  FFMA.FTZ R0, R19, c[0x0][0x2d0], -R97.reuse ;  /* 0x0000b40013007a23 */ /* 0x100fe40000010861 */
[----:B------:R1:W2:Y:S01]  /*12590*/  MUFU.EX2 R14, R2 ;  /* 0x00000002000e7308 */ /* 0x0002a20000000800 */
[----:B------:R-:W-:Y:S09]  /*125a0*/  FMUL.FTZ R19, R69, R119 ;  /* 0x0000007745137220 */ /* 0x000ff20000410000 */
[----:B------:R3:W4:Y:S01]  /*125b0*/  MUFU.EX2 R12, R0 ;  /* 0x00000000000c7308 */ /* 0x0007220000000800 */
[----:B-1----:R-:W-:Y:S01]  /*125c0*/  FFMA.FTZ R2, R186, c[0x0][0x2d0], -R98 ;  /* 0x0000b400ba027a23 */ /* 0x002fe20000010862 */
[----:B--2---:R-:W-:Y:S08]  /*125d0*/  MOV R103, R14 ;  /* 0x0000000e00677202 */ /* 0x004ff00000000f00 */
[----:B------:R1:W2:Y:S01]  /*125e0*/  MUFU.EX2 R186, R2 ;  /* 0x0000000200ba7308 */ /* 0x0002a20000000800 */
[----:B---3--:R-:W-:Y:S01]  /*125f0*/  FADD.FTZ R0, -R3, R102 ;  /* 0x0000006603007221 */ /* 0x008fe20000010100 */
[----:B----4-:R-:W-:Y:S01]  /*12600*/  MOV R105, R12 ;  /* 0x0000000c00697202 */ /* 0x010fe20000000f00 */
[--C-:B------:R-:W-:Y:S02]  /*12610*/  FFMA.FTZ R12, R34, c[0x0][0x2d0], -R97.reuse ;  /* 0x0000b400220c7a23 */ /* 0x100fe40000010861 */
[----:B------:R-:W-:Y:S02]  /*12620*/  FMUL.FTZ R0, R0, c[0x0][0x2d0] ;  /* 0x0000b40000007a20 */ /* 0x000fe40000410000 */
[----:B------:R-:W-:Y:S04]  /*12630*/  FMUL.FTZ R34, R69, R134 ;  /* 0x0000008645227220 */ /* 0x000fe80000410000 */
[----:B------:R-:W3:Y:S01]  /*12640*/  MUFU.EX2 R0, R0 ;  /* 0x0000000000007308 */ /* 0x000ee20000000800 */
[--C-:B-1----:R-:W-:Y:S01]  /*12650*/  FFMA.FTZ R2, R180, c[0x0][0x2d0], -R98.reuse ;  /* 0x0000b400b4027a23 */ /* 0x102fe20000010862 */
[----:B------:R-:W-:Y:S02]  /*12660*/  MOV R180, R85 ;  /* 0x0000005500b47202 */ /* 0x000fe40000000f00 */
[----:B--2---:R-:W-:Y:S06]  /*12670*/  F2FP.PACK_AB R64, R186, R103 ;  /* 0x00000067ba40723e */ /* 0x004fec00000000ff */
[----:B------:R1:W-:Y:S01]  /*12680*/  MUFU.EX2 R9, R2 ;  /* 0x0000000200097308 */ /* 0x0003e20000000800 */
[C---:B---3--:R-:W-:Y:S01]  /*12690*/  FMUL.FTZ R11, R0.reuse, R111 ;  /* 0x0000006f000b7220 */ /* 0x048fe20000410000 */
[----:B------:R-:W-:Y:S01]  /*126a0*/  MOV R111, R56 ;  /* 0x00000038006f7202 */ /* 0x000fe20000000f00 */
[C---:B------:R-:W-:Y:S02]  /*126b0*/  FMUL.FTZ R14, R0.reuse, R114 ;  /* 0x00000072000e7220 */ /* 0x040fe40000410000 */
[C---:B------:R-:W-:Y:S01]  /*126c0*/  FMUL.FTZ R26, R0.reuse, R126 ;  /* 0x0000007e001a7220 */ /* 0x040fe20000410000 */
[----:B------:R-:W-:Y:S01]  /*126d0*/  MOV R126, R93 ;  /* 0x0000005d007e7202 */ /* 0x000fe20000000f00 */
[C---:B------:R-:W-:Y:S02]  /*126e0*/  FMUL.FTZ R27, R0.reuse, R127 ;  /* 0x0000007f001b7220 */ /* 0x040fe40000410000 */
[C---:B------:R-:W-:Y:S02]  /*126f0*/  FMUL.FTZ R42, R0.reuse, R142 ;  /* 0x0000008e002a7220 */ /* 0x040fe40000410000 */
[----:B------:R-:W-:Y:S02]  /*12700*/  FMUL.FTZ R43, R0, R143 ;  /* 0x0000008f002b7220 */ /* 0x000fe40000410000 */
[----:B-1----:R-:W-:Y:S02]  /*12710*/  FFMA.FTZ R2, R170, c[0x0][0x2d0], -R98 ;  /* 0x0000b400aa027a23 */ /* 0x002fe40000010862 */
[----:B------:R1:W-:Y:S01]  /*12720*/  MUFU.EX2 R170, R12 ;  /* 0x0000000c00aa7308 */ /* 0x0003e20000000800 */
[C---:B------:R-:W-:Y:S02]  /*12730*/  FMUL.FTZ R46, R0.reuse, R146 ;  /* 0x00000092002e7220 */ /* 0x040fe40000410000 */
[----:B------:R-:W-:Y:S02]  /*12740*/  FFMA.FTZ R56, R193, c[0x0][0x2d0], -R96 ;  /* 0x0000b400c1387a23 */ /* 0x000fe40000010860 */
[C---:B------:R-:W-:Y:S02]  /*12750*/  FMUL.FTZ R47, R0.reuse, R147 ;  /* 0x00000093002f7220 */ /* 0x040fe40000410000 */
[----:B------:R-:W-:Y:S03]  /*12760*/  FMUL.FTZ R62, R0, R162 ;  /* 0x000000a2003e7220 */ /* 0x000fe60000410000 */
[----:B------:R2:W-:Y:S01]  /*12770*/  MUFU.EX2 R13, R2 ;  /* 0x00000002000d7308 */ /* 0x0005e20000000800 */
[C---:B-1----:R-:W-:Y:S01]  /*12780*/  FMUL.FTZ R12, R68.reuse, R112 ;  /* 0x00000070440c7220 */ /* 0x042fe20000410000 */
[----:B------:R-:W-:Y:S01]  /*12790*/  MOV R112, R57 ;  /* 0x0000003900707202 */ /* 0x000fe20000000f00 */
[----:B------:R-:W-:Y:S02]  /*127a0*/  FMUL.FTZ R57, R68, R157 ;  /* 0x0000009d44397220 */ /* 0x000fe40000410000 */
[----:B--2---:R-:W-:Y:S04]  /*127b0*/  FMUL.FTZ R2, R3, c[0x0][0x2d0] ;  /* 0x0000b40003027a20 */ /* 0x004fe80000410000 */
[--C-:B------:R-:W-:Y:S01]  /*127c0*/  FFMA.FTZ R4, R181, c[0x0][0x2d0], -R2.reuse ;  /* 0x0000b400b5047a23 */ /* 0x100fe20000010802 */
[----:B------:R-:W-:Y:S01]  /*127d0*/  MOV R181, R10 ;  /* 0x0000000a00b57202 */ /* 0x000fe20000000f00 */
[--C-:B------:R-:W-:Y:S02]  /*127e0*/  FFMA.FTZ R28, R188, c[0x0][0x2d0], -R2.reuse ;  /* 0x0000b400bc1c7a23 */ /* 0x100fe40000010802 */
[----:B------:R1:W-:Y:S01]  /*127f0*/  MUFU.EX2 R102, R4 ;  /* 0x0000000400667308 */ /* 0x0003e20000000800 */
[----:B------:R-:W-:Y:S01]  /*12800*/  F2FP.PACK_AB R79, R105, R181 ;  /* 0x000000b5694f723e */ /* 0x000fe200000000ff */
[--C-:B------:R-:W-:Y:S02]  /*12810*/  FFMA.FTZ R44, R194, c[0x0][0x2d0], -R2.reuse ;  /* 0x0000b400c22c7a23 */ /* 0x100fe40000010802 */
[--C-:B------:R-:W-:Y:S02]  /*12820*/  FFMA.FTZ R48, R196, c[0x0][0x2d0], -R2.reuse ;  /* 0x0000b400c4307a23 */ /* 0x100fe40000010802 */
[--C-:B------:R-:W-:Y:S04]  /*12830*/  FFMA.FTZ R74, R74, c[0x0][0x2d0], -R2.reuse ;  /* 0x0000b4004a4a7a23 */ /* 0x100fe80000010802 */
[----:B------:R2:W-:Y:S10]  /*12840*/  MUFU.EX2 R50, R44 ;  /* 0x0000002c00327308 */ /* 0x0005f40000000800 */
[----:B------:R3:W-:Y:S01]  /*12850*/  MUFU.EX2 R114, R48 ;  /* 0x0000003000727308 */ /* 0x0007e20000000800 */
[--C-:B-1----:R-:W-:Y:S09]  /*12860*/  FFMA.FTZ R4, R187, c[0x0][0x2d0], -R2.reuse ;  /* 0x0000b400bb047a23 */ /* 0x102ff20000010802 */
[----:B------:R1:W4:Y:S01]  /*12870*/  MUFU.EX2 R187, R4 ;  /* 0x0000000400bb7308 */ /* 0x0003220000000800 */
[----:B--2---:R-:W-:Y:S02]  /*12880*/  FMUL.FTZ R44, R68, R144 ;  /* 0x00000090442c7220 */ /* 0x004fe40000410000 */
[----:B---3--:R-:W-:Y:S02]  /*12890*/  FMUL.FTZ R48, R73, R148 ;  /* 0x0000009449307220 */ /* 0x008fe40000410000 */
[--C-:B-1----:R-:W-:Y:S01]  /*128a0*/  FFMA.FTZ R4, R182, c[0x0][0x2d0], -R2.reuse ;  /* 0x0000b400b6047a23 */ /* 0x102fe20000010802 */
[----:B----4-:R-:W-:Y:S02]  /*128b0*/  F2FP.PACK_AB R65, R187, R102 ;  /* 0x00000066bb41723e */ /* 0x010fe400000000ff */
[----:B------:R-:W-:Y:S02]  /*128c0*/  MOV R182, R63 ;  /* 0x0000003f00b67202 */ /* 0x000fe40000000f00 */
[----:B------:R1:W2:Y:S01]  /*128d0*/  MUFU.EX2 R8, R4 ;  /* 0x0000000400087308 */ /* 0x0002a20000000800 */
[----:B------:R-:W-:Y:S02]  /*128e0*/  FMUL.FTZ R63, R0, R163 ;  /* 0x000000a3003f7220 */ /* 0x000fe40000410000 */
[----:B-1----:R-:W-:Y:S01]  /*128f0*/  FFMA.FTZ R4, R171, c[0x0][0x2d0], -R2 ;  /* 0x0000b400ab047a23 */ /* 0x002fe20000010802 */
[----:B--2---:R-:W-:Y:S01]  /*12900*/  MOV R107, R8 ;  /* 0x00000008006b7202 */ /* 0x004fe20000000f00 */
[C---:B------:R-:W-:Y:S01]  /*12910*/  FMUL.FTZ R8, R68.reuse, R108 ;  /* 0x0000006c44087220 */ /* 0x040fe20000410000 */
[----:B------:R-:W-:Y:S04]  /*12920*/  MOV R108, R9 ;  /* 0x00000009006c7202 */ /* 0x000fe80000000f00 */
[----:B------:R1:W2:Y:S01]  /*12930*/  MUFU.EX2 R10, R4 ;  /* 0x00000004000a7308 */ /* 0x0002a20000000800 */
[----:B------:R-:W-:Y:S01]  /*12940*/  FMUL.FTZ R9, R68, R109 ;  /* 0x0000006d44097220 */ /* 0x000fe20000410000 */
[----:B------:R-:W-:Y:S02]  /*12950*/  MOV R171, R86 ;  /* 0x0000005600ab7202 */ /* 0x000fe40000000f00 */
[----:B------:R-:W-:Y:S01]  /*12960*/  LDSM.16.MT88.4 R84, [R209+0x900] ;  /* 0x00090000d154783b */ /* 0x000fe20000004200 */
[--C-:B-1----:R-:W-:Y:S01]  /*12970*/  FFMA.FTZ R4, R21, c[0x0][0x2d0], -R96.reuse ;  /* 0x0000b40015047a23 */ /* 0x102fe20000010860 */
[----:B--2---:R-:W-:Y:S06]  /*12980*/  MOV R109, R10 ;  /* 0x0000000a006d7202 */ /* 0x004fec0000000f00 */
[----:B------:R-:W1:Y:S01]  /*12990*/  LDSM.16.MT88.4 R20, [R209+0x100] ;  /* 0x00010000d114783b */ /* 0x000e620000004200 */
[----:B------:R-:W-:Y:S01]  /*129a0*/  FMUL.FTZ R10, R0, R110 ;  /* 0x0000006e000a7220 */ /* 0x000fe20000410000 */
[----:B------:R2:W-:Y:S01]  /*129b0*/  MUFU.EX2 R41, R4 ;  /* 0x0000000400297308 */ /* 0x0005e20000000800 */
[----:B------:R-:W-:Y:S02]  /*129c0*/  F2FP.PACK_AB R67, R109, R107 ;  /* 0x0000006b6d43723e */ /* 0x000fe400000000ff */
[----:B------:R-:W-:Y:S01]  /*129d0*/  MOV R110, R61 ;  /* 0x0000003d006e7202 */ /* 0x000fe20000000f00 */
[----:B------:R-:W-:Y:S02]  /*129e0*/  FMUL.FTZ R61, R68, R161 ;  /* 0x000000a1443d7220 */ /* 0x000fe40000410000 */
[--C-:B--2---:R-:W-:Y:S02]  /*129f0*/  FFMA.FTZ R4, R15, c[0x0][0x2d0], -R97.reuse ;  /* 0x0000b4000f047a23 */ /* 0x104fe40000010861 */
[----:B------:R-:W-:Y:S01]  /*12a00*/  FMUL.FTZ R15, R0, R115 ;  /* 0x00000073000f7220 */ /* 0x000fe20000410000 */
[----:B------:R-:W-:Y:S01]  /*12a10*/  MOV R115, R60 ;  /* 0x0000003c00737202 */ /* 0x000fe20000000f00 */
[----:B------:R2:W-:Y:S01]  /*12a20*/  MUFU.EX2 R31, R4 ;  /* 0x00000004001f7308 */ /* 0x0005e20000000800 */
[--C-:B------:R-:W-:Y:S02]  /*12a30*/  FFMA.FTZ R60, R198, c[0x0][0x2d0], -R97.reuse ;  /* 0x0000b400c63c7a23 */ /* 0x100fe40000010861 */
[----:B--2---:R-:W-:Y:S02]  /*12a40*/  FFMA.FTZ R4, R32, c[0x0][0x2d0], -R96 ;  /* 0x0000b40020047a23 */ /* 0x004fe40000010860 */
[----:B------:R-:W-:Y:S05]  /*12a50*/  FFMA.FTZ R32, R189, c[0x0][0x2d0], -R2 ;  /* 0x0000b400bd207a23 */ /* 0x000fea0000010802 */
[----:B------:R2:W3:Y:S02]  /*12a60*/  MUFU.EX2 R94, R4 ;  /* 0x00000004005e7308 */ /* 0x0004e40000000800 */
[----:B--2---:R-:W-:Y:S01]  /*12a70*/  FFMA.FTZ R4, R33, c[0x0][0x2d0], -R96 ;  /* 0x0000b40021047a23 */ /* 0x004fe20000010860 */
[----:B---3--:R-:W-:Y:S01]  /*12a80*/  MOV R127, R94 ;  /* 0x0000005e007f7202 */ /* 0x008fe20000000f00 */
[C---:B------:R-:W-:Y:S06]  /*12a90*/  FMUL.FTZ R33, R73.reuse, R133 ;  /* 0x0000008549217220 */ /* 0x040fec0000410000 */
[----:B------:R2:W3:Y:S10]  /*12aa0*/  MUFU.EX2 R49, R4 ;  /* 0x0000000400317308 */ /* 0x0004f40000000800 */
[----:B------:R4:W-:Y:S01]  /*12ab0*/  MUFU.EX2 R133, R56 ;  /* 0x0000003800857308 */ /* 0x0009e20000000800 */
[C---:B--2---:R-:W-:Y:S01]  /*12ac0*/  FMUL.FTZ R4, R73.reuse, R104 ;  /* 0x0000006849047220 */ /* 0x044fe20000410000 */
[----:B------:R-:W-:Y:S01]  /*12ad0*/  MOV R104, R13 ;  /* 0x0000000d00687202 */ /* 0x000fe20000000f00 */
[----:B------:R-:W-:Y:S01]  /*12ae0*/  FMUL.FTZ R13, R68, R113 ;  /* 0x00000071440d7220 */ /* 0x000fe20000410000 */
[----:B---3--:R-:W-:Y:S01]  /*12af0*/  MOV R148, R49 ;  /* 0x0000003100947202 */ /* 0x008fe20000000f00 */
[----:B------:R-:W-:Y:S01]  /*12b00*/  FMUL.FTZ R49, R73, R149 ;  /* 0x0000009549317220 */ /* 0x000fe20000410000 */
[----:B------:R-:W-:Y:S01]  /*12b10*/  MOV R149, R50 ;  /* 0x0000003200957202 */ /* 0x000fe20000000f00 */
[----:B------:R-:W-:Y:S01]  /*12b20*/  FMUL.FTZ R50, R69, R150 ;  /* 0x0000009645327220 */ /* 0x000fe20000410000 */
[-C--:B-1----:R-:W-:Y:S05]  /*12b30*/  HMMA.16816.F32 R4, R76, R20.reuse, R4 ;  /* 0x000000144c04723c */ /* 0x082fea0000001804 */
[----:B------:R-:W-:Y:S01]  /*12b40*/  F2FP.PACK_AB R66, R104, R108 ;  /* 0x0000006c6842723e */ /* 0x000fe200000000ff */
[----:B----4-:R-:W-:Y:S01]  /*12b50*/  FMUL.FTZ R56, R68, R156 ;  /* 0x0000009c44387220 */ /* 0x010fe20000410000 */
[----:B------:R-:W-:Y:S01]  /*12b60*/  MOV R113, R59 ;  /* 0x0000003b00717202 */ /* 0x000fe20000000f00 */
[----:B------:R-:W-:Y:S04]  /*12b70*/  FMUL.FTZ R59, R0, R159 ;  /* 0x0000009f003b7220 */ /* 0x000fe80000410000 */
[C---:B------:R-:W-:Y:S07]  /*12b80*/  HMMA.16816.F32 R8, R64.reuse, R20, R8 ;  /* 0x000000144008723c */ /* 0x040fee0000001808 */
[--C-:B------:R-:W-:Y:S01]  /*12b90*/  FFMA.FTZ R20, R24, c[0x0][0x2d0], -R98.reuse ;  /* 0x0000b40018147a23 */ /* 0x100fe20000010862 */
[-C--:B------:R-:W-:Y:S03]  /*12ba0*/  HMMA.16816.F32 R12, R64, R22.reuse, R12 ;  /* 0x00000016400c723c */ /* 0x080fe6000000180c */
[----:B------:R1:W2:Y:S01]  /*12bb0*/  MUFU.EX2 R168, R20 ;  /* 0x0000001400a87308 */ /* 0x0002a20000000800 */
[----:B------:R-:W-:Y:S01]  /*12bc0*/  FMUL.FTZ R21, R73, R121 ;  /* 0x0000007949157220 */ /* 0x000fe20000410000 */
[----:B------:R-:W-:Y:S01]  /*12bd0*/  MOV R121, R169 ;  /* 0x000000a900797202 */ /* 0x000fe20000000f00 */
[--C-:B------:R-:W-:Y:S01]  /*12be0*/  FFMA.FTZ R24, R25, c[0x0][0x2d0], -R98.reuse ;  /* 0x0000b40019187a23 */ /* 0x100fe20000010862 */
[----:B------:R-:W-:Y:S01]  /*12bf0*/  MOV R169, R90 ;  /* 0x0000005a00a97202 */ /* 0x000fe20000000f00 */
[C---:B------:R-:W-:Y:S04]  /*12c00*/  HMMA.16816.F32 R16, R76.reuse, R22, R16 ;  /* 0x000000164c10723c */ /* 0x040fe80000001810 */
[C---:B------:R-:W-:Y:S01]  /*12c10*/  FMUL.FTZ R25, R68.reuse, R125 ;  /* 0x0000007d44197220 */ /* 0x040fe20000410000 */
[----:B------:R3:W4:Y:S01]  /*12c20*/  MUFU.EX2 R30, R24 ;  /* 0x00000018001e7308 */ /* 0x0007220000000800 */
[----:B------:R-:W-:Y:S01]  /*12c30*/  MOV R125, R92 ;  /* 0x0000005c007d7202 */ /* 0x000fe20000000f00 */
[C---:B------:R-:W-:Y:S02]  /*12c40*/  FMUL.FTZ R23, R69.reuse, R123 ;  /* 0x0000007b45177220 */ /* 0x040fe40000410000 */
[----:B------:R-:W-:Y:S03]  /*12c50*/  FMUL.FTZ R22, R69, R122 ;  /* 0x0000007a45167220 */ /* 0x000fe60000410000 */
[--C-:B------:R-:W-:Y:S03]  /*12c60*/  FFMA.FTZ R92, R199, c[0x0][0x2d0], -R97.reuse ;  /* 0x0000b400c75c7a23 */ /* 0x100fe60000010861 */
[----:B------:R5:W-:Y:S01]  /*12c70*/  MUFU.EX2 R123, R28 ;  /* 0x0000001c007b7308 */ /* 0x000be20000000800 */
[----:B-1----:R-:W-:Y:S01]  /*12c80*/  FMUL.FTZ R20, R73, R120 ;  /* 0x0000007849147220 */ /* 0x002fe20000410000 */
[----:B------:R-:W-:Y:S02]  /*12c90*/  MOV R120, R95 ;  /* 0x0000005f00787202 */ /* 0x000fe40000000f00 */
[----:B--2---:R-:W-:Y:S02]  /*12ca0*/  MOV R122, R168 ;  /* 0x000000a8007a7202 */ /* 0x004fe40000000f00 */
[----:B------:R-:W-:Y:S04]  /*12cb0*/  MOV R168, R58 ;  /* 0x0000003a00a87202 */ /* 0x000fe80000000f00 */
[----:B------:R1:W-:Y:S01]  /*12cc0*/  MUFU.EX2 R135, R92 ;  /* 0x0000005c00877308 */ /* 0x0003e20000000800 */
[-C--:B------:R-:W-:Y:S03]  /*12cd0*/  HMMA.16816.F32 R20, R76, R36.reuse, R20 ;  /* 0x000000244c14723c */ /* 0x080fe60000001814 */
[----:B---3--:R-:W-:Y:S01]  /*12ce0*/  FMUL.FTZ R24, R68, R124 ;  /* 0x0000007c44187220 */ /* 0x008fe20000410000 */
[----:B----4-:R-:W-:Y:S01]  /*12cf0*/  MOV R129, R30 ;  /* 0x0000001e00817202 */ /* 0x010fe20000000f00 */
[C---:B------:R-:W-:Y:S01]  /*12d00*/  FMUL.FTZ R30, R0.reuse, R130 ;  /* 0x00000082001e7220 */ /* 0x040fe20000410000 */
[----:B------:R-:W-:Y:S01]  /*12d10*/  MOV R130, R31 ;  /* 0x0000001f00827202 */ /* 0x000fe20000000f00 */
[----:B------:R-:W-:Y:S01]  /*12d20*/  FMUL.FTZ R31, R0, R131 ;  /* 0x00000083001f7220 */ /* 0x000fe20000410000 */
[----:B------:R-:W-:Y:S01]  /*12d30*/  MOV R124, R40 ;  /* 0x00000028007c7202 */ /* 0x000fe20000000f00 */
[--C-:B------:R-:W-:Y:S01]  /*12d40*/  FFMA.FTZ R40, R191, c[0x0][0x2d0], -R98.reuse ;  /* 0x0000b400bf287a23 */ /* 0x100fe20000010862 */
[C---:B------:R-:W-:Y:S03]  /*12d50*/  HMMA.16816.F32 R24, R64.reuse, R36, R24 ;  /* 0x000000244018723c */ /* 0x040fe60000001818 */
[----:B------:R2:W-:Y:S01]  /*12d60*/  MUFU.EX2 R119, R40 ;  /* 0x0000002800777308 */ /* 0x0005e20000000800 */
[C---:B-----5:R-:W-:Y:S01]  /*12d70*/  FMUL.FTZ R28, R68.reuse, R128 ;  /* 0x00000080441c7220 */ /* 0x060fe20000410000 */
[----:B------:R-:W-:Y:S01]  /*12d80*/  MOV R131, R41 ;  /* 0x0000002900837202 */ /* 0x000fe20000000f00 */
[----:B------:R-:W-:Y:S02]  /*12d90*/  FMUL.FTZ R41, R68, R141 ;  /* 0x0000008d44297220 */ /* 0x000fe40000410000 */
[----:B------:R-:W-:Y:S03]  /*12da0*/  FFMA.FTZ R36, R190, c[0x0][0x2d0], -R98 ;  /* 0x0000b400be247a23 */ /* 0x000fe60000010862 */
[-C--:B------:R-:W-:Y:S02]  /*12db0*/  HMMA.16816.F32 R28, R64, R38.reuse, R28 ;  /* 0x00000026401c723c */ /* 0x080fe4000000181c */
[----:B------:R3:W-:Y:S01]  /*12dc0*/  MUFU.EX2 R128, R32 ;  /* 0x0000002000807308 */ /* 0x0007e20000000800 */
[C---:B------:R-:W-:Y:S01]  /*12dd0*/  FMUL.FTZ R37, R73.reuse, R137 ;  /* 0x0000008949257220 */ /* 0x040fe20000410000 */
[----:B-1----:R-:W-:Y:S01]  /*12de0*/  LDSM.16.MT88.4 R92, [R210+0x900] ;  /* 0x00090000d25c783b */ /* 0x002fe20000004200 */
[----:B------:R-:W-:Y:S07]  /*12df0*/  FMUL.FTZ R58, R0, R158 ;  /* 0x0000009e003a7220 */ /* 0x000fee0000410000 */
[----:B------:R1:W4:Y:S01]  /*12e00*/  MUFU.EX2 R51, R36 ;  /* 0x0000002400337308 */ /* 0x0003220000000800 */
[----:B--2---:R-:W-:Y:S02]  /*12e10*/  FMUL.FTZ R40, R68, R140 ;  /* 0x0000008c44287220 */ /* 0x004fe40000410000 */
[C---:B---3--:R-:W-:Y:S07]  /*12e20*/  FMUL.FTZ R32, R73.reuse, R132 ;  /* 0x0000008449207220 */ /* 0x048fee0000410000 */
[C---:B------:R-:W-:Y:S04]  /*12e30*/  HMMA.16816.F32 R32, R76.reuse, R38, R32 ;  /* 0x000000264c20723c */ /* 0x040fe80000001820 */
[----:B-1----:R-:W-:Y:S01]  /*12e40*/  FMUL.FTZ R36, R73, R136 ;  /* 0x0000008849247220 */ /* 0x002fe20000410000 */
[----:B----4-:R-:W-:Y:S01]  /*12e50*/  MOV R150, R51 ;  /* 0x0000003300967202 */ /* 0x010fe20000000f00 */
[C---:B------:R-:W-:Y:S01]  /*12e60*/  FMUL.FTZ R51, R69.reuse, R151 ;  /* 0x0000009745337220 */ /* 0x040fe20000410000 */
[----:B------:R-:W-:Y:S01]  /*12e70*/  MOV R151, R170 ;  /* 0x000000aa00977202 */ /* 0x000fe20000000f00 */
[C---:B------:R-:W-:Y:S01]  /*12e80*/  FMUL.FTZ R38, R69.reuse, R138 ;  /* 0x0000008a45267220 */ /* 0x040fe20000410000 */
[----:B------:R-:W-:Y:S02]  /*12e90*/  MOV R170, R88 ;  /* 0x0000005800aa7202 */ /* 0x000fe40000000f00 */
[----:B------:R-:W1:Y:S01]  /*12ea0*/  LDSM.16.MT88.4 R88, [R212+0x900] ;  /* 0x00090000d458783b */ /* 0x000e620000004200 */
[----:B------:R-:W-:Y:S02]  /*12eb0*/  FMUL.FTZ R39, R69, R139 ;  /* 0x0000008b45277220 */ /* 0x000fe40000410000 */
[----:B------:R2:W-:Y:S05]  /*12ec0*/  MUFU.EX2 R139, R60 ;  /* 0x0000003c008b7308 */ /* 0x0005ea0000000800 */
[-C--:B------:R-:W-:Y:S08]  /*12ed0*/  HMMA.16816.F32 R36, R76, R52.reuse, R36 ;  /* 0x000000344c24723c */ /* 0x080ff00000001824 */
[C---:B------:R-:W-:Y:S07]  /*12ee0*/  HMMA.16816.F32 R40, R64.reuse, R52, R40 ;  /* 0x000000344028723c */ /* 0x040fee0000001828 */
[--C-:B------:R-:W-:Y:S01]  /*12ef0*/  FFMA.FTZ R52, R192, c[0x0][0x2d0], -R96.reuse ;  /* 0x0000b400c0347a23 */ /* 0x100fe20000010860 */
[-C--:B------:R-:W-:Y:S03]  /*12f00*/  HMMA.16816.F32 R44, R64, R54.reuse, R44 ;  /* 0x00000036402c723c */ /* 0x080fe6000000182c */
[----:B------:R3:W-:Y:S01]  /*12f10*/  MUFU.EX2 R132, R52 ;  /* 0x0000003400847308 */ /* 0x0007e20000000800 */
[----:B------:R-:W-:Y:S02]  /*12f20*/  FMUL.FTZ R53, R73, R153 ;  /* 0x0000009949357220 */ /* 0x000fe40000410000 */
[----:B--2---:R-:W-:Y:S02]  /*12f30*/  FMUL.FTZ R60, R68, R160 ;  /* 0x000000a0443c7220 */ /* 0x004fe40000410000 */
[C---:B------:R-:W-:Y:S07]  /*12f40*/  HMMA.16816.F32 R48, R76.reuse, R54, R48 ;  /* 0x000000364c30723c */ /* 0x040fee0000001830 */
[C---:B------:R-:W-:Y:S02]  /*12f50*/  FMUL.FTZ R55, R69.reuse, R155 ;  /* 0x0000009b45377220 */ /* 0x040fe40000410000 */
[----:B------:R-:W-:Y:S03]  /*12f60*/  FMUL.FTZ R54, R69, R154 ;  /* 0x0000009a45367220 */ /* 0x000fe60000410000 */
[----:B---3--:R-:W-:Y:S07]  /*12f70*/  FMUL.FTZ R52, R73, R152 ;  /* 0x0000009849347220 */ /* 0x008fee0000410000 */
[-C--:B------:R-:W-:Y:S08]  /*12f80*/  HMMA.16816.F32 R52, R76, R80.reuse, R52 ;  /* 0x000000504c34723c */ /* 0x080ff00000001834 */
        /* <DEDUP_REMOVED lines=10> */
[--C-:B--2---:R-:W-:Y:S03]  /*13030*/  FFMA.FTZ R80, R195, c[0x0][0x2d0], -R96.reuse ;  /* 0x0000b400c3507a23 */ /* 0x104fe60000010860 */
[----:B------:R-:W-:Y:S02]  /*13040*/  F2FP.PACK_AB R78, R148, R127 ;  /* 0x0000007f944e723e */ /* 0x000fe400000000ff */
[----:B------:R-:W-:Y:S01]  /*13050*/  F2FP.PACK_AB R79, R120, R151 ;  /* 0x00000097784f723e */ /* 0x000fe200000000ff */
[----:B------:R2:W-:Y:S02]  /*13060*/  MUFU.EX2 R134, R80 ;  /* 0x0000005000867308 */ /* 0x0005e40000000800 */
[----:B------:R-:W-:Y:S02]  /*13070*/  F2FP.PACK_AB R76, R131, R124 ;  /* 0x0000007c834c723e */ /* 0x000fe400000000ff */
[----:B------:R-:W-:Y:S02]  /*13080*/  F2FP.PACK_AB R77, R130, R121 ;  /* 0x00000079824d723e */ /* 0x000fe400000000ff */
[----:B------:R-:W-:Y:S02]  /*13090*/  F2FP.PACK_AB R82, R119, R150 ;  /* 0x000000967752723e */ /* 0x000fe400000000ff */
[----:B------:R-:W-:Y:S03]  /*130a0*/  F2FP.PACK_AB R83, R114, R149 ;  /* 0x000000957253723e */ /* 0x000fe600000000ff */
[-C--:B------:R-:W-:Y:S03]  /*130b0*/  HMMA.16816.F32 R4, R76, R84.reuse, R4 ;  /* 0x000000544c04723c */ /* 0x080fe60000001804 */
[----:B--2---:R-:W-:Y:S04]  /*130c0*/  FFMA.FTZ R80, R197, c[0x0][0x2d0], -R96 ;  /* 0x0000b400c5507a23 */ /* 0x004fe80000010860 */
[----:B------:R2:W-:Y:S02]  /*130d0*/  MUFU.EX2 R136, R80 ;  /* 0x0000005000887308 */ /* 0x0005e40000000800 */
[----:B--2---:R-:W-:Y:S07]  /*130e0*/  F2FP.PACK_AB R80, R129, R122 ;  /* 0x0000007a8150723e */ /* 0x004fee00000000ff */
[C---:B------:R-:W-:Y:S07]  /*130f0*/  HMMA.16816.F32 R8, R80.reuse, R84, R8 ;  /* 0x000000545008723c */ /* 0x040fee0000001808 */
[--C-:B------:R-:W-:Y:S01]  /*13100*/  FFMA.FTZ R84, R200, c[0x0][0x2d0], -R97.reuse ;  /* 0x0000b400c8547a23 */ /* 0x100fe20000010861 */
[-C--:B------:R-:W-:Y:S03]  /*13110*/  HMMA.16816.F32 R12, R80, R86.reuse, R12 ;  /* 0x00000056500c723c */ /* 0x080fe6000000180c */
[----:B------:R2:W3:Y:S05]  /*13120*/  MUFU.EX2 R137, R84 ;  /* 0x0000005400897308 */ /* 0x0004ea0000000800 */
[C---:B------:R-:W-:Y:S08]  /*13130*/  HMMA.16816.F32 R16, R76.reuse, R86, R16 ;  /* 0x000000564c10723c */ /* 0x040ff00000001810 */
[-C--:B-1----:R-:W-:Y:S08]  /*13140*/  HMMA.16816.F32 R20, R76, R88.reuse, R20 ;  /* 0x000000584c14723c */ /* 0x082ff00000001814 */
[C---:B------:R-:W-:Y:S04]  /*13150*/  HMMA.16816.F32 R24, R80.reuse, R88, R24 ;  /* 0x000000585018723c */ /* 0x040fe80000001818 */
[----:B--2---:R-:W-:Y:S01]  /*13160*/  FFMA.FTZ R84, R204, c[0x0][0x2d0], -R98 ;  /* 0x0000b400cc547a23 */ /* 0x004fe20000010862 */
[----:B---3--:R-:W-:Y:S02]  /*13170*/  MOV R204, R137 ;  /* 0x0000008900cc7202 */ /* 0x008fe40000000f00 */
[----:B------:R-:W-:Y:S01]  /*13180*/  FFMA.FTZ R88, R232, c[0x0][0x2d0], -R2 ;  /* 0x0000b400e8587a23 */ /* 0x000fe20000010802 */
[-C--:B------:R-:W-:Y:S01]  /*13190*/  HMMA.16816.F32 R28, R80, R90.reuse, R28 ;  /* 0x0000005a501c723c */ /* 0x080fe2000000181c */
[----:B------:R1:W-:Y:S03]  /*131a0*/  MUFU.EX2 R137, R84 ;  /* 0x0000005400897308 */ /* 0x0003e60000000800 */
[----:B------:R-:W-:Y:S04]  /*131b0*/  MOV R232, R134 ;  /* 0x0000008600e87202 */ /* 0x000fe80000000f00 */
[C---:B------:R-:W-:Y:S03]  /*131c0*/  HMMA.16816.F32 R32, R76.reuse, R90, R32 ;  /* 0x0000005a4c20723c */ /* 0x040fe60000001820 */
[----:B------:R2:W-:Y:S05]  /*131d0*/  MUFU.EX2 R142, R88 ;  /* 0x00000058008e7308 */ /* 0x0005ea0000000800 */
[-C--:B------:R-:W-:Y:S08]  /*131e0*/  HMMA.16816.F32 R36, R76, R92.reuse, R36 ;  /* 0x0000005c4c24723c */ /* 0x080ff00000001824 */
[C---:B------:R-:W-:Y:S04]  /*131f0*/  HMMA.16816.F32 R40, R80.reuse, R92, R40 ;  /* 0x0000005c5028723c */ /* 0x040fe80000001828 */
[----:B-1----:R-:W-:Y:S01]  /*13200*/  FFMA.FTZ R84, R203, c[0x0][0x2d0], -R98 ;  /* 0x0000b400cb547a23 */ /* 0x002fe20000010862 */
[----:B------:R-:W-:Y:S02]  /*13210*/  MOV R203, R136 ;  /* 0x0000008800cb7202 */ /* 0x000fe40000000f00 */
[----:B------:R-:W-:Y:S01]  /*13220*/  FFMA.FTZ R92, R230, c[0x0][0x2d0], -R96 ;  /* 0x0000b400e65c7a23 */ /* 0x000fe20000010860 */
[-C--:B------:R-:W-:Y:S01]  /*13230*/  HMMA.16816.F32 R44, R80, R94.reuse, R44 ;  /* 0x0000005e502c723c */ /* 0x080fe2000000182c */
[----:B------:R1:W-:Y:S03]  /*13240*/  MUFU.EX2 R143, R84 ;  /* 0x00000054008f7308 */ /* 0x0003e60000000800 */
[----:B--2---:R-:W-:Y:S01]  /*13250*/  FFMA.FTZ R88, R207, c[0x0][0x2d0], -R98 ;  /* 0x0000b400cf587a23 */ /* 0x004fe20000010862 */
[----:B------:R-:W-:Y:S02]  /*13260*/  MOV R207, R133 ;  /* 0x0000008500cf7202 */ /* 0x000fe40000000f00 */
[----:B------:R-:W-:Y:S01]  /*13270*/  MOV R230, R120 ;  /* 0x0000007800e67202 */ /* 0x000fe20000000f00 */
[C---:B------:R-:W-:Y:S03]  /*13280*/  HMMA.16816.F32 R48, R76.reuse, R94, R48 ;  /* 0x0000005e4c30723c */ /* 0x040fe60000001830 */
[----:B------:R2:W-:Y:S10]  /*13290*/  MUFU.EX2 R141, R88 ;  /* 0x00000058008d7308 */ /* 0x0005f40000000800 */
[----:B------:R3:W-:Y:S01]  /*132a0*/  MUFU.EX2 R147, R92 ;  /* 0x0000005c00937308 */ /* 0x0007e20000000800 */
[----:B-1----:R-:W-:Y:S01]  /*132b0*/  FFMA.FTZ R84, R205, c[0x0][0x2d0], -R2 ;  /* 0x0000b400cd547a23 */ /* 0x002fe20000010802 */
[----:B------:R-:W-:Y:S08]  /*132c0*/  MOV R205, R135 ;  /* 0x0000008700cd7202 */ /* 0x000ff00000000f00 */
[----:B------:R1:W4:Y:S01]  /*132d0*/  MUFU.EX2 R136, R84 ;  /* 0x0000005400887308 */ /* 0x0003220000000800 */
[----:B--2---:R-:W-:Y:S01]  /*132e0*/  FFMA.FTZ R88, R231, c[0x0][0x2d0], -R98 ;  /* 0x0000b400e7587a23 */ /* 0x004fe20000010862 */
[----:B------:R-:W-:Y:S02]  /*132f0*/  MOV R231, R132 ;  /* 0x0000008400e77202 */ /* 0x000fe40000000f00 */
[----:B------:R-:W-:Y:S02]  /*13300*/  MOV R132, R113 ;  /* 0x0000007100847202 */ /* 0x000fe40000000f00 */
[----:B------:R-:W-:Y:S04]  /*13310*/  MOV R113, R186 ;  /* 0x000000ba00717202 */ /* 0x000fe80000000f00 */
[----:B------:R2:W5:Y:S01]  /*13320*/  MUFU.EX2 R201, R88 ;  /* 0x0000005800c97308 */ /* 0x0005620000000800 */
[----:B---3--:R-:W-:Y:S01]  /*13330*/  FFMA.FTZ R92, R233, c[0x0][0x2d0], -R96 ;  /* 0x0000b400e95c7a23 */ /* 0x008fe20000010860 */
[----:B------:R-:W-:Y:S02]  /*13340*/  MOV R233, R127 ;  /* 0x0000007f00e97202 */ /* 0x000fe40000000f00 */
[----:B------:R-:W-:Y:S06]  /*13350*/  MOV R127, R105 ;  /* 0x00000069007f7202 */ /* 0x000fec0000000f00 */
[----:B------:R3:W-:Y:S01]  /*13360*/  MUFU.EX2 R199, R92 ;  /* 0x0000005c00c77308 */ /* 0x0007e20000000800 */
[----:B-1----:R-:W1:Y:S01]  /*13370*/  LDSM.16.MT88.4 R84, [R211+0x900] ;  /* 0x00090000d354783b */ /* 0x002e620000004200 */
[----:B--2---:R-:W-:Y:S01]  /*13380*/  FFMA.FTZ R88, R235, c[0x0][0x2d0], -R2 ;  /* 0x0000b400eb587a23 */ /* 0x004fe20000010802 */
[----:B------:R-:W-:Y:S07]  /*13390*/  MOV R235, R114 ;  /* 0x0000007200eb7202 */ /* 0x000fee0000000f00 */
[----:B------:R2:W-:Y:S01]  /*133a0*/  MUFU.EX2 R140, R88 ;  /* 0x00000058008c7308 */ /* 0x0005e20000000800 */
[----:B---3--:R-:W-:Y:S01]  /*133b0*/  FFMA.FTZ R92, R206, c[0x0][0x2d0], -R96 ;  /* 0x0000b400ce5c7a23 */ /* 0x008fe20000010860 */
[----:B------:R-:W-:Y:S02]  /*133c0*/  MOV R206, R233 ;  /* 0x000000e900ce7202 */ /* 0x000fe40000000f00 */
[----:B------:R-:W-:Y:S06]  /*133d0*/  MOV R233, R148 ;  /* 0x0000009400e97202 */ /* 0x000fec0000000f00 */
[----:B------:R3:W-:Y:S01]  /*133e0*/  MUFU.EX2 R197, R92 ;  /* 0x0000005c00c57308 */ /* 0x0007e20000000800 */
[----:B--2---:R-:W-:Y:S01]  /*133f0*/  FFMA.FTZ R88, R238, c[0x0][0x2d0], -R2 ;  /* 0x0000b400ee587a23 */ /* 0x004fe20000010802 */
[----:B------:R-:W-:Y:S01]  /*13400*/  MOV R238, R119 ;  /* 0x0000007700ee7202 */ /* 0x000fe20000000f00 */
[-C--:B-1----:R-:W-:Y:S07]  /*13410*/  HMMA.16816.F32 R52, R76, R84.reuse, R52 ;  /* 0x000000544c34723c */ /* 0x082fee0000001834 */
[----:B------:R1:W2:Y:S01]  /*13420*/  MUFU.EX2 R200, R88 ;  /* 0x0000005800c87308 */ /* 0x0002a20000000800 */
[C---:B------:R-:W-:Y:S01]  /*13430*/  HMMA.16816.F32 R56, R80.reuse, R84, R56 ;  /* 0x000000545038723c */ /* 0x040fe20000001838 */
[----:B---3--:R-:W-:Y:S06]  /*13440*/  LDSM.16.MT88.4 R92, [R210+0x1100] ;  /* 0x00110000d25c783b */ /* 0x008fec0000004200 */
[--C-:B------:R-:W-:Y:S01]  /*13450*/  FFMA.FTZ R84, R236, c[0x0][0x2d0], -R97.reuse ;  /* 0x0000b400ec547a23 */ /* 0x100fe20000010861 */
[-C--:B------:R-:W-:Y:S03]  /*13460*/  HMMA.16816.F32 R60, R80, R86.reuse, R60 ;  /* 0x00000056503c723c */ /* 0x080fe6000000183c */
[----:B------:R3:W-:Y:S04]  /*13470*/  MUFU.EX2 R146, R84 ;  /* 0x0000005400927308 */ /* 0x0007e80000000800 */
[--C-:B------:R-:W-:Y:S01]  /*13480*/  FFMA.FTZ R80, R239, c[0x0][0x2d0], -R97.reuse ;  /* 0x0000b400ef507a23 */ /* 0x100fe20000010861 */
[----:B------:R-:W-:Y:S01]  /*13490*/  HMMA.16816.F32 R64, R76, R86, R64 ;  /* 0x000000564c40723c */ /* 0x000fe20000001840 */
[----:B-1----:R-:W1:Y:S03]  /*134a0*/  LDSM.16.MT88.4 R88, [R209+0x1100] ;  /* 0x00110000d158783b */ /* 0x002e660000004200 */
[----:B----4-:R-:W-:Y:S01]  /*134b0*/  F2FP.PACK_AB R81, R142, R136 ;  /* 0x000000888e51723e */ /* 0x010fe200000000ff */
[----:B------:R4:W-:Y:S01]  /*134c0*/  MUFU.EX2 R198, R80 ;  /* 0x0000005000c67308 */ /* 0x0009e20000000800 */
[----:B-----5:R-:W-:Y:S02]  /*134d0*/  F2FP.PACK_AB R82, R201, R141 ;  /* 0x0000008dc952723e */ /* 0x020fe400000000ff */
[----:B------:R-:W-:Y:S04]  /*134e0*/  F2FP.PACK_AB R76, R207, R231 ;  /* 0x000000e7cf4c723e */ /* 0x000fe800000000ff */
[----:B------:R-:W-:Y:S02]  /*134f0*/  F2FP.PACK_AB R77, R138, R139 ;  /* 0x0000008b8a4d723e */ /* 0x000fe400000000ff */
[----:B------:R-:W-:Y:S02]  /*13500*/  F2FP.PACK_AB R78, R203, R232 ;  /* 0x000000e8cb4e723e */ /* 0x000fe400000000ff */
[----:B------:R-:W-:Y:S02]  /*13510*/  F2FP.PACK_AB R79, R204, R205 ;  /* 0x000000cdcc4f723e */ /* 0x000fe400000000ff */
[----:B--2---:R-:W-:Y:S01]  /*13520*/  F2FP.PACK_AB R83, R200, R140 ;  /* 0x0000008cc853723e */ /* 0x004fe200000000ff */
[----:B---3--:R-:W2:Y:S01]  /*13530*/  LDSM.16.MT88.4 R84, [R212+0x1100] ;  /* 0x00110000d454783b */ /* 0x008ea20000004200 */
[----:B----4-:R-:W-:Y:S01]  /*13540*/  FFMA.FTZ R80, R202, c[0x0][0x2d0], -R96 ;  /* 0x0000b400ca507a23 */ /* 0x010fe20000010860 */
[----:B------:R-:W-:Y:S03]  /*13550*/  MOV R202, R151 ;  /* 0x0000009700ca7202 */ /* 0x000fe60000000f00 */
[----:B------:R3:W-:Y:S01]  /*13560*/  MUFU.EX2 R196, R80 ;  /* 0x0000005000c47308 */ /* 0x0007e20000000800 */
[-C--:B-1----:R-:W-:Y:S03]  /*13570*/  HMMA.16816.F32 R4, R76, R88.reuse, R4 ;  /* 0x000000584c04723c */ /* 0x082fe60000001804 */
[----:B---3--:R-:W-:Y:S07]  /*13580*/  F2FP.PACK_AB R80, R143, R137 ;  /* 0x000000898f50723e */ /* 0x008fee00000000ff */
[C---:B------:R-:W-:Y:S07]  /*13590*/  HMMA.16816.F32 R8, R80.reuse, R88, R8 ;  /* 0x000000585008723c */ /* 0x040fee0000001808 */
[--C-:B------:R-:W-:Y:S01]  /*135a0*/  FFMA.FTZ R88, R229, c[0x0][0x2d0], -R97.reuse ;  /* 0x0000b400e5587a23 */ /* 0x100fe20000010861 */
[-C--:B------:R-:W-:Y:S03]  /*135b0*/  HMMA.16816.F32 R12, R80, R90.reuse, R12 ;  /* 0x0000005a500c723c */ /* 0x080fe6000000180c */
[----:B------:R1:W-:Y:S01]  /*135c0*/  MUFU.EX2 R194, R88 ;  /* 0x0000005800c27308 */ /* 0x0003e20000000800 */
[----:B------:R-:W-:Y:S02]  /*135d0*/  MOV R229, R123 ;  /* 0x0000007b00e57202 */ /* 0x000fe40000000f00 */
[----:B------:R-:W-:Y:S02]  /*135e0*/  MOV R123, R113 ;  /* 0x00000071007b7202 */ /* 0x000fe40000000f00 */
[C---:B------:R-:W-:Y:S08]  /*135f0*/  HMMA.16816.F32 R16, R76.reuse, R90, R16 ;  /* 0x0000005a4c10723c */ /* 0x040ff00000001810 */
[-C--:B--2---:R-:W-:Y:S08]  /*13600*/  HMMA.16816.F32 R20, R76, R84.reuse, R20 ;  /* 0x000000544c14723c */ /* 0x084ff00000001814 */
[C---:B------:R-:W-:Y:S04]  /*13610*/  HMMA.16816.F32 R24, R80.reuse, R84, R24 ;  /* 0x000000545018723c */ /* 0x040fe80000001818 */
[--C-:B-1----:R-:W-:Y:S01]  /*13620*/  FFMA.FTZ R88, R237, c[0x0][0x2d0], -R97.reuse ;  /* 0x0000b400ed587a23 */ /* 0x102fe20000010861 */
[----:B------:R-:W-:Y:S02]  /*13630*/  MOV R237, R122 ;  /* 0x0000007a00ed7202 */ /* 0x000fe40000000f00 */
        /* <DEDUP_REMOVED lines=10> */
[--C-:B------:R-:W-:Y:S01]  /*136e0*/  FFMA.FTZ R92, R126, c[0x0][0x2d0], -R2.reuse ;  /* 0x0000b4007e5c7a23 */ /* 0x100fe20000010802 */
[-C--:B------:R-:W-:Y:S01]  /*136f0*/  HMMA.16816.F32 R44, R80, R94.reuse, R44 ;  /* 0x0000005e502c723c */ /* 0x080fe2000000182c */
[----:B------:R1:W-:Y:S03]  /*13700*/  MUFU.EX2 R145, R88 ;  /* 0x0000005800917308 */ /* 0x0003e60000000800 */
[----:B--2---:R-:W-:Y:S01]  /*13710*/  FFMA.FTZ R84, R248, c[0x0][0x2d0], -R2 ;  /* 0x0000b400f8547a23 */ /* 0x004fe20000010802 */
[----:B------:R-:W-:Y:S02]  /*13720*/  MOV R126, R116 ;  /* 0x00000074007e7202 */ /* 0x000fe40000000f00 */
[----:B------:R-:W-:Y:S01]  /*13730*/  MOV R116, R111 ;  /* 0x0000006f00747202 */ /* 0x000fe20000000f00 */
[C---:B------:R-:W-:Y:S03]  /*13740*/  HMMA.16816.F32 R48, R76.reuse, R94, R48 ;  /* 0x0000005e4c30723c */ /* 0x040fe60000001830 */
[----:B------:R2:W3:Y:S01]  /*13750*/  MUFU.EX2 R192, R84 ;  /* 0x0000005400c07308 */ /* 0x0004e20000000800 */
[----:B------:R-:W-:Y:S02]  /*13760*/  MOV R111, R185 ;  /* 0x000000b9006f7202 */ /* 0x000fe40000000f00 */
[----:B------:R-:W-:Y:S02]  /*13770*/  MOV R248, R108 ;  /* 0x0000006c00f87202 */ /* 0x000fe40000000f00 */
[----:B------:R-:W-:Y:S05]  /*13780*/  MOV R121, R111 ;  /* 0x0000006f00797202 */ /* 0x000fea0000000f00 */
[----:B------:R4:W-:Y:S01]  /*13790*/  MUFU.EX2 R154, R92 ;  /* 0x0000005c009a7308 */ /* 0x0009e20000000800 */
[--C-:B-1----:R-:W-:Y:S01]  /*137a0*/  FFMA.FTZ R88, R240, c[0x0][0x2d0], -R98.reuse ;  /* 0x0000b400f0587a23 */ /* 0x102fe20000010862 */
[----:B------:R-:W-:Y:S08]  /*137b0*/  MOV R240, R106 ;  /* 0x0000006a00f07202 */ /* 0x000ff00000000f00 */
[----:B------:R1:W-:Y:S01]  /*137c0*/  MUFU.EX2 R193, R88 ;  /* 0x0000005800c17308 */ /* 0x0003e20000000800 */
[----:B--2---:R-:W-:Y:S01]  /*137d0*/  FFMA.FTZ R84, R244, c[0x0][0x2d0], -R98 ;  /* 0x0000b400f4547a23 */ /* 0x004fe20000010862 */
[----:B------:R-:W-:Y:S08]  /*137e0*/  MOV R244, R115 ;  /* 0x0000007300f47202 */ /* 0x000ff00000000f00 */
[----:B------:R2:W-:Y:S01]  /*137f0*/  MUFU.EX2 R190, R84 ;  /* 0x0000005400be7308 */ /* 0x0005e20000000800 */
[----:B----4-:R-:W-:Y:S09]  /*13800*/  FFMA.FTZ R92, R246, c[0x0][0x2d0], -R96 ;  /* 0x0000b400f65c7a23 */ /* 0x010ff20000010860 */
[----:B------:R4:W-:Y:S01]  /*13810*/  MUFU.EX2 R153, R92 ;  /* 0x0000005c00997308 */ /* 0x0009e20000000800 */
[----:B-1----:R-:W1:Y:S01]  /*13820*/  LDSM.16.MT88.4 R88, [R211+0x1100] ;  /* 0x00110000d358783b */ /* 0x002e620000004200 */
[----:B--2---:R-:W-:Y:S08]  /*13830*/  FFMA.FTZ R84, R247, c[0x0][0x2d0], -R98 ;  /* 0x0000b400f7547a23 */ /* 0x004ff00000010862 */
[----:B------:R2:W5:Y:S01]  /*13840*/  MUFU.EX2 R191, R84 ;  /* 0x0000005400bf7308 */ /* 0x0005620000000800 */
[----:B----4-:R-:W-:Y:S02]  /*13850*/  FFMA.FTZ R92, R242, c[0x0][0x2d0], -R96 ;  /* 0x0000b400f25c7a23 */ /* 0x010fe40000010860 */
[----:B--2---:R-:W-:Y:S01]  /*13860*/  FFMA.FTZ R84, R251, c[0x0][0x2d0], -R2 ;  /* 0x0000b400fb547a23 */ /* 0x004fe20000010802 */
[-C--:B-1----:R-:W-:Y:S06]  /*13870*/  HMMA.16816.F32 R52, R76, R88.reuse, R52 ;  /* 0x000000584c34723c */ /* 0x082fec0000001834 */
[----:B------:R1:W2:Y:S02]  /*13880*/  MUFU.EX2 R155, R84 ;  /* 0x00000054009b7308 */ /* 0x0002a40000000800 */
[C---:B------:R-:W-:Y:S07]  /*13890*/  HMMA.16816.F32 R56, R80.reuse, R88, R56 ;  /* 0x000000585038723c */ /* 0x040fee0000001838 */
[--C-:B------:R-:W-:Y:S01]  /*138a0*/  FFMA.FTZ R88, R249, c[0x0][0x2d0], -R96.reuse ;  /* 0x0000b400f9587a23 */ /* 0x100fe20000010860 */
[-C--:B------:R-:W-:Y:S03]  /*138b0*/  HMMA.16816.F32 R60, R80, R90.reuse, R60 ;  /* 0x0000005a503c723c */ /* 0x080fe6000000183c */
[----:B------:R4:W-:Y:S04]  /*138c0*/  MUFU.EX2 R189, R88 ;  /* 0x0000005800bd7308 */ /* 0x0009e80000000800 */
[--C-:B------:R-:W-:Y:S01]  /*138d0*/  FFMA.FTZ R80, R252, c[0x0][0x2d0], -R97.reuse ;  /* 0x0000b400fc507a23 */ /* 0x100fe20000010861 */
[----:B------:R-:W-:Y:S01]  /*138e0*/  HMMA.16816.F32 R64, R76, R90, R64 ;  /* 0x0000005a4c40723c */ /* 0x000fe20000001840 */
[----:B-1----:R-:W1:Y:S03]  /*138f0*/  LDSM.16.MT88.4 R84, [R209+0x1900] ;  /* 0x00190000d154783b */ /* 0x002e660000004200 */
[----:B---3--:R-:W-:Y:S01]  /*13900*/  F2FP.PACK_AB R81, R192, R144 ;  /* 0x00000090c051723e */ /* 0x008fe200000000ff */
[----:B------:R3:W-:Y:S01]  /*13910*/  MUFU.EX2 R152, R80 ;  /* 0x0000005000987308 */ /* 0x0007e20000000800 */
[----:B-----5:R-:W-:Y:S02]  /*13920*/  F2FP.PACK_AB R82, R191, R190 ;  /* 0x000000bebf52723e */ /* 0x020fe400000000ff */
[----:B------:R-:W-:Y:S04]  /*13930*/  F2FP.PACK_AB R76, R199, R147 ;  /* 0x00000093c74c723e */ /* 0x000fe800000000ff */
[----:B------:R-:W-:Y:S02]  /*13940*/  F2FP.PACK_AB R77, R198, R146 ;  /* 0x00000092c64d723e */ /* 0x000fe400000000ff */
[----:B------:R-:W-:Y:S02]  /*13950*/  F2FP.PACK_AB R78, R197, R196 ;  /* 0x000000c4c54e723e */ /* 0x000fe400000000ff */
[----:B------:R-:W-:Y:S02]  /*13960*/  F2FP.PACK_AB R79, R195, R194 ;  /* 0x000000c2c34f723e */ /* 0x000fe400000000ff */
[----:B--2---:R-:W-:Y:S01]  /*13970*/  F2FP.PACK_AB R83, R154, R155 ;  /* 0x0000009b9a53723e */ /* 0x004fe200000000ff */
[----:B----4-:R-:W2:Y:S01]  /*13980*/  LDSM.16.MT88.4 R88, [R212+0x1900] ;  /* 0x00190000d458783b */ /* 0x010ea20000004200 */
[--C-:B---3--:R-:W-:Y:S01]  /*13990*/  FFMA.FTZ R80, R125, c[0x0][0x2d0], -R97.reuse ;  /* 0x0000b4007d507a23 */ /* 0x108fe20000010861 */
[----:B------:R-:W-:Y:S02]  /*139a0*/  MOV R125, R117 ;  /* 0x00000075007d7202 */ /* 0x000fe40000000f00 */
[----:B------:R-:W-:Y:S01]  /*139b0*/  MOV R117, R112 ;  /* 0x0000007000757202 */ /* 0x000fe20000000f00 */
[----:B------:R3:W-:Y:S01]  /*139c0*/  MUFU.EX2 R188, R80 ;  /* 0x0000005000bc7308 */ /* 0x0007e20000000800 */
[----:B------:R-:W-:Y:S04]  /*139d0*/  MOV R112, R187 ;  /* 0x000000bb00707202 */ /* 0x000fe80000000f00 */
[----:B------:R-:W-:Y:S01]  /*139e0*/  MOV R122, R112 ;  /* 0x00000070007a7202 */ /* 0x000fe20000000f00 */
[-C--:B-1----:R-:W-:Y:S04]  /*139f0*/  HMMA.16816.F32 R4, R76, R84.reuse, R4 ;  /* 0x000000544c04723c */ /* 0x082fe80000001804 */
[----:B------:R1:W-:Y:S01]  /*13a00*/  MUFU.EX2 R187, R92 ;  /* 0x0000005c00bb7308 */ /* 0x0003e20000000800 */
[----:B---3--:R-:W-:Y:S07]  /*13a10*/  F2FP.PACK_AB R80, R193, R145 ;  /* 0x00000091c150723e */ /* 0x008fee00000000ff */
[C---:B------:R-:W-:Y:S01]  /*13a20*/  HMMA.16816.F32 R8, R80.reuse, R84, R8 ;  /* 0x000000545008723c */ /* 0x040fe20000001808 */
[----:B-1----:R-:W1:Y:S06]  /*13a30*/  LDSM.16.MT88.4 R92, [R210+0x1900] ;  /* 0x00190000d25c783b */ /* 0x002e6c0000004200 */
[----:B------:R-:W-:Y:S01]  /*13a40*/  FFMA.FTZ R84, R243, c[0x0][0x2d0], -R96 ;  /* 0x0000b400f3547a23 */ /* 0x000fe20000010860 */
[-C--:B------:R-:W-:Y:S03]  /*13a50*/  HMMA.16816.F32 R12, R80, R86.reuse, R12 ;  /* 0x00000056500c723c */ /* 0x080fe6000000180c */
[----:B------:R3:W-:Y:S05]  /*13a60*/  MUFU.EX2 R186, R84 ;  /* 0x0000005400ba7308 */ /* 0x0007ea0000000800 */
[C---:B------:R-:W-:Y:S08]  /*13a70*/  HMMA.16816.F32 R16, R76.reuse, R86, R16 ;  /* 0x000000564c10723c */ /* 0x040ff00000001810 */
[-C--:B--2---:R-:W-:Y:S08]  /*13a80*/  HMMA.16816.F32 R20, R76, R88.reuse, R20 ;  /* 0x000000584c14723c */ /* 0x084ff00000001814 */
[C---:B------:R-:W-:Y:S04]  /*13a90*/  HMMA.16816.F32 R24, R80.reuse, R88, R24 ;  /* 0x000000585018723c */ /* 0x040fe80000001818 */
[--C-:B---3--:R-:W-:Y:S03]  /*13aa0*/  FFMA.FTZ R84, R250, c[0x0][0x2d0], -R97.reuse ;  /* 0x0000b400fa547a23 */ /* 0x108fe60000010861 */
[----:B------:R-:W-:Y:S01]  /*13ab0*/  FFMA.FTZ R88, R126, c[0x0][0x2d0], -R98 ;  /* 0x0000b4007e587a23 */ /* 0x000fe20000010862 */
[-C--:B------:R-:W-:Y:S01]  /*13ac0*/  HMMA.16816.F32 R28, R80, R90.reuse, R28 ;  /* 0x0000005a501c723c */ /* 0x080fe2000000181c */
[----:B------:R2:W-:Y:S03]  /*13ad0*/  MUFU.EX2 R185, R84 ;  /* 0x0000005400b97308 */ /* 0x0005e60000000800 */
[----:B------:R-:W-:Y:S04]  /*13ae0*/  MOV R126, R101 ;  /* 0x00000065007e7202 */ /* 0x000fe80000000f00 */
[C---:B------:R-:W-:Y:S03]  /*13af0*/  HMMA.16816.F32 R32, R76.reuse, R90, R32 ;  /* 0x0000005a4c20723c */ /* 0x040fe60000001820 */
[----:B------:R3:W-:Y:S05]  /*13b00*/  MUFU.EX2 R158, R88 ;  /* 0x00000058009e7308 */ /* 0x0007ea0000000800 */
[-C--:B-1----:R-:W-:Y:S08]  /*13b10*/  HMMA.16816.F32 R36, R76, R92.reuse, R36 ;  /* 0x0000005c4c24723c */ /* 0x082ff00000001824 */
[C---:B------:R-:W-:Y:S04]  /*13b20*/  HMMA.16816.F32 R40, R80.reuse, R92, R40 ;  /* 0x0000005c5028723c */ /* 0x040fe80000001828 */
[--C-:B--2---:R-:W-:Y:S01]  /*13b30*/  FFMA.FTZ R84, R182, c[0x0][0x2d0], -R97.reuse ;  /* 0x0000b400b6547a23 */ /* 0x104fe20000010861 */
[----:B------:R-:W-:Y:S02]  /*13b40*/  MOV R182, R184 ;  /* 0x000000b800b67202 */ /* 0x000fe40000000f00 */
[--C-:B------:R-:W-:Y:S01]  /*13b50*/  FFMA.FTZ R92, R117, c[0x0][0x2d0], -R2.reuse ;  /* 0x0000b400755c7a23 */ /* 0x100fe20000010802 */
[-C--:B------:R-:W-:Y:S01]  /*13b60*/  HMMA.16816.F32 R44, R80, R94.reuse, R44 ;  /* 0x0000005e502c723c */ /* 0x080fe2000000182c */
[----:B------:R1:W-:Y:S03]  /*13b70*/  MUFU.EX2 R184, R84 ;  /* 0x0000005400b87308 */ /* 0x0003e60000000800 */
[----:B---3--:R-:W-:Y:S01]  /*13b80*/  FFMA.FTZ R88, R125, c[0x0][0x2d0], -R2 ;  /* 0x0000b4007d587a23 */ /* 0x008fe20000010802 */
[----:B------:R-:W-:Y:S02]  /*13b90*/  MOV R117, R116 ;  /* 0x0000007400757202 */ /* 0x000fe40000000f00 */
[----:B------:R-:W-:Y:S01]  /*13ba0*/  MOV R116, R110 ;  /* 0x0000006e00747202 */ /* 0x000fe20000000f00 */
[C---:B------:R-:W-:Y:S03]  /*13bb0*/  HMMA.16816.F32 R48, R76.reuse, R94, R48 ;  /* 0x0000005e4c30723c */ /* 0x040fe60000001830 */
[----:B------:R2:W-:Y:S01]  /*13bc0*/  MUFU.EX2 R157, R88 ;  /* 0x00000058009d7308 */ /* 0x0005e20000000800 */
[----:B------:R-:W-:Y:S02]  /*13bd0*/  MOV R110, R181 ;  /* 0x000000b5006e7202 */ /* 0x000fe40000000f00 */
[----:B------:R-:W-:Y:S02]  /*13be0*/  MOV R120, R116 ;  /* 0x0000007400787202 */ /* 0x000fe40000000f00 */
[----:B------:R-:W-:Y:S04]  /*13bf0*/  MOV R125, R100 ;  /* 0x00000064007d7202 */ /* 0x000fe80000000f00 */
[----:B------:R-:W-:Y:S01]  /*13c00*/  MOV R247, R120 ;  /* 0x0000007800f77202 */ /* 0x000fe20000000f00 */
[----:B------:R3:W-:Y:S01]  /*13c10*/  MUFU.EX2 R181, R92 ;  /* 0x0000005c00b57308 */ /* 0x0007e20000000800 */
[----:B------:R-:W-:Y:S01]  /*13c20*/  MOV R120, R110 ;  /* 0x0000006e00787202 */ /* 0x000fe20000000f00 */
[----:B-1----:R-:W-:Y:S01]  /*13c30*/  FFMA.FTZ R84, R132, c[0x0][0x2d0], -R98 ;  /* 0x0000b40084547a23 */ /* 0x002fe20000010862 */
[----:B------:R-:W-:Y:S07]  /*13c40*/  MOV R132, R168 ;  /* 0x000000a800847202 */ /* 0x000fee0000000f00 */
[----:B------:R1:W-:Y:S01]  /*13c50*/  MUFU.EX2 R159, R84 ;  /* 0x00000054009f7308 */ /* 0x0003e20000000800 */
[--C-:B--2---:R-:W-:Y:S01]  /*13c60*/  FFMA.FTZ R88, R118, c[0x0][0x2d0], -R2.reuse ;  /* 0x0000b40076587a23 */ /* 0x104fe20000010802 */
[----:B------:R-:W-:Y:S04]  /*13c70*/  MOV R118, R102 ;  /* 0x0000006600767202 */ /* 0x000fe80000000f00 */
[----:B------:R-:W-:Y:S04]  /*13c80*/  MOV R236, R118 ;  /* 0x0000007600ec7202 */ /* 0x000fe80000000f00 */
[----:B------:R2:W4:Y:S01]  /*13c90*/  MUFU.EX2 R156, R88 ;  /* 0x00000058009c7308 */ /* 0x0005220000000800 */
[----:B---3--:R-:W-:Y:S09]  /*13ca0*/  FFMA.FTZ R92, R180, c[0x0][0x2d0], -R2 ;  /* 0x0000b400b45c7a23 */ /* 0x008ff20000010802 */
[----:B------:R3:W-:Y:S01]  /*13cb0*/  MUFU.EX2 R180, R92 ;  /* 0x0000005c00b47308 */ /* 0x0007e20000000800 */
[----:B-1----:R-:W1:Y:S01]  /*13cc0*/  LDSM.16.MT88.4 R84, [R211+0x1900] ;  /* 0x00190000d354783b */ /* 0x002e620000004200 */
[--C-:B--2---:R-:W-:Y:S08]  /*13cd0*/  FFMA.FTZ R88, R183, c[0x0][0x2d0], -R98.reuse ;  /* 0x0000b400b7587a23 */ /* 0x104ff00000010862 */
[----:B------:R2:W-:Y:S01]  /*13ce0*/  MUFU.EX2 R183, R88 ;  /* 0x0000005800b77308 */ /* 0x0005e20000000800 */
[--C-:B---3--:R-:W-:Y:S01]  /*13cf0*/  FFMA.FTZ R92, R117, c[0x0][0x2d0], -R97.reuse ;  /* 0x0000b400755c7a23 */ /* 0x108fe20000010861 */
[----:B------:R-:W-:Y:S08]  /*13d00*/  MOV R117, R103 ;  /* 0x0000006700757202 */ /* 0x000ff00000000f00 */
[----:B------:R3:W-:Y:S01]  /*13d10*/  MUFU.EX2 R168, R92 ;  /* 0x0000005c00a87308 */ /* 0x0007e20000000800 */
[----:B------:R-:W-:Y:S02]  /*13d20*/  MOV R239, R117 ;  /* 0x0000007500ef7202 */ /* 0x000fe40000000f00 */
[----:B------:R-:W-:Y:S01]  /*13d30*/  LDSM.16.MT88.4 R116, [R209+0x2900] ;  /* 0x00290000d174783b */ /* 0x000fe20000004200 */
[----:B--2---:R-:W-:Y:S01]  /*13d40*/  FFMA.FTZ R88, R182, c[0x0][0x2d0], -R98 ;  /* 0x0000b400b6587a23 */ /* 0x004fe20000010862 */
[-C--:B-1----:R-:W-:Y:S05]  /*13d50*/  HMMA.16816.F32 R52, R76, R84.reuse, R52 ;  /* 0x000000544c34723c */ /* 0x082fea0000001834 */
[----:B------:R1:W2:Y:S03]  /*13d60*/  MUFU.EX2 R182, R88 ;  /* 0x0000005800b67308 */ /* 0x0002a60000000800 */
        /* <DEDUP_REMOVED lines=9> */
[----:B------:R4:W5:Y:S01]  /*13e00*/  MUFU.EX2 R170, R80 ;  /* 0x0000005000aa7308 */ /* 0x0009620000000800 */
[----:B--2---:R-:W-:Y:S02]  /*13e10*/  F2FP.PACK_AB R82, R182, R183 ;  /* 0x000000b7b652723e */ /* 0x004fe400000000ff */
[----:B------:R-:W-:Y:S04]  /*13e20*/  F2FP.PACK_AB R76, R189, R153 ;  /* 0x00000099bd4c723e */ /* 0x000fe800000000ff */
[----:B------:R-:W-:Y:S02]  /*13e30*/  F2FP.PACK_AB R77, R188, R152 ;  /* 0x00000098bc4d723e */ /* 0x000fe400000000ff */
[----:B------:R-:W-:Y:S02]  /*13e40*/  F2FP.PACK_AB R78, R186, R187 ;  /* 0x000000bbba4e723e */ /* 0x000fe400000000ff */
[----:B------:R-:W-:Y:S02]  /*13e50*/  F2FP.PACK_AB R79, R184, R185 ;  /* 0x000000b9b84f723e */ /* 0x000fe400000000ff */
[----:B------:R-:W-:Y:S01]  /*13e60*/  F2FP.PACK_AB R83, R180, R181 ;  /* 0x000000b5b453723e */ /* 0x000fe200000000ff */
[----:B---3--:R-:W2:Y:S01]  /*13e70*/  LDSM.16.MT88.4 R84, [R212+0x2100] ;  /* 0x00210000d454783b */ /* 0x008ea20000004200 */
[--C-:B----4-:R-:W-:Y:S01]  /*13e80*/  FFMA.FTZ R80, R169, c[0x0][0x2d0], -R97.reuse ;  /* 0x0000b400a9507a23 */ /* 0x110fe20000010861 */
[----:B-----5:R-:W-:Y:S03]  /*13e90*/  F2FP.PACK_AB R164, R170, R171 ;  /* 0x000000abaaa4723e */ /* 0x020fe600000000ff */
[----:B------:R3:W4:Y:S01]  /*13ea0*/  MUFU.EX2 R169, R80 ;  /* 0x0000005000a97308 */ /* 0x0007220000000800 */
[-C--:B-1----:R-:W-:Y:S03]  /*13eb0*/  HMMA.16816.F32 R4, R76, R88.reuse, R4 ;  /* 0x000000584c04723c */ /* 0x082fe60000001804 */
[----:B---3--:R-:W-:Y:S02]  /*13ec0*/  F2FP.PACK_AB R80, R158, R159 ;  /* 0x0000009f9e50723e */ /* 0x008fe400000000ff */
[----:B----4-:R-:W-:Y:S05]  /*13ed0*/  F2FP.PACK_AB R165, R168, R169 ;  /* 0x000000a9a8a5723e */ /* 0x010fea00000000ff */
[C---:B------:R-:W-:Y:S07]  /*13ee0*/  HMMA.16816.F32 R8, R80.reuse, R88, R8 ;  /* 0x000000585008723c */ /* 0x040fee0000001808 */
[--C-:B------:R-:W-:Y:S01]  /*13ef0*/  FFMA.FTZ R88, R172, c[0x0][0x2d0], -R96.reuse ;  /* 0x0000b400ac587a23 */ /* 0x100fe20000010860 */
[-C--:B------:R-:W-:Y:S03]  /*13f00*/  HMMA.16816.F32 R12, R80, R90.reuse, R12 ;  /* 0x0000005a500c723c */ /* 0x080fe6000000180c */
[----:B------:R1:W-:Y:S05]  /*13f10*/  MUFU.EX2 R103, R88 ;  /* 0x0000005800677308 */ /* 0x0003ea0000000800 */
[C---:B------:R-:W-:Y:S08]  /*13f20*/  HMMA.16816.F32 R16, R76.reuse, R90, R16 ;  /* 0x0000005a4c10723c */ /* 0x040ff00000001810 */
[-C--:B--2---:R-:W-:Y:S08]  /*13f30*/  HMMA.16816.F32 R20, R76, R84.reuse, R20 ;  /* 0x000000544c14723c */ /* 0x084ff00000001814 */
[C---:B------:R-:W-:Y:S04]  /*13f40*/  HMMA.16816.F32 R24, R80.reuse, R84, R24 ;  /* 0x000000545018723c */ /* 0x040fe80000001818 */
[----:B-1----:R-:W-:Y:S03]  /*13f50*/  FFMA.FTZ R88, R173, c[0x0][0x2d0], -R96 ;  /* 0x0000b400ad587a23 */ /* 0x002fe60000010860 */
[--C-:B------:R-:W-:Y:S01]  /*13f60*/  FFMA.FTZ R84, R176, c[0x0][0x2d0], -R98.reuse ;  /* 0x0000b400b0547a23 */ /* 0x100fe20000010862 */
[-C--:B------:R-:W-:Y:S01]  /*13f70*/  HMMA.16816.F32 R28, R80, R86.reuse, R28 ;  /* 0x00000056501c723c */ /* 0x080fe2000000181c */
[----:B------:R1:W2:Y:S07]  /*13f80*/  MUFU.EX2 R102, R88 ;  /* 0x0000005800667308 */ /* 0x0002ae0000000800 */
[C---:B------:R-:W-:Y:S08]  /*13f90*/  HMMA.16816.F32 R32, R76.reuse, R86, R32 ;  /* 0x000000564c20723c */ /* 0x040ff00000001820 */
[-C--:B------:R-:W-:Y:S08]  /*13fa0*/  HMMA.16816.F32 R36, R76, R92.reuse, R36 ;  /* 0x0000005c4c24723c */ /* 0x080ff00000001824 */
[C---:B------:R-:W-:Y:S01]  /*13fb0*/  HMMA.16816.F32 R40, R80.reuse, R92, R40 ;  /* 0x0000005c5028723c */ /* 0x040fe20000001828 */
[----:B------:R-:W3:Y:S03]  /*13fc0*/  LDL.LU R93, [R1+0x14] ;  /* 0x00001400015d7983 */ /* 0x000ee60000300800 */
[--C-:B-1----:R-:W-:Y:S01]  /*13fd0*/  FFMA.FTZ R88, R174, c[0x0][0x2d0], -R97.reuse ;  /* 0x0000b400ae587a23 */ /* 0x102fe20000010861 */
[----:B------:R-:W4:Y:S01]  /*13fe0*/  LDL.LU R92, [R1+0x18] ;  /* 0x00001800015c7983 */ /* 0x000f220000300800 */
[----:B--2---:R-:W-:Y:S02]  /*13ff0*/  F2FP.PACK_AB R166, R102, R103 ;  /* 0x0000006766a6723e */ /* 0x004fe400000000ff */
[----:B------:R1:W-:Y:S01]  /*14000*/  MUFU.EX2 R101, R88 ;  /* 0x0000005800657308 */ /* 0x0003e20000000800 */
[-C--:B------:R-:W-:Y:S08]  /*14010*/  HMMA.16816.F32 R44, R80, R94.reuse, R44 ;  /* 0x0000005e502c723c */ /* 0x080ff0000000182c */
[C---:B------:R-:W-:Y:S04]  /*14020*/  HMMA.16816.F32 R48, R76.reuse, R94, R48 ;  /* 0x0000005e4c30723c */ /* 0x040fe80000001830 */
[----:B-1----:R-:W-:Y:S02]  /*14030*/  FFMA.FTZ R88, R99, c[0x0][0x2d0], -R97 ;  /* 0x0000b40063587a23 */ /* 0x002fe40000010861 */
[----:B------:R1:W-:Y:S10]  /*14040*/  MUFU.EX2 R99, R84 ;  /* 0x0000005400637308 */ /* 0x0003f40000000800 */
[----:B------:R2:W5:Y:S01]  /*14050*/  MUFU.EX2 R100, R88 ;  /* 0x0000005800647308 */ /* 0x0005620000000800 */
[----:B-1----:R-:W-:Y:S09]  /*14060*/  FFMA.FTZ R84, R177, c[0x0][0x2d0], -R98 ;  /* 0x0000b400b1547a23 */ /* 0x002ff20000010862 */
[----:B------:R1:W1:Y:S01]  /*14070*/  MUFU.EX2 R97, R84 ;  /* 0x0000005400617308 */ /* 0x0002620000000800 */
[----:B--2---:R-:W2:Y:S01]  /*14080*/  LDSM.16.MT88.4 R88, [R211+0x2100] ;  /* 0x00210000d358783b */ /* 0x004ea20000004200 */
[----:B-----5:R-:W-:Y:S01]  /*14090*/  F2FP.PACK_AB R167, R100, R101 ;  /* 0x0000006564a7723e */ /* 0x020fe200000000ff */
[--C-:B-1----:R-:W-:Y:S01]  /*140a0*/  FFMA.FTZ R84, R178, c[0x0][0x2d0], -R2.reuse ;  /* 0x0000b400b2547a23 */ /* 0x102fe20000010802 */
[----:B------:R-:W-:Y:S06]  /*140b0*/  F2FP.PACK_AB R160, R97, R99 ;  /* 0x0000006361a0723e */ /* 0x000fec00000000ff */
[----:B------:R1:W-:Y:S01]  /*140c0*/  MUFU.EX2 R87, R84 ;  /* 0x0000005400577308 */ /* 0x0003e20000000800 */
[-C--:B--2---:R-:W-:Y:S03]  /*140d0*/  HMMA.16816.F32 R52, R76, R88.reuse, R52 ;  /* 0x000000584c34723c */ /* 0x084fe60000001834 */
[--C-:B-1----:R-:W-:Y:S02]  /*140e0*/  FFMA.FTZ R84, R179, c[0x0][0x2d0], -R2.reuse ;  /* 0x0000b400b3547a23 */ /* 0x102fe40000010802 */
[----:B------:R-:W-:Y:S03]  /*140f0*/  FFMA.FTZ R2, R75, c[0x0][0x2d0], -R2 ;  /* 0x0000b4004b027a23 */ /* 0x000fe60000010802 */
[C---:B------:R-:W-:Y:S01]  /*14100*/  HMMA.16816.F32 R56, R80.reuse, R88, R56 ;  /* 0x000000585038723c */ /* 0x040fe20000001838 */
[----:B------:R1:W2:Y:S01]  /*14110*/  MUFU.EX2 R96, R84 ;  /* 0x0000005400607308 */ /* 0x0002a20000000800 */
[----:B------:R-:W5:Y:S06]  /*14120*/  LDL.LU R75, [R1+0x1c] ;  /* 0x00001c00014b7983 */ /* 0x000f6c0000300800 */
[-C--:B------:R-:W-:Y:S08]  /*14130*/  HMMA.16816.F32 R60, R80, R90.reuse, R60 ;  /* 0x0000005a503c723c */ /* 0x080ff0000000183c */
[----:B------:R-:W-:Y:S04]  /*14140*/  HMMA.16816.F32 R64, R76, R90, R64 ;  /* 0x0000005a4c40723c */ /* 0x000fe80000001840 */
[--C-:B-1----:R-:W-:Y:S02]  /*14150*/  FFMA.FTZ R84, R132, c[0x0][0x2d0], -R98.reuse ;  /* 0x0000b40084547a23 */ /* 0x102fe40000010862 */
[----:B------:R-:W1:Y:S01]  /*14160*/  LDSM.16.MT88.4 R132, [R212+0x2900] ;  /* 0x00290000d484783b */ /* 0x000e620000004200 */
[----:B--2---:R-:W-:Y:S01]  /*14170*/  F2FP.PACK_AB R161, R96, R87 ;  /* 0x0000005760a1723e */ /* 0x004fe200000000ff */
[----:B------:R2:W-:Y:S04]  /*14180*/  MUFU.EX2 R86, R84 ;  /* 0x0000005400567308 */ /* 0x0005e80000000800 */
[----:B--2---:R-:W-:Y:S06]  /*14190*/  FFMA.FTZ R84, R175, c[0x0][0x2d0], -R98 ;  /* 0x0000b400af547a23 */ /* 0x004fec0000010862 */
[----:B------:R-:W2:Y:S10]  /*141a0*/  MUFU.EX2 R85, R84 ;  /* 0x0000005400557308 */ /* 0x000eb40000000800 */
[----:B------:R-:W-:Y:S10]  /*141b0*/  MUFU.EX2 R84, R74 ;  /* 0x0000004a00547308 */ /* 0x000ff40000000800 */
[----:B------:R1:W1:Y:S01]  /*141c0*/  MUFU.EX2 R74, R2 ;  /* 0x00000002004a7308 */ /* 0x0002620000000800 */
[----:B--2---:R-:W-:Y:S01]  /*141d0*/  F2FP.PACK_AB R162, R85, R86 ;  /* 0x0000005655a2723e */ /* 0x004fe200000000ff */
[----:B-1----:R-:W2:Y:S01]  /*141e0*/  LDL.LU R2, [R1+0x20] ;  /* 0x0000200001027983 */ /* 0x002ea20000300800 */
[----:B------:R-:W-:Y:S01]  /*141f0*/  F2FP.PACK_AB R163, R74, R84 ;  /* 0x000000544aa3723e */ /* 0x000fe200000000ff */
[----:B---3--:R-:W-:Y:S01]  /*14200*/  FFMA.FTZ R73, R73, R93, R126 ;  /* 0x0000005d49497223 */ /* 0x008fe2000001007e */
[----:B------:R-:W-:Y:S02]  /*14210*/  MOV R126, R104 ;  /* 0x00000068007e7202 */ /* 0x000fe40000000f00 */
[-C--:B------:R-:W-:Y:S05]  /*14220*/  HMMA.16816.F32 R104, R164, R116.reuse, R4 ;  /* 0x00000074a468723c */ /* 0x080fea0000001804 */
[----:B----4-:R-:W-:Y:S01]  /*14230*/  FFMA.FTZ R69, R69, R92, R125 ;  /* 0x0000005c45457223 */ /* 0x010fe2000001007d */
[----:B------:R-:W-:Y:S02]  /*14240*/  MOV R125, R109 ;  /* 0x0000006d007d7202 */ /* 0x000fe40000000f00 */
[C---:B------:R-:W-:Y:S04]  /*14250*/  HMMA.16816.F32 R108, R160.reuse, R116, R8 ;  /* 0x00000074a06c723c */ /* 0x040fe80000001808 */
[----:B------:R-:W-:Y:S03]  /*14260*/  FADD.FTZ R4, R244, R69 ;  /* 0x00000045f4047221 */ /* 0x000fe60000010000 */
[----:B------:R-:W-:Y:S01]  /*14270*/  FADD.FTZ R8, R247, R73 ;  /* 0x00000049f7087221 */ /* 0x000fe20000010000 */
[-C--:B------:R-:W-:Y:S04]  /*14280*/  HMMA.16816.F32 R112, R160, R118.reuse, R12 ;  /* 0x00000076a070723c */ /* 0x080fe8000000180c */
        /* <DEDUP_REMOVED lines=9> */
[----:B------:R-:W-:Y:S04]  /*14320*/  FADD.FTZ R4, R206, R8 ;  /* 0x00000008ce047221 */ /* 0x000fe80000010000 */
[----:B------:R-:W-:Y:S02]  /*14330*/  FADD.FTZ R11, R233, R4 ;  /* 0x00000004e90b7221 */ /* 0x000fe40000010000 */
[----:B-----5:R-:W-:Y:S01]  /*14340*/  FFMA.FTZ R68, R68, R75, R239 ;  /* 0x0000004b44447223 */ /* 0x020fe200000100ef */
[----:B------:R-:W-:Y:S01]  /*14350*/  MOV R239, R150 ;  /* 0x0000009600ef7202 */ /* 0x000fe20000000f00 */
[----:B--2---:R-:W-:Y:S01]  /*14360*/  FFMA.FTZ R0, R0, R2, R236 ;  /* 0x0000000200007223 */ /* 0x004fe200000100ec */
[----:B------:R-:W-:Y:S01]  /*14370*/  MOV R236, R149 ;  /* 0x0000009500ec7202 */ /* 0x000fe20000000f00 */
[----:B------:R-:W-:Y:S01]  /*14380*/  FADD.FTZ R2, R123, R68 ;  /* 0x000000447b027221 */ /* 0x000fe20000010000 */
[----:B------:R-:W1:Y:S01]  /*14390*/  LDSM.16.MT88.4 R148, [R210+0x2900] ;  /* 0x00290000d294783b */ /* 0x000e620000004200 */
[----:B------:R-:W-:Y:S02]  /*143a0*/  FADD.FTZ R0, R122, R0 ;  /* 0x000000007a007221 */ /* 0x000fe40000010000 */
[----:B------:R-:W-:Y:S01]  /*143b0*/  FADD.FTZ R2, R248, R2 ;  /* 0x00000002f8027221 */ /* 0x000fe20000010000 */
[-C--:B------:R-:W-:Y:S03]  /*143c0*/  HMMA.16816.F32 R120, R164, R132.reuse, R20 ;  /* 0x00000084a478723c */ /* 0x080fe60000001814 */
[----:B------:R-:W-:Y:S02]  /*143d0*/  FADD.FTZ R0, R245, R0 ;  /* 0x00000000f5007221 */ /* 0x000fe40000010000 */
        /* <DEDUP_REMOVED lines=11> */
[C---:B------:R-:W-:Y:S01]  /*14490*/  HMMA.16816.F32 R132, R164.reuse, R134, R32 ;  /* 0x00000086a484723c */ /* 0x040fe20000001820 */
[----:B------:R-:W2:Y:S03]  /*144a0*/  LDSM.16.MT88.4 R4, [R211+0x2900] ;  /* 0x00290000d304783b */ /* 0x000ea60000004200 */
        /* <DEDUP_REMOVED lines=9> */
[-C--:B-1----:R-:W-:Y:S03]  /*14540*/  HMMA.16816.F32 R136, R164, R148.reuse, R36 ;  /* 0x00000094a488723c */ /* 0x082fe60000001824 */
        /* <DEDUP_REMOVED lines=62> */
[----:B------:R-:W-:Y:S01]  /*14930*/  STL [R1+0x14], R5 ;  /* 0x0000140501007387 */ /* 0x000fe20000100800 */
[----:B------:R-:W-:Y:S01]  /*14940*/  FADD.FTZ R2, R86, R2 ;  /* 0x0000000256027221 */ /* 0x000fe20000010000 */
[----:B------:R-:W-:Y:S01]  /*14950*/  MOV R100, R71 ;  /* 0x0000004700647202 */ /* 0x000fe20000000f00 */
[----:B------:R-:W-:Y:S01]  /*14960*/  FADD.FTZ R0, R96, R8 ;  /* 0x0000000860007221 */ /* 0x000fe20000010000 */
[----:B------:R-:W-:Y:S01]  /*14970*/  STL [R1+0x18], R4 ;  /* 0x0000180401007387 */ /* 0x000fe20000100800 */
[----:B------:R-:W-:Y:S02]  /*14980*/  FADD.FTZ R2, R85, R2 ;  /* 0x0000000255027221 */ /* 0x000fe40000010000 */
[----:B------:R-:W-:Y:S03]  /*14990*/  FADD.FTZ R0, R84, R0 ;  /* 0x0000000054007221 */ /* 0x000fe60000010000 */
[----:B------:R1:W-:Y:S01]  /*149a0*/  STL [R1+0x1c], R2 ;  /* 0x00001c0201007387 */ /* 0x0003e20000100800 */
[----:B------:R-:W-:Y:S05]  /*149b0*/  FADD.FTZ R0, R74, R0 ;  /* 0x000000004a007221 */ /* 0x000fea0000010000 */
[----:B------:R2:W-:Y:S01]  /*149c0*/  STL [R1+0x20], R0 ;  /* 0x0000200001007387 */ /* 0x0005e20000100800 */
[----:B-1----:R-:W-:Y:S01]  /*149d0*/  MOV R2, R72 ;  /* 0x0000004800027202 */ /* 0x002fe20000000f00 */
[----:B------:R-:W-:-:S05]  /*149e0*/  @P0 BRA `(.L_x_196) ;  /* 0xffffb53000000947 */ /* 0x000fca000383ffff */
.L_x_193:
[----:B------:R-:W-:-:S13]  /*149f0*/  ISETP.GE.AND P0, PT, R227, UR5, PT ;  /* 0x00000005e3007c0c */ /* 0x000fda000bf06270 */
[----:B------:R-:W-:Y:S05]  /*14a00*/  @!P0 BRA `(.L_x_197) ;  /* 0x00006aa000008947 */ /* 0x000fea0003800000 */
[----:B------:R-:W-:Y:S01]  /*14a10*/  IMAD.MOV.U32 R101, RZ, RZ, R71 ;  /* 0x000000ffff657224 */ /* 0x000fe200078e0047 */
[----:B------:R-:W-:Y:S01]  /*14a20*/  MOV R103, R3 ;  /* 0x0000000300677202 */ /* 0x000fe20000000f00 */
[----:B------:R-:W-:Y:S01]  /*14a30*/  IMAD.MOV.U32 R100, RZ, RZ, R72 ;  /* 0x000000ffff647224 */ /* 0x000fe200078e0048 */
[----:B------:R-:W-:Y:S02]  /*14a40*/  MOV R102, R70 ;  /* 0x0000004600667202 */ /* 0x000fe40000000f00 */
.L_x_215:
[----:B------:R-:W-:Y:S04]  /*14a50*/  DEPBAR.LE SB0, 0x0 ;  /* 0x000080000000791a */ /* 0x000fe80000000000 */
[----:B------:R-:W-:Y:S01]  /*14a60*/  BAR.SYNC.DEFER_BLOCKING 0x0 ;  /* 0x0000000000007b1d */ /* 0x000fe20000010000 */
[----:B-12---:R-:W-:Y:S01]  /*14a70*/  IMAD.WIDE.U32 R2, R234, c[0x0][0x208], RZ ;  /* 0x00008200ea027a25 */ /* 0x006fe200078e00ff */
[----:B--2---:R-:W-:Y:S05]  /*14a80*/  SHF.R.S32.HI R0, RZ, 0x1f, R234 ;  /* 0x0000001fff007819 */ /* 0x004fea00000114ea */
[----:B------:R-:W-:Y:S04]  /*14a90*/  IMAD R0, R0, c[0x0][0x208], RZ ;  /* 0x0000820000007a24 */ /* 0x000fe800078e02ff */
[----:B------:R-:W-:Y:S05]  /*14aa0*/  IMAD R0, R234, c[0x0][0x20c], R0 ;  /* 0x00008300ea007a24 */ /* 0x000fea00078e0200 */
[----:B------:R-:W-:Y:S02]  /*14ab0*/  IADD3 R3, R3, R0, RZ ;  /* 0x0000000003037210 */ /* 0x000fe40007ffe0ff */
[----:B------:R-:W-:Y:S03]  /*14ac0*/  SHF.R.S32.HI R0, RZ, 0x1f, R228 ;  /* 0x0000001fff007819 */ /* 0x000fe600000114e4 */
[----:B------:R-:W-:Y:S01]  /*14ad0*/  IMAD.WIDE.U32 R2, R228, c[0x0][0x218], R2 ;  /* 0x00008600e4027a25 */ /* 0x000fe200078e0002 */
[----:B-----5:R-:W-:Y:S03]  /*14ae0*/  LDSM.16.M88.4 R96, [R215+0x6100] ;  /* 0x00610000d760783b */ /* 0x020fe60000000200 */
[----:B------:R-:W-:Y:S05]  /*14af0*/  IMAD R0, R0, c[0x0][0x218], RZ ;  /* 0x0000860000007a24 */ /* 0x000fea00078e02ff */
[----:B------:R-:W2:Y:S04]  /*14b00*/  LDL R197, [R1+0xc] ;  /* 0x00000c0001c57983 */ /* 0x000ea80000100800 */
[----:B------:R-:W1:Y:S08]  /*14b10*/  LDSM.16.M88.4 R16, [R208+0x3100] ;  /* 0x00310000d010783b */ /* 0x000e700000000200 */
[----:B------:R-:W3:Y:S08]  /*14b20*/  LDSM.16.M88.4 R92, [R215+0x8100] ;  /* 0x00810000d75c783b */ /* 0x000ef00000000200 */
[----:B------:R-:W4:Y:S08]  /*14b30*/  LDSM.16.M88.4 R32, [R208+0x3900] ;  /* 0x00390000d020783b */ /* 0x000f300000000200 */
[----:B------:R-:W1:Y:S08]  /*14b40*/  LDSM.16.M88.4 R48, [R208+0x4100] ;  /* 0x00410000d030783b */ /* 0x000e700000000200 */
[----:B------:R-:W1:Y:S08]  /*14b50*/  LDSM.16.M88.4 R64, [R208+0x4900] ;  /* 0x00490000d040783b */ /* 0x000e700000000200 */
[----:B------:R-:W1:Y:S08]  /*14b60*/  LDSM.16.M88.4 R80, [R208+0x5100] ;  /* 0x00510000d050783b */ /* 0x000e700000000200 */
[----:B------:R-:W3:Y:S08]  /*14b70*/  LDSM.16.M88.4 R168, [R208+0x5900] ;  /* 0x00590000d0a8783b */ /* 0x000ef00000000200 */
[----:B------:R-:W-:Y:S08]  /*14b80*/  LDSM.16.M88.4 R172, [R218+0x6100] ;  /* 0x00610000daac783b */ /* 0x000ff00000000200 */
[----:B------:R-:W4:Y:S08]  /*14b90*/  LDSM.16.M88.4 R176, [R219] ;  /* 0x00000000dbb0783b */ /* 0x000f300000000200 */
[----:B------:R-:W4:Y:S08]  /*14ba0*/  LDSM.16.M88.4 R180, [R218+0x8100] ;  /* 0x00810000dab4783b */ /* 0x000f300000000200 */
[----:B------:R-:W2:Y:S01]  /*14bb0*/  LDSM.16.M88.4 R184, [R224] ;  /* 0x00000000e0b8783b */ /* 0x000ea20000000200 */
[-C--:B-1----:R-:W-:Y:S08]  /*14bc0*/  HMMA.16816.F32 R4, R96, R16.reuse, RZ ;  /* 0x000000106004723c */ /* 0x082ff000000018ff */
[C---:B---3--:R-:W-:Y:S08]  /*14bd0*/  HMMA.16816.F32 R8, R92.reuse, R16, RZ ;  /* 0x000000105c08723c */ /* 0x048ff000000018ff */
[-C--:B------:R-:W-:Y:S08]  /*14be0*/  HMMA.16816.F32 R12, R92, R18.reuse, RZ ;  /* 0x000000125c0c723c */ /* 0x080ff000000018ff */
[C---:B------:R-:W-:Y:S08]  /*14bf0*/  HMMA.16816.F32 R16, R96.reuse, R18, RZ ;  /* 0x000000126010723c */ /* 0x040ff000000018ff */
[-C--:B----4-:R-:W-:Y:S08]  /*14c00*/  HMMA.16816.F32 R20, R96, R32.reuse, RZ ;  /* 0x000000206014723c */ /* 0x090ff000000018ff */
        /* <DEDUP_REMOVED lines=19> */
[----:B------:R-:W1:Y:S07]  /*14d40*/  LDSM.16.M88.4 R168, [R223] ;  /* 0x00000000dfa8783b */ /* 0x000e6e0000000200 */
[-C--:B------:R-:W-:Y:S08]  /*14d50*/  HMMA.16816.F32 R4, R172, R176.reuse, R4 ;  /* 0x000000b0ac04723c */ /* 0x080ff00000001804 */
[C---:B------:R-:W-:Y:S08]  /*14d60*/  HMMA.16816.F32 R8, R180.reuse, R176, R8 ;  /* 0x000000b0b408723c */ /* 0x040ff00000001808 */
[-C--:B------:R-:W-:Y:S08]  /*14d70*/  HMMA.16816.F32 R12, R180, R178.reuse, R12 ;  /* 0x000000b2b40c723c */ /* 0x080ff0000000180c */
[C---:B------:R-:W-:Y:S01]  /*14d80*/  HMMA.16816.F32 R16, R172.reuse, R178, R16 ;  /* 0x000000b2ac10723c */ /* 0x040fe20000001810 */
[----:B------:R-:W3:Y:S07]  /*14d90*/  LDSM.16.M88.4 R176, [R222] ;  /* 0x00000000deb0783b */ /* 0x000eee0000000200 */
[-C--:B--2---:R-:W-:Y:S08]  /*14da0*/  HMMA.16816.F32 R20, R172, R184.reuse, R20 ;  /* 0x000000b8ac14723c */ /* 0x084ff00000001814 */
[C---:B------:R-:W-:Y:S07]  /*14db0*/  HMMA.16816.F32 R24, R180.reuse, R184, R24 ;  /* 0x000000b8b418723c */ /* 0x040fee0000001818 */
[----:B------:R-:W-:Y:S01]  /*14dc0*/  IMAD R184, R228, c[0x0][0x21c], R0 ;  /* 0x00008700e4b87a24 */ /* 0x000fe200078e0200 */
[-C--:B------:R-:W-:Y:S04]  /*14dd0*/  HMMA.16816.F32 R28, R180, R186.reuse, R28 ;  /* 0x000000bab41c723c */ /* 0x080fe8000000181c */
[----:B------:R-:W-:Y:S04]  /*14de0*/  IADD3 R0, P0, R2, UR44, RZ ;  /* 0x0000002c02007c10 */ /* 0x000fe8000ff1e0ff */
[C---:B------:R-:W-:Y:S04]  /*14df0*/  HMMA.16816.F32 R32, R172.reuse, R186, R32 ;  /* 0x000000baac20723c */ /* 0x040fe80000001820 */
[----:B------:R-:W-:Y:S02]  /*14e00*/  IADD3.X R3, R3, UR9, R184, P0, !PT ;  /* 0x0000000903037c10 */ /* 0x000fe400087fe4b8 */
[C---:B------:R-:W-:Y:S02]  /*14e10*/  LEA R2, P0, R0.reuse, c[0x0][0x1f8], 0x1 ;  /* 0x00007e0000027a11 */ /* 0x040fe400078008ff */
[-C--:B-1----:R-:W-:Y:S03]  /*14e20*/  HMMA.16816.F32 R36, R172, R168.reuse, R36 ;  /* 0x000000a8ac24723c */ /* 0x082fe60000001824 */
[----:B------:R-:W-:Y:S01]  /*14e30*/  SHFL.IDX PT, R193, R2, 0x4, 0x181f ;  /* 0x00981f0002c17f89 */ /* 0x000fe200000e0000 */
[----:B------:R-:W-:Y:S04]  /*14e40*/  LEA.HI.X R0, R0, c[0x0][0x1fc], R3, 0x1, P0 ;  /* 0x00007f0000007a11 */ /* 0x000fe800000f0c03 */
[C---:B------:R-:W-:Y:S03]  /*14e50*/  HMMA.16816.F32 R40, R180.reuse, R168, R40 ;  /* 0x000000a8b428723c */ /* 0x040fe60000001828 */
[----:B------:R-:W-:Y:S05]  /*14e60*/  SHFL.IDX PT, R194, R2, 0x5, 0x181f ;  /* 0x00b81f0002c27f89 */ /* 0x000fea00000e0000 */
[-C--:B------:R-:W-:Y:S03]  /*14e70*/  HMMA.16816.F32 R44, R180, R170.reuse, R44 ;  /* 0x000000aab42c723c */ /* 0x080fe6000000182c */
[----:B------:R-:W-:Y:S05]  /*14e80*/  SHFL.IDX PT, R185, R0, RZ, 0x181f ;  /* 0x00181fff00b97589 */ /* 0x000fea00000e0000 */
[C---:B------:R-:W-:Y:S03]  /*14e90*/  HMMA.16816.F32 R48, R172.reuse, R170, R48 ;  /* 0x000000aaac30723c */ /* 0x040fe60000001830 */
[----:B------:R-:W1:Y:S05]  /*14ea0*/  LDSM.16.M88.4 R168, [R221] ;  /* 0x00000000dda8783b */ /* 0x000e6a0000000200 */
[-C--:B---3--:R-:W-:Y:S03]  /*14eb0*/  HMMA.16816.F32 R52, R172, R176.reuse, R52 ;  /* 0x000000b0ac34723c */ /* 0x088fe60000001834 */
[----:B------:R-:W-:Y:S05]  /*14ec0*/  SHFL.IDX PT, R184, R0, 0x1, 0x181f ;  /* 0x00381f0000b87f89 */ /* 0x000fea00000e0000 */
[C---:B------:R-:W-:Y:S03]  /*14ed0*/  HMMA.16816.F32 R56, R180.reuse, R176, R56 ;  /* 0x000000b0b438723c */ /* 0x040fe60000001838 */
[----:B------:R-:W-:Y:S05]  /*14ee0*/  SHFL.IDX PT, R192, R0, 0x2, 0x181f ;  /* 0x00581f0000c07f89 */ /* 0x000fea00000e0000 */
[-C--:B------:R-:W-:Y:S03]  /*14ef0*/  HMMA.16816.F32 R60, R180, R178.reuse, R60 ;  /* 0x000000b2b43c723c */ /* 0x080fe6000000183c */
[----:B------:R-:W-:Y:S05]  /*14f00*/  SHFL.IDX PT, R196, R0, 0x3, 0x181f ;  /* 0x00781f0000c47f89 */ /* 0x000fea00000e0000 */
[C---:B------:R-:W-:Y:S03]  /*14f10*/  HMMA.16816.F32 R64, R172.reuse, R178, R64 ;  /* 0x000000b2ac40723c */ /* 0x040fe60000001840 */
[----:B------:R-:W-:Y:S05]  /*14f20*/  SHFL.IDX PT, R195, R0, 0x4, 0x181f ;  /* 0x00981f0000c37f89 */ /* 0x000fea00000e0000 */
[-C--:B-1----:R-:W-:Y:S03]  /*14f30*/  HMMA.16816.F32 R68, R172, R168.reuse, R68 ;  /* 0x000000a8ac44723c */ /* 0x082fe60000001844 */
[----:B------:R-:W-:Y:S05]  /*14f40*/  SHFL.IDX PT, R3, R2, RZ, 0x181f ;  /* 0x00181fff02037589 */ /* 0x000fea00000e0000 */
[C---:B------:R-:W-:Y:S03]  /*14f50*/  HMMA.16816.F32 R72, R180.reuse, R168, R72 ;  /* 0x000000a8b448723c */ /* 0x040fe60000001848 */
[----:B------:R-:W1:Y:S05]  /*14f60*/  SHFL.IDX PT, R190, R2, 0x1, 0x181f ;  /* 0x00381f0002be7f89 */ /* 0x000e6a00000e0000 */
[-C--:B------:R-:W-:Y:S03]  /*14f70*/  HMMA.16816.F32 R76, R180, R170.reuse, R76 ;  /* 0x000000aab44c723c */ /* 0x080fe6000000184c */
[----:B------:R-:W2:Y:S05]  /*14f80*/  SHFL.IDX PT, R188, R2, 0x2, 0x181f ;  /* 0x00581f0002bc7f89 */ /* 0x000eaa00000e0000 */
[C---:B------:R-:W-:Y:S03]  /*14f90*/  HMMA.16816.F32 R80, R172.reuse, R170, R80 ;  /* 0x000000aaac50723c */ /* 0x040fe60000001850 */
[----:B------:R3:W-:Y:S01]  /*14fa0*/  SHFL.IDX PT, R189, R2, 0x3, 0x181f ;  /* 0x00781f0002bd7f89 */ /* 0x0007e200000e0000 */
[-C--:B-1----:R-:W-:Y:S07]  /*14fb0*/  IADD3 R190, P0, R190, R226.reuse, RZ ;  /* 0x000000e2bebe7210 */ /* 0x082fee0007f1e0ff */
[----:B------:R-:W-:Y:S01]  /*14fc0*/  SHFL.IDX PT, R0, R0, 0x5, 0x181f ;  /* 0x00b81f0000007f89 */ /* 0x000fe200000e0000 */
[-C--:B------:R-:W-:Y:S02]  /*14fd0*/  IADD3.X R191, R184, R225.reuse, RZ, P0, !PT ;  /* 0x000000e1b8bf7210 */ /* 0x080fe400007fe4ff */
[-C--:B--2---:R-:W-:Y:S02]  /*14fe0*/  IADD3 R188, P0, R188, R226.reuse, RZ ;  /* 0x000000e2bcbc7210 */ /* 0x084fe40007f1e0ff */
[-C--:B---3--:R-:W-:Y:S04]  /*14ff0*/  IADD3 R2, P1, R3, R226.reuse, RZ ;  /* 0x000000e203027210 */ /* 0x088fe80007f3e0ff */
[-C--:B------:R-:W-:Y:S02]  /*15000*/  IADD3.X R3, R185, R225.reuse, RZ, P1, !PT ;  /* 0x000000e1b9037210 */ /* 0x080fe40000ffe4ff */
[----:B------:R-:W1:Y:S01]  /*15010*/  LDSM.16.M88.4 R184, [R220] ;  /* 0x00000000dcb8783b */ /* 0x000e620000000200 */
[-C--:B------:R-:W-:Y:S04]  /*15020*/  IADD3 R176, P1, R193, R226.reuse, RZ ;  /* 0x000000e2c1b07210 */ /* 0x080fe80007f3e0ff */
[-C--:B------:R-:W-:Y:S03]  /*15030*/  IADD3.X R177, R195, R225.reuse, RZ, P1, !PT ;  /* 0x000000e1c3b17210 */ /* 0x080fe60000ffe4ff */
[----:B------:R-:W-:Y:S01]  /*15040*/  @!PT LDS RZ, [RZ] ;  /* 0x00000000fffff984 */ /* 0x000fe20000000800 */
[----:B------:R-:W-:Y:S01]  /*15050*/  @!PT LDS RZ, [RZ] ;  /* 0x00000000fffff984 */ /* 0x000fe20000000800 */
[----:B------:R-:W-:Y:S01]  /*15060*/  @!PT LDS RZ, [RZ] ;  /* 0x00000000fffff984 */ /* 0x000fe20000000800 */
[----:B------:R2:W-:Y:S08]  /*15070*/  LDGSTS.E.BYPASS.LTC128B.128 [R197], [R2.64], !P3 ;  /* 0x0000000002c57fae */ /* 0x0005f0000d901d70 */
[----:B------:R3:W-:Y:S01]  /*15080*/  LDGSTS.E.BYPASS.LTC128B.128 [R197+0x800], [R190.64], !P3 ;  /* 0x00800000bec57fae */ /* 0x0007e2000d901d70 */
[-C--:B-1----:R-:W-:Y:S03]  /*15090*/  HMMA.16816.F32 R84, R172, R184.reuse, R84 ;  /* 0x000000b8ac54723c */ /* 0x082fe60000001854 */
[-C--:B---3--:R-:W-:Y:S02]  /*150a0*/  IADD3 R190, P2, R189, R226.reuse, RZ ;  /* 0x000000e2bdbe7210 */ /* 0x088fe40007f5e0ff */
[-C--:B------:R-:W-:Y:S02]  /*150b0*/  IADD3.X R189, R192, R225.reuse, RZ, P0, !PT ;  /* 0x000000e1c0bd7210 */ /* 0x080fe400007fe4ff */
[-C--:B------:R-:W-:Y:S01]  /*150c0*/  IADD3.X R191, R196, R225.reuse, RZ, P2, !PT ;  /* 0x000000e1c4bf7210 */ /* 0x080fe200017fe4ff */
[C---:B------:R-:W-:Y:S02]  /*150d0*/  HMMA.16816.F32 R88, R180.reuse, R184, R88 ;  /* 0x000000b8b458723c */ /* 0x040fe40000001858 */
[----:B------:R1:W-:Y:S02]  /*150e0*/  LDGSTS.E.BYPASS.LTC128B.128 [R197+0x1000], [R188.64], !P3 ;  /* 0x01000000bcc57fae */ /* 0x0003e4000d901d70 */
[----:B--2---:R-:W-:Y:S04]  /*150f0*/  IADD3 R2, P0, R194, R226, RZ ;  /* 0x000000e2c2027210 */ /* 0x004fe80007f1e0ff */
[----:B------:R-:W-:Y:S01]  /*15100*/  IADD3.X R3, R0, R225, RZ, P0, !PT ;  /* 0x000000e100037210 */ /* 0x000fe200007fe4ff */
[-C--:B------:R-:W-:Y:S01]  /*15110*/  HMMA.16816.F32 R92, R180, R186.reuse, R92 ;  /* 0x000000bab45c723c */ /* 0x080fe2000000185c */
[----:B------:R1:W-:Y:S02]  /*15120*/  LDGSTS.E.BYPASS.LTC128B.128 [R197+0x1800], [R190.64], !P3 ;  /* 0x01800000bec57fae */ /* 0x0003e4000d901d70 */
[----:B------:R-:W-:Y:S05]  /*15130*/  ISETP.GT.AND P0, PT, R227, UR5, PT ;  /* 0x00000005e3007c0c */ /* 0x000fea000bf04270 */
[----:B------:R-:W-:Y:S01]  /*15140*/  HMMA.16816.F32 R96, R172, R186, R96 ;  /* 0x000000baac60723c */ /* 0x000fe20000001860 */
[----:B------:R2:W-:Y:S08]  /*15150*/  LDGSTS.E.BYPASS.LTC128B.128 [R197+0x2000], [R176.64], !P3 ;  /* 0x02000000b0c57fae */ /* 0x0005f0000d901d70 */
[----:B------:R3:W-:Y:S08]  /*15160*/  LDGSTS.E.BYPASS.LTC128B.128 [R197+0x2800], [R2.64], !P3 ;  /* 0x0280000002c57fae */ /* 0x0007f0000d901d70 */
[----:B------:R-:W-:Y:S08]  /*15170*/  LDSM.16.M88.4 R192, [R216+0x8100] ;  /* 0x00810000d8c0783b */ /* 0x000ff00000000200 */
[----:B------:R-:W0:Y:S08]  /*15180*/  LDGDEPBAR ;  /* 0x00000000000079af */ /* 0x000e300000000000 */
[----:B--2---:R-:W-:Y:S08]  /*15190*/  LDSM.16.M88.4 R176, [R216+0x6100] ;  /* 0x00610000d8b0783b */ /* 0x004ff00000000200 */
[----:B-1----:R-:W1:Y:S08]  /*151a0*/  LDSM.16.M88.4 R188, [R214+0x3100] ;  /* 0x00310000d6bc783b */ /* 0x002e700000000200 */
[----:B---3--:R-:W2:Y:S08]  /*151b0*/  LDSM.16.M88.4 R196, [R214+0x3900] ;  /* 0x00390000d6c4783b */ /* 0x008eb00000000200 */
[----:B------:R-:W3:Y:S08]  /*151c0*/  LDSM.16.M88.4 R200, [R214+0x4100] ;  /* 0x00410000d6c8783b */ /* 0x000ef00000000200 */
[----:B------:R-:W4:Y:S08]  /*151d0*/  LDSM.16.M88.4 R168, [R214+0x4900] ;  /* 0x00490000d6a8783b */ /* 0x000f300000000200 */
[----:B------:R-:W2:Y:S08]  /*151e0*/  LDSM.16.M88.4 R180, [R214+0x5100] ;  /* 0x00510000d6b4783b */ /* 0x000eb00000000200 */
[----:B------:R-:W3:Y:S01]  /*151f0*/  LDSM.16.M88.4 R204, [R214+0x5900] ;  /* 0x00590000d6cc783b */ /* 0x000ee20000000200 */
[-C--:B-1----:R-:W-:Y:S07]  /*15200*/  HMMA.16816.F32 R4, R176, R188.reuse, R4 ;  /* 0x000000bcb004723c */ /* 0x082fee0000001804 */
[----:B------:R-:W-:Y:S01]  /*15210*/  LDSM.16.M88.4 R172, [R217+0x6100] ;  /* 0x00610000d9ac783b */ /* 0x000fe20000000200 */
[C---:B------:R-:W-:Y:S07]  /*15220*/  HMMA.16816.F32 R8, R192.reuse, R188, R8 ;  /* 0x000000bcc008723c */ /* 0x040fee0000001808 */
[----:B------:R-:W1:Y:S01]  /*15230*/  LDSM.16.M88.4 R184, [R213] ;  /* 0x00000000d5b8783b */ /* 0x000e620000000200 */
[-C--:B------:R-:W-:Y:S08]  /*15240*/  HMMA.16816.F32 R12, R192, R190.reuse, R12 ;  /* 0x000000bec00c723c */ /* 0x080ff0000000180c */
[C---:B------:R-:W-:Y:S01]  /*15250*/  HMMA.16816.F32 R16, R176.reuse, R190, R16 ;  /* 0x000000beb010723c */ /* 0x040fe20000001810 */
[----:B------:R-:W1:Y:S07]  /*15260*/  LDSM.16.M88.4 R188, [R217+0x8100] ;  /* 0x00810000d9bc783b */ /* 0x000e6e0000000200 */
[-C--:B--2---:R-:W-:Y:S08]  /*15270*/  HMMA.16816.F32 R20, R176, R196.reuse, R20 ;  /* 0x000000c4b014723c */ /* 0x084ff00000001814 */
[C---:B------:R-:W-:Y:S08]  /*15280*/  HMMA.16816.F32 R24, R192.reuse, R196, R24 ;  /* 0x000000c4c018723c */ /* 0x040ff00000001818 */
[-C--:B------:R-:W-:Y:S08]  /*15290*/  HMMA.16816.F32 R28, R192, R198.reuse, R28 ;  /* 0x000000c6c01c723c */ /* 0x080ff0000000181c */
[C---:B------:R-:W-:Y:S08]  /*152a0*/  HMMA.16816.F32 R32, R176.reuse, R198, R32 ;  /* 0x000000c6b020723c */ /* 0x040ff00000001820 */
        /* <DEDUP_REMOVED lines=17> */
[C---:B------:R-:W-:Y:S08]  /*153c0*/  HMMA.16816.F32 R8, R188.reuse, R184, R8 ;  /* 0x000000b8bc08723c */ /* 0x040ff00000001808 */
        /* <DEDUP_REMOVED lines=54> */
[----:B------:R4:W2:Y:S01]  /*15730*/  MUFU.TANH R182, R19 ;  /* 0x0000001300b67308 */ /* 0x0008a20000002400 */
[-C--:B------:R-:W-:Y:S03]  /*15740*/  HMMA.16816.F32 R44, R188, R10.reuse, R44 ;  /* 0x0000000abc2c723c */ /* 0x080fe6000000182c */
[----:B------:R-:W-:Y:S02]  /*15750*/  FMUL.FTZ R27, R27, c[0x0][0x320] ;  /* 0x0000c8001b1b7a20 */ /* 0x000fe40000410000 */
[----:B------:R-:W-:Y:S02]  /*15760*/  FMUL.FTZ R28, R28, c[0x0][0x320] ;  /* 0x0000c8001c1c7a20 */ /* 0x000fe40000410000 */
[----:B------:R-:W-:Y:S01]  /*15770*/  FMUL.FTZ R36, R36, c[0x0][0x320] ;  /* 0x0000c80024247a20 */ /* 0x000fe20000410000 */
[C---:B------:R-:W-:Y:S01]  /*15780*/  HMMA.16816.F32 R48, R172.reuse, R10, R48 ;  /* 0x0000000aac30723c */ /* 0x040fe20000001830 */
[----:B------:R-:W2:Y:S01]  /*15790*/  MUFU.TANH R20, R20 ;  /* 0x0000001400147308 */ /* 0x000ea20000002400 */
[----:B------:R-:W2:Y:S02]  /*157a0*/  LDSM.16.M88.4 R8, [R213+0x2000] ;  /* 0x00200000d508783b */ /* 0x000ea40000000200 */
        /* <DEDUP_REMOVED lines=8> */
[----:B------:R4:W1:Y:S01]  /*15830*/  MUFU.TANH R179, R22 ;  /* 0x0000001600b37308 */ /* 0x0008620000002400 */
[----:B------:R-:W-:Y:S02]  /*15840*/  FMUL.FTZ R34, R34, c[0x0][0x320] ;  /* 0x0000c80022227a20 */ /* 0x000fe40000410000 */
[-C--:B------:R-:W-:Y:S04]  /*15850*/  HMMA.16816.F32 R60, R188, R6.reuse, R60 ;  /* 0x00000006bc3c723c */ /* 0x080fe8000000183c */
[----:B------:R-:W-:Y:S02]  /*15860*/  FMUL.FTZ R48, R48, c[0x0][0x320] ;  /* 0x0000c80030307a20 */ /* 0x000fe40000410000 */
[----:B------:R-:W-:Y:S01]  /*15870*/  FMUL.FTZ R49, R49, c[0x0][0x320] ;  /* 0x0000c80031317a20 */ /* 0x000fe20000410000 */
[----:B------:R4:W1:Y:S01]  /*15880*/  MUFU.TANH R170, R23 ;  /* 0x0000001700aa7308 */ /* 0x0008620000002400 */
[C---:B------:R-:W-:Y:S01]  /*15890*/  HMMA.16816.F32 R64, R172.reuse, R6, R64 ;  /* 0x00000006ac40723c */ /* 0x040fe20000001840 */
[----:B------:R-:W1:Y:S01]  /*158a0*/  LDSM.16.M88.4 R4, [R213+0x2800] ;  /* 0x00280000d504783b */ /* 0x000e620000000200 */
[----:B------:R-:W-:Y:S04]  /*158b0*/  DEPBAR.LE SB0, 0x0 ;  /* 0x000080000000791a */ /* 0x000fe80000000000 */
[----:B------:R-:W-:Y:S02]  /*158c0*/  FMUL.FTZ R50, R50, c[0x0][0x320] ;  /* 0x0000c80032327a20 */ /* 0x000fe40000410000 */
[----:B------:R-:W-:Y:S01]  /*158d0*/  FMUL.FTZ R51, R51, c[0x0][0x320] ;  /* 0x0000c80033337a20 */ /* 0x000fe20000410000 */
[----:B------:R4:W1:Y:S01]  /*158e0*/  MUFU.TANH R207, R24 ;  /* 0x0000001800cf7308 */ /* 0x0008620000002400 */
[----:B------:R-:W-:Y:S01]  /*158f0*/  BAR.SYNC.DEFER_BLOCKING 0x0 ;  /* 0x0000000000007b1d */ /* 0x000fe20000010000 */
[-C--:B--2---:R-:W-:Y:S05]  /*15900*/  HMMA.16816.F32 R68, R172, R8.reuse, R68 ;  /* 0x00000008ac44723c */ /* 0x084fea0000001844 */
[----:B------:R-:W-:Y:S02]  /*15910*/  FMUL.FTZ R52, R52, c[0x0][0x320] ;  /* 0x0000c80034347a20 */ /* 0x000fe40000410000 */
[----:B------:R-:W-:Y:S01]  /*15920*/  FMUL.FTZ R53, R53, c[0x0][0x320] ;  /* 0x0000c80035357a20 */ /* 0x000fe20000410000 */
[----:B------:R4:W2:Y:S01]  /*15930*/  MUFU.TANH R206, R25 ;  /* 0x0000001900ce7308 */ /* 0x0008a20000002400 */
[C---:B------:R-:W-:Y:S04]  /*15940*/  HMMA.16816.F32 R72, R188.reuse, R8, R72 ;  /* 0x00000008bc48723c */ /* 0x040fe80000001848 */
[----:B------:R-:W-:Y:S02]  /*15950*/  FMUL.FTZ R54, R54, c[0x0][0x320] ;  /* 0x0000c80036367a20 */ /* 0x000fe40000410000 */
[----:B------:R-:W-:Y:S02]  /*15960*/  FMUL.FTZ R55, R55, c[0x0][0x320] ;  /* 0x0000c80037377a20 */ /* 0x000fe40000410000 */
[-C--:B------:R-:W-:Y:S01]  /*15970*/  HMMA.16816.F32 R76, R188, R10.reuse, R76 ;  /* 0x0000000abc4c723c */ /* 0x080fe2000000184c */
[----:B------:R4:W2:Y:S03]  /*15980*/  MUFU.TANH R238, R26 ;  /* 0x0000001a00ee7308 */ /* 0x0008a60000002400 */
[----:B------:R-:W-:Y:S02]  /*15990*/  FMUL.FTZ R56, R56, c[0x0][0x320] ;  /* 0x0000c80038387a20 */ /* 0x000fe40000410000 */
[----:B------:R-:W-:Y:S02]  /*159a0*/  FMUL.FTZ R59, R59, c[0x0][0x320] ;  /* 0x0000c8003b3b7a20 */ /* 0x000fe40000410000 */
[C---:B------:R-:W-:Y:S03]  /*159b0*/  HMMA.16816.F32 R80, R172.reuse, R10, R80 ;  /* 0x0000000aac50723c */ /* 0x040fe60000001850 */
[----:B------:R4:W2:Y:S01]  /*159c0*/  MUFU.TANH R237, R27 ;  /* 0x0000001b00ed7308 */ /* 0x0008a20000002400 */
[----:B------:R-:W-:Y:S02]  /*159d0*/  FMUL.FTZ R60, R60, c[0x0][0x320] ;  /* 0x0000c8003c3c7a20 */ /* 0x000fe40000410000 */
[----:B------:R-:W-:Y:S02]  /*159e0*/  FMUL.FTZ R61, R61, c[0x0][0x320] ;  /* 0x0000c8003d3d7a20 */ /* 0x000fe40000410000 */
[-C--:B-1----:R-:W-:Y:S04]  /*159f0*/  HMMA.16816.F32 R84, R172, R4.reuse, R84 ;  /* 0x00000004ac54723c */ /* 0x082fe80000001854 */
        /* <DEDUP_REMOVED lines=186> */
.L_x_198:
        /* <DEDUP_REMOVED lines=12> */
[----:B---3--:R-:W-:Y:S01]  /*16660*/  IADD3 R7, -R3, 0x1, R2 ;  /* 0x0000000103077810 */ /* 0x008fe20007ffe102 */
[----:B------:R-:W-:Y:S03]  /*16670*/  IMAD.IADD R8, R2, 0x1, -R3 ;  /* 0x0000000102087824 */ /* 0x000fe600078e0a03 */
[----:B------:R-:W-:Y:S04]  /*16680*/  IADD3 R7, R7, -c[0x0][0x168], R0 ;  /* 0x80005a0007077a10 */ /* 0x000fe80007ffe000 */
[C---:B------:R-:W-:Y:S02]  /*16690*/  IADD3 R6, R7.reuse, c[0x0][0x328], RZ ;  /* 0x0000ca0007067a10 */ /* 0x040fe40007ffe0ff */
[----:B------:R-:W-:Y:S03]  /*166a0*/  IADD3 R7, R7, UR12, RZ ;  /* 0x0000000c07077c10 */ /* 0x000fe6000fffe0ff */
[--C-:B-1----:R-:W-:Y:S02]  /*166b0*/  IMAD.IADD R3, R6, 0x1, R4.reuse ;  /* 0x0000000106037824 */ /* 0x102fe400078e0204 */
[----:B------:R-:W-:Y:S01]  /*166c0*/  IMAD.IADD R0, R7, 0x1, R4 ;  /* 0x0000000107007824 */ /* 0x000fe200078e0204 */
[----:B------:R-:W-:-:S05]  /*166d0*/  @P0 BRA `(.L_x_199) ;  /* 0x0000019000000947 */ /* 0x000fca0003800000 */
[----:B------:R-:W-:Y:S01]  /*166e0*/  MOV R9, c[0x0][0x2ac] ;  /* 0x0000ab0000097a02 */ /* 0x000fe20000000f00 */
        /* <DEDUP_REMOVED lines=14> */
.L_x_201:
[----:B------:R-:W-:Y:S04]  /*167d0*/  MOV R9, c[0x0][0x32c] ;  /* 0x0000cb0000097a02 */ /* 0x000fe80000000f00 */
[----:B------:R-:W-:Y:S11]  /*167e0*/  ISETP.NE.AND P0, PT, R9, 0x1, PT ;  /* 0x000000010900780c */ /* 0x000ff60003f05270 */
[----:B------:R-:W-:Y:S02]  /*167f0*/  @!UPT UIADD3 URZ, URZ, URZ, URZ ;  /* 0x0000003f3f3ff290 */ /* 0x000fe4000fffe03f */
[----:B------:R-:W-:Y:S05]  /*16800*/  @P0 IMAD.HI.U32 R9, R4, c[0x0][0x330], RZ ;  /* 0x0000cc0004090a27 */ /* 0x000fea00078e00ff */
[----:B------:R-:W-:Y:S02]  /*16810*/  @P0 SHF.R.U32.HI R4, RZ, c[0x0][0x334], R9 ;  /* 0x0000cd00ff040a19 */ /* 0x000fe40000011609 */
.L_x_202:
[----:B------:R-:W-:Y:S05]  /*16820*/  BSYNC B0 ;  /* 0x0000000000007941 */ /* 0x000fea0003800000 */
.L_x_200:
[----:B------:R-:W-:Y:S05]  /*16830*/  IMAD R4, R4, c[0x0][0x32c], R8 ;  /* 0x0000cb0004047a24 */ /* 0x000fea00078e0208 */
[----:B------:R-:W-:Y:S02]  /*16840*/  IADD3 R9, R4, c[0x0][0x32c], RZ ;  /* 0x0000cb0004097a10 */ /* 0x000fe40007ffe0ff */
[----:B------:R-:W-:Y:S02]  /*16850*/  IMNMX R0, R0, R4, !PT ;  /* 0x0000000400007217 */ /* 0x000fe40007800200 */
[----:B------:R-:W-:Y:S02]  /*16860*/  IMNMX R3, R3, R9, PT ;  /* 0x0000000903037217 */ /* 0x000fe40003800200 */
.L_x_199:
[C---:B------:R-:W-:Y:S02]  /*16870*/  ISETP.GE.AND P0, PT, R2.reuse, 0x2, PT ;  /* 0x000000020200780c */ /* 0x040fe40003f06270 */
[----:B------:R-:W-:Y:S02]  /*16880*/  ISETP.GE.AND P2, PT, R2, 0xa, PT ;  /* 0x0000000a0200780c */ /* 0x000fe40003f46270 */
[----:B------:R-:W-:Y:S02]  /*16890*/  P2R R26, PR, RZ, 0x1 ;  /* 0x00000001ff1a7803 */ /* 0x000fe40000000000 */
[----:B------:R-:W-:Y:S02]  /*168a0*/  ISETP.GT.AND P0, PT, R0, 0x1, !P0 ;  /* 0x000000010000780c */ /* 0x000fe40004704270 */
        /* <DEDUP_REMOVED lines=9> */
[----:B------:R-:W-:Y:S02]  /*16940*/  ISETP.LT.OR P1, PT, R3, 0x9, P1 ;  /* 0x000000090300780c */ /* 0x000fe40000f21670 */
[----:B------:R-:W-:Y:S02]  /*16950*/  FSEL R34, R17, -INF , !P0 ;  /* 0xff80000011227808 */ /* 0x000fe40004000000 */
[----:B------:R-:W-:Y:S02]  /*16960*/  ISETP.GT.AND P0, PT, R0, 0x10, !P2 ;  /* 0x000000100000780c */ /* 0x000fe40005704270 */
[----:B------:R-:W-:Y:S02]  /*16970*/  FSEL R32, R16, -INF , !P1 ;  /* 0xff80000010207808 */ /* 0x000fe40004800000 */
        /* <DEDUP_REMOVED lines=90> */
[C---:B------:R-:W-:Y:S04]  /*16f20*/  ISETP.LT.OR P0, PT, R3.reuse, 0x59, P0 ;  /* 0x000000590300780c */ /* 0x040fe80000701670 */
[----:B------:R-:W-:Y:S02]  /*16f30*/  FSEL R251, R96, -INF , !P0 ;  /* 0xff80000060fb7808 */ /* 0x000fe40004000000 */
[----:B------:R-:W-:Y:S04]  /*16f40*/  ISETP.GT.AND P0, PT, R0, RZ, !P2 ;  /* 0x000000ff0000720c */ /* 0x000fe80005704270 */
[C---:B------:R-:W-:Y:S04]  /*16f50*/  ISETP.LT.OR P0, PT, R3.reuse, 0x1, P0 ;  /* 0x000000010300780c */ /* 0x040fe80000701670 */
[----:B------:R-:W-:Y:S02]  /*16f60*/  FSEL R29, R200, -INF , !P0 ;  /* 0xff800000c81d7808 */ /* 0x000fe40004000000 */
[----:B------:R-:W-:Y:S04]  /*16f70*/  ISETP.GE.AND P0, PT, R2, 0x5a, PT ;  /* 0x0000005a0200780c */ /* 0x000fe80003f06270 */
[----:B------:R-:W-:Y:S04]  /*16f80*/  ISETP.GT.AND P2, PT, R0, 0x59, !P0 ;  /* 0x000000590000780c */ /* 0x000fe80004744270 */
[----:B------:R-:W-:Y:S02]  /*16f90*/  ISETP.LT.OR P2, PT, R3, 0x5a, P2 ;  /* 0x0000005a0300780c */ /* 0x000fe40001741670 */
[----:B------:R-:W1:Y:S02]  /*16fa0*/  SHFL.IDX PT, R3, R5, 0x1, 0x1c1f ;  /* 0x003c1f0005037f89 */ /* 0x000e6400000e0000 */
[----:B------:R-:W-:Y:S02]  /*16fb0*/  FSEL R252, R97, -INF , !P2 ;  /* 0xff80000061fc7808 */ /* 0x000fe40005000000 */
[----:B------:R-:W-:Y:S01]  /*16fc0*/  PLOP3.LUT P2, PT, PT, PT, UP0, 0x40, 0x0 ;  /* 0x000000000000781c */ /* 0x000fe20003f4e808 */
[--C-:B-1----:R-:W-:Y:S02]  /*16fd0*/  IMAD.IADD R2, R6, 0x1, R3.reuse ;  /* 0x0000000106027824 */ /* 0x102fe400078e0203 */
[----:B------:R-:W-:Y:S10]  /*16fe0*/  IMAD.IADD R0, R7, 0x1, R3 ;  /* 0x0000000107007824 */ /* 0x000ff400078e0203 */
        /* <DEDUP_REMOVED lines=16> */
.L_x_205:
[----:B------:R-:W-:Y:S04]  /*170f0*/  MOV R28, c[0x0][0x32c] ;  /* 0x0000cb00001c7a02 */ /* 0x000fe80000000f00 */
[----:B------:R-:W-:Y:S11]  /*17100*/  ISETP.NE.AND P2, PT, R28, 0x1, PT ;  /* 0x000000011c00780c */ /* 0x000ff60003f45270 */
[----:B------:R-:W-:Y:S02]  /*17110*/  @!UPT UIADD3 URZ, URZ, URZ, URZ ;  /* 0x0000003f3f3ff290 */ /* 0x000fe4000fffe03f */
[----:B------:R-:W-:Y:S05]  /*17120*/  @P2 IMAD.HI.U32 R28, R3, c[0x0][0x330], RZ ;  /* 0x0000cc00031c2a27 */ /* 0x000fea00078e00ff */
[----:B------:R-:W-:Y:S02]  /*17130*/  @P2 SHF.R.U32.HI R3, RZ, c[0x0][0x334], R28 ;  /* 0x0000cd00ff032a19 */ /* 0x000fe4000001161c */
.L_x_206:
[----:B------:R-:W-:Y:S05]  /*17140*/  BSYNC B0 ;  /* 0x0000000000007941 */ /* 0x000fea0003800000 */
.L_x_204:
[----:B------:R-:W-:Y:S05]  /*17150*/  IMAD R3, R3, c[0x0][0x32c], R8 ;  /* 0x0000cb0003037a24 */ /* 0x000fea00078e0208 */
[----:B------:R-:W-:Y:S02]  /*17160*/  IADD3 R28, R3, c[0x0][0x32c], RZ ;  /* 0x0000cb00031c7a10 */ /* 0x000fe40007ffe0ff */
[----:B------:R-:W-:Y:S02]  /*17170*/  IMNMX R0, R0, R3, !PT ;  /* 0x0000000300007217 */ /* 0x000fe40007800200 */
[----:B------:R-:W-:Y:S02]  /*17180*/  IMNMX R2, R2, R28, PT ;  /* 0x0000001c02027217 */ /* 0x000fe40003800200 */
.L_x_203:
        /* <DEDUP_REMOVED lines=113> */
.L_x_209:
[----:B------:R-:W-:Y:S04]  /*178a0*/  MOV R28, c[0x0][0x32c] ;  /* 0x0000cb00001c7a02 */ /* 0x000fe80000000f00 */
[----:B------:R-:W-:Y:S11]  /*178b0*/  ISETP.NE.AND P2, PT, R28, 0x1, PT ;  /* 0x000000011c00780c */ /* 0x000ff60003f45270 */
[----:B------:R-:W-:Y:S02]  /*178c0*/  @!UPT UIADD3 URZ, URZ, URZ, URZ ;  /* 0x0000003f3f3ff290 */ /* 0x000fe4000fffe03f */
[----:B------:R-:W-:Y:S05]  /*178d0*/  @P2 IMAD.HI.U32 R28, R3, c[0x0][0x330], RZ ;  /* 0x0000cc00031c2a27 */ /* 0x000fea00078e00ff */
[----:B------:R-:W-:Y:S02]  /*178e0*/  @P2 SHF.R.U32.HI R3, RZ, c[0x0][0x334], R28 ;  /* 0x0000cd00ff032a19 */ /* 0x000fe4000001161c */
.L_x_210:
[----:B------:R-:W-:Y:S05]  /*178f0*/  BSYNC B0 ;  /* 0x0000000000007941 */ /* 0x000fea0003800000 */
.L_x_208:
[----:B------:R-:W-:Y:S05]  /*17900*/  IMAD R3, R3, c[0x0][0x32c], R8 ;  /* 0x0000cb0003037a24 */ /* 0x000fea00078e0208 */
[----:B------:R-:W-:Y:S02]  /*17910*/  IADD3 R28, R3, c[0x0][0x32c], RZ ;  /* 0x0000cb00031c7a10 */ /* 0x000fe40007ffe0ff */
[----:B------:R-:W-:Y:S02]  /*17920*/  IMNMX R0, R0, R3, !PT ;  /* 0x0000000300007217 */ /* 0x000fe40007800200 */
[----:B------:R-:W-:Y:S02]  /*17930*/  IMNMX R2, R2, R28, PT ;  /* 0x0000001c02027217 */ /* 0x000fe40003800200 */
.L_x_207:
        /* <DEDUP_REMOVED lines=113> */
.L_x_213:
[----:B------:R-:W-:Y:S04]  /*18050*/  MOV R5, c[0x0][0x32c] ;  /* 0x0000cb0000057a02 */ /* 0x000fe80000000f00 */
[----:B------:R-:W-:Y:S11]  /*18060*/  ISETP.NE.AND P2, PT, R5, 0x1, PT ;  /* 0x000000010500780c */ /* 0x000ff60003f45270 */
[----:B------:R-:W-:Y:S02]  /*18070*/  @!UPT UIADD3 URZ, URZ, URZ, URZ ;  /* 0x0000003f3f3ff290 */ /* 0x000fe4000fffe03f */
[----:B------:R-:W-:Y:S05]  /*18080*/  @P2 IMAD.HI.U32 R5, R3, c[0x0][0x330], RZ ;  /* 0x0000cc0003052a27 */ /* 0x000fea00078e00ff */
[----:B------:R-:W-:Y:S02]  /*18090*/  @P2 SHF.R.U32.HI R3, RZ, c[0x0][0x334], R5 ;  /* 0x0000cd00ff032a19 */ /* 0x000fe40000011605 */
.L_x_214:
[----:B------:R-:W-:Y:S05]  /*180a0*/  BSYNC B0 ;  /* 0x0000000000007941 */ /* 0x000fea0003800000 */
.L_x_212:
[----:B------:R-:W-:Y:S05]  /*180b0*/  IMAD R8, R3, c[0x0][0x32c], R8 ;  /* 0x0000cb0003087a24 */ /* 0x000fea00078e0208 */
[----:B------:R-:W-:Y:S02]  /*180c0*/  IADD3 R3, R8, c[0x0][0x32c], RZ ;  /* 0x0000cb0008037a10 */ /* 0x000fe40007ffe0ff */
[----:B------:R-:W-:Y:S02]  /*180d0*/  IMNMX R0, R0, R8, !PT ;  /* 0x0000000800007217 */ /* 0x000fe40007800200 */
[----:B------:R-:W-:Y:S02]  /*180e0*/  IMNMX R2, R2, R3, PT ;  /* 0x0000000302027217 */ /* 0x000fe40003800200 */
.L_x_211:
[----:B------:R-:W2:Y:S01]  /*180f0*/  LDL.LU R5, [R1+0x4] ;  /* 0x0000040001057983 */ /* 0x000ea20000300800 */
[----:B------:R-:W-:Y:S02]  /*18100*/  ISETP.NE.AND P2, PT, R27, RZ, PT ;  /* 0x000000ff1b00720c */ /* 0x000fe40003f45270 */
[----:B------:R-:W-:Y:S01]  /*18110*/  FMNMX.FTZ R72, R29, R100, !PT ;  /* 0x000000641d487209 */ /* 0x000fe20007810000 */
[----:B------:R-:W3:Y:S01]  /*18120*/  LDL.LU R3, [R1] ;  /* 0x0000000001037983 */ /* 0x000ee20000300800 */
[----:B------:R-:W-:Y:S02]  /*18130*/  ISETP.GT.AND P2, PT, R0, RZ, !P2 ;  /* 0x000000ff0000720c */ /* 0x000fe40005744270 */
[----:B------:R-:W-:Y:S02]  /*18140*/  FMNMX.FTZ R72, R31, R72, !PT ;  /* 0x000000481f487209 */ /* 0x000fe40007810000 */
[----:B------:R-:W-:Y:S02]  /*18150*/  ISETP.LT.OR P2, PT, R2, 0x1, P2 ;  /* 0x000000010200780c */ /* 0x000fe40001741670 */
        /* <DEDUP_REMOVED lines=13> */
[----:B------:R-:W-:Y:S02]  /*18230*/  FSEL R188, R188, -INF , !P6 ;  /* 0xff800000bcbc7808 */ /* 0x000fe40007000000 */
[----:B------:R-:W-:Y:S02]  /*18240*/  FMNMX.FTZ R72, R90, R72, !PT ;  /* 0x000000485a487209 */ /* 0x000fe40007810000 */
[----:B------:R-:W-:Y:S02]  /*18250*/  ISETP.LT.OR P0, PT, R2, 0x5a, P0 ;  /* 0x0000005a0200780c */ /* 0x000fe40000701670 */
[----:B------:R-:W-:Y:S02]  /*18260*/  FMNMX.FTZ R72, R176, R72, !PT ;  /* 0x00000048b0487209 */ /* 0x000fe40007810000 */
[----:B------:R-:W-:Y:S02]  /*18270*/  FSEL R73, R79, -INF , !P0 ;  /* 0xff8000004f497808 */ /* 0x000fe40004000000 */
[----:B------:R-:W-:Y:S02]  /*18280*/  FMNMX.FTZ R72, R177, R72, !PT ;  /* 0x00000048b1487209 */ /* 0x000fe40007810000 */
[----:B------:R-:W-:Y:S02]  /*18290*/  ISETP.LT.OR P5, PT, R2, 0x59, P5 ;  /* 0x000000590200780c */ /* 0x000fe40002fa1670 */
        /* <DEDUP_REMOVED lines=11> */
[----:B------:R-:W-:Y:S02]  /*18350*/  FMNMX.FTZ R72, R252, R72, !PT ;  /* 0x00000048fc487209 */ /* 0x000fe40007810000 */
[----:B--2---:R-:W-:Y:S02]  /*18360*/  FSEL R8, R5, -INF , !P2 ;  /* 0xff80000005087808 */ /* 0x004fe40005000000 */
[----:B------:R-:W-:Y:S01]  /*18370*/  ISETP.NE.AND P2, PT, R26, RZ, PT ;  /* 0x000000ff1a00720c */ /* 0x000fe20003f45270 */
[----:B------:R-:W1:Y:S03]  /*18380*/  SHFL.BFLY PT, R5, R72, 0x2, 0x1f ;  /* 0x0c401f0048057f89 */ /* 0x000e6600000e0000 */
[----:B------:R-:W-:Y:S04]  /*18390*/  ISETP.GT.AND P2, PT, R0, 0x1, !P2 ;  /* 0x000000010000780c */ /* 0x000fe80005744270 */
[----:B------:R-:W-:Y:S04]  /*183a0*/  ISETP.LT.OR P2, PT, R2, 0x2, P2 ;  /* 0x000000020200780c */ /* 0x000fe80001741670 */
        /* <DEDUP_REMOVED lines=56> */
[----:B-1----:R-:W-:Y:S02]  /*18730*/  FMNMX.FTZ R72, R72, R5, !PT ;  /* 0x0000000548487209 */ /* 0x002fe40007810000 */
[----:B------:R-:W-:Y:S02]  /*18740*/  FSEL R168, R201, -INF , !P2 ;  /* 0xff800000c9a87808 */ /* 0x000fe40005000000 */
[----:B------:R-:W-:Y:S01]  /*18750*/  ISETP.NE.AND P2, PT, R17, RZ, PT ;  /* 0x000000ff1100720c */ /* 0x000fe20003f45270 */
[----:B------:R-:W1:Y:S01]  /*18760*/  SHFL.BFLY PT, R7, R72, 0x1, 0x1f ;  /* 0x0c201f0048077f89 */ /* 0x000e6200000e0000 */
[----:B------:R-:W-:Y:S02]  /*18770*/  FMNMX.FTZ R3, R248, R3, !PT ;  /* 0x00000003f8037209 */ /* 0x000fe40007810000 */
[----:B------:R-:W-:Y:S02]  /*18780*/  ISETP.GT.AND P2, PT, R0, 0x28, !P2 ;  /* 0x000000280000780c */ /* 0x000fe40005744270 */
[----:B------:R-:W-:Y:S02]  /*18790*/  FMNMX.FTZ R5, R8, R103, !PT ;  /* 0x0000006708057209 */ /* 0x000fe40007810000 */
[----:B------:R-:W-:Y:S01]  /*187a0*/  ISETP.LT.OR P2, PT, R2, 0x29, P2 ;  /* 0x000000290200780c */ /* 0x000fe20001741670 */
[----:B------:R-:W2:Y:S01]  /*187b0*/  SHFL.BFLY PT, R6, R3, 0x2, 0x1f ;  /* 0x0c401f0003067f89 */ /* 0x000ea200000e0000 */
        /* <DEDUP_REMOVED lines=10> */
[----:B-1----:R-:W-:Y:S02]  /*18860*/  FMNMX.FTZ R72, R72, R7, !PT ;  /* 0x0000000748487209 */ /* 0x002fe40007810000 */
[----:B------:R-:W-:Y:S02]  /*18870*/  ISETP.GT.AND P2, PT, R0, 0x30, !P2 ;  /* 0x000000300000780c */ /* 0x000fe40005744270 */
[----:B--2---:R-:W-:Y:S02]  /*18880*/  FMNMX.FTZ R3, R3, R6, !PT ;  /* 0x0000000603037209 */ /* 0x004fe40007810000 */
[----:B------:R-:W-:Y:S02]  /*18890*/  ISETP.LT.OR P2, PT, R2, 0x31, P2 ;  /* 0x000000310200780c */ /* 0x000fe40001741670 */
[----:B------:R-:W-:Y:S01]  /*188a0*/  FMNMX.FTZ R5, R58, R5, !PT ;  /* 0x000000053a057209 */ /* 0x000fe20007810000 */
[----:B------:R-:W1:Y:S01]  /*188b0*/  SHFL.BFLY PT, R71, R3, 0x1, 0x1f ;  /* 0x0c201f0003477f89 */ /* 0x000e6200000e0000 */
        /* <DEDUP_REMOVED lines=11> */
[----:B------:R-:W-:Y:S02]  /*18970*/  FSEL R198, R180, -INF , !P1 ;  /* 0xff800000b4c67808 */ /* 0x000fe40004800000 */
[----:B------:R-:W-:Y:S02]  /*18980*/  ISETP.LT.OR P2, PT, R2, 0x39, P2 ;  /* 0x000000390200780c */ /* 0x000fe40001741670 */
[----:B-1----:R-:W-:Y:S02]  /*18990*/  FMNMX.FTZ R71, R3, R71, !PT ;  /* 0x0000004703477209 */ /* 0x002fe40007810000 */
[----:B------:R-:W-:Y:S02]  /*189a0*/  FSEL R186, R59, -INF , !P2 ;  /* 0xff8000003bba7808 */ /* 0x000fe40005000000 */
[----:B------:R-:W-:Y:S02]  /*189b0*/  ISETP.NE.AND P2, PT, R12, RZ, PT ;  /* 0x000000ff0c00720c */ /* 0x000fe40003f45270 */
[----:B------:R-:W-:Y:S02]  /*189c0*/  FSETP.NEU.FTZ.AND P1, PT, R71, -INF , PT ;  /* 0xff8000004700780b */ /* 0x000fe40003f3d000 */
[----:B------:R-:W-:Y:S02]  /*189d0*/  ISETP.GT.AND P2, PT, R0, 0x39, !P2 ;  /* 0x000000390000780c */ /* 0x000fe40005744270 */
[----:B------:R-:W-:Y:S02]  /*189e0*/  FSEL R180, R91, -INF , !P5 ;  /* 0xff8000005bb47808 */ /* 0x000fe40006800000 */
[----:B------:R-:W-:Y:S04]  /*189f0*/  ISETP.LT.OR P2, PT, R2, 0x3a, P2 ;  /* 0x0000003a0200780c */ /* 0x000fe80001741670 */
[----:B------:R-:W-:Y:S02]  /*18a00*/  FSEL R187, R63, -INF , !P2 ;  /* 0xff8000003fbb7808 */ /* 0x000fe40005000000 */
[----:B------:R-:W-:Y:S04]  /*18a10*/  ISETP.NE.AND P2, PT, R11, RZ, PT ;  /* 0x000000ff0b00720c */ /* 0x000fe80003f45270 */
[----:B------:R-:W-:Y:S04]  /*18a20*/  ISETP.GT.AND P2, PT, R0, 0x40, !P2 ;  /* 0x000000400000780c */ /* 0x000fe80005744270 */
[----:B------:R-:W-:Y:S04]  /*18a30*/  ISETP.LT.OR P2, PT, R2, 0x41, P2 ;  /* 0x000000410200780c */ /* 0x000fe80001741670 */
[----:B------:R-:W-:Y:S01]  /*18a40*/  FSEL R197, R74, -INF , !P2 ;  /* 0xff8000004ac57808 */ /* 0x000fe20005000000 */
[----:B------:R-:W-:Y:S01]  /*18a50*/  FMUL.FTZ R74, R72, c[0x0][0x2d0] ;  /* 0x0000b400484a7a20 */ /* 0x000fe20000410000 */
[----:B------:R-:W-:Y:S04]  /*18a60*/  ISETP.NE.AND P2, PT, R10, RZ, PT ;  /* 0x000000ff0a00720c */ /* 0x000fe80003f45270 */
[----:B------:R-:W-:Y:S04]  /*18a70*/  ISETP.GT.AND P2, PT, R0, 0x41, !P2 ;  /* 0x000000410000780c */ /* 0x000fe80005744270 */
[----:B------:R-:W-:Y:S04]  /*18a80*/  ISETP.LT.OR P2, PT, R2, 0x42, P2 ;  /* 0x000000420200780c */ /* 0x000fe80001741670 */
[----:B------:R-:W-:Y:S01]  /*18a90*/  FSEL R201, R75, -INF , !P2 ;  /* 0xff8000004bc97808 */ /* 0x000fe20005000000 */
[----:B------:R-:W-:Y:S01]  /*18aa0*/  FMUL.FTZ R75, R71, c[0x0][0x2d0] ;  /* 0x0000b400474b7a20 */ /* 0x000fe20000410000 */
[----:B------:R-:W-:Y:S04]  /*18ab0*/  ISETP.NE.AND P2, PT, R9, RZ, PT ;  /* 0x000000ff0900720c */ /* 0x000fe80003f45270 */
[----:B------:R-:W-:Y:S02]  /*18ac0*/  ISETP.GT.AND P2, PT, R0, 0x48, !P2 ;  /* 0x000000480000780c */ /* 0x000fe40005744270 */
[----:B------:R-:W-:Y:S02]  /*18ad0*/  FSEL R75, R75, RZ, P1 ;  /* 0x000000ff4b4b7208 */ /* 0x000fe40000800000 */
[----:B------:R-:W-:Y:S03]  /*18ae0*/  ISETP.LT.OR P2, PT, R2, 0x49, P2 ;  /* 0x000000490200780c */ /* 0x000fe60001741670 */
[--C-:B------:R-:W-:Y:S01]  /*18af0*/  FFMA.FTZ R12, R43, c[0x0][0x2d0], -R75.reuse ;  /* 0x0000b4002b0c7a23 */ /* 0x100fe2000001084b */
[----:B------:R-:W-:Y:S02]  /*18b00*/  FSEL R202, R78, -INF , !P2 ;  /* 0xff8000004eca7808 */ /* 0x000fe40005000000 */
[----:B------:R-:W-:Y:S01]  /*18b10*/  ISETP.NE.AND P2, PT, R4, RZ, PT ;  /* 0x000000ff0400720c */ /* 0x000fe20003f45270 */
[----:B------:R-:W-:Y:S01]  /*18b20*/  MUFU.EX2 R93, R12 ;  /* 0x0000000c005d7308 */ /* 0x000fe20000000800 */
[----:B------:R-:W-:Y:S02]  /*18b30*/  FMNMX.FTZ R4, R28, R102, !PT ;  /* 0x000000661c047209 */ /* 0x000fe40007810000 */
[----:B------:R-:W-:Y:S01]  /*18b40*/  ISETP.GT.AND P2, PT, R0, 0x49, !P2 ;  /* 0x000000490000780c */ /* 0x000fe20005744270 */
[--C-:B------:R-:W-:Y:S01]  /*18b50*/  FFMA.FTZ R0, R33, c[0x0][0x2d0], -R75.reuse ;  /* 0x0000b40021007a23 */ /* 0x100fe2000001084b */
[----:B------:R-:W-:Y:S02]  /*18b60*/  FMNMX.FTZ R4, R35, R4, !PT ;  /* 0x0000000423047209 */ /* 0x000fe40007810000 */
[----:B------:R-:W-:Y:S01]  /*18b70*/  ISETP.LT.OR P2, PT, R2, 0x4a, P2 ;  /* 0x0000004a0200780c */ /* 0x000fe20001741670 */
[--C-:B------:R-:W-:Y:S01]  /*18b80*/  FFMA.FTZ R2, R36, c[0x0][0x2d0], -R75.reuse ;  /* 0x0000b40024027a23 */ /* 0x100fe2000001084b */
[----:B------:R-:W-:Y:S01]  /*18b90*/  FMNMX.FTZ R4, R37, R4, !PT ;  /* 0x0000000425047209 */ /* 0x000fe20007810000 */
[----:B------:R-:W-:Y:S01]  /*18ba0*/  MUFU.EX2 R89, R0 ;  /* 0x0000000000597308 */ /* 0x000fe20000000800 */
[----:B------:R-:W-:Y:S02]  /*18bb0*/  FSEL R194, R194, -INF , !P2 ;  /* 0xff800000c2c27808 */ /* 0x000fe40005000000 */
[----:B------:R-:W-:Y:S02]  /*18bc0*/  FMNMX.FTZ R4, R38, R4, !PT ;  /* 0x0000000426047209 */ /* 0x000fe40007810000 */
[----:B------:R-:W-:Y:S02]  /*18bd0*/  FSETP.NEU.FTZ.AND P2, PT, R72, -INF , PT ;  /* 0xff8000004800780b */ /* 0x000fe40003f5d000 */
[----:B------:R-:W-:Y:S02]  /*18be0*/  FMNMX.FTZ R4, R46, R4, !PT ;  /* 0x000000042e047209 */ /* 0x000fe40007810000 */
[----:B------:R-:W-:Y:S01]  /*18bf0*/  FSEL R74, R74, RZ, P2 ;  /* 0x000000ff4a4a7208 */ /* 0x000fe20001000000 */
[----:B------:R-:W-:Y:S01]  /*18c00*/  MUFU.EX2 R85, R2 ;  /* 0x0000000200557308 */ /* 0x000fe20000000800 */
[----:B------:R-:W-:Y:S03]  /*18c10*/  FMNMX.FTZ R4, R49, R4, !PT ;  /* 0x0000000431047209 */ /* 0x000fe60007810000 */
[--C-:B------:R-:W-:Y:S01]  /*18c20*/  FFMA.FTZ R5, R29, c[0x0][0x2d0], -R74.reuse ;  /* 0x0000b4001d057a23 */ /* 0x100fe2000001084a */
[----:B------:R-:W-:Y:S01]  /*18c30*/  FMNMX.FTZ R4, R50, R4, !PT ;  /* 0x0000000432047209 */ /* 0x000fe20007810000 */
[--C-:B------:R-:W-:Y:S02]  /*18c40*/  FFMA.FTZ R3, R32, c[0x0][0x2d0], -R74.reuse ;  /* 0x0000b40020037a23 */ /* 0x100fe4000001084a */
[--C-:B------:R-:W-:Y:S01]  /*18c50*/  FFMA.FTZ R16, R44, c[0x0][0x2d0], -R74.reuse ;  /* 0x0000b4002c107a23 */ /* 0x100fe2000001084a */
[----:B------:R-:W-:Y:S01]  /*18c60*/  FMNMX.FTZ R4, R51, R4, !PT ;  /* 0x0000000433047209 */ /* 0x000fe20007810000 */
[----:B------:R1:W-:Y:S03]  /*18c70*/  MUFU.EX2 R55, R5 ;  /* 0x0000000500377308 */ /* 0x0003e60000000800 */
[----:B------:R-:W-:Y:S04]  /*18c80*/  FMNMX.FTZ R4, R99, R4, !PT ;  /* 0x0000000463047209 */ /* 0x000fe80007810000 */
[----:B------:R-:W-:Y:S03]  /*18c90*/  FMNMX.FTZ R4, R169, R4, !PT ;  /* 0x00000004a9047209 */ /* 0x000fe60007810000 */
[----:B------:R2:W-:Y:S01]  /*18ca0*/  MUFU.EX2 R84, R3 ;  /* 0x0000000300547308 */ /* 0x0005e20000000800 */
[----:B------:R-:W-:Y:S04]  /*18cb0*/  FMNMX.FTZ R4, R172, R4, !PT ;  /* 0x00000004ac047209 */ /* 0x000fe80007810000 */
[----:B------:R-:W-:Y:S04]  /*18cc0*/  FMNMX.FTZ R4, R175, R4, !PT ;  /* 0x00000004af047209 */ /* 0x000fe80007810000 */
[----:B------:R-:W-:Y:S01]  /*18cd0*/  FMNMX.FTZ R4, R185, R4, !PT ;  /* 0x00000004b9047209 */ /* 0x000fe20007810000 */
[----:B------:R-:W-:Y:S03]  /*18ce0*/  MUFU.EX2 R33, R16 ;  /* 0x0000001000217308 */ /* 0x000fe60000000800 */
[----:B------:R-:W-:Y:S02]  /*18cf0*/  FMNMX.FTZ R4, R189, R4, !PT ;  /* 0x00000004bd047209 */ /* 0x000fe40007810000 */
[----:B-1----:R-:W-:Y:S01]  /*18d00*/  FMNMX.FTZ R5, R171, R6, !PT ;  /* 0x00000006ab057209 */ /* 0x002fe20007810000 */
[--C-:B------:R-:W-:Y:S01]  /*18d10*/  FFMA.FTZ R6, R31, c[0x0][0x2d0], -R74.reuse ;  /* 0x0000b4001f067a23 */ /* 0x100fe2000001084a */
[----:B------:R-:W-:Y:S02]  /*18d20*/  FMNMX.FTZ R4, R191, R4, !PT ;  /* 0x00000004bf047209 */ /* 0x000fe40007810000 */
[----:B------:R-:W-:Y:S01]  /*18d30*/  FMNMX.FTZ R5, R173, R5, !PT ;  /* 0x00000005ad057209 */ /* 0x000fe20007810000 */
[----:B------:R-:W-:Y:S01]  /*18d40*/  MUFU.EX2 R52, R6 ;  /* 0x0000000600347308 */ /* 0x000fe20000000800 */
[----:B------:R-:W-:Y:S02]  /*18d50*/  FMNMX.FTZ R4, R193, R4, !PT ;  /* 0x00000004c1047209 */ /* 0x000fe40007810000 */
[----:B------:R-:W-:Y:S02]  /*18d60*/  FMNMX.FTZ R5, R181, R5, !PT ;  /* 0x00000005b5057209 */ /* 0x000fe40007810000 */
[----:B------:R-:W-:Y:S02]  /*18d70*/  FMNMX.FTZ R4, R204, R4, !PT ;  /* 0x00000004cc047209 */ /* 0x000fe40007810000 */
[----:B------:R-:W-:Y:S02]  /*18d80*/  FMNMX.FTZ R5, R184, R5, !PT ;  /* 0x00000005b8057209 */ /* 0x000fe40007810000 */
[----:B------:R-:W-:Y:S02]  /*18d90*/  FMNMX.FTZ R4, R206, R4, !PT ;  /* 0x00000004ce047209 */ /* 0x000fe40007810000 */
[----:B--2---:R-:W-:Y:S01]  /*18da0*/  FMNMX.FTZ R3, R186, R5, !PT ;  /* 0x00000005ba037209 */ /* 0x004fe20007810000 */
[----:B------:R-:W-:Y:S01]  /*18db0*/  FFMA.FTZ R5, R34, c[0x0][0x2d0], -R74 ;  /* 0x0000b40022057a23 */ /* 0x000fe2000001084a */
[----:B------:R-:W-:Y:S02]  /*18dc0*/  FMNMX.FTZ R4, R207, R4, !PT ;  /* 0x00000004cf047209 */ /* 0x000fe40007810000 */
[----:B------:R-:W-:Y:S01]  /*18dd0*/  FMNMX.FTZ R3, R187, R3, !PT ;  /* 0x00000003bb037209 */ /* 0x000fe20007810000 */
[----:B------:R-:W1:Y:S01]  /*18de0*/  MUFU.EX2 R87, R5 ;  /* 0x0000000500577308 */ /* 0x000e620000000800 */
        /* <DEDUP_REMOVED lines=9> */
[----:B------:R-:W-:Y:S03]  /*18e80*/  FMNMX.FTZ R3, R198, R3, !PT ;  /* 0x00000003c6037209 */ /* 0x000fe60007810000 */
[----:B------:R-:W2:Y:S01]  /*18e90*/  SHFL.BFLY PT, R7, R4, 0x2, 0x1f ;  /* 0x0c401f0004077f89 */ /* 0x000ea200000e0000 */
[----:B------:R-:W-:Y:S01]  /*18ea0*/  FMNMX.FTZ R0, R188, R3, !PT ;  /* 0x00000003bc007209 */ /* 0x000fe20007810000 */
[--C-:B------:R-:W-:Y:S01]  /*18eb0*/  FFMA.FTZ R3, R39, c[0x0][0x2d0], -R75.reuse ;  /* 0x0000b40027037a23 */ /* 0x100fe2000001084b */
[----:B-1----:R-:W-:Y:S01]  /*18ec0*/  F2FP.PACK_AB R78, R87, R84 ;  /* 0x00000054574e723e */ /* 0x002fe200000000ff */
[--C-:B------:R-:W-:Y:S01]  /*18ed0*/  FFMA.FTZ R5, R30, c[0x0][0x2d0], -R75.reuse ;  /* 0x0000b4001e057a23 */ /* 0x100fe2000001084b */
[----:B------:R-:W-:Y:S01]  /*18ee0*/  FMNMX.FTZ R0, R180, R0, !PT ;  /* 0x00000000b4007209 */ /* 0x000fe20007810000 */
[----:B------:R-:W1:Y:S03]  /*18ef0*/  MUFU.EX2 R86, R3 ;  /* 0x0000000300567308 */ /* 0x000e660000000800 */
[----:B------:R-:W-:Y:S05]  /*18f00*/  FMNMX.FTZ R0, R73, R0, !PT ;  /* 0x0000000049007209 */ /* 0x000fea0007810000 */
[----:B------:R-:W-:Y:S02]  /*18f10*/  SHFL.BFLY PT, R2, R0, 0x2, 0x1f ;  /* 0x0c401f0000027f89 */ /* 0x000fe400000e0000 */
[----:B------:R-:W3:Y:S01]  /*18f20*/  MUFU.EX2 R54, R5 ;  /* 0x0000000500367308 */ /* 0x000ee20000000800 */
[----:B--2---:R-:W-:Y:S05]  /*18f30*/  FMNMX.FTZ R4, R4, R7, !PT ;  /* 0x0000000704047209 */ /* 0x004fea0007810000 */
[----:B------:R-:W2:Y:S01]  /*18f40*/  SHFL.BFLY PT, R70, R4, 0x1, 0x1f ;  /* 0x0c201f0004467f89 */ /* 0x000ea200000e0000 */
[----:B-1----:R-:W-:Y:S02]  /*18f50*/  F2FP.PACK_AB R79, R86, R85 ;  /* 0x00000055564f723e */ /* 0x002fe400000000ff */
[----:B--2---:R-:W-:Y:S04]  /*18f60*/  FMNMX.FTZ R70, R4, R70, !PT ;  /* 0x0000004604467209 */ /* 0x004fe80007810000 */
[C---:B------:R-:W-:Y:S01]  /*18f70*/  FSETP.NEU.FTZ.AND P0, PT, R70.reuse, -INF , PT ;  /* 0xff8000004600780b */ /* 0x040fe20003f1d000 */
[----:B------:R-:W-:Y:S05]  /*18f80*/  FMUL.FTZ R96, R70, c[0x0][0x2d0] ;  /* 0x0000b40046607a20 */ /* 0x000fea0000410000 */
[----:B------:R-:W-:Y:S05]  /*18f90*/  FSEL R96, R96, RZ, P0 ;  /* 0x000000ff60607208 */ /* 0x000fea0000000000 */
[--C-:B------:R-:W-:Y:S02]  /*18fa0*/  FFMA.FTZ R3, R28, c[0x0][0x2d0], -R96.reuse ;  /* 0x0000b4001c037a23 */ /* 0x100fe40000010860 */
[--C-:B------:R-:W-:Y:S02]  /*18fb0*/  FFMA.FTZ R4, R38, c[0x0][0x2d0], -R96.reuse ;  /* 0x0000b40026047a23 */ /* 0x100fe40000010860 */
[----:B------:R1:W-:Y:S01]  /*18fc0*/  MUFU.EX2 R53, R3 ;  /* 0x0000000300357308 */ /* 0x0003e20000000800 */
[--C-:B------:R-:W-:Y:S02]  /*18fd0*/  FFMA.FTZ R32, R46, c[0x0][0x2d0], -R96.reuse ;  /* 0x0000b4002e207a23 */ /* 0x100fe40000010860 */
[----:B------:R-:W-:Y:S02]  /*18fe0*/  FFMA.FTZ R44, R51, c[0x0][0x2d0], -R96 ;  /* 0x0000b400332c7a23 */ /* 0x000fe40000010860 */
[----:B------:R-:W-:Y:S02]  /*18ff0*/  FFMA.FTZ R28, R48, c[0x0][0x2d0], -R75 ;  /* 0x0000b400301c7a23 */ /* 0x000fe4000001084b */
[----:B------:R-:W-:Y:S03]  /*19000*/  FFMA.FTZ R48, R57, c[0x0][0x2d0], -R74 ;  /* 0x0000b40039307a23 */ /* 0x000fe6000001084a */
[----:B------:R-:W-:Y:S01]  /*19010*/  MUFU.EX2 R61, R4 ;  /* 0x00000004003d7308 */ /* 0x000fe20000000800 */
[--C-:B-1----:R-:W-:Y:S09]  /*19020*/  FFMA.FTZ R3, R35, c[0x0][0x2d0], -R96.reuse ;  /* 0x0000b40023037a23 */ /* 0x102ff20000010860 */
[----:B------:R1:W-:Y:S02]  /*19030*/  MUFU.EX2 R60, R3 ;  /* 0x00000003003c7308 */ /* 0x0003e40000000800 */
[----:B-1----:R-:W-:Y:S02]  /*19040*/  FFMA.FTZ R3, R37, c[0x0][0x2d0], -R96 ;  /* 0x0000b40025037a23 */ /* 0x002fe40000010860 */
[----:B------:R-:W-:Y:S06]  /*19050*/  LDSM.16.MT88.4 R36, [R212+0x100] ;  /* 0x00010000d424783b */ /* 0x000fec0000004200 */
[----:B------:R1:W-:Y:S02]  /*19060*/  MUFU.EX2 R27, R3 ;  /* 0x00000003001b7308 */ /* 0x0003e40000000800 */
[----:B-1----:R-:W-:Y:S01]  /*19070*/  FMNMX.FTZ R3, R0, R2, !PT ;  /* 0x0000000200037209 */ /* 0x002fe20007810000 */
[----:B------:R-:W-:Y:S01]  /*19080*/  FFMA.FTZ R2, R40, c[0x0][0x2d0], -R74 ;  /* 0x0000b40028027a23 */ /* 0x000fe2000001084a */
[----:B------:R-:W-:Y:S01]  /*19090*/  FSEL R0, R72, RZ, P2 ;  /* 0x000000ff48007208 */ /* 0x000fe20001000000 */
[----:B------:R-:W-:Y:S05]  /*190a0*/  FFMA.FTZ R40, R50, c[0x0][0x2d0], -R96 ;  /* 0x0000b40032287a23 */ /* 0x000fea0000010860 */
        /* <DEDUP_REMOVED lines=11> */
[----:B----4-:R-:W-:Y:S01]  /*19160*/  FSEL R0, R70, RZ, P0 ;  /* 0x000000ff46007208 */ /* 0x010fe20000000000 */
[----:B---3--:R-:W-:Y:S01]  /*19170*/  IMAD.MOV.U32 R101, RZ, RZ, R54 ;  /* 0x000000ffff657224 */ /* 0x008fe200078e0036 */
        /* <DEDUP_REMOVED lines=11> */
[----:B------:R2:W-:Y:S01]  /*19230*/  MUFU.EX2 R2, R0 ;  /* 0x0000000000027308 */ /* 0x0005e20000000800 */
[--C-:B------:R-:W-:Y:S01]  /*19240*/  FFMA.FTZ R4, R25, c[0x0][0x2d0], -R97.reuse ;  /* 0x0000b40019047a23 */ /* 0x100fe20000010861 */
[----:B------:R-:W-:Y:S01]  /*19250*/  F2FP.PACK_AB R64, R60, R102 ;  /* 0x000000663c40723e */ /* 0x000fe200000000ff */
[--C-:B------:R-:W-:Y:S02]  /*19260*/  FFMA.FTZ R58, R58, c[0x0][0x2d0], -R97.reuse ;  /* 0x0000b4003a3a7a23 */ /* 0x100fe40000010861 */
[--C-:B------:R-:W-:Y:S05]  /*19270*/  FFMA.FTZ R62, R62, c[0x0][0x2d0], -R97.reuse ;  /* 0x0000b4003e3e7a23 */ /* 0x100fea0000010861 */
[----:B------:R3:W4:Y:S01]  /*19280*/  MUFU.EX2 R91, R4 ;  /* 0x00000004005b7308 */ /* 0x0007220000000800 */
[C---:B-1----:R-:W-:Y:S02]  /*19290*/  FMUL.FTZ R6, R68.reuse, R106 ;  /* 0x0000006a44067220 */ /* 0x042fe40000410000 */
[C---:B------:R-:W-:Y:S01]  /*192a0*/  FMUL.FTZ R7, R68.reuse, R107 ;  /* 0x0000006b44077220 */ /* 0x040fe20000410000 */
[----:B------:R-:W-:Y:S01]  /*192b0*/  MOV R107, R27 ;  /* 0x0000001b006b7202 */ /* 0x000fe20000000f00 */
[C---:B------:R-:W-:Y:S02]  /*192c0*/  FMUL.FTZ R18, R68.reuse, R118 ;  /* 0x0000007644127220 */ /* 0x040fe40000410000 */
[C---:B------:R-:W-:Y:S01]  /*192d0*/  FMUL.FTZ R19, R68.reuse, R119 ;  /* 0x0000007744137220 */ /* 0x040fe20000410000 */
[----:B------:R-:W-:Y:S01]  /*192e0*/  F2FP.PACK_AB R66, R61, R107 ;  /* 0x0000006b3d42723e */ /* 0x000fe200000000ff */
[C---:B------:R-:W-:Y:S01]  /*192f0*/  FMUL.FTZ R34, R68.reuse, R134 ;  /* 0x0000008644227220 */ /* 0x040fe20000410000 */
[----:B------:R-:W-:Y:S01]  /*19300*/  LDSM.16.MT88.4 R116, [R209+0x2900] ;  /* 0x00290000d174783b */ /* 0x000fe20000004200 */
[----:B------:R-:W-:Y:S02]  /*19310*/  FMUL.FTZ R35, R68, R135 ;  /* 0x0000008744237220 */ /* 0x000fe40000410000 */
[----:B--2---:R-:W-:Y:S02]  /*19320*/  FFMA.FTZ R0, R8, c[0x0][0x2d0], -R97 ;  /* 0x0000b40008007a23 */ /* 0x004fe40000010861 */
[C---:B------:R-:W-:Y:S02]  /*19330*/  FMUL.FTZ R50, R68.reuse, R150 ;  /* 0x0000009644327220 */ /* 0x040fe40000410000 */
[----:B------:R1:W-:Y:S01]  /*19340*/  MUFU.EX2 R9, R0 ;  /* 0x0000000000097308 */ /* 0x0003e20000000800 */
[----:B------:R-:W-:Y:S02]  /*19350*/  FFMA.FTZ R8, R41, c[0x0][0x2d0], -R75 ;  /* 0x0000b40029087a23 */ /* 0x000fe4000001084b */
[----:B------:R-:W-:Y:S02]  /*19360*/  FMUL.FTZ R51, R68, R151 ;  /* 0x0000009744337220 */ /* 0x000fe40000410000 */
[----:B---3--:R-:W-:Y:S02]  /*19370*/  FFMA.FTZ R4, R24, c[0x0][0x2d0], -R97 ;  /* 0x0000b40018047a23 */ /* 0x008fe40000010861 */
[----:B----4-:R-:W-:Y:S02]  /*19380*/  IMAD.MOV.U32 R150, RZ, RZ, R91 ;  /* 0x000000ffff967224 */ /* 0x010fe400078e005b */
[----:B------:R-:W-:Y:S01]  /*19390*/  IMAD.MOV.U32 R151, RZ, RZ, R89 ;  /* 0x000000ffff977224 */ /* 0x000fe200078e0059 */
[----:B------:R2:W3:Y:S01]  /*193a0*/  MUFU.EX2 R63, R4 ;  /* 0x00000004003f7308 */ /* 0x0004e20000000800 */
[C---:B------:R-:W-:Y:S02]  /*193b0*/  FMUL.FTZ R12, R2.reuse, R112 ;  /* 0x00000070020c7220 */ /* 0x040fe40000410000 */
[C---:B------:R-:W-:Y:S02]  /*193c0*/  FMUL.FTZ R13, R2.reuse, R113 ;  /* 0x00000071020d7220 */ /* 0x040fe40000410000 */
[----:B------:R-:W-:Y:S02]  /*193d0*/  FFMA.FTZ R24, R45, c[0x0][0x2d0], -R75 ;  /* 0x0000b4002d187a23 */ /* 0x000fe4000001084b */
[C---:B------:R-:W-:Y:S02]  /*193e0*/  FMUL.FTZ R45, R2.reuse, R145 ;  /* 0x00000091022d7220 */ /* 0x040fe40000410000 */
[C---:B------:R-:W-:Y:S01]  /*193f0*/  FMUL.FTZ R25, R2.reuse, R125 ;  /* 0x0000007d02197220 */ /* 0x040fe20000410000 */
[----:B------:R4:W-:Y:S01]  /*19400*/  MUFU.EX2 R31, R8 ;  /* 0x00000008001f7308 */ /* 0x0009e20000000800 */
[C---:B------:R-:W-:Y:S02]  /*19410*/  FMUL.FTZ R29, R2.reuse, R129 ;  /* 0x00000081021d7220 */ /* 0x040fe40000410000 */
[----:B------:R-:W-:Y:S02]  /*19420*/  FMUL.FTZ R41, R2, R141 ;  /* 0x0000008d02297220 */ /* 0x000fe40000410000 */
[----:B-1----:R-:W-:Y:S02]  /*19430*/  FFMA.FTZ R0, R26, c[0x0][0x2d0], -R97 ;  /* 0x0000b4001a007a23 */ /* 0x002fe40000010861 */
[----:B------:R-:W-:Y:S03]  /*19440*/  FMUL.FTZ R57, R2, R157 ;  /* 0x0000009d02397220 */ /* 0x000fe60000410000 */
[----:B------:R1:W5:Y:S01]  /*19450*/  MUFU.EX2 R92, R0 ;  /* 0x00000000005c7308 */ /* 0x0003620000000800 */
[----:B--2---:R-:W-:Y:S01]  /*19460*/  FFMA.FTZ R4, R42, c[0x0][0x2d0], -R74 ;  /* 0x0000b4002a047a23 */ /* 0x004fe2000001084a */
[----:B---3--:R-:W-:Y:S08]  /*19470*/  F2FP.PACK_AB R67, R63, R91 ;  /* 0x0000005b3f43723e */ /* 0x008ff000000000ff */
[----:B------:R2:W-:Y:S01]  /*19480*/  MUFU.EX2 R59, R4 ;  /* 0x00000004003b7308 */ /* 0x0005e20000000800 */
[C---:B----4-:R-:W-:Y:S02]  /*19490*/  FMUL.FTZ R8, R2.reuse, R108 ;  /* 0x0000006c02087220 */ /* 0x050fe40000410000 */
[----:B------:R-:W-:Y:S02]  /*194a0*/  IMAD.MOV.U32 R108, RZ, RZ, R9 ;  /* 0x000000ffff6c7224 */ /* 0x000fe400078e0009 */
[----:B------:R-:W-:Y:S05]  /*194b0*/  FMUL.FTZ R9, R2, R109 ;  /* 0x0000006d02097220 */ /* 0x000fea0000410000 */
[----:B------:R3:W4:Y:S01]  /*194c0*/  MUFU.EX2 R30, R24 ;  /* 0x00000018001e7308 */ /* 0x0007220000000800 */
[----:B------:R-:W-:Y:S01]  /*194d0*/  IMAD.MOV.U32 R109, RZ, RZ, R86 ;  /* 0x000000ffff6d7224 */ /* 0x000fe200078e0056 */
[----:B-1----:R-:W-:Y:S02]  /*194e0*/  FSEL R0, R3, RZ, P0 ;  /* 0x000000ff03007208 */ /* 0x002fe40000000000 */
[----:B-----5:R-:W-:Y:S02]  /*194f0*/  F2FP.PACK_AB R65, R92, R108 ;  /* 0x0000006c5c41723e */ /* 0x020fe400000000ff */
[----:B------:R-:W-:Y:S01]  /*19500*/  ISETP.GT.AND P0, PT, R227, UR5, PT ;  /* 0x00000005e3007c0c */ /* 0x000fe2000bf04270 */
[----:B------:R-:W-:Y:S02]  /*19510*/  FADD.FTZ R0, -R0, R103 ;  /* 0x0000006700007221 */ /* 0x000fe40000010100 */
[----:B------:R-:W-:Y:S02]  /*19520*/  IMAD.MOV.U32 R103, RZ, RZ, R52 ;  /* 0x000000ffff677224 */ /* 0x000fe400078e0034 */
[----:B------:R-:W-:Y:S01]  /*19530*/  FMUL.FTZ R0, R0, c[0x0][0x2d0] ;  /* 0x0000b40000007a20 */ /* 0x000fe20000410000 */
[----:B------:R-:W1:Y:S01]  /*19540*/  LDSM.16.MT88.4 R52, [R210+0x100] ;  /* 0x00010000d234783b */ /* 0x000e620000004200 */
[----:B--2---:R-:W-:Y:S01]  /*19550*/  FMUL.FTZ R4, R69, R104 ;  /* 0x0000006845047220 */ /* 0x004fe20000410000 */
[----:B------:R-:W-:Y:S01]  /*19560*/  F2FP.PACK_AB R76, R103, R100 ;  /* 0x00000064674c723e */ /* 0x000fe200000000ff */
[----:B------:R-:W-:Y:S06]  /*19570*/  MUFU.EX2 R104, R62 ;  /* 0x0000003e00687308 */ /* 0x000fec0000000800 */
[-C--:B------:R-:W-:Y:S01]  /*19580*/  HMMA.16816.F32 R4, R76, R20.reuse, R4 ;  /* 0x000000144c04723c */ /* 0x080fe20000001804 */
[----:B---3--:R-:W-:Y:S01]  /*19590*/  FMUL.FTZ R24, R2, R124 ;  /* 0x0000007c02187220 */ /* 0x008fe20000410000 */
[----:B----4-:R-:W-:Y:S02]  /*195a0*/  MOV R129, R30 ;  /* 0x0000001e00817202 */ /* 0x010fe40000000f00 */
[----:B------:R-:W2:Y:S10]  /*195b0*/  MUFU.EX2 R0, R0 ;  /* 0x0000000000007308 */ /* 0x000eb40000000800 */
[----:B------:R3:W-:Y:S01]  /*195c0*/  MUFU.EX2 R124, R32 ;  /* 0x00000020007c7308 */ /* 0x0007e20000000800 */
[C---:B--2---:R-:W-:Y:S02]  /*195d0*/  FMUL.FTZ R10, R0.reuse, R110 ;  /* 0x0000006e000a7220 */ /* 0x044fe40000410000 */
[C---:B------:R-:W-:Y:S07]  /*195e0*/  FMUL.FTZ R11, R0.reuse, R111 ;  /* 0x0000006f000b7220 */ /* 0x040fee0000410000 */
        /* <DEDUP_REMOVED lines=8> */
[----:B---3--:R-:W-:Y:S01]  /*19670*/  FMUL.FTZ R32, R69, R132 ;  /* 0x0000008445207220 */ /* 0x008fe20000410000 */
[----:B------:R3:W-:Y:S01]  /*19680*/  MUFU.EX2 R111, R28 ;  /* 0x0000001c006f7308 */ /* 0x0007e20000000800 */
[C---:B------:R-:W-:Y:S01]  /*19690*/  FMUL.FTZ R26, R0.reuse, R126 ;  /* 0x0000007e001a7220 */ /* 0x040fe20000410000 */
[----:B------:R-:W-:Y:S01]  /*196a0*/  MOV R126, R31 ;  /* 0x0000001f007e7202 */ /* 0x000fe20000000f00 */
[----:B------:R-:W-:Y:S01]  /*196b0*/  FFMA.FTZ R20, R47, c[0x0][0x2d0], -R74 ;  /* 0x0000b4002f147a23 */ /* 0x000fe2000001084a */
[-C--:B------:R-:W-:Y:S01]  /*196c0*/  HMMA.16816.F32 R12, R64, R22.reuse, R12 ;  /* 0x00000016400c723c */ /* 0x080fe2000000180c */
[C---:B------:R-:W-:Y:S03]  /*196d0*/  FMUL.FTZ R21, R69.reuse, R121 ;  /* 0x0000007945157220 */ /* 0x040fe60000410000 */
[C---:B------:R-:W-:Y:S01]  /*196e0*/  FMUL.FTZ R30, R0.reuse, R130 ;  /* 0x00000082001e7220 */ /* 0x040fe20000410000 */
[----:B------:R-:W-:Y:S01]  /*196f0*/  MOV R121, R60 ;  /* 0x0000003c00797202 */ /* 0x000fe20000000f00 */
[----:B------:R4:W-:Y:S01]  /*19700*/  MUFU.EX2 R112, R20 ;  /* 0x0000001400707308 */ /* 0x0009e20000000800 */
[----:B------:R-:W-:Y:S01]  /*19710*/  IMAD.MOV.U32 R130, RZ, RZ, R33 ;  /* 0x000000ffff827224 */ /* 0x000fe200078e0021 */
[C---:B------:R-:W-:Y:S01]  /*19720*/  HMMA.16816.F32 R16, R76.reuse, R22, R16 ;  /* 0x000000164c10723c */ /* 0x040fe20000001810 */
[C---:B------:R-:W-:Y:S03]  /*19730*/  FMUL.FTZ R31, R0.reuse, R131 ;  /* 0x00000083001f7220 */ /* 0x040fe60000410000 */
[C---:B------:R-:W-:Y:S01]  /*19740*/  FMUL.FTZ R33, R69.reuse, R133 ;  /* 0x0000008545217220 */ /* 0x040fe20000410000 */
[----:B------:R-:W-:Y:S01]  /*19750*/  MOV R131, R63 ;  /* 0x0000003f00837202 */ /* 0x000fe20000000f00 */
[----:B------:R-:W-:Y:S01]  /*19760*/  FMUL.FTZ R42, R0, R142 ;  /* 0x0000008e002a7220 */ /* 0x000fe20000410000 */
[----:B------:R-:W-:Y:S01]  /*19770*/  LDSM.16.MT88.4 R132, [R212+0x2900] ;  /* 0x00290000d484783b */ /* 0x000fe20000004200 */
        /* <DEDUP_REMOVED lines=8> */
[----:B----4-:R-:W-:Y:S02]  /*19800*/  FMUL.FTZ R20, R69, R120 ;  /* 0x0000007845147220 */ /* 0x010fe40000410000 */
[----:B------:R-:W-:Y:S02]  /*19810*/  IMAD.MOV.U32 R120, RZ, RZ, R84 ;  /* 0x000000ffff787224 */ /* 0x000fe400078e0054 */
[----:B------:R-:W4:Y:S01]  /*19820*/  LDSM.16.MT88.4 R84, [R209+0x900] ;  /* 0x00090000d154783b */ /* 0x000f220000004200 */
[----:B------:R-:W-:Y:S02]  /*19830*/  FMUL.FTZ R47, R0, R147 ;  /* 0x00000093002f7220 */ /* 0x000fe40000410000 */
[-C--:B------:R-:W-:Y:S01]  /*19840*/  HMMA.16816.F32 R20, R76, R36.reuse, R20 ;  /* 0x000000244c14723c */ /* 0x080fe20000001814 */
[----:B------:R1:W-:Y:S01]  /*19850*/  MUFU.EX2 R123, R58 ;  /* 0x0000003a007b7308 */ /* 0x0003e20000000800 */
[C---:B------:R-:W-:Y:S02]  /*19860*/  FMUL.FTZ R60, R2.reuse, R160 ;  /* 0x000000a0023c7220 */ /* 0x040fe40000410000 */
[----:B-----5:R-:W-:Y:S02]  /*19870*/  FMUL.FTZ R40, R2, R140 ;  /* 0x0000008c02287220 */ /* 0x020fe40000410000 */
[C---:B------:R-:W-:Y:S01]  /*19880*/  FMUL.FTZ R62, R0.reuse, R162 ;  /* 0x000000a2003e7220 */ /* 0x040fe20000410000 */
[----:B------:R-:W-:Y:S01]  /*19890*/  MOV R162, R92 ;  /* 0x0000005c00a27202 */ /* 0x000fe20000000f00 */
[C---:B------:R-:W-:Y:S01]  /*198a0*/  HMMA.16816.F32 R24, R64.reuse, R36, R24 ;  /* 0x000000244018723c */ /* 0x040fe20000001818 */
[----:B------:R-:W-:Y:S03]  /*198b0*/  FFMA.FTZ R92, R95, c[0x0][0x2d0], -R75 ;  /* 0x0000b4005f5c7a23 */ /* 0x000fe6000001084b */
[C---:B------:R-:W-:Y:S02]  /*198c0*/  FMUL.FTZ R63, R0.reuse, R163 ;  /* 0x000000a3003f7220 */ /* 0x040fe40000410000 */
[----:B---3--:R-:W-:Y:S01]  /*198d0*/  FMUL.FTZ R48, R69, R148 ;  /* 0x0000009445307220 */ /* 0x008fe20000410000 */
[----:B------:R-:W-:Y:S01]  /*198e0*/  MOV R148, R93 ;  /* 0x0000005d00947202 */ /* 0x000fe20000000f00 */
        /* <DEDUP_REMOVED lines=12> */
[----:B------:R-:W-:Y:S02]  /*199b0*/  IMAD.MOV.U32 R160, RZ, RZ, R61 ;  /* 0x000000ffffa07224 */ /* 0x000fe400078e003d */
        /* <DEDUP_REMOVED lines=130> */
[----:B--2---:R-:W-:Y:S02]  /*1a1e0*/  FFMA.FTZ R92, R203, c[0x0][0x2d0], -R75 ;  /* 0x0000b400cb5c7a23 */ /* 0x004fe4000001084b */
[----:B------:R-:W-:Y:S06]  /*1a1f0*/  IMAD.MOV.U32 R203, RZ, RZ, R113 ;  /* 0x000000ffffcb7224 */ /* 0x000fec00078e0071 */
        /* <DEDUP_REMOVED lines=12> */
[--C-:B------:R-:W-:Y:S03]  /*1a2c0*/  FFMA.FTZ R88, R187, c[0x0][0x2d0], -R97.reuse ;  /* 0x0000b400bb587a23 */ /* 0x100fe60000010861 */
[----:B------:R-:W-:Y:S03]  /*1a2d0*/  IMAD.MOV.U32 R187, RZ, RZ, R100 ;  /* 0x000000ffffbb7224 */ /* 0x000fe600078e0064 */
[--C-:B------:R-:W-:Y:S01]  /*1a2e0*/  FFMA.FTZ R80, R205, c[0x0][0x2d0], -R74.reuse ;  /* 0x0000b400cd507a23 */ /* 0x100fe2000001084a */
[----:B------:R-:W-:Y:S01]  /*1a2f0*/  HMMA.16816.F32 R64, R76, R90, R64 ;  /* 0x0000005a4c40723c */ /* 0x000fe20000001840 */
[----:B----4-:R-:W-:Y:S02]  /*1a300*/  F2FP.PACK_AB R82, R189, R185 ;  /* 0x000000b9bd52723e */ /* 0x010fe400000000ff */
[----:B------:R4:W-:Y:S01]  /*1a310*/  MUFU.EX2 R179, R80 ;  /* 0x0000005000b37308 */ /* 0x0009e20000000800 */
[----:B------:R-:W-:Y:S03]  /*1a320*/  MOV R205, R111 ;  /* 0x0000006f00cd7202 */ /* 0x000fe60000000f00 */
        /* <DEDUP_REMOVED lines=17> */
[--C-:B------:R-:W-:Y:S01]  /*1a440*/  FFMA.FTZ R84, R232, c[0x0][0x2d0], -R74.reuse ;  /* 0x0000b400e8547a23 */ /* 0x100fe2000001084a */
[-C--:B------:R-:W-:Y:S01]  /*1a450*/  HMMA.16816.F32 R12, R80, R86.reuse, R12 ;  /* 0x00000056500c723c */ /* 0x080fe2000000180c */
[----:B------:R-:W-:Y:S02]  /*1a460*/  MOV R232, R114 ;  /* 0x0000007200e87202 */ /* 0x000fe40000000f00 */
        /* <DEDUP_REMOVED lines=17> */
[----:B------:R-:W-:Y:S01]  /*1a580*/  MOV R120, R108 ;  /* 0x0000006c00787202 */ /* 0x000fe20000000f00 */
[----:B------:R-:W-:Y:S01]  /*1a590*/  FFMA.FTZ R92, R201, c[0x0][0x2d0], -R97 ;  /* 0x0000b400c95c7a23 */ /* 0x000fe20000010861 */
[-C--:B------:R-:W-:Y:S01]  /*1a5a0*/  HMMA.16816.F32 R44, R80, R94.reuse, R44 ;  /* 0x0000005e502c723c */ /* 0x080fe2000000182c */
[----:B----4-:R-:W-:Y:S03]  /*1a5b0*/  FFMA.FTZ R88, R207, c[0x0][0x2d0], -R96 ;  /* 0x0000b400cf587a23 */ /* 0x010fe60000010860 */
[----:B------:R-:W-:Y:S03]  /*1a5c0*/  IMAD.MOV.U32 R207, RZ, RZ, R160 ;  /* 0x000000ffffcf7224 */ /* 0x000fe600078e00a0 */
        /* <DEDUP_REMOVED lines=18> */
[----:B-----5:R-:W-:Y:S01]  /*1a6f0*/  FFMA.FTZ R88, R239, c[0x0][0x2d0], -R74 ;  /* 0x0000b400ef587a23 */ /* 0x020fe2000001084a */
[----:B------:R-:W-:Y:S08]  /*1a700*/  MOV R239, R105 ;  /* 0x0000006900ef7202 */ /* 0x000ff00000000f00 */
[----:B------:R5:W-:Y:S01]  /*1a710*/  MUFU.EX2 R173, R88 ;  /* 0x0000005800ad7308 */ /* 0x000be20000000800 */
[----:B-1----:R-:W1:Y:S08]  /*1a720*/  LDSM.16.MT88.4 R84, [R211+0x1900] ;  /* 0x00190000d354783b */ /* 0x002e700000004200 */
[----:B----4-:R-:W-:Y:S01]  /*1a730*/  LDSM.16.MT88.4 R92, [R210+0x2100] ;  /* 0x00210000d25c783b */ /* 0x010fe20000004200 */
[----:B-----5:R-:W-:Y:S01]  /*1a740*/  FFMA.FTZ R88, R197, c[0x0][0x2d0], -R97 ;  /* 0x0000b400c5587a23 */ /* 0x020fe20000010861 */
[----:B------:R-:W-:Y:S01]  /*1a750*/  MOV R197, R121 ;  /* 0x0000007900c57202 */ /* 0x000fe20000000f00 */
[----:B------:R-:W-:Y:S02]  /*1a760*/  IMAD.MOV.U32 R121, RZ, RZ, R107 ;  /* 0x000000ffff797224 */ /* 0x000fe400078e006b */
[----:B------:R4:W5:Y:S01]  /*1a770*/  MUFU.EX2 R156, R88 ;  /* 0x00000058009c7308 */ /* 0x0009620000000800 */
[----:B--2---:R-:W-:Y:S01]  /*1a780*/  FFMA.FTZ R68, R68, R199, R184 ;  /* 0x000000c744447223 */ /* 0x004fe200000100b8 */
[----:B------:R-:W-:Y:S01]  /*1a790*/  MOV R184, R106 ;  /* 0x0000006a00b87202 */ /* 0x000fe20000000f00 */
[-C--:B-1----:R-:W-:Y:S01]  /*1a7a0*/  HMMA.16816.F32 R52, R76, R84.reuse, R52 ;  /* 0x000000544c34723c */ /* 0x082fe20000001834 */
[----:B---3--:R-:W-:Y:S01]  /*1a7b0*/  FFMA.FTZ R69, R69, R186, R187 ;  /* 0x000000ba45457223 */ /* 0x008fe200000100bb */
[----:B------:R-:W-:Y:S01]  /*1a7c0*/  MOV R199, R161 ;  /* 0x000000a100c77202 */ /* 0x000fe20000000f00 */
[----:B------:R-:W-:Y:S02]  /*1a7d0*/  IMAD.MOV.U32 R186, RZ, RZ, R104 ;  /* 0x000000ffffba7224 */ /* 0x000fe400078e0068 */
[----:B------:R-:W-:Y:S03]  /*1a7e0*/  IMAD.MOV.U32 R187, RZ, RZ, R110 ;  /* 0x000000ffffbb7224 */ /* 0x000fe600078e006e */
        /* <DEDUP_REMOVED lines=54> */
[----:B------:R-:W-:Y:S02]  /*1ab50*/  FADD.FTZ R4, R231, R69 ;  /* 0x00000045e7047221 */ /* 0x000fe40000010000 */
[--C-:B-1----:R-:W-:Y:S03]  /*1ab60*/  FFMA.FTZ R74, R245, c[0x0][0x2d0], -R96.reuse ;  /* 0x0000b400f54a7a23 */ /* 0x102fe60000010860 */
[----:B------:R-:W-:Y:S01]  /*1ab70*/  FFMA.FTZ R96, R247, c[0x0][0x2d0], -R96 ;  /* 0x0000b400f7607a23 */ /* 0x000fe20000010860 */
[----:B------:R1:W-:Y:S01]  /*1ab80*/  MUFU.EX2 R86, R74 ;  /* 0x0000004a00567308 */ /* 0x0003e20000000800 */
[----:B------:R-:W-:Y:S01]  /*1ab90*/  FADD.FTZ R6, R151, R68 ;  /* 0x0000004497067221 */ /* 0x000fe20000010000 */
[----:B--2---:R-:W-:Y:S01]  /*1aba0*/  F2FP.PACK_AB R160, R85, R99 ;  /* 0x0000006355a0723e */ /* 0x004fe200000000ff */
[----:B------:R-:W-:Y:S02]  /*1abb0*/  IMAD.MOV.U32 R231, RZ, RZ, R148 ;  /* 0x000000ffffe77224 */ /* 0x000fe400078e0094 */
[----:B------:R-:W-:Y:S01]  /*1abc0*/  FADD.FTZ R4, R230, R4 ;  /* 0x00000004e6047221 */ /* 0x000fe20000010000 */
[----:B------:R-:W-:Y:S01]  /*1abd0*/  MOV R230, R232 ;  /* 0x000000e800e67202 */ /* 0x000fe20000000f00 */
[----:B------:R-:W-:Y:S01]  /*1abe0*/  FADD.FTZ R6, R233, R6 ;  /* 0x00000006e9067221 */ /* 0x000fe20000010000 */
[----:B------:R-:W-:Y:S01]  /*1abf0*/  MOV R233, R203 ;  /* 0x000000cb00e97202 */ /* 0x000fe20000000f00 */
[----:B------:R-:W-:Y:S01]  /*1ac00*/  IMAD.MOV.U32 R232, RZ, RZ, R200 ;  /* 0x000000ffffe87224 */ /* 0x000fe200078e00c8 */
[----:B------:R-:W2:Y:S01]  /*1ac10*/  MUFU.EX2 R96, R96 ;  /* 0x0000006000607308 */ /* 0x000ea20000000800 */
[----:B------:R-:W-:Y:S01]  /*1ac20*/  FADD.FTZ R4, R239, R4 ;  /* 0x00000004ef047221 */ /* 0x000fe20000010000 */
[----:B------:R-:W-:Y:S01]  /*1ac30*/  MOV R203, R205 ;  /* 0x000000cd00cb7202 */ /* 0x000fe20000000f00 */
[----:B------:R-:W-:Y:S01]  /*1ac40*/  IMAD.MOV.U32 R205, RZ, RZ, R123 ;  /* 0x000000ffffcd7224 */ /* 0x000fe200078e007b */
[----:B------:R-:W-:Y:S02]  /*1ac50*/  MOV R200, R187 ;  /* 0x000000bb00c87202 */ /* 0x000fe40000000f00 */
[----:B------:R-:W-:Y:S01]  /*1ac60*/  MOV R187, R122 ;  /* 0x0000007a00bb7202 */ /* 0x000fe20000000f00 */
[--C-:B-1----:R-:W-:Y:S04]  /*1ac70*/  FFMA.FTZ R74, R198, c[0x0][0x2d0], -R97.reuse ;  /* 0x0000b400c64a7a23 */ /* 0x102fe80000010861 */
        /* <DEDUP_REMOVED lines=15> */
[----:B------:R-:W-:Y:S02]  /*1ad70*/  MOV R204, R149 ;  /* 0x0000009500cc7202 */ /* 0x000fe40000000f00 */
[----:B------:R-:W1:Y:S01]  /*1ad80*/  LDSM.16.MT88.4 R148, [R210+0x2900] ;  /* 0x00290000d294783b */ /* 0x000e620000004200 */
[----:B------:R-:W-:Y:S05]  /*1ad90*/  FADD.FTZ R2, R197, R2 ;  /* 0x00000002c5027221 */ /* 0x000fea0000010000 */
[----:B------:R-:W-:Y:S02]  /*1ada0*/  FADD.FTZ R5, R121, R2 ;  /* 0x0000000279057221 */ /* 0x000fe40000010000 */
[----:B------:R-:W-:Y:S02]  /*1adb0*/  FADD.FTZ R2, R229, R6 ;  /* 0x00000006e5027221 */ /* 0x000fe40000010000 */
[----:B------:R-:W-:Y:S02]  /*1adc0*/  FADD.FTZ R6, R127, R4 ;  /* 0x000000047f067221 */ /* 0x000fe40000010000 */
[----:B--2---:R-:W-:Y:S02]  /*1add0*/  FFMA.FTZ R8, R0, R73, R120 ;  /* 0x0000004900087223 */ /* 0x004fe40000010078 */
[----:B------:R-:W-:Y:S01]  /*1ade0*/  FADD.FTZ R0, R207, R5 ;  /* 0x00000005cf007221 */ /* 0x000fe20000010000 */
[-C--:B------:R-:W-:Y:S01]  /*1adf0*/  HMMA.16816.F32 R120, R164, R132.reuse, R20 ;  /* 0x00000084a478723c */ /* 0x080fe20000001814 */
[----:B------:R-:W-:Y:S01]  /*1ae00*/  FADD.FTZ R8, R193, R8 ;  /* 0x00000008c1087221 */ /* 0x000fe20000010000 */
[----:B------:R-:W-:Y:S01]  /*1ae10*/  MOV R193, R191 ;  /* 0x000000bf00c17202 */ /* 0x000fe20000000f00 */
        /* <DEDUP_REMOVED lines=35> */
[----:B------:R-:W-:Y:S02]  /*1b050*/  FADD.FTZ R11, R141, R0 ;  /* 0x000000008d0b7221 */ /* 0x000fe40000010000 */
[C---:B------:R-:W-:Y:S02]  /*1b060*/  HMMA.16816.F32 R140, R160.reuse, R148, R40 ;  /* 0x00000094a08c723c */ /* 0x040fe40000001828 */
[----:B------:R-:W-:Y:S02]  /*1b070*/  FADD.FTZ R8, R238, R12 ;  /* 0x0000000cee087221 */ /* 0x000fe40000010000 */
[----:B------:R-:W-:Y:S02]  /*1b080*/  FADD.FTZ R2, R249, R10 ;  /* 0x0000000af9027221 */ /* 0x000fe40000010000 */
[----:B------:R-:W-:Y:S02]  /*1b090*/  FADD.FTZ R0, R146, R9 ;  /* 0x0000000992007221 */ /* 0x000fe40000010000 */
[----:B------:R-:W-:Y:S04]  /*1b0a0*/  FADD.FTZ R11, R144, R11 ;  /* 0x0000000b900b7221 */ /* 0x000fe80000010000 */
[----:B------:R-:W-:Y:S02]  /*1b0b0*/  FADD.FTZ R8, R237, R8 ;  /* 0x00000008ed087221 */ /* 0x000fe40000010000 */
        /* <DEDUP_REMOVED lines=56> */
[----:B------:R-:W-:Y:S01]  /*1b440*/  IMAD.MOV.U32 R100, RZ, RZ, R72 ;  /* 0x000000ffff647224 */ /* 0x000fe200078e0048 */
[----:B------:R2:W-:Y:S01]  /*1b450*/  STL [R1+0x1c], R4 ;  /* 0x00001c0401007387 */ /* 0x0005e20000100800 */
[----:B------:R-:W-:Y:S05]  /*1b460*/  FADD.FTZ R2, R97, R2 ;  /* 0x0000000261027221 */ /* 0x000fea0000010000 */
[----:B------:R2:W-:Y:S01]  /*1b470*/  STL [R1+0x20], R2 ;  /* 0x0000200201007387 */ /* 0x0005e20000100800 */
[----:B-1----:R-:W-:Y:S04]  /*1b480*/  IADD3 R0, R227, -0x1, RZ ;  /* 0xffffffffe3007810 */ /* 0x002fe80007ffe0ff */
[----:B------:R-:W-:Y:S01]  /*1b490*/  MOV R227, R0 ;  /* 0x0000000000e37202 */ /* 0x000fe20000000f00 */
[----:B------:R-:W-:-:S05]  /*1b4a0*/  @P0 BRA `(.L_x_215) ;  /* 0xffff95a000000947 */ /* 0x000fca000383ffff */
.L_x_197:
[----:B-12---:R-:W2:Y:S04]  /*1b4b0*/  LDL.LU R0, [R1+0x14] ;  /* 0x0000140001007983 */ /* 0x006ea80000300800 */
[----:B------:R-:W3:Y:S04]  /*1b4c0*/  LDL.LU R9, [R1+0x18] ;  /* 0x0000180001097983 */ /* 0x000ee80000300800 */
[----:B------:R-:W4:Y:S04]  /*1b4d0*/  LDL.LU R8, [R1+0x1c] ;  /* 0x00001c0001087983 */ /* 0x000f280000300800 */
[----:B------:R-:W4:Y:S01]  /*1b4e0*/  LDL.LU R4, [R1+0x20] ;  /* 0x0000200001047983 */ /* 0x000f220000300800 */
        /* <DEDUP_REMOVED lines=8> */
[----:B------:R-:W4:Y:S01]  /*1b570*/  SHFL.BFLY PT, R2, R4, 0x2, 0x1f ;  /* 0x0c401f0004027f89 */ /* 0x000f2200000e0000 */
        /* <DEDUP_REMOVED lines=11> */
[----:B------:R-:W-:Y:S01]  /*1b630*/  FSETP.NE.FTZ.AND P3, PT, R5, RZ, PT ;  /* 0x000000ff0500720b */ /* 0x000fe20003f75000 */
[----:B---3--:R-:W-:Y:S01]  /*1b640*/  FADD.FTZ R7, R7, R4 ;  /* 0x0000000407077221 */ /* 0x008fe20000010000 */
[----:B------:R-:W-:Y:S02]  /*1b650*/  FSETP.NE.FTZ.AND P2, PT, R6, RZ, PT ;  /* 0x000000ff0600720b */ /* 0x000fe40003f55000 */
[----:B------:R-:W-:Y:S01]  /*1b660*/  MOV R4, RZ ;  /* 0x000000ff00047202 */ /* 0x000fe20000000f00 */
[----:B----4-:R-:W-:Y:S01]  /*1b670*/  FADD.FTZ R8, R2, R8 ;  /* 0x0000000802087221 */ /* 0x010fe20000010000 */
[----:B------:R-:W-:Y:S02]  /*1b680*/  FSETP.NE.FTZ.AND P1, PT, R7, RZ, PT ;  /* 0x000000ff0700720b */ /* 0x000fe40003f35000 */
[----:B------:R-:W-:-:S05]  /*1b690*/  MOV R2, RZ ;  /* 0x000000ff00027202 */ /* 0x000fca0000000f00 */
[----:B------:R-:W1:Y:S01]  /*1b6a0*/  @P3 MUFU.RCP R0, R5 ;  /* 0x0000000500003308 */ /* 0x000e620000001000 */
[----:B------:R-:W-:-:S07]  /*1b6b0*/  FSETP.NE.FTZ.AND P0, PT, R8, RZ, PT ;  /* 0x000000ff0800720b */ /* 0x000fce0003f15000 */
[----:B------:R-:W-:Y:S01]  /*1b6c0*/  @P2 MUFU.RCP R4, R6 ;  /* 0x0000000600042308 */ /* 0x000fe20000001000 */
        /* <DEDUP_REMOVED lines=21> */
[C---:B-1----:R-:W-:Y:S01]  /*1b820*/  FMUL.FTZ R108, R2.reuse, R108 ;  /* 0x0000006c026c7220 */ /* 0x042fe20000410000 */
[----:B------:R-:W-:Y:S01]  /*1b830*/  @P0 MUFU.LG2 R6, R8 ;  /* 0x0000000800060308 */ /* 0x000fe20000000c00 */
[C---:B------:R-:W-:Y:S02]  /*1b840*/  FMUL.FTZ R109, R2.reuse, R109 ;  /* 0x0000006d026d7220 */ /* 0x040fe40000410000 */
[C---:B------:R-:W-:Y:S02]  /*1b850*/  FMUL.FTZ R112, R2.reuse, R112 ;  /* 0x0000007002707220 */ /* 0x040fe40000410000 */
[----:B------:R-:W-:-:S02]  /*1b860*/  FMUL.FTZ R113, R2, R113 ;  /* 0x0000007102717220 */ /* 0x000fc40000410000 */
[C---:B------:R-:W-:Y:S01]  /*1b870*/  FMUL.FTZ R124, R2.reuse, R124 ;  /* 0x0000007c027c7220 */ /* 0x040fe20000410000 */
[----:B------:R1:W2:Y:S01]  /*1b880*/  @P0 MUFU.RCP R0, R8 ;  /* 0x0000000800000308 */ /* 0x0002a20000001000 */
        /* <DEDUP_REMOVED lines=8> */
[----:B-1----:R-:W-:Y:S01]  /*1b910*/  @P0 MOV R8, 0x3f317218 ;  /* 0x3f31721800080802 */ /* 0x002fe20000000f00 */
[C---:B------:R-:W-:Y:S02]  /*1b920*/  FMUL.FTZ R157, R2.reuse, R157 ;  /* 0x0000009d029d7220 */ /* 0x040fe40000410000 */
[C---:B------:R-:W-:Y:S02]  /*1b930*/  FMUL.FTZ R160, R2.reuse, R160 ;  /* 0x000000a002a07220 */ /* 0x040fe40000410000 */
[----:B------:R-:W-:Y:S01]  /*1b940*/  FMUL.FTZ R161, R2, R161 ;  /* 0x000000a102a17220 */ /* 0x000fe20000410000 */
[----:B------:R-:W-:Y:S01]  /*1b950*/  @P2 MOV R2, 0x3f317218 ;  /* 0x3f31721800022802 */ /* 0x000fe20000000f00 */
        /* <DEDUP_REMOVED lines=17> */
[C---:B--2---:R-:W-:Y:S02]  /*1ba70*/  FMUL.FTZ R110, R0.reuse, R110 ;  /* 0x0000006e006e7220 */ /* 0x044fe40000410000 */
        /* <DEDUP_REMOVED lines=28> */
.L_x_149:
[----:B------:R-:W-:Y:S01]  /*1bc40*/  USHF.R.S32.HI UR6, URZ, 0x1f, UR11 ;  /* 0x0000001f3f067899 */ /* 0x000fe2000801140b */
[----:B------:R-:W-:Y:S05]  /*1bc50*/  @P4 BRA `(.L_x_216) ;  /* 0x0000121000004947 */ /* 0x000fea0003800000 */
[----:B------:R-:W2:Y:S01]  /*1bc60*/  S2R R12, SR_TID.X ;  /* 0x00000000000c7919 */ /* 0x000ea20000002100 */
[----:B------:R-:W-:Y:S01]  /*1bc70*/  ULDC.64 UR4, c[0x0][0x490] ;  /* 0x0001240000047ab9 */ /* 0x000fe20000000a00 */
[----:B------:R-:W-:Y:S01]  /*1bc80*/  IMAD.MOV.U32 R54, RZ, RZ, c[0x0][0x4e8] ;  /* 0x00013a00ff367624 */ /* 0x000fe200078e00ff */
[----:B------:R-:W-:Y:S01]  /*1bc90*/  UIMAD UR8, UR6, UR4, URZ ;  /* 0x00000004060872a4 */ /* 0x000fe2000f8e023f */
[----:B------:R-:W3:Y:S01]  /*1bca0*/  S2R R13, SR_CTAID.Z ;  /* 0x00000000000d7919 */ /* 0x000ee20000002700 */
[----:B------:R-:W-:Y:S01]  /*1bcb0*/  UIMAD.WIDE.U32 UR12, UR11, UR4, URZ ;  /* 0x000000040b0c72a5 */ /* 0x000fe2000f8e003f */
[----:B------:R-:W-:Y:S01]  /*1bcc0*/  F2FP.PACK_AB R104, R105, R104 ;  /* 0x000000686968723e */ /* 0x000fe200000000ff */
[----:B------:R-:W-:Y:S01]  /*1bcd0*/  UIMAD UR8, UR11, UR5, UR8 ;  /* 0x000000050b0872a4 */ /* 0x000fe2000f8e0208 */
[----:B------:R-:W4:Y:S01]  /*1bce0*/  S2R R29, SR_CTAID.X ;  /* 0x00000000001d7919 */ /* 0x000f220000002500 */
[C---:B------:R-:W-:Y:S01]  /*1bcf0*/  ISETP.NE.AND P0, PT, R54.reuse, 0x1, PT ;  /* 0x000000013600780c */ /* 0x040fe20003f05270 */
[----:B------:R-:W-:Y:S01]  /*1bd00*/  ULDC.64 UR4, c[0x0][0x3e8] ;  /* 0x0000fa0000047ab9 */ /* 0x000fe20000000a00 */
[----:B------:R-:W-:Y:S01]  /*1bd10*/  IMAD.U32 R3, RZ, RZ, UR13 ;  /* 0x0000000dff037e24 */ /* 0x000fe2000f8e00ff */
[----:B------:R-:W-:Y:S01]  /*1bd20*/  UIMAD.WIDE.U32 UR14, UR11, UR4, URZ ;  /* 0x000000040b0e72a5 */ /* 0x000fe2000f8e003f */
[----:B------:R-:W-:Y:S01]  /*1bd30*/  IMAD.U32 R2, RZ, RZ, UR12 ;  /* 0x0000000cff027e24 */ /* 0x000fe2000f8e00ff */
[----:B------:R-:W-:Y:S01]  /*1bd40*/  UIMAD UR7, UR6, UR4, URZ ;  /* 0x00000004060772a4 */ /* 0x000fe2000f8e023f */
[----:B------:R-:W-:Y:S01]  /*1bd50*/  IMAD R54, R54, c[0x0][0x388], RZ ;  /* 0x0000e20036367a24 */ /* 0x000fe200078e02ff */
[----:B------:R-:W-:Y:S01]  /*1bd60*/  UIADD3 UR8, UR13, UR8, URZ ;  /* 0x000000080d087290 */ /* 0x000fe2000fffe03f */
[----:B------:R-:W-:Y:S01]  /*1bd70*/  F2FP.PACK_AB R106, R107, R106 ;  /* 0x0000006a6b6a723e */ /* 0x000fe200000000ff */
[----:B------:R-:W-:Y:S01]  /*1bd80*/  IMAD.U32 R7, RZ, RZ, UR15 ;  /* 0x0000000fff077e24 */ /* 0x000fe2000f8e00ff */
[----:B------:R-:W-:Y:S01]  /*1bd90*/  UIMAD UR5, UR11, UR5, UR7 ;  /* 0x000000050b0572a4 */ /* 0x000fe2000f8e0207 */
[----:B------:R-:W-:Y:S01]  /*1bda0*/  IMAD.U32 R6, RZ, RZ, UR14 ;  /* 0x0000000eff067e24 */ /* 0x000fe2000f8e00ff */
[----:B------:R-:W-:Y:S01]  /*1bdb0*/  F2FP.PACK_AB R24, R24, R116 ;  /* 0x000000741818723e */ /* 0x000fe200000000ff */
[----:B------:R-:W-:Y:S01]  /*1bdc0*/  IMAD.U32 R5, RZ, RZ, UR8 ;  /* 0x00000008ff057e24 */ /* 0x000fe2000f8e00ff */
[----:B------:R-:W-:Y:S01]  /*1bdd0*/  UIADD3 UR5, UR15, UR5, URZ ;  /* 0x000000050f057290 */ /* 0x000fe2000fffe03f */
[----:B--2---:R-:W-:-:S02]  /*1bde0*/  SHF.R.S32.HI R19, RZ, 0x1f, R12 ;  /* 0x0000001fff137819 */ /* 0x004fc4000001140c */
[----:B------:R-:W-:Y:S02]  /*1bdf0*/  F2FP.PACK_AB R118, R119, R118 ;  /* 0x000000767776723e */ /* 0x000fe400000000ff */
[CC--:B------:R-:W-:Y:S02]  /*1be00*/  LEA.HI R4, R19.reuse, R12.reuse, RZ, 0x2 ;  /* 0x0000000c13047211 */ /* 0x0c0fe400078f10ff */
[----:B------:R-:W-:Y:S02]  /*1be10*/  LEA.HI R8, R19, R12, RZ, 0x5 ;  /* 0x0000000c13087211 */ /* 0x000fe400078f28ff */
[--C-:B------:R-:W-:Y:S02]  /*1be20*/  SHF.R.S32.HI R7, RZ, 0x2, R4.reuse ;  /* 0x00000002ff077819 */ /* 0x100fe40000011404 */
[----:B------:R-:W-:Y:S02]  /*1be30*/  SHF.R.S32.HI R0, RZ, 0x1f, R4 ;  /* 0x0000001fff007819 */ /* 0x000fe40000011404 */
[----:B------:R-:W-:-:S02]  /*1be40*/  LOP3.LUT R3, R4, 0xfffffffc, RZ, 0xc0, !PT ;  /* 0xfffffffc04037812 */ /* 0x000fc400078ec0ff */
[----:B------:R-:W-:Y:S02]  /*1be50*/  LOP3.LUT R4, R8, 0xffffffe0, RZ, 0xc0, !PT ;  /* 0xffffffe008047812 */ /* 0x000fe400078ec0ff */
[-C--:B------:R-:W-:Y:S01]  /*1be60*/  LEA.HI R11, R19, R12.reuse, RZ, 0x3 ;  /* 0x0000000c130b7211 */ /* 0x080fe200078f18ff */
[----:B------:R-:W-:Y:S01]  /*1be70*/  IMAD.IADD R10, R12, 0x1, -R3 ;  /* 0x000000010c0a7824 */ /* 0x000fe200078e0a03 */
[----:B------:R-:W-:Y:S01]  /*1be80*/  LEA.HI R9, R0, R7, RZ, 0x3 ;  /* 0x0000000700097211 */ /* 0x000fe200078f18ff */
[C---:B------:R-:W-:Y:S01]  /*1be90*/  IMAD.IADD R0, R12.reuse, 0x1, -R4 ;  /* 0x000000010c007824 */ /* 0x040fe200078e0a04 */
[----:B------:R-:W-:Y:S01]  /*1bea0*/  LOP3.LUT R14, R11, 0xfffffff8, RZ, 0xc0, !PT ;  /* 0xfffffff80b0e7812 */ /* 0x000fe200078ec0ff */
[----:B------:R-:W-:Y:S01]  /*1beb0*/  IMAD.MOV.U32 R4, RZ, RZ, R2 ;  /* 0x000000ffff047224 */ /* 0x000fe200078e0002 */
[----:B------:R-:W-:Y:S01]  /*1bec0*/  LEA.HI R19, R19, R12, RZ, 0x6 ;  /* 0x0000000c13137211 */ /* 0x000fe200078f30ff */
[----:B------:R-:W-:Y:S01]  /*1bed0*/  IMAD.MOV.U32 R2, RZ, RZ, R6 ;  /* 0x000000ffff027224 */ /* 0x000fe200078e0006 */
[----:B------:R-:W-:Y:S01]  /*1bee0*/  SHF.R.S32.HI R6, RZ, 0x1f, R0 ;  /* 0x0000001fff067819 */ /* 0x000fe20000011400 */
[----:B------:R-:W-:Y:S01]  /*1bef0*/  IMAD.IADD R14, R12, 0x1, -R14 ;  /* 0x000000010c0e7824 */ /* 0x000fe200078e0a0e */
[----:B---3--:R-:W-:Y:S01]  /*1bf00*/  SHF.R.S32.HI R12, RZ, 0x1f, R13 ;  /* 0x0000001fff0c7819 */ /* 0x008fe2000001140d */
[----:B------:R-:W-:Y:S01]  /*1bf10*/  IMAD.U32 R3, RZ, RZ, UR5 ;  /* 0x00000005ff037e24 */ /* 0x000fe2000f8e00ff */
[----:B------:R-:W-:Y:S01]  /*1bf20*/  LOP3.LUT P3, RZ, R0, 0x3, RZ, 0xc0, !PT ;  /* 0x0000000300ff7812 */ /* 0x000fe2000786c0ff */
[----:B------:R-:W-:Y:S01]  /*1bf30*/  IMAD.WIDE.U32 R20, R13, c[0x0][0x498], R4 ;  /* 0x000126000d147a25 */ /* 0x000fe200078e0004 */
[----:B------:R-:W-:-:S02]  /*1bf40*/  LEA.HI R16, R6, R0, RZ, 0x2 ;  /* 0x0000000006107211 */ /* 0x000fc400078f10ff */
[--C-:B------:R-:W-:Y:S01]  /*1bf50*/  SHF.R.S32.HI R6, RZ, 0x5, R8.reuse ;  /* 0x00000005ff067819 */ /* 0x100fe20000011408 */
[C---:B------:R-:W-:Y:S01]  /*1bf60*/  IMAD R23, R12.reuse, c[0x0][0x498], RZ ;  /* 0x000126000c177a24 */ /* 0x040fe200078e02ff */
[----:B------:R-:W-:Y:S01]  /*1bf70*/  SHF.R.S32.HI R0, RZ, 0x1f, R8 ;  /* 0x0000001fff007819 */ /* 0x000fe20000011408 */
[----:B------:R-:W-:Y:S01]  /*1bf80*/  IMAD R18, R12, c[0x0][0x3f0], RZ ;  /* 0x0000fc000c127a24 */ /* 0x000fe200078e02ff */
[----:B------:R-:W-:Y:S01]  /*1bf90*/  SHF.R.S32.HI R11, RZ, 0x3, R11 ;  /* 0x00000003ff0b7819 */ /* 0x000fe2000001140b */
[C---:B------:R-:W-:Y:S01]  /*1bfa0*/  IMAD R23, R13.reuse, c[0x0][0x49c], R23 ;  /* 0x000127000d177a24 */ /* 0x040fe200078e0217 */
[----:B------:R-:W-:Y:S01]  /*1bfb0*/  LEA.HI R0, R0, R6, RZ, 0x2 ;  /* 0x0000000600007211 */ /* 0x000fe200078f10ff */
[----:B------:R-:W-:Y:S01]  /*1bfc0*/  IMAD R18, R13, c[0x0][0x3f4], R18 ;  /* 0x0000fd000d127a24 */ /* 0x000fe200078e0212 */
[----:B------:R-:W-:Y:S01]  /*1bfd0*/  LOP3.LUT R9, R9, 0xfffffff8, RZ, 0xc0, !PT ;  /* 0xfffffff809097812 */ /* 0x000fe200078ec0ff */
[----:B------:R-:W-:Y:S01]  /*1bfe0*/  IMAD.SHL.U32 R4, R11, 0x40, RZ ;  /* 0x000000400b047824 */ /* 0x000fe200078e00ff */
[----:B------:R-:W-:Y:S01]  /*1bff0*/  F2FP.PACK_AB R108, R109, R108 ;  /* 0x0000006c6d6c723e */ /* 0x000fe200000000ff */
[----:B------:R-:W-:Y:S01]  /*1c000*/  IMAD.WIDE.U32 R12, R13, c[0x0][0x3f0], R2 ;  /* 0x0000fc000d0c7a25 */ /* 0x000fe200078e0002 */
[----:B------:R-:W-:-:S02]  /*1c010*/  LOP3.LUT R3, R0, 0xffffffc, RZ, 0xc0, !PT ;  /* 0x0ffffffc00037812 */ /* 0x000fc400078ec0ff */
[----:B------:R-:W-:Y:S01]  /*1c020*/  LEA.HI R2, R10, R10, RZ, 0x1 ;  /* 0x0000000a0a027211 */ /* 0x000fe200078f08ff */
[----:B------:R-:W-:Y:S01]  /*1c030*/  IMAD.SHL.U32 R8, R14, 0x8, RZ ;  /* 0x000000080e087824 */ /* 0x000fe200078e00ff */
[----:B------:R-:W-:Y:S01]  /*1c040*/  LOP3.LUT R0, R4, 0x1c0, RZ, 0xc0, !PT ;  /* 0x000001c004007812 */ /* 0x000fe200078ec0ff */
[----:B------:R-:W-:Y:S01]  /*1c050*/  IMAD.IADD R9, R7, 0x1, -R9 ;  /* 0x0000000107097824 */ /* 0x000fe200078e0a09 */
[----:B------:R-:W-:Y:S01]  /*1c060*/  LOP3.LUT R5, R2, 0x1ffffffe, RZ, 0xc0, !PT ;  /* 0x1ffffffe02057812 */ /* 0x000fe200078ec0ff */
[----:B------:R-:W-:Y:S01]  /*1c070*/  IMAD.IADD R7, R6, 0x1, -R3 ;  /* 0x0000000106077824 */ /* 0x000fe200078e0a03 */
[----:B------:R-:W-:Y:S01]  /*1c080*/  LOP3.LUT R4, R0, 0x38, R8, 0xf8, !PT ;  /* 0x0000003800047812 */ /* 0x000fe200078ef808 */
[----:B------:R-:W-:Y:S01]  /*1c090*/  IMAD R17, R6, 0x200, R10 ;  /* 0x0000020006117824 */ /* 0x000fe200078e020a */
[----:B------:R-:W-:Y:S01]  /*1c0a0*/  SHF.R.U32.HI R3, RZ, 0x3, R0 ;  /* 0x00000003ff037819 */ /* 0x000fe20000011600 */
[----:B------:R-:W-:Y:S01]  /*1c0b0*/  IMAD.SHL.U32 R0, R2, 0x20, RZ ;  /* 0x0000002002007824 */ /* 0x000fe200078e00ff */
[----:B------:R-:W-:Y:S01]  /*1c0c0*/  F2FP.PACK_AB R110, R111, R110 ;  /* 0x0000006e6f6e723e */ /* 0x000fe200000000ff */
[----:B------:R-:W-:Y:S01]  /*1c0d0*/  IMAD.IADD R5, R10, 0x1, -R5 ;  /* 0x000000010a057824 */ /* 0x000fe200078e0a05 */
[----:B------:R-:W-:Y:S01]  /*1c0e0*/  LOP3.LUT R15, R4, R3, RZ, 0x3c, !PT ;  /* 0x00000003040f7212 */ /* 0x000fe200078e3cff */
[----:B------:R-:W-:Y:S01]  /*1c0f0*/  IMAD.SHL.U32 R6, R19, 0x8, RZ ;  /* 0x0000000813067824 */ /* 0x000fe200078e00ff */
[----:B------:R-:W-:Y:S01]  /*1c100*/  LOP3.LUT R2, R0, 0xffffffc0, RZ, 0xc0, !PT ;  /* 0xffffffc000027812 */ /* 0x000fe200078ec0ff */
[--C-:B------:R-:W-:Y:S01]  /*1c110*/  IMAD R0, R14, 0x10, R11.reuse ;  /* 0x000000100e007824 */ /* 0x100fe200078e020b */
[----:B------:R-:W-:Y:S01]  /*1c120*/  LOP3.LUT R4, R9, 0x1, RZ, 0xc0, !PT ;  /* 0x0000000109047812 */ /* 0x000fe200078ec0ff */
[----:B----4-:R-:W-:Y:S01]  /*1c130*/  IMAD R22, R29, 0x80, R11 ;  /* 0x000000801d167824 */ /* 0x010fe200078e020b */
[----:B------:R-:W-:Y:S01]  /*1c140*/  SHF.R.S32.HI R3, RZ, 0x2, R16 ;  /* 0x00000002ff037819 */ /* 0x000fe20000011410 */
[----:B------:R-:W-:Y:S01]  /*1c150*/  IMAD R10, R5, 0x8, R2 ;  /* 0x00000008050a7824 */ /* 0x000fe200078e0202 */
[----:B------:R-:W-:Y:S01]  /*1c160*/  ISETP.NE.U32.AND P4, PT, R4, 0x1, PT ;  /* 0x000000010400780c */ /* 0x000fe20003f85070 */
[----:B------:R-:W-:Y:S01]  /*1c170*/  IMAD R5, R29, 0x80, R0 ;  /* 0x000000801d057824 */ /* 0x000fe200078e0200 */
[----:B------:R-:W-:Y:S01]  /*1c180*/  F2FP.PACK_AB R112, R113, R112 ;  /* 0x000000707170723e */ /* 0x000fe200000000ff */
[C---:B------:R-:W-:Y:S01]  /*1c190*/  IMAD.SHL.U32 R2, R9.reuse, 0x40, RZ ;  /* 0x0000004009027824 */ /* 0x040fe200078e00ff */
[----:B------:R-:W-:Y:S01]  /*1c1a0*/  R2P PR, R9, 0x6 ;  /* 0x0000000609007804 */ /* 0x000fe20000000000 */
[----:B------:R-:W-:Y:S01]  /*1c1b0*/  @P0 IMAD.HI.U32 R9, R5, c[0x0][0x4ec], RZ ;  /* 0x00013b0005090a27 */ /* 0x000fe200078e00ff */
[----:B------:R-:W-:-:S02]  /*1c1c0*/  F2FP.PACK_AB R114, R115, R114 ;  /* 0x000000727372723e */ /* 0x000fc400000000ff */
[----:B------:R-:W-:Y:S01]  /*1c1d0*/  F2FP.PACK_AB R120, R121, R120 ;  /* 0x000000787978723e */ /* 0x000fe200000000ff */
[----:B------:R-:W-:Y:S01]  /*1c1e0*/  IMAD.MOV.U32 R4, RZ, RZ, R5 ;  /* 0x000000ffff047224 */ /* 0x000fe200078e0005 */
[----:B------:R-:W-:Y:S01]  /*1c1f0*/  @P0 SHF.R.U32.HI R4, RZ, c[0x0][0x4f0], R9 ;  /* 0x00013c00ff040a19 */ /* 0x000fe20000011609 */
[----:B------:R-:W-:Y:S01]  /*1c200*/  IMAD R0, R7, 0x10, R3 ;  /* 0x0000001007007824 */ /* 0x000fe200078e0203 */
[----:B------:R-:W-:Y:S01]  /*1c210*/  LOP3.LUT R7, R2, 0x1c0, RZ, 0xc0, !PT ;  /* 0x000001c002077812 */ /* 0x000fe200078ec0ff */
[----:B------:R-:W-:Y:S01]  /*1c220*/  IMAD.IADD R3, R13, 0x1, R18 ;  /* 0x000000010d037824 */ /* 0x000fe200078e0212 */
[----:B------:R-:W-:Y:S01]  /*1c230*/  LOP3.LUT R18, R15, 0x7ffffe00, R6, 0xf8, !PT ;  /* 0x7ffffe000f127812 */ /* 0x000fe200078ef806 */
[----:B------:R-:W-:Y:S01]  /*1c240*/  IMAD.IADD R9, R0, 0x1, R10 ;  /* 0x0000000100097824 */ /* 0x000fe200078e020a */
[----:B------:R-:W-:Y:S01]  /*1c250*/  LEA.HI R7, R7, R7, RZ, 0x1d ;  /* 0x0000000707077211 */ /* 0x000fe200078fe8ff */
[----:B------:R-:W-:Y:S01]  /*1c260*/  IMAD.MOV R6, RZ, RZ, -R4 ;  /* 0x000000ffff067224 */ /* 0x000fe200078e0a04 */
[----:B------:R-:W-:Y:S01]  /*1c270*/  F2FP.PACK_AB R122, R123, R122 ;  /* 0x0000007a7b7a723e */ /* 0x000fe200000000ff */
[----:B------:R-:W-:Y:S01]  /*1c280*/  IMAD R0, R29, 0x80, R0 ;  /* 0x000000801d007824 */ /* 0x000fe200078e0200 */
[----:B------:R-:W-:Y:S01]  /*1c290*/  F2FP.PACK_AB R132, R133, R132 ;  /* 0x000000848584723e */ /* 0x000fe200000000ff */
[----:B------:R-:W-:Y:S01]  /*1c2a0*/  IMAD.MOV.U32 R2, RZ, RZ, R12 ;  /* 0x000000ffff027224 */ /* 0x000fe200078e000c */
[----:B------:R-:W-:Y:S01]  /*1c2b0*/  F2FP.PACK_AB R134, R135, R134 ;  /* 0x000000868786723e */ /* 0x000fe200000000ff */
[----:B------:R-:W-:Y:S01]  /*1c2c0*/  IMAD R10, R6, c[0x0][0x4e8], R5 ;  /* 0x00013a00060a7a24 */ /* 0x000fe200078e0205 */
[----:B------:R-:W-:Y:S01]  /*1c2d0*/  SHF.R.S32.HI R5, RZ, 0x1f, R4 ;  /* 0x0000001fff057819 */ /* 0x000fe20000011404 */
[----:B------:R-:W-:Y:S01]  /*1c2e0*/  IMAD.U32 R12, R17, 0x2, R7 ;  /* 0x00000002110c7824 */ /* 0x000fe200078e0007 */
[C---:B------:R-:W-:Y:S01]  /*1c2f0*/  IADD3 R7, R0.reuse, 0x8, RZ ;  /* 0x0000000800077810 */ /* 0x040fe20007ffe0ff */
[----:B------:R-:W-:Y:S01]  /*1c300*/  IMAD R14, R29, 0x80, R9 ;  /* 0x000000801d0e7824 */ /* 0x000fe200078e0209 */
[C---:B------:R-:W-:Y:S01]  /*1c310*/  IADD3 R6, R0.reuse, 0x40, RZ ;  /* 0x0000004000067810 */ /* 0x040fe20007ffe0ff */
[----:B------:R-:W-:Y:S01]  /*1c320*/  IMAD.MOV.U32 R15, RZ, RZ, -0x10 ;  /* 0xfffffff0ff0f7424 */ /* 0x000fe200078e00ff */
[-C--:B------:R-:W-:Y:S01]  /*1c330*/  ISETP.GE.OR P5, PT, R7, R54.reuse, P3 ;  /* 0x000000360700720c */ /* 0x080fe20001fa6670 */
[----:B------:R-:W-:Y:S01]  /*1c340*/  IMAD R5, R5, c[0x0][0x3e0], RZ ;  /* 0x0000f80005057a24 */ /* 0x000fe200078e02ff */
[----:B------:R-:W-:Y:S01]  /*1c350*/  ISETP.GE.OR P6, PT, R0, R54, P3 ;  /* 0x000000360000720c */ /* 0x000fe20001fc6670 */
[----:B------:R-:W-:Y:S01]  /*1c360*/  @P0 IMAD.HI.U32 R7, R14, c[0x0][0x4ec], RZ ;  /* 0x00013b000e070a27 */ /* 0x000fe200078e00ff */
[----:B------:R-:W-:-:S02]  /*1c370*/  SEL R15, R15, 0x10, !P4 ;  /* 0x000000100f0f7807 */ /* 0x000fc40006000000 */
[-C--:B------:R-:W-:Y:S01]  /*1c380*/  ISETP.GE.OR P4, PT, R6, R54.reuse, P3 ;  /* 0x000000360600720c */ /* 0x080fe20001f86670 */
[----:B------:R-:W-:Y:S01]  /*1c390*/  IMAD.WIDE.U32 R2, R4, c[0x0][0x3e0], R2 ;  /* 0x0000f80004027a25 */ /* 0x000fe200078e0002 */
[----:B------:R-:W-:Y:S02]  /*1c3a0*/  IADD3 R0, R0, 0x48, RZ ;  /* 0x0000004800007810 */ /* 0x000fe40007ffe0ff */
[----:B------:R-:W-:Y:S01]  /*1c3b0*/  SHF.R.S32.HI R11, RZ, 0x1f, R10 ;  /* 0x0000001fff0b7819 */ /* 0x000fe2000001140a */
[----:B------:R-:W-:Y:S01]  /*1c3c0*/  IMAD R6, R4, c[0x0][0x3e4], R5 ;  /* 0x0000f90004067a24 */ /* 0x000fe200078e0205 */
[----:B------:R-:W-:Y:S01]  /*1c3d0*/  ISETP.GE.OR P3, PT, R0, R54, P3 ;  /* 0x000000360000720c */ /* 0x000fe20001f66670 */
[----:B------:R-:W-:Y:S01]  /*1c3e0*/  IMAD.MOV.U32 R4, RZ, RZ, R14 ;  /* 0x000000ffff047224 */ /* 0x000fe200078e000e */
[----:B------:R-:W-:Y:S01]  /*1c3f0*/  @P0 SHF.R.U32.HI R4, RZ, c[0x0][0x4f0], R7 ;  /* 0x00013c00ff040a19 */ /* 0x000fe20000011607 */
[----:B------:R-:W-:Y:S01]  /*1c400*/  IMAD.SHL.U32 R0, R12, 0x2, RZ ;  /* 0x000000020c007824 */ /* 0x000fe200078e00ff */
[----:B------:R-:W-:Y:S01]  /*1c410*/  BAR.SYNC.DEFER_BLOCKING 0x1, 0x80 ;  /* 0x0042000000007b1d */ /* 0x000fe20000010000 */
[----:B------:R-:W-:Y:S01]  /*1c420*/  IMAD.IADD R3, R3, 0x1, R6 ;  /* 0x0000000103037824 */ /* 0x000fe200078e0206 */
[--C-:B------:R-:W-:Y:S01]  /*1c430*/  SHF.R.S32.HI R6, RZ, 0x1f, R4.reuse ;  /* 0x0000001fff067819 */ /* 0x100fe20000011404 */
[----:B------:R-:W-:Y:S01]  /*1c440*/  IMAD.MOV.U32 R16, RZ, RZ, 0x20 ;  /* 0x00000020ff107424 */ /* 0x000fe200078e00ff */
[----:B------:R-:W-:Y:S01]  /*1c450*/  IADD3 R12, P0, R4, R20, RZ ;  /* 0x00000014040c7210 */ /* 0x000fe20007f1e0ff */
[----:B------:R-:W-:Y:S01]  /*1c460*/  IMAD.MOV R4, RZ, RZ, -R4 ;  /* 0x000000ffff047224 */ /* 0x000fe200078e0a04 */
[----:B------:R-:W-:Y:S01]  /*1c470*/  IADD3 R7, R0, 0x80, RZ ;  /* 0x0000008000077810 */ /* 0x000fe20007ffe0ff */
[----:B------:R-:W-:Y:S01]  /*1c480*/  IMAD.WIDE.U32 R2, R10, c[0x0][0x3d8], R2 ;  /* 0x0000f6000a027a25 */ /* 0x000fe200078e0002 */
[----:B------:R-:W-:-:S02]  /*1c490*/  IADD3.X R13, R6, R21, R23, P0, !PT ;  /* 0x00000015060d7210 */ /* 0x000fc400007fe417 */
[----:B------:R-:W-:Y:S01]  /*1c4a0*/  SEL R16, R16, 0xffffffe0, !P1 ;  /* 0xffffffe010107807 */ /* 0x000fe20004800000 */
[----:B------:R-:W-:Y:S01]  /*1c4b0*/  IMAD R6, R11, c[0x0][0x3d8], RZ ;  /* 0x0000f6000b067a24 */ /* 0x000fe200078e02ff */
[----:B------:R-:W-:Y:S01]  /*1c4c0*/  IADD3 R9, R0, 0xc0, RZ ;  /* 0x000000c000097810 */ /* 0x000fe20007ffe0ff */
[----:B------:R-:W-:Y:S01]  /*1c4d0*/  IMAD R4, R4, c[0x0][0x4e8], R14 ;  /* 0x00013a0004047a24 */ /* 0x000fe200078e020e */
[----:B------:R-:W-:Y:S01]  /*1c4e0*/  LEA R21, P0, R2, c[0x0][0x380], 0x1 ;  /* 0x0000e00002157a11 */ /* 0x000fe200078008ff */
[----:B------:R-:W-:Y:S01]  /*1c4f0*/  IMAD R6, R10, c[0x0][0x3dc], R6 ;  /* 0x0000f7000a067a24 */ /* 0x000fe200078e0206 */
[----:B------:R-:W-:Y:S01]  /*1c500*/  F2FP.PACK_AB R124, R125, R124 ;  /* 0x0000007c7d7c723e */ /* 0x000fe200000000ff */
[----:B------:R-:W-:Y:S01]  /*1c510*/  IMAD.IADD R5, R0, 0x1, R15 ;  /* 0x0000000100057824 */ /* 0x000fe200078e020f */
[----:B------:R-:W-:Y:S01]  /*1c520*/  F2FP.PACK_AB R126, R127, R126 ;  /* 0x0000007e7f7e723e */ /* 0x000fe200000000ff */
[----:B------:R-:W-:Y:S01]  /*1c530*/  IMAD.IADD R3, R3, 0x1, R6 ;  /* 0x0000000103037824 */ /* 0x000fe200078e0206 */
[----:B------:R-:W-:Y:S01]  /*1c540*/  SHF.R.S32.HI R6, RZ, 0x1f, R4 ;  /* 0x0000001fff067819 */ /* 0x000fe20000011404 */
[----:B------:R-:W-:Y:S01]  /*1c550*/  SHFL.IDX PT, R48, R21, 0x4, 0x181f ;  /* 0x00981f0015307f89 */ /* 0x000fe200000e0000 */
[----:B------:R-:W-:-:S02]  /*1c560*/  @P2 IADD3 R9, R7, -0x40, RZ ;  /* 0xffffffc007092810 */ /* 0x000fc40007ffe0ff */
[----:B------:R-:W-:Y:S01]  /*1c570*/  LEA.HI.X R20, R2, c[0x0][0x384], R3, 0x1, P0 ;  /* 0x0000e10002147a11 */ /* 0x000fe200000f0c03 */
[----:B------:R-:W-:Y:S01]  /*1c580*/  STS [R0+0x80], R104 ;  /* 0x0000806800007388 */ /* 0x000fe20000000800 */
[----:B------:R-:W-:Y:S01]  /*1c590*/  IMAD R6, R6, c[0x0][0x488], RZ ;  /* 0x0001220006067a24 */ /* 0x000fe200078e02ff */
[----:B------:R-:W-:Y:S01]  /*1c5a0*/  F2FP.PACK_AB R128, R129, R128 ;  /* 0x000000808180723e */ /* 0x000fe200000000ff */
[C---:B------:R-:W-:Y:S01]  /*1c5b0*/  IMAD.WIDE.U32 R2, R4.reuse, c[0x0][0x488], R12 ;  /* 0x0001220004027a25 */ /* 0x040fe200078e000c */
[----:B------:R-:W-:Y:S01]  /*1c5c0*/  STS [R0+0x480], R106 ;  /* 0x0004806a00007388 */ /* 0x000fe20000000800 */
[----:B------:R-:W-:Y:S02]  /*1c5d0*/  F2FP.PACK_AB R130, R131, R130 ;  /* 0x000000828382723e */ /* 0x000fe400000000ff */
[----:B------:R-:W-:Y:S01]  /*1c5e0*/  IMAD R6, R4, c[0x0][0x48c], R6 ;  /* 0x0001230004067a24 */ /* 0x000fe200078e0206 */
[----:B------:R-:W-:Y:S01]  /*1c5f0*/  STS [R5+0x80], R24 ;  /* 0x0000801805007388 */ /* 0x000fe20000000800 */
[----:B------:R-:W-:-:S02]  /*1c600*/  LEA R4, P0, R2, c[0x0][0x450], 0x2 ;  /* 0x0001140002047a11 */ /* 0x000fc400078010ff */
[----:B------:R-:W-:Y:S01]  /*1c610*/  F2FP.PACK_AB R136, R137, R136 ;  /* 0x000000888988723e */ /* 0x000fe200000000ff */
[----:B------:R-:W-:Y:S01]  /*1c620*/  STS [R5+0x480], R118 ;  /* 0x0004807605007388 */ /* 0x000fe20000000800 */
[----:B------:R-:W-:Y:S02]  /*1c630*/  F2FP.PACK_AB R138, R139, R138 ;  /* 0x0000008a8b8a723e */ /* 0x000fe400000000ff */
[----:B------:R-:W-:Y:S01]  /*1c640*/  F2FP.PACK_AB R148, R149, R148 ;  /* 0x000000949594723e */ /* 0x000fe200000000ff */
[----:B------:R-:W-:Y:S01]  /*1c650*/  STS [R0+0x2080], R108 ;  /* 0x0020806c00007388 */ /* 0x000fe20000000800 */
[----:B------:R-:W-:Y:S02]  /*1c660*/  F2FP.PACK_AB R150, R151, R150 ;  /* 0x000000969796723e */ /* 0x000fe400000000ff */
[----:B------:R-:W-:Y:S01]  /*1c670*/  F2FP.PACK_AB R140, R141, R140 ;  /* 0x0000008c8d8c723e */ /* 0x000fe200000000ff */
[----:B------:R2:W-:Y:S01]  /*1c680*/  STS [R0+0x2480], R110 ;  /* 0x0024806e00007388 */ /* 0x0005e20000000800 */
        /* <DEDUP_REMOVED lines=8> */
[----:B------:R-:W-:Y:S01]  /*1c710*/  SHFL.IDX PT, R12, R4, RZ, 0x1c1f ;  /* 0x001c1fff040c7589 */ /* 0x000fe200000e0000 */
[----:B------:R-:W-:-:S02]  /*1c720*/  F2FP.PACK_AB R166, R167, R166 ;  /* 0x000000a6a7a6723e */ /* 0x000fc400000000ff */
[----:B------:R-:W-:Y:S01]  /*1c730*/  F2FP.PACK_AB R156, R157, R156 ;  /* 0x0000009c9d9c723e */ /* 0x000fe200000000ff */
[----:B------:R-:W-:Y:S01]  /*1c740*/  SHFL.IDX PT, R10, R4, 0x1, 0x1c1f ;  /* 0x003c1f00040a7f89 */ /* 0x000fe200000e0000 */
[----:B------:R-:W-:Y:S02]  /*1c750*/  F2FP.PACK_AB R158, R159, R158 ;  /* 0x0000009e9f9e723e */ /* 0x000fe400000000ff */
[----:B------:R-:W-:Y:S01]  /*1c760*/  F2FP.PACK_AB R160, R161, R160 ;  /* 0x000000a0a1a0723e */ /* 0x000fe200000000ff */
[----:B------:R-:W-:Y:S01]  /*1c770*/  SHFL.IDX PT, R23, R20, 0x3, 0x181f ;  /* 0x00781f0014177f89 */ /* 0x000fe200000e0000 */
[----:B------:R-:W-:Y:S02]  /*1c780*/  F2FP.PACK_AB R162, R163, R162 ;  /* 0x000000a2a3a2723e */ /* 0x000fe400000000ff */
[----:B------:R-:W-:Y:S01]  /*1c790*/  SHF.R.S32.HI R53, RZ, 0x1f, R8 ;  /* 0x0000001fff357819 */ /* 0x000fe20000011408 */
[----:B------:R-:W-:Y:S01]  /*1c7a0*/  SHFL.IDX PT, R49, R21, 0x6, 0x181f ;  /* 0x00d81f0015317f89 */ /* 0x000fe200000e0000 */
[----:B--2---:R-:W-:Y:S01]  /*1c7b0*/  IMAD.IADD R0, R0, 0x1, R16 ;  /* 0x0000000100007824 */ /* 0x004fe200078e0210 */
[----:B------:R-:W-:-:S02]  /*1c7c0*/  IADD3 R32, R22, 0x40, RZ ;  /* 0x0000004016207810 */ /* 0x000fc40007ffe0ff */
[----:B------:R-:W-:Y:S01]  /*1c7d0*/  SHFL.IDX PT, R52, R20, 0x4, 0x181f ;  /* 0x00981f0014347f89 */ /* 0x000fe200000e0000 */
[----:B------:R-:W-:-:S03]  /*1c7e0*/  IADD3 R44, R22, 0x50, RZ ;  /* 0x00000050162c7810 */ /* 0x000fc60007ffe0ff */
[----:B------:R-:W-:Y:S01]  /*1c7f0*/  STS [R0+0x80], R120 ;  /* 0x0000807800007388 */ /* 0x000fe20000000800 */
[----:B---3--:R-:W-:-:S03]  /*1c800*/  IMAD.IADD R5, R16, 0x1, R5 ;  /* 0x0000000110057824 */ /* 0x008fc600078e0205 */
[----:B------:R-:W-:Y:S04]  /*1c810*/  STS [R0+0x480], R122 ;  /* 0x0004807a00007388 */ /* 0x000fe80000000800 */
[----:B------:R-:W-:Y:S04]  /*1c820*/  STS [R5+0x80], R132 ;  /* 0x0000808405007388 */ /* 0x000fe80000000800 */
[----:B------:R-:W-:Y:S04]  /*1c830*/  STS [R5+0x480], R134 ;  /* 0x0004808605007388 */ /* 0x000fe80000000800 */
[----:B------:R-:W-:Y:S04]  /*1c840*/  STS [R0+0x2080], R124 ;  /* 0x0020807c00007388 */ /* 0x000fe80000000800 */
[----:B------:R2:W-:Y:S04]  /*1c850*/  STS [R0+0x2480], R126 ;  /* 0x0024807e00007388 */ /* 0x0005e80000000800 */
[----:B------:R-:W-:Y:S04]  /*1c860*/  STS [R5+0x2080], R128 ;  /* 0x0020808005007388 */ /* 0x000fe80000000800 */
[----:B------:R-:W-:Y:S04]  /*1c870*/  STS [R5+0x2480], R130 ;  /* 0x0024808205007388 */ /* 0x000fe80000000800 */
[----:B------:R-:W-:Y:S04]  /*1c880*/  STS [R9], R136 ;  /* 0x0000008809007388 */ /* 0x000fe80000000800 */
[----:B------:R-:W-:Y:S04]  /*1c890*/  STS [R9+0x400], R138 ;  /* 0x0004008a09007388 */ /* 0x000fe80000000800 */
[----:B------:R-:W-:Y:S04]  /*1c8a0*/  SHFL.IDX PT, R51, R20, 0x5, 0x181f ;  /* 0x00b81f0014337f89 */ /* 0x000fe800000e0000 */
[----:B------:R-:W-:Y:S01]  /*1c8b0*/  SHFL.IDX PT, R50, R20, 0x6, 0x181f ;  /* 0x00d81f0014327f89 */ /* 0x000fe200000e0000 */
[----:B--2---:R-:W-:Y:S01]  /*1c8c0*/  IMAD.IADD R0, R3, 0x1, R6 ;  /* 0x0000000103007824 */ /* 0x004fe200078e0206 */
[----:B------:R-:W-:-:S02]  /*1c8d0*/  IADD3 R3, R16, 0x400, R9 ;  /* 0x0000040010037810 */ /* 0x000fc40007ffe009 */
[----:B------:R-:W-:Y:S02]  /*1c8e0*/  SHFL.IDX PT, R6, R4, 0x2, 0x1c1f ;  /* 0x005c1f0004067f89 */ /* 0x000fe400000e0000 */
[----:B------:R-:W-:Y:S01]  /*1c8f0*/  LEA.HI.X R2, R2, c[0x0][0x454], R0, 0x2, P0 ;  /* 0x0001150002027a11 */ /* 0x000fe200000f1400 */
[C---:B------:R-:W-:Y:S01]  /*1c900*/  IMAD.IADD R0, R15.reuse, 0x1, R9 ;  /* 0x000000010f007824 */ /* 0x040fe200078e0209 */
[----:B------:R-:W-:Y:S01]  /*1c910*/  SHFL.IDX PT, R4, R4, 0x3, 0x1c1f ;  /* 0x007c1f0004047f89 */ /* 0x000fe200000e0000 */
[----:B------:R-:W-:Y:S02]  /*1c920*/  IMAD.IADD R14, R15, 0x1, R3 ;  /* 0x000000010f0e7824 */ /* 0x000fe400078e0203 */
[C---:B------:R-:W-:Y:S01]  /*1c930*/  IMAD.IADD R3, R16.reuse, 0x1, R9 ;  /* 0x0000000110037824 */ /* 0x040fe200078e0209 */
[----:B------:R-:W2:Y:S04]  /*1c940*/  SHFL.IDX PT, R13, R2, RZ, 0x1c1f ;  /* 0x001c1fff020d7589 */ /* 0x000ea800000e0000 */
[----:B------:R-:W3:Y:S04]  /*1c950*/  SHFL.IDX PT, R11, R2, 0x1, 0x1c1f ;  /* 0x003c1f00020b7f89 */ /* 0x000ee800000e0000 */
[----:B------:R-:W4:Y:S04]  /*1c960*/  SHFL.IDX PT, R7, R2, 0x2, 0x1c1f ;  /* 0x005c1f0002077f89 */ /* 0x000f2800000e0000 */
[----:B------:R1:W2:Y:S04]  /*1c970*/  SHFL.IDX PT, R5, R2, 0x3, 0x1c1f ;  /* 0x007c1f0002057f89 */ /* 0x0002a800000e0000 */
[----:B------:R-:W-:Y:S04]  /*1c980*/  STS [R0], R148 ;  /* 0x0000009400007388 */ /* 0x000fe80000000800 */
[----:B------:R-:W-:Y:S04]  /*1c990*/  STS [R0+0x400], R150 ;  /* 0x0004009600007388 */ /* 0x000fe80000000800 */
[----:B------:R-:W-:Y:S04]  /*1c9a0*/  STS [R9+0x2000], R140 ;  /* 0x0020008c09007388 */ /* 0x000fe80000000800 */
[----:B------:R-:W-:Y:S04]  /*1c9b0*/  STS [R9+0x2400], R142 ;  /* 0x0024008e09007388 */ /* 0x000fe80000000800 */
[----:B------:R-:W-:Y:S01]  /*1c9c0*/  STS [R0+0x2000], R144 ;  /* 0x0020009000007388 */ /* 0x000fe20000000800 */
[----:B-1----:R-:W-:-:S03]  /*1c9d0*/  IMAD.IADD R2, R16, 0x1, R0 ;  /* 0x0000000110027824 */ /* 0x002fc600078e0200 */
[----:B------:R1:W-:Y:S04]  /*1c9e0*/  STS [R0+0x2400], R146 ;  /* 0x0024009200007388 */ /* 0x0003e80000000800 */
[----:B------:R-:W-:Y:S04]  /*1c9f0*/  STS [R3], R152 ;  /* 0x0000009803007388 */ /* 0x000fe80000000800 */
[----:B------:R-:W-:Y:S04]  /*1ca00*/  STS [R3+0x400], R154 ;  /* 0x0004009a03007388 */ /* 0x000fe80000000800 */
[----:B------:R-:W-:Y:S04]  /*1ca10*/  STS [R2], R164 ;  /* 0x000000a402007388 */ /* 0x000fe80000000800 */
[----:B------:R-:W-:Y:S04]  /*1ca20*/  STS [R14], R166 ;  /* 0x000000a60e007388 */ /* 0x000fe80000000800 */
[----:B------:R-:W-:Y:S04]  /*1ca30*/  STS [R3+0x2000], R156 ;  /* 0x0020009c03007388 */ /* 0x000fe80000000800 */
[----:B------:R-:W-:Y:S01]  /*1ca40*/  STS [R3+0x2400], R158 ;  /* 0x0024009e03007388 */ /* 0x000fe20000000800 */
[----:B-1----:R-:W-:-:S03]  /*1ca50*/  IMAD.SHL.U32 R0, R18, 0x2, RZ ;  /* 0x0000000212007824 */ /* 0x002fc600078e00ff */
[----:B------:R1:W-:Y:S04]  /*1ca60*/  STS [R2+0x2000], R160 ;  /* 0x002000a002007388 */ /* 0x0003e80000000800 */
[----:B------:R-:W-:Y:S04]  /*1ca70*/  STS [R14+0x2000], R162 ;  /* 0x002000a20e007388 */ /* 0x000fe80000000800 */
[----:B------:R-:W-:Y:S06]  /*1ca80*/  BAR.SYNC.DEFER_BLOCKING 0x1, 0x80 ;  /* 0x0042000000007b1d */ /* 0x000fec0000010000 */
[----:B------:R-:W-:Y:S04]  /*1ca90*/  SHFL.IDX PT, R3, R21, 0x1, 0x181f ;  /* 0x00381f0015037f89 */ /* 0x000fe800000e0000 */
[----:B------:R-:W-:Y:S01]  /*1caa0*/  SHFL.IDX PT, R9, R21, 0x2, 0x181f ;  /* 0x00581f0015097f89 */ /* 0x000fe200000e0000 */
[----:B-1----:R-:W-:-:S03]  /*1cab0*/  IADD3 R2, R22, 0x10, RZ ;  /* 0x0000001016027810 */ /* 0x002fc60007ffe0ff */
[----:B--2---:R-:W-:Y:S01]  /*1cac0*/  @!P6 ST.E [R12.64], R25 ;  /* 0x000000190c00e985 */ /* 0x004fe2000c101930 */
[----:B------:R-:W-:-:S03]  /*1cad0*/  ISETP.GE.AND P6, PT, R8, c[0x0][0x3c8], PT ;  /* 0x0000f20008007a0c */ /* 0x000fc60003fc6270 */
[----:B---3--:R-:W-:Y:S01]  /*1cae0*/  @!P5 ST.E [R10.64], R26 ;  /* 0x0000001a0a00d985 */ /* 0x008fe2000c101930 */
[-C--:B------:R-:W-:Y:S02]  /*1caf0*/  ISETP.GE.OR P2, PT, R2, R54.reuse, P6 ;  /* 0x000000360200720c */ /* 0x080fe40003746670 */
[----:B------:R-:W-:Y:S01]  /*1cb00*/  IADD3 R2, R22, 0x20, RZ ;  /* 0x0000002016027810 */ /* 0x000fe20007ffe0ff */
[----:B----4-:R-:W-:Y:S03]  /*1cb10*/  @!P4 ST.E [R6.64], R27 ;  /* 0x0000001b0600c985 */ /* 0x010fe6000c101930 */
[----:B------:R-:W-:Y:S01]  /*1cb20*/  ISETP.GE.OR P1, PT, R2, R54, P6 ;  /* 0x000000360200720c */ /* 0x000fe20003726670 */
[----:B------:R-:W1:Y:S01]  /*1cb30*/  SHFL.IDX PT, R6, R21, RZ, 0x181f ;  /* 0x00181fff15067589 */ /* 0x000e6200000e0000 */
[----:B------:R-:W-:-:S03]  /*1cb40*/  IADD3 R2, R22, 0x30, RZ ;  /* 0x0000003016027810 */ /* 0x000fc60007ffe0ff */
[----:B------:R-:W2:Y:S01]  /*1cb50*/  SHFL.IDX PT, R7, R20, RZ, 0x181f ;  /* 0x00181fff14077589 */ /* 0x000ea200000e0000 */
[----:B------:R-:W-:-:S03]  /*1cb60*/  ISETP.GE.OR P0, PT, R2, R54, P6 ;  /* 0x000000360200720c */ /* 0x000fc60003706670 */
[----:B------:R3:W-:Y:S01]  /*1cb70*/  @!P3 ST.E [R4.64], R28 ;  /* 0x0000001c0400b985 */ /* 0x0007e2000c101930 */
[----:B------:R-:W-:-:S03]  /*1cb80*/  ISETP.GE.OR P3, PT, R22, R54, P6 ;  /* 0x000000361600720c */ /* 0x000fc60003766670 */
[----:B------:R-:W-:Y:S04]  /*1cb90*/  LDS.128 R24, [R0+0x80] ;  /* 0x0000800000187984 */ /* 0x000fe80000000c00 */
[----:B------:R-:W4:Y:S04]  /*1cba0*/  SHFL.IDX PT, R5, R20, 0x1, 0x181f ;  /* 0x00381f0014057f89 */ /* 0x000f2800000e0000 */
[----:B------:R-:W4:Y:S04]  /*1cbb0*/  SHFL.IDX PT, R11, R20, 0x2, 0x181f ;  /* 0x00581f00140b7f89 */ /* 0x000f2800000e0000 */
[----:B------:R-:W4:Y:S01]  /*1cbc0*/  SHFL.IDX PT, R10, R21, 0x3, 0x181f ;  /* 0x00781f00150a7f89 */ /* 0x000f2200000e0000 */
[----:B-1----:R-:W-:-:S03]  /*1cbd0*/  @!P3 LEA R6, P5, R8, R6, 0x1 ;  /* 0x000000060806b211 */ /* 0x002fc600078a08ff */
[----:B------:R-:W1:Y:S01]  /*1cbe0*/  LDS.128 R16, [R0+0x880] ;  /* 0x0008800000107984 */ /* 0x000e620000000c00 */
[----:B--2---:R-:W-:Y:S02]  /*1cbf0*/  @!P3 LEA.HI.X R7, R8, R7, R53, 0x1, P5 ;  /* 0x000000070807b211 */ /* 0x004fe400028f0c35 */
[----:B------:R-:W-:Y:S01]  /*1cc00*/  ISETP.GE.OR P5, PT, R32, R54, P6 ;  /* 0x000000362000720c */ /* 0x000fe200037a6670 */
[----:B------:R-:W2:Y:S01]  /*1cc10*/  LDS.128 R12, [R0+0x1080] ;  /* 0x00108000000c7984 */ /* 0x000ea20000000c00 */
[----:B---3--:R-:W-:-:S03]  /*1cc20*/  @!P2 LEA R4, P4, R8, R3, 0x1 ;  /* 0x000000030804a211 */ /* 0x008fc600078808ff */
[----:B------:R-:W3:Y:S04]  /*1cc30*/  LDS.128 R28, [R0+0x1880] ;  /* 0x00188000001c7984 */ /* 0x000ee80000000c00 */
[----:B------:R-:W-:Y:S01]  /*1cc40*/  LDS.128 R32, [R0+0x2080] ;  /* 0x0020800000207984 */ /* 0x000fe20000000c00 */
[C-C-:B----4-:R-:W-:Y:S02]  /*1cc50*/  @!P2 LEA.HI.X R5, R8.reuse, R5, R53.reuse, 0x1, P4 ;  /* 0x000000050805a211 */ /* 0x150fe400020f0c35 */
[C---:B------:R-:W-:Y:S01]  /*1cc60*/  @!P1 LEA R2, P4, R8.reuse, R9, 0x1 ;  /* 0x0000000908029211 */ /* 0x040fe200078808ff */
[----:B------:R-:W-:Y:S03]  /*1cc70*/  LDS.128 R36, [R0+0x2880] ;  /* 0x0028800000247984 */ /* 0x000fe60000000c00 */
[C---:B------:R-:W-:Y:S01]  /*1cc80*/  @!P1 LEA.HI.X R3, R8.reuse, R11, R53, 0x1, P4 ;  /* 0x0000000b08039211 */ /* 0x040fe200020f0c35 */
[----:B------:R-:W-:Y:S01]  /*1cc90*/  LDS.128 R40, [R0+0x3080] ;  /* 0x0030800000287984 */ /* 0x000fe20000000c00 */
[----:B------:R-:W-:-:S03]  /*1cca0*/  @!P0 LEA R10, P4, R8, R10, 0x1 ;  /* 0x0000000a080a8211 */ /* 0x000fc600078808ff */
[----:B------:R-:W4:Y:S01]  /*1ccb0*/  SHFL.IDX PT, R9, R21, 0x5, 0x181f ;  /* 0x00b81f0015097f89 */ /* 0x000f2200000e0000 */
[----:B------:R-:W-:Y:S02]  /*1ccc0*/  @!P0 LEA.HI.X R11, R8, R23, R53, 0x1, P4 ;  /* 0x00000017080b8211 */ /* 0x000fe400020f0c35 */
[----:B------:R-:W-:Y:S02]  /*1ccd0*/  IADD3 R23, R22, 0x60, RZ ;  /* 0x0000006016177810 */ /* 0x000fe40007ffe0ff */
[-C--:B------:R-:W-:Y:S02]  /*1cce0*/  ISETP.GE.OR P4, PT, R44, R54.reuse, P6 ;  /* 0x000000362c00720c */ /* 0x080fe40003786670 */
[----:B------:R4:W4:Y:S04]  /*1ccf0*/  LDS.128 R44, [R0+0x3880] ;  /* 0x00388000002c7984 */ /* 0x0009280000000c00 */
[----:B------:R4:W-:Y:S01]  /*1cd00*/  @!P3 ST.E.128 [R6.64], R24 ;  /* 0x000000180600b985 */ /* 0x0009e2000c101d30 */
[----:B------:R-:W-:-:S03]  /*1cd10*/  ISETP.GE.OR P3, PT, R23, R54, P6 ;  /* 0x000000361700720c */ /* 0x000fc60003766670 */
[----:B-1----:R1:W-:Y:S04]  /*1cd20*/  @!P2 ST.E.128 [R4.64], R16 ;  /* 0x000000100400a985 */ /* 0x0023e8000c101d30 */
[----:B--2---:R2:W-:Y:S04]  /*1cd30*/  @!P1 ST.E.128 [R2.64], R12 ;  /* 0x0000000c02009985 */ /* 0x0045e8000c101d30 */
[----:B---3--:R3:W-:Y:S01]  /*1cd40*/  @!P0 ST.E.128 [R10.64], R28 ;  /* 0x0000001c0a008985 */ /* 0x0087e2000c101d30 */
[----:B----4-:R-:W-:-:S04]  /*1cd50*/  IADD3 R0, R22, 0x70, RZ ;  /* 0x0000007016007810 */ /* 0x010fc80007ffe0ff */
[----:B------:R-:W-:Y:S02]  /*1cd60*/  ISETP.GE.OR P6, PT, R0, R54, P6 ;  /* 0x000000360000720c */ /* 0x000fe400037c6670 */
[----:B------:R-:W-:-:S04]  /*1cd70*/  @!P5 LEA R6, P2, R8, R48, 0x1 ;  /* 0x000000300806d211 */ /* 0x000fc800078408ff */
[C-C-:B------:R-:W-:Y:S02]  /*1cd80*/  @!P5 LEA.HI.X R7, R8.reuse, R52, R53.reuse, 0x1, P2 ;  /* 0x000000340807d211 */ /* 0x140fe400010f0c35 */
[C---:B-1----:R-:W-:Y:S02]  /*1cd90*/  @!P4 LEA R4, P1, R8.reuse, R9, 0x1 ;  /* 0x000000090804c211 */ /* 0x042fe400078208ff */
[C---:B--2---:R-:W-:Y:S01]  /*1cda0*/  @!P3 LEA R2, P0, R8.reuse, R49, 0x1 ;  /* 0x000000310802b211 */ /* 0x044fe200078008ff */
[----:B------:R3:W-:Y:S01]  /*1cdb0*/  @!P5 ST.E.128 [R6.64], R32 ;  /* 0x000000200600d985 */ /* 0x0007e2000c101d30 */
[C-C-:B------:R-:W-:Y:S02]  /*1cdc0*/  @!P4 LEA.HI.X R5, R8.reuse, R51, R53.reuse, 0x1, P1 ;  /* 0x000000330805c211 */ /* 0x140fe400008f0c35 */
[----:B------:R-:W-:Y:S01]  /*1cdd0*/  @!P3 LEA.HI.X R3, R8, R50, R53, 0x1, P0 ;  /* 0x000000320803b211 */ /* 0x000fe200000f0c35 */
[----:B------:R3:W1:Y:S04]  /*1cde0*/  SHFL.IDX PT, R6, R21, 0x7, 0x181f ;  /* 0x00f81f0015067f89 */ /* 0x00066800000e0000 */
[----:B------:R3:W-:Y:S04]  /*1cdf0*/  @!P4 ST.E.128 [R4.64], R36 ;  /* 0x000000240400c985 */ /* 0x0007e8000c101d30 */
[----:B------:R3:W2:Y:S04]  /*1ce00*/  SHFL.IDX PT, R4, R20, 0x7, 0x181f ;  /* 0x00f81f0014047f89 */ /* 0x0006a800000e0000 */
[----:B------:R3:W-:Y:S01]  /*1ce10*/  @!P3 ST.E.128 [R2.64], R40 ;  /* 0x000000280200b985 */ /* 0x0007e2000c101d30 */
[----:B------:R-:W-:Y:S05]  /*1ce20*/  @P6 EXIT ;  /* 0x000000000000694d */ /* 0x000fea0003800000 */
[----:B-1-3--:R-:W-:-:S04]  /*1ce30*/  LEA R2, P0, R8, R6, 0x1 ;  /* 0x0000000608027211 */ /* 0x00afc800078008ff */
[----:B--2---:R-:W-:-:S05]  /*1ce40*/  LEA.HI.X R3, R8, R4, R53, 0x1, P0 ;  /* 0x0000000408037211 */ /* 0x004fca00000f0c35 */
[----:B------:R-:W-:Y:S01]  /*1ce50*/  ST.E.128 [R2.64], R44 ;  /* 0x0000002c02007985 */ /* 0x000fe2000c101d30 */
[----:B------:R-:W-:Y:S05]  /*1ce60*/  EXIT ;  /* 0x000000000000794d */ /* 0x000fea0003800000 */
.L_x_216:
[----:B------:R-:W2:Y:S01]  /*1ce70*/  S2R R8, SR_TID.X ;  /* 0x0000000000087919 */ /* 0x000ea20000002100 */
[----:B------:R-:W-:Y:S03]  /*1ce80*/  BSSY B0, `(.L_x_217) ;  /* 0x0000028000007945 */ /* 0x000fe60003800000 */
[----:B------:R-:W3:Y:S01]  /*1ce90*/  S2R R10, SR_CTAID.Z ;  /* 0x00000000000a7919 */ /* 0x000ee20000002700 */
[----:B--2---:R-:W-:Y:S02]  /*1cea0*/  ISETP.GT.AND P0, PT, R8, 0x7f, PT ;  /* 0x0000007f0800780c */ /* 0x004fe40003f04270 */
[----:B---3--:R-:W-:-:S11]  /*1ceb0*/  SHF.R.S32.HI R11, RZ, 0x1f, R10 ;  /* 0x0000001fff0b7819 */ /* 0x008fd6000001140a */
[----:B------:R-:W-:Y:S05]  /*1cec0*/  @P0 BRA `(.L_x_218) ;  /* 0x0000023000000947 */ /* 0x000fea0003800000 */
[----:B------:R-:W2:Y:S01]  /*1ced0*/  S2R R5, SR_CTAID.X ;  /* 0x0000000000057919 */ /* 0x000ea20000002500 */
[----:B------:R-:W-:-:S05]  /*1cee0*/  MOV R2, c[0x0][0x4e8] ;  /* 0x00013a0000027a02 */ /* 0x000fca0000000f00 */
[----:B------:R-:W-:Y:S01]  /*1cef0*/  IMAD R0, R2, c[0x0][0x388], RZ ;  /* 0x0000e20002007a24 */ /* 0x000fe200078e02ff */
[----:B--2---:R-:W-:-:S04]  /*1cf00*/  LEA R5, R5, R8, 0x7 ;  /* 0x0000000805057211 */ /* 0x004fc800078e38ff */
[----:B------:R-:W-:-:S13]  /*1cf10*/  ISETP.GE.AND P0, PT, R5, R0, PT ;  /* 0x000000000500720c */ /* 0x000fda0003f06270 */
[----:B------:R-:W-:Y:S05]  /*1cf20*/  @P0 BRA `(.L_x_218) ;  /* 0x000001d000000947 */ /* 0x000fea0003800000 */
[----:B------:R-:W-:Y:S01]  /*1cf30*/  ISETP.NE.AND P0, PT, R2, 0x1, PT ;  /* 0x000000010200780c */ /* 0x000fe20003f05270 */
[----:B------:R-:W-:Y:S01]  /*1cf40*/  ULDC.64 UR4, c[0x0][0x490] ;  /* 0x0001240000047ab9 */ /* 0x000fe20000000a00 */
[----:B------:R-:W-:Y:S01]  /*1cf50*/  MOV R0, R5 ;  /* 0x0000000500007202 */ /* 0x000fe20000000f00 */
[----:B------:R-:W-:Y:S01]  /*1cf60*/  UIMAD UR7, UR6, UR4, URZ ;  /* 0x00000004060772a4 */ /* 0x000fe2000f8e023f */
[----:B------:R-:W-:Y:S01]  /*1cf70*/  IMAD R6, R11, c[0x0][0x498], RZ ;  /* 0x000126000b067a24 */ /* 0x000fe200078e02ff */
[----:B------:R-:W-:Y:S02]  /*1cf80*/  UIMAD.WIDE.U32 UR8, UR11, UR4, URZ ;  /* 0x000000040b0872a5 */ /* 0x000fe4000f8e003f */
[----:B------:R-:W-:Y:S01]  /*1cf90*/  UIMAD UR4, UR11, UR5, UR7 ;  /* 0x000000050b0472a4 */ /* 0x000fe2000f8e0207 */
[----:B------:R-:W-:-:S03]  /*1cfa0*/  IMAD R6, R10, c[0x0][0x49c], R6 ;  /* 0x000127000a067a24 */ /* 0x000fc600078e0206 */
[----:B------:R-:W-:Y:S01]  /*1cfb0*/  UIADD3 UR4, UR9, UR4, URZ ;  /* 0x0000000409047290 */ /* 0x000fe2000fffe03f */
[----:B------:R-:W-:Y:S01]  /*1cfc0*/  MOV R3, UR9 ;  /* 0x0000000900037c02 */ /* 0x000fe20008000f00 */
[----:B------:R-:W-:-:S04]  /*1cfd0*/  @P0 IMAD.HI.U32 R2, R5, c[0x0][0x4ec], RZ ;  /* 0x00013b0005020a27 */ /* 0x000fc800078e00ff */
[----:B------:R-:W-:Y:S01]  /*1cfe0*/  IMAD.U32 R3, RZ, RZ, UR4 ;  /* 0x00000004ff037e24 */ /* 0x000fe2000f8e00ff */
[----:B------:R-:W-:Y:S01]  /*1cff0*/  @P0 SHF.R.U32.HI R0, RZ, c[0x0][0x4f0], R2 ;  /* 0x00013c00ff000a19 */ /* 0x000fe20000011602 */
[----:B------:R-:W-:-:S03]  /*1d000*/  IMAD.U32 R2, RZ, RZ, UR8 ;  /* 0x00000008ff027e24 */ /* 0x000fc6000f8e00ff */
[----:B------:R-:W-:Y:S01]  /*1d010*/  IADD3 R4, -R0, RZ, RZ ;  /* 0x000000ff00047210 */ /* 0x000fe20007ffe1ff */
[----:B------:R-:W-:Y:S01]  /*1d020*/  IMAD.WIDE.U32 R2, R10, c[0x0][0x498], R2 ;  /* 0x000126000a027a25 */ /* 0x000fe200078e0002 */
[----:B------:R-:W-:-:S03]  /*1d030*/  SHF.R.S32.HI R7, RZ, 0x1f, R0 ;  /* 0x0000001fff077819 */ /* 0x000fc60000011400 */
[----:B------:R-:W-:Y:S01]  /*1d040*/  IMAD R4, R4, c[0x0][0x4e8], R5 ;  /* 0x00013a0004047a24 */ /* 0x000fe200078e0205 */
[----:B------:R-:W-:-:S04]  /*1d050*/  IADD3 R2, P0, R0, R2, RZ ;  /* 0x0000000200027210 */ /* 0x000fc80007f1e0ff */
[----:B------:R-:W-:Y:S02]  /*1d060*/  SHF.R.S32.HI R5, RZ, 0x1f, R4 ;  /* 0x0000001fff057819 */ /* 0x000fe40000011404 */
[----:B------:R-:W-:-:S03]  /*1d070*/  IADD3.X R3, R7, R3, R6, P0, !PT ;  /* 0x0000000307037210 */ /* 0x000fc600007fe406 */
        /* <DEDUP_REMOVED lines=8> */
.L_x_218:
[----:B------:R-:W-:Y:S05]  /*1d100*/  BSYNC B0 ;  /* 0x0000000000007941 */ /* 0x000fea0003800000 */
.L_x_217:
[----:B------:R-:W3:Y:S01]  /*1d110*/  S2R R12, SR_CTAID.X ;  /* 0x00000000000c7919 */ /* 0x000ee20000002500 */
[----:B--2---:R-:W-:Y:S01]  /*1d120*/  SHF.R.S32.HI R0, RZ, 0x1f, R8 ;  /* 0x0000001fff007819 */ /* 0x004fe20000011408 */
[----:B------:R-:W-:Y:S01]  /*1d130*/  IMAD.MOV.U32 R19, RZ, RZ, c[0x0][0x4e8] ;  /* 0x00013a00ff137624 */ /* 0x000fe200078e00ff */
[----:B------:R-:W-:Y:S01]  /*1d140*/  ULDC.64 UR4, c[0x0][0x3e8] ;  /* 0x0000fa0000047ab9 */ /* 0x000fe20000000a00 */
[----:B------:R-:W-:Y:S01]  /*1d150*/  IMAD R7, R11, c[0x0][0x3f0], RZ ;  /* 0x0000fc000b077a24 */ /* 0x000fe200078e02ff */
[----:B------:R-:W-:Y:S01]  /*1d160*/  LEA.HI R0, R0, R8, RZ, 0x3 ;  /* 0x0000000800007211 */ /* 0x000fe200078f18ff */
[----:B------:R-:W-:Y:S01]  /*1d170*/  UIMAD UR7, UR6, UR4, URZ ;  /* 0x00000004060772a4 */ /* 0x000fe2000f8e023f */
[----:B------:R-:W-:Y:S01]  /*1d180*/  ISETP.NE.AND P0, PT, R19, 0x1, PT ;  /* 0x000000011300780c */ /* 0x000fe20003f05270 */
[----:B------:R-:W-:Y:S01]  /*1d190*/  UIMAD.WIDE.U32 UR8, UR11, UR4, URZ ;  /* 0x000000040b0872a5 */ /* 0x000fe2000f8e003f */
[----:B------:R-:W-:Y:S01]  /*1d1a0*/  LOP3.LUT R2, R0, 0xfffffff8, RZ, 0xc0, !PT ;  /* 0xfffffff800027812 */ /* 0x000fe200078ec0ff */
[----:B------:R-:W-:Y:S01]  /*1d1b0*/  UIMAD UR4, UR11, UR5, UR7 ;  /* 0x000000050b0472a4 */ /* 0x000fe2000f8e0207 */
[----:B------:R-:W-:Y:S01]  /*1d1c0*/  SHF.R.S32.HI R9, RZ, 0x3, R0 ;  /* 0x00000003ff097819 */ /* 0x000fe20000011400 */
[----:B------:R-:W-:-:S02]  /*1d1d0*/  IMAD R7, R10, c[0x0][0x3f4], R7 ;  /* 0x0000fd000a077a24 */ /* 0x000fc400078e0207 */
[----:B------:R-:W-:Y:S01]  /*1d1e0*/  IMAD.IADD R8, R8, 0x1, -R2 ;  /* 0x0000000108087824 */ /* 0x000fe200078e0a02 */
[----:B------:R-:W-:Y:S01]  /*1d1f0*/  UIADD3 UR4, UR9, UR4, URZ ;  /* 0x0000000409047290 */ /* 0x000fe2000fffe03f */
[----:B------:R-:W-:Y:S02]  /*1d200*/  IMAD.U32 R3, RZ, RZ, UR9 ;  /* 0x00000009ff037e24 */ /* 0x000fe4000f8e00ff */
[----:B------:R-:W-:Y:S02]  /*1d210*/  IMAD R0, R8, 0x10, R9 ;  /* 0x0000001008007824 */ /* 0x000fe400078e0209 */
[----:B------:R-:W-:Y:S02]  /*1d220*/  IMAD.U32 R2, RZ, RZ, UR8 ;  /* 0x00000008ff027e24 */ /* 0x000fe4000f8e00ff */
[----:B------:R-:W-:Y:S02]  /*1d230*/  IMAD.U32 R3, RZ, RZ, UR4 ;  /* 0x00000004ff037e24 */ /* 0x000fe4000f8e00ff */
[----:B---3--:R-:W-:-:S02]  /*1d240*/  IMAD R4, R12, 0x80, R0 ;  /* 0x000000800c047824 */ /* 0x008fc400078e0200 */
[----:B------:R-:W-:-:S04]  /*1d250*/  IMAD.WIDE.U32 R2, R10, c[0x0][0x3f0], R2 ;  /* 0x0000fc000a027a25 */ /* 0x000fc800078e0002 */
[----:B------:R-:W-:-:S04]  /*1d260*/  @P0 IMAD.HI.U32 R5, R4, c[0x0][0x4ec], RZ ;  /* 0x00013b0004050a27 */ /* 0x000fc800078e00ff */
[----:B------:R-:W-:Y:S01]  /*1d270*/  IMAD.MOV.U32 R0, RZ, RZ, R4 ;  /* 0x000000ffff007224 */ /* 0x000fe200078e0004 */
[----:B------:R-:W-:Y:S01]  /*1d280*/  @P0 SHF.R.U32.HI R0, RZ, c[0x0][0x4f0], R5 ;  /* 0x00013c00ff000a19 */ /* 0x000fe20000011605 */
[----:B------:R-:W-:Y:S02]  /*1d290*/  IMAD.IADD R3, R3, 0x1, R7 ;  /* 0x0000000103037824 */ /* 0x000fe400078e0207 */
[----:B------:R-:W-:Y:S01]  /*1d2a0*/  IMAD R19, R19, c[0x0][0x388], RZ ;  /* 0x0000e20013137a24 */ /* 0x000fe200078e02ff */
[--C-:B------:R-:W-:Y:S01]  /*1d2b0*/  SHF.R.S32.HI R6, RZ, 0x1f, R0.reuse ;  /* 0x0000001fff067819 */ /* 0x100fe20000011400 */
[----:B------:R-:W-:Y:S02]  /*1d2c0*/  IMAD.MOV R5, RZ, RZ, -R0 ;  /* 0x000000ffff057224 */ /* 0x000fe400078e0a00 */
[----:B------:R-:W-:-:S04]  /*1d2d0*/  IMAD.WIDE.U32 R2, R0, c[0x0][0x3e0], R2 ;  /* 0x0000f80000027a25 */ /* 0x000fc800078e0002 */
[----:B------:R-:W-:Y:S02]  /*1d2e0*/  IMAD R5, R5, c[0x0][0x4e8], R4 ;  /* 0x00013a0005057a24 */ /* 0x000fe400078e0204 */
[----:B------:R-:W-:-:S03]  /*1d2f0*/  IMAD R6, R6, c[0x0][0x3e0], RZ ;  /* 0x0000f80006067a24 */ /* 0x000fc600078e02ff */
[----:B------:R-:W-:Y:S01]  /*1d300*/  SHF.R.S32.HI R4, RZ, 0x1f, R5 ;  /* 0x0000001fff047819 */ /* 0x000fe20000011405 */
[----:B------:R-:W-:-:S04]  /*1d310*/  IMAD R0, R0, c[0x0][0x3e4], R6 ;  /* 0x0000f90000007a24 */ /* 0x000fc800078e0206 */
[----:B------:R-:W-:Y:S02]  /*1d320*/  IMAD.IADD R3, R3, 0x1, R0 ;  /* 0x0000000103037824 */ /* 0x000fe400078e0200 */
[----:B------:R-:W-:Y:S02]  /*1d330*/  IMAD R0, R4, c[0x0][0x3d8], RZ ;  /* 0x0000f60004007a24 */ /* 0x000fe400078e02ff */
[----:B------:R-:W-:-:S04]  /*1d340*/  IMAD.WIDE.U32 R2, R5, c[0x0][0x3d8], R2 ;  /* 0x0000f60005027a25 */ /* 0x000fc800078e0002 */
[----:B------:R-:W-:Y:S01]  /*1d350*/  IMAD R0, R5, c[0x0][0x3dc], R0 ;  /* 0x0000f70005007a24 */ /* 0x000fe200078e0200 */
[----:B------:R-:W-:-:S03]  /*1d360*/  LEA R4, P0, R2, c[0x0][0x380], 0x1 ;  /* 0x0000e00002047a11 */ /* 0x000fc600078008ff */
[----:B------:R-:W-:Y:S02]  /*1d370*/  IMAD.IADD R3, R3, 0x1, R0 ;  /* 0x0000000103037824 */ /* 0x000fe400078e0200 */
[----:B------:R-:W2:Y:S01]  /*1d380*/  SHFL.IDX PT, R6, R4, RZ, 0x181f ;  /* 0x00181fff04067589 */ /* 0x000ea200000e0000 */
[----:B------:R-:W-:Y:S02]  /*1d390*/  IMAD.SHL.U32 R0, R8, 0x8, RZ ;  /* 0x0000000808007824 */ /* 0x000fe400078e00ff */
[----:B------:R-:W-:Y:S01]  /*1d3a0*/  LEA.HI.X R3, R2, c[0x0][0x384], R3, 0x1, P0 ;  /* 0x0000e10002037a11 */ /* 0x000fe200000f0c03 */
[----:B------:R-:W-:Y:S01]  /*1d3b0*/  IMAD R2, R12, 0x80, R9 ;  /* 0x000000800c027824 */ /* 0x000fe200078e0209 */
[----:B------:R-:W-:Y:S01]  /*1d3c0*/  SHFL.IDX PT, R5, R4, 0x1, 0x181f ;  /* 0x00381f0004057f89 */ /* 0x000fe200000e0000 */
[----:B------:R-:W-:Y:S02]  /*1d3d0*/  ISETP.GE.AND P5, PT, R0, c[0x0][0x3c8], PT ;  /* 0x0000f20000007a0c */ /* 0x000fe40003fa6270 */
[----:B------:R-:W-:Y:S01]  /*1d3e0*/  SHF.R.S32.HI R18, RZ, 0x1f, R0 ;  /* 0x0000001fff127819 */ /* 0x000fe20000011400 */
[----:B------:R-:W3:Y:S01]  /*1d3f0*/  SHFL.IDX PT, R7, R3, RZ, 0x181f ;  /* 0x00181fff03077589 */ /* 0x000ee200000e0000 */
[----:B------:R-:W-:-:S02]  /*1d400*/  ISETP.GE.OR P1, PT, R2, R19, P5 ;  /* 0x000000130200720c */ /* 0x000fc40002f26670 */
[C---:B------:R-:W-:Y:S01]  /*1d410*/  IADD3 R8, R2.reuse, 0x10, RZ ;  /* 0x0000001002087810 */ /* 0x040fe20007ffe0ff */
[----:B------:R-:W4:Y:S01]  /*1d420*/  SHFL.IDX PT, R9, R3, 0x1, 0x181f ;  /* 0x00381f0003097f89 */ /* 0x000f2200000e0000 */
[----:B------:R-:W-:Y:S02]  /*1d430*/  IADD3 R14, R2, 0x20, RZ ;  /* 0x00000020020e7810 */ /* 0x000fe40007ffe0ff */
[-C--:B------:R-:W-:Y:S01]  /*1d440*/  ISETP.GE.OR P0, PT, R8, R19.reuse, P5 ;  /* 0x000000130800720c */ /* 0x080fe20002f06670 */
[----:B------:R-:W-:Y:S01]  /*1d450*/  SHFL.IDX PT, R12, R3, 0x2, 0x181f ;  /* 0x00581f00030c7f89 */ /* 0x000fe200000e0000 */
[C---:B------:R-:W-:Y:S02]  /*1d460*/  IADD3 R10, R2.reuse, 0x40, RZ ;  /* 0x00000040020a7810 */ /* 0x040fe40007ffe0ff */
[----:B------:R-:W-:Y:S01]  /*1d470*/  IADD3 R13, R2, 0x30, RZ ;  /* 0x00000030020d7810 */ /* 0x000fe20007ffe0ff */
[----:B------:R-:W1:Y:S01]  /*1d480*/  SHFL.IDX PT, R8, R4, 0x2, 0x181f ;  /* 0x00581f0004087f89 */ /* 0x000e6200000e0000 */
[----:B------:R-:W-:-:S02]  /*1d490*/  ISETP.GE.OR P4, PT, R14, R19, P5 ;  /* 0x000000130e00720c */ /* 0x000fc40002f86670 */
[----:B--2---:R-:W-:Y:S01]  /*1d4a0*/  @!P1 LEA R6, P2, R0, R6, 0x1 ;  /* 0x0000000600069211 */ /* 0x004fe200078408ff */
[----:B------:R-:W-:Y:S01]  /*1d4b0*/  SHFL.IDX PT, R11, R4, 0x3, 0x181f ;  /* 0x00781f00040b7f89 */ /* 0x000fe200000e0000 */
[----:B------:R-:W-:-:S03]  /*1d4c0*/  ISETP.GE.OR P3, PT, R13, R19, P5 ;  /* 0x000000130d00720c */ /* 0x000fc60002f66670 */
[----:B------:R-:W-:Y:S01]  /*1d4d0*/  SHFL.IDX PT, R14, R3, 0x3, 0x181f ;  /* 0x00781f00030e7f89 */ /* 0x000fe200000e0000 */
[----:B---3--:R-:W-:-:S03]  /*1d4e0*/  @!P1 LEA.HI.X R7, R0, R7, R18, 0x1, P2 ;  /* 0x0000000700079211 */ /* 0x008fc600010f0c12 */
[----:B------:R-:W-:Y:S01]  /*1d4f0*/  SHFL.IDX PT, R13, R4, 0x5, 0x181f ;  /* 0x00b81f00040d7f89 */ /* 0x000fe200000e0000 */
[----:B------:R-:W-:-:S03]  /*1d500*/  ISETP.GE.OR P2, PT, R10, R19, P5 ;  /* 0x000000130a00720c */ /* 0x000fc60002f46670 */
[----:B------:R2:W-:Y:S04]  /*1d510*/  @!P1 ST.E.128 [R6.64], RZ ;  /* 0x000000ff06009985 */ /* 0x0005e8000c101d30 */
[----:B------:R-:W3:Y:S04]  /*1d520*/  SHFL.IDX PT, R10, R4, 0x4, 0x181f ;  /* 0x00981f00040a7f89 */ /* 0x000ee800000e0000 */
[----:B------:R-:W1:Y:S04]  /*1d530*/  SHFL.IDX PT, R17, R3, 0x4, 0x181f ;  /* 0x00981f0003117f89 */ /* 0x000e6800000e0000 */
[----:B------:R-:W1:Y:S04]  /*1d540*/  SHFL.IDX PT, R16, R3, 0x5, 0x181f ;  /* 0x00b81f0003107f89 */ /* 0x000e6800000e0000 */
[----:B------:R-:W-:Y:S04]  /*1d550*/  SHFL.IDX PT, R15, R3, 0x6, 0x181f ;  /* 0x00d81f00030f7f89 */ /* 0x000fe800000e0000 */
[----:B------:R-:W-:Y:S01]  /*1d560*/  SHFL.IDX PT, R3, R3, 0x7, 0x181f ;  /* 0x00f81f0003037f89 */ /* 0x000fe200000e0000 */
[----:B--2---:R-:W-:-:S02]  /*1d570*/  @!P0 LEA R6, P6, R0, R5, 0x1 ;  /* 0x0000000500068211 */ /* 0x004fc400078c08ff */
[----:B------:R-:W-:Y:S01]  /*1d580*/  IADD3 R7, R2, 0x50, RZ ;  /* 0x0000005002077810 */ /* 0x000fe20007ffe0ff */
[----:B------:R-:W2:Y:S03]  /*1d590*/  SHFL.IDX PT, R5, R4, 0x6, 0x181f ;  /* 0x00d81f0004057f89 */ /* 0x000ea600000e0000 */
[----:B------:R-:W-:Y:S01]  /*1d5a0*/  ISETP.GE.OR P1, PT, R7, R19, P5 ;  /* 0x000000130700720c */ /* 0x000fe20002f26670 */
[----:B------:R-:W2:Y:S01]  /*1d5b0*/  SHFL.IDX PT, R4, R4, 0x7, 0x181f ;  /* 0x00f81f0004047f89 */ /* 0x000ea200000e0000 */
[----:B----4-:R-:W-:Y:S02]  /*1d5c0*/  @!P0 LEA.HI.X R7, R0, R9, R18, 0x1, P6 ;  /* 0x0000000900078211 */ /* 0x010fe400030f0c12 */
[----:B------:R-:W-:Y:S02]  /*1d5d0*/  IADD3 R9, R2, 0x60, RZ ;  /* 0x0000006002097810 */ /* 0x000fe40007ffe0ff */
[----:B-1----:R-:W-:Y:S01]  /*1d5e0*/  @!P4 LEA R8, P6, R0, R8, 0x1 ;  /* 0x000000080008c211 */ /* 0x002fe200078c08ff */
[----:B------:R1:W-:Y:S01]  /*1d5f0*/  @!P0 ST.E.128 [R6.64], RZ ;  /* 0x000000ff06008985 */ /* 0x0003e2000c101d30 */
[----:B------:R-:W-:-:S02]  /*1d600*/  ISETP.GE.OR P0, PT, R9, R19, P5 ;  /* 0x000000130900720c */ /* 0x000fc40002f06670 */
[----:B------:R-:W-:Y:S02]  /*1d610*/  @!P4 LEA.HI.X R9, R0, R12, R18, 0x1, P6 ;  /* 0x0000000c0009c211 */ /* 0x000fe400030f0c12 */
[----:B------:R-:W-:-:S03]  /*1d620*/  IADD3 R2, R2, 0x70, RZ ;  /* 0x0000007002027810 */ /* 0x000fc60007ffe0ff */
[----:B------:R4:W-:Y:S01]  /*1d630*/  @!P4 ST.E.128 [R8.64], RZ ;  /* 0x000000ff0800c985 */ /* 0x0009e2000c101d30 */
[----:B------:R-:W-:Y:S02]  /*1d640*/  ISETP.GE.OR P5, PT, R2, R19, P5 ;  /* 0x000000130200720c */ /* 0x000fe40002fa6670 */
[C---:B---3--:R-:W-:Y:S02]  /*1d650*/  @!P2 LEA R10, P4, R0.reuse, R10, 0x1 ;  /* 0x0000000a000aa211 */ /* 0x048fe400078808ff */
[C---:B-1----:R-:W-:Y:S02]  /*1d660*/  @!P3 LEA R6, P6, R0.reuse, R11, 0x1 ;  /* 0x0000000b0006b211 */ /* 0x042fe400078c08ff */
[C-C-:B------:R-:W-:Y:S02]  /*1d670*/  @!P2 LEA.HI.X R11, R0.reuse, R17, R18.reuse, 0x1, P4 ;  /* 0x00000011000ba211 */ /* 0x140fe400020f0c12 */
[C---:B------:R-:W-:Y:S02]  /*1d680*/  @!P3 LEA.HI.X R7, R0.reuse, R14, R18, 0x1, P6 ;  /* 0x0000000e0007b211 */ /* 0x040fe400030f0c12 */
[----:B----4-:R-:W-:-:S03]  /*1d690*/  @!P1 LEA R8, P6, R0, R13, 0x1 ;  /* 0x0000000d00089211 */ /* 0x010fc600078c08ff */
[----:B------:R2:W-:Y:S01]  /*1d6a0*/  @!P3 ST.E.128 [R6.64], RZ ;  /* 0x000000ff0600b985 */ /* 0x0005e2000c101d30 */
[----:B------:R-:W-:-:S03]  /*1d6b0*/  @!P1 LEA.HI.X R9, R0, R16, R18, 0x1, P6 ;  /* 0x0000001000099211 */ /* 0x000fc600030f0c12 */
[----:B------:R1:W-:Y:S04]  /*1d6c0*/  @!P2 ST.E.128 [R10.64], RZ ;  /* 0x000000ff0a00a985 */ /* 0x0003e8000c101d30 */
[----:B------:R1:W-:Y:S01]  /*1d6d0*/  @!P1 ST.E.128 [R8.64], RZ ;  /* 0x000000ff08009985 */ /* 0x0003e2000c101d30 */
[----:B--2---:R-:W-:-:S04]  /*1d6e0*/  @!P0 LEA R6, P3, R0, R5, 0x1 ;  /* 0x0000000500068211 */ /* 0x004fc800078608ff */
[----:B------:R-:W-:-:S05]  /*1d6f0*/  @!P0 LEA.HI.X R7, R0, R15, R18, 0x1, P3 ;  /* 0x0000000f00078211 */ /* 0x000fca00018f0c12 */
[----:B------:R1:W-:Y:S01]  /*1d700*/  @!P0 ST.E.128 [R6.64], RZ ;  /* 0x000000ff06008985 */ /* 0x0003e2000c101d30 */
[----:B------:R-:W-:Y:S05]  /*1d710*/  @P5 EXIT ;  /* 0x000000000000594d */ /* 0x000fea0003800000 */
[----:B------:R-:W-:-:S04]  /*1d720*/  LEA R2, P0, R0, R4, 0x1 ;  /* 0x0000000400027211 */ /* 0x000fc800078008ff */
[----:B------:R-:W-:-:S05]  /*1d730*/  LEA.HI.X R3, R0, R3, R18, 0x1, P0 ;  /* 0x0000000300037211 */ /* 0x000fca00000f0c12 */
[----:B------:R-:W-:Y:S01]  /*1d740*/  ST.E.128 [R2.64], RZ ;  /* 0x000000ff02007985 */ /* 0x000fe2000c101d30 */
[----:B------:R-:W-:Y:S05]  /*1d750*/  EXIT ;  /* 0x000000000000794d */ /* 0x000fea0003800000 */
.L_x_219:
        /* <DEDUP_REMOVED lines=10> */
.L_x_801:


//--------------------- .text._ZN7cutlass13device_kernelIN5flash19enable_sm80_to_sm89INS1_16FlashAttnFwdSm80INS1_25CollectiveMainloopFwdSm80ILi4ELi1ELb0EN4cute5tupleIJNS5_1CILi128EEENS7_ILi96EEENS7_ILi64EEEEEELi64ENS_6half_tEfNS_4arch4Sm80ELb0ELb1ELb1ELb1ELb1ELb0ELb1ELb0EEENS1_21CollectiveEpilogueFwdINS6_IJS8_SA_S9_EEENS6_IJNS7_ILi1EEESI_SI_EEESC_SE_Li128ELb1ELb1ELb0ELb0EEENS1_19SingleTileSchedulerILb1ELb0ELb1ELi128EEEEEEEEEvNT_6ParamsE --------------------------
	.section	.text._ZN7cutlass13device_kernelIN5flash19enable_sm80_to_sm89INS1_16FlashAttnFwdSm80INS1_25CollectiveMainloopFwdSm80ILi4ELi1ELb0EN4cute5tupleIJNS5_1CILi128EEENS7_ILi96EEENS7_ILi64EEEEEELi64ENS_6half_tEfNS_4arch4Sm80ELb0ELb1ELb1ELb1ELb1ELb0ELb1ELb0EEENS1_21CollectiveEpilogueFwdINS6_IJS8_SA_S9_EEENS6_IJNS7_ILi1EEESI_SI_EEESC_SE_Li128ELb1ELb1ELb0ELb0EEENS1_19SingleTileSchedulerILb1ELb0ELb1ELi128EEEEEEEEEvNT_6ParamsE,"ax",@progbits
	.sectioninfo	@"SHI_REGISTERS=255"
	.align	128
.text._ZN7cutlass13device_kernelIN5flash19enable_sm80_to_sm89INS1_16FlashAttnFwdSm80INS1_25CollectiveMainloopFwdSm80ILi4ELi1ELb0EN4cute5tupleIJNS5_1CILi128EEENS7_ILi96EEENS7_ILi64EEEEEELi64ENS_6half_tEfNS_4arch4Sm80ELb0ELb1ELb1ELb1ELb1ELb0ELb1ELb0EEENS1_21CollectiveEpilogueFwdINS6_IJS8_SA_S9_EEENS6_IJNS7_ILi1EEESI_SI_EEESC_SE_Li128ELb1ELb1ELb0ELb0EEENS1_19SingleTileSchedulerILb1ELb0ELb1ELi128EEEEEEEEEvNT_6ParamsE:
        .type           _ZN7cutlass13device_kernelIN5flash19enable_sm80_to_sm89INS1_16FlashAttnFwdSm80INS1_25CollectiveMainloopFwdSm80ILi4ELi1ELb0EN4cute5tupleIJNS5_1CILi128EEENS7_ILi96EEENS7_ILi64EEEEEELi64ENS_6half_tEfNS_4arch4Sm80ELb0ELb1ELb1ELb1ELb1ELb0ELb1ELb0EEENS1_21CollectiveEpilogueFwdINS6_IJS8_SA_S9_EEENS6_IJNS7_ILi1EEESI_SI_EEESC_SE_Li128ELb1ELb1ELb0ELb0EEENS1_19SingleTileSchedulerILb1ELb0ELb1ELi128EEEEEEEEEvNT_6ParamsE,@function
        .size           _ZN7cutlass13device_kernelIN5flash19enable_sm80_to_sm89INS1_16FlashAttnFwdSm80INS1_25CollectiveMainloopFwdSm80ILi4ELi1ELb0EN4cute5tupleIJNS5_1CILi128EEENS7_ILi96EEENS7_ILi64EEEEEELi64ENS_6half_tEfNS_4arch4Sm80ELb0ELb1ELb1ELb1ELb1ELb0ELb1ELb0EEENS1_21CollectiveEpilogueFwdINS6_IJS8_SA_S9_EEENS6_IJNS7_ILi1EEESI_SI_EEESC_SE_Li128ELb1ELb1ELb0ELb0EEENS1_19SingleTileSchedulerILb1ELb0ELb1ELi128EEEEEEEEEvNT_6ParamsE,(.L_x_802 - _ZN7cutlass13device_kernelIN5flash19enable_sm80_to_sm89INS1_16FlashAttnFwdSm80INS1_25CollectiveMainloopFwdSm80ILi4ELi1ELb0EN4cute5tupleIJNS5_1CILi128EEENS7_ILi96EEENS7_ILi64EEEEEELi64ENS_6half_tEfNS_4arch4Sm80ELb0ELb1ELb1ELb1ELb1ELb0ELb1ELb0EEENS1_21CollectiveEpilogueFwdINS6_IJS8_SA_S9_EEENS6_IJNS7_ILi1EEESI_SI_EEESC_SE_Li128ELb1ELb1ELb0ELb0EEENS1_19SingleTileSchedulerILb1ELb0ELb1ELi128EEEEEEEEEvNT_6ParamsE)
        .other          _ZN7cutlass13device_kernelIN5flash19enable_sm80_to_sm89INS1_16FlashAttnFwdSm80INS1_25CollectiveMainloopFwdSm80ILi4ELi1ELb0EN4cute5tupleIJNS5_1CILi128EEENS7_ILi96EEENS7_ILi64EEEEEELi64ENS_6half_tEfNS_4arch4Sm80ELb0ELb1ELb1ELb1ELb1ELb0ELb1ELb0EEENS1_21CollectiveEpilogueFwdINS6_IJS8_SA_S9_EEENS6_IJNS7_ILi1EEESI_SI_EEESC_SE_Li128ELb1ELb1ELb0ELb0EEENS1_19SingleTileSchedulerILb1ELb0ELb1ELi128EEEEEEEEEvNT_6ParamsE,@"STO_CUDA_ENTRY STV_DEFAULT"
_ZN7cutlass13device_kernelIN5flash19enable_sm80_to_sm89INS1_16FlashAttnFwdSm80INS1_25CollectiveMainloopFwdSm80ILi4ELi1ELb0EN4cute5tupleIJNS5_1CILi128EEENS7_ILi96EEENS7_ILi64EEEEEELi64ENS_6half_tEfNS_4arch4Sm80ELb0ELb1ELb1ELb1ELb1ELb0ELb1ELb0EEENS1_21CollectiveEpilogueFwdINS6_IJS8_SA_S9_EEENS6_IJNS7_ILi1EEESI_SI_EEESC_SE_Li128ELb1ELb1ELb0ELb0EEENS1_19SingleTileSchedulerILb1ELb0ELb1ELi128EEEEEEEEEvNT_6ParamsE:
        /* <DEDUP_REMOVED lines=21> */
.L_x_221:
        /* <DEDUP_REMOVED lines=13> */
.L_x_223:
[----:B------:R-:W-:Y:S02]  /*0220*/  ULDC UR5, c[0x0][0x54c] ;  /* 0x0001530000057ab9 */ /* 0x000fe40000000800 */
.L_x_222:
[----:B------:R-:W-:Y:S02]  /*0230*/  ULDC UR4, c[0x0][0x548] ;  /* 0x0001520000047ab9 */ /* 0x000fe40000000800 */
[----:B------:R-:W-:-:S02]  /*0240*/  USHF.L.U32 UR18, UR18, 0x7, URZ ;  /* 0x0000000712127899 */ /* 0x000fc4000800063f */
[----:B------:R-:W-:-:S04]  /*0250*/  UIMAD UR4, UR5, UR4, URZ ;  /* 0x00000004050472a4 */ /* 0x000fc8000f8e023f */
[----:B------:R-:W-:-:S04]  /*0260*/  UISETP.GE.AND UP0, UPT, UR18, UR4, UPT ;  /* 0x000000041200728c */ /* 0x000fc8000bf06270 */
[----:B------:R-:W-:Y:S01]  /*0270*/  USEL UR16, UR16, 0xffffffff, !UP0 ;  /* 0xffffffff10107887 */ /* 0x000fe2000c000000 */
[----:B------:R-:W-:Y:S05]  /*0280*/  BRA `(.L_x_224) ;  /* 0x000001b000007947 */ /* 0x000fea0003800000 */
.L_x_220:
        /* <DEDUP_REMOVED lines=8> */
.L_x_225:
        /* <DEDUP_REMOVED lines=13> */
.L_x_227:
[----:B------:R-:W-:Y:S02]  /*03e0*/  ULDC UR5, c[0x0][0x54c] ;  /* 0x0001530000057ab9 */ /* 0x000fe40000000800 */
.L_x_226:
[----:B------:R-:W-:Y:S02]  /*03f0*/  ULDC UR4, c[0x0][0x548] ;  /* 0x0001520000047ab9 */ /* 0x000fe40000000800 */
[----:B------:R-:W-:-:S02]  /*0400*/  USHF.L.U32 UR18, UR18, 0x7, URZ ;  /* 0x0000000712127899 */ /* 0x000fc4000800063f */
[----:B------:R-:W-:-:S04]  /*0410*/  UIMAD UR4, UR5, UR4, URZ ;  /* 0x00000004050472a4 */ /* 0x000fc8000f8e023f */
[----:B------:R-:W-:-:S04]  /*0420*/  UISETP.GE.AND UP0, UPT, UR18, UR4, UPT ;  /* 0x000000041200728c */ /* 0x000fc8000bf06270 */
[----:B------:R-:W-:-:S06]  /*0430*/  USEL UR16, UR16, 0xffffffff, !UP0 ;  /* 0xffffffff10107887 */ /* 0x000fcc000c000000 */
.L_x_224:
[----:B------:R-:W-:-:S13]  /*0440*/  ISETP.LE.AND P0, PT, RZ, UR16, PT ;  /* 0x00000010ff007c0c */ /* 0x000fda000bf03270 */
[----:B------:R-:W-:Y:S05]  /*0450*/  @!P0 EXIT ;  /* 0x000000000000894d */ /* 0x000fea0003800000 */
[----:B------:R-:W-:Y:S02]  /*0460*/  ULDC.64 UR8, c[0x0][0x370] ;  /* 0x0000dc0000087ab9 */ /* 0x000fe40000000a00 */
[----:B------:R-:W-:Y:S02]  /*0470*/  UISETP.NE.U32.AND UP2, UPT, URZ, UR8, UPT ;  /* 0x000000083f00728c */ /* 0x000fe4000bf45070 */
[----:B------:R-:W-:Y:S02]  /*0480*/  ULDC.64 UR4, c[0x0][0x360] ;  /* 0x0000d80000047ab9 */ /* 0x000fe40000000a00 */
[----:B------:R-:W-:Y:S02]  /*0490*/  UISETP.NE.U32.AND UP0, UPT, URZ, UR4, UPT ;  /* 0x000000043f00728c */ /* 0x000fe4000bf05070 */
[----:B------:R-:W-:Y:S02]  /*04a0*/  ULDC.64 UR6, c[0x0][0x348] ;  /* 0x0000d20000067ab9 */ /* 0x000fe40000000a00 */
[----:B------:R-:W-:-:S02]  /*04b0*/  UISETP.NE.AND.EX UP2, UPT, URZ, UR9, UPT, UP2 ;  /* 0x000000093f00728c */ /* 0x000fc4000bf45320 */
[----:B------:R-:W-:Y:S02]  /*04c0*/  UISETP.NE.U32.AND UP1, UPT, URZ, UR6, UPT ;  /* 0x000000063f00728c */ /* 0x000fe4000bf25070 */
[----:B------:R-:W-:Y:S02]  /*04d0*/  UISETP.NE.AND.EX UP0, UPT, URZ, UR5, UPT, UP0 ;  /* 0x000000053f00728c */ /* 0x000fe4000bf05300 */
[----:B------:R-:W-:Y:S01]  /*04e0*/  UISETP.NE.AND.EX UP1, UPT, URZ, UR7, UPT, UP1 ;  /* 0x000000073f00728c */ /* 0x000fe2000bf25310 */
[----:B------:R-:W-:Y:S01]  /*04f0*/  PLOP3.LUT P2, PT, PT, PT, UP2, 0x80, 0x0 ;  /* 0x000000000000781c */ /* 0x000fe20003f4f028 */
[----:B------:R-:W-:Y:S02]  /*0500*/  ULDC.64 UR8, c[0x0][0x370] ;  /* 0x0000dc0000087ab9 */ /* 0x000fe40000000a00 */
[----:B------:R-:W-:Y:S01]  /*0510*/  ULDC.64 UR6, c[0x0][0x348] ;  /* 0x0000d20000067ab9 */ /* 0x000fe20000000a00 */
[----:B------:R-:W-:Y:S01]  /*0520*/  PLOP3.LUT P0, PT, PT, PT, UP0, 0x80, 0x0 ;  /* 0x000000000000781c */ /* 0x000fe20003f0f008 */
[----:B------:R-:W-:Y:S01]  /*0530*/  ULDC.64 UR4, c[0x0][0x360] ;  /* 0x0000d80000047ab9 */ /* 0x000fe20000000a00 */
[----:B------:R-:W-:Y:S01]  /*0540*/  PLOP3.LUT P1, PT, PT, PT, UP1, 0x80, 0x0 ;  /* 0x000000000000781c */ /* 0x000fe20003f2f018 */
[----:B------:R-:W-:-:S02]  /*0550*/  @UP2 UIMAD.WIDE UR8, UR16, UR13, UR8 ;  /* 0x0000000d100822a5 */ /* 0x000fc4000f8e0208 */
[----:B------:R-:W-:Y:S02]  /*0560*/  @UP0 UIMAD.WIDE UR4, UR16, UR13, UR4 ;  /* 0x0000000d100402a5 */ /* 0x000fe4000f8e0204 */
[----:B------:R-:W-:Y:S02]  /*0570*/  UIMAD.WIDE UR6, UR16, UR13, UR6 ;  /* 0x0000000d100672a5 */ /* 0x000fe4000f8e0206 */
[----:B------:R-:W-:Y:S02]  /*0580*/  IMAD.U32 R3, RZ, RZ, UR9 ;  /* 0x00000009ff037e24 */ /* 0x000fe4000f8e00ff */
[----:B------:R-:W-:Y:S01]  /*0590*/  IMAD.U32 R2, RZ, RZ, UR8 ;  /* 0x00000008ff027e24 */ /* 0x000fe2000f8e00ff */
[----:B------:R-:W-:Y:S01]  /*05a0*/  MOV R4, UR4 ;  /* 0x0000000400047c02 */ /* 0x000fe20008000f00 */
[----:B------:R-:W-:Y:S01]  /*05b0*/  IMAD.U32 R5, RZ, RZ, UR5 ;  /* 0x00000005ff057e24 */ /* 0x000fe2000f8e00ff */
[----:B------:R-:W-:Y:S01]  /*05c0*/  MOV R6, UR6 ;  /* 0x0000000600067c02 */ /* 0x000fe20008000f00 */
[----:B------:R-:W-:Y:S01]  /*05d0*/  IMAD.U32 R7, RZ, RZ, UR7 ;  /* 0x00000007ff077e24 */ /* 0x000fe2000f8e00ff */
[----:B------:R1:W2:Y:S04]  /*05e0*/  @P2 LDG.E R3, [R2.64] ;  /* 0x0000003202032981 */ /* 0x0002a8000c1e1900 */
[----:B------:R-:W3:Y:S04]  /*05f0*/  @P0 LDG.E R0, [R4.64] ;  /* 0x0000003204000981 */ /* 0x000ee8000c1e1900 */
[----:B-1----:R-:W4:Y:S01]  /*0600*/  @P1 LDG.E R2, [R6.64] ;  /* 0x0000003206021981 */ /* 0x002f22000c1e1900 */
[----:B------:R-:W1:Y:S01]  /*0610*/  S2UR UR11, SR_CTAID.Y ;  /* 0x00000000000b79c3 */ /* 0x000e620000002600 */
[----:B------:R-:W-:-:S02]  /*0620*/  UMOV UR14, URZ ;  /* 0x0000003f000e7c82 */ /* 0x000fc40008000000 */
[----:B------:R-:W-:Y:S02]  /*0630*/  ULDC UR15, c[0x0][0x168] ;  /* 0x00005a00000f7ab9 */ /* 0x000fe40000000800 */
[----:B------:R-:W-:Y:S02]  /*0640*/  UMOV UR9, URZ ;  /* 0x0000003f00097c82 */ /* 0x000fe40008000000 */
[----:B------:R-:W-:Y:S02]  /*0650*/  ULDC UR4, c[0x0][0x2ac] ;  /* 0x0000ab0000047ab9 */ /* 0x000fe40000000800 */
[----:B------:R-:W-:Y:S02]  /*0660*/  ULDC UR8, c[0x0][0x1d0] ;  /* 0x0000740000087ab9 */ /* 0x000fe40000000800 */
[----:B------:R-:W-:Y:S02]  /*0670*/  UIMAD UR8, UR4, UR8, URZ ;  /* 0x00000008040872a4 */ /* 0x000fe4000f8e023f */
[----:B-1----:R-:W-:Y:S01]  /*0680*/  USHF.R.S32.HI UR10, URZ, 0x1f, UR11 ;  /* 0x0000001f3f0a7899 */ /* 0x002fe2000801140b */
[----:B--2---:R1:W2:Y:S08]  /*0690*/  @P2 R2UR UR14, R3 ;  /* 0x00000000030e23c2 */ /* 0x0042b000000e0000 */
[----:B---3--:R1:W3:Y:S08]  /*06a0*/  @P0 R2UR UR15, R0 ;  /* 0x00000000000f03c2 */ /* 0x0082f000000e0000 */
[----:B----4-:R1:W4:Y:S02]  /*06b0*/  @P1 R2UR UR9, R2 ;  /* 0x00000000020913c2 */ /* 0x01032400000e0000 */
[----:B-1--4-:R-:W-:Y:S05]  /*06c0*/  @P0 BRA `(.L_x_228) ;  /* 0x0000006000000947 */ /* 0x012fea0003800000 */
[----:B--2---:R-:W-:Y:S05]  /*06d0*/  @!P1 BRA `(.L_x_228) ;  /* 0x0000005000009947 */ /* 0x004fea0003800000 */
[----:B------:R-:W2:Y:S04]  /*06e0*/  LDG.E R2, [R6.64] ;  /* 0x0000003206027981 */ /* 0x000ea8000c1e1900 */
[----:B------:R-:W4:Y:S01]  /*06f0*/  LDG.E R0, [R6.64+0x4] ;  /* 0x0000043206007981 */ /* 0x000f22000c1e1900 */
[----:B--23--:R-:W1:Y:S08]  /*0700*/  R2UR UR15, R2 ;  /* 0x00000000020f73c2 */ /* 0x00ce7000000e0000 */
[----:B----4-:R-:W1:Y:S02]  /*0710*/  R2UR UR4, R0 ;  /* 0x00000000000473c2 */ /* 0x010e6400000e0000 */
[----:B-1----:R-:W-:-:S06]  /*0720*/  UIADD3 UR15, -UR15, UR4, URZ ;  /* 0x000000040f0f7290 */ /* 0x002fcc000fffe13f */
.L_x_228:
[----:B--2---:R-:W-:-:S04]  /*0730*/  ISETP.NE.U32.AND P0, PT, RZ, c[0x0][0x368], PT ;  /* 0x0000da00ff007a0c */ /* 0x004fc80003f05070 */
[----:B------:R-:W-:-:S13]  /*0740*/  ISETP.NE.AND.EX P0, PT, RZ, c[0x0][0x36c], PT, P0 ;  /* 0x0000db00ff007a0c */ /* 0x000fda0003f05300 */
[----:B------:R-:W-:Y:S05]  /*0750*/  @!P0 BRA `(.L_x_229) ;  /* 0x0000007000008947 */ /* 0x000fea0003800000 */
[----:B------:R-:W-:Y:S02]  /*0760*/  ULDC.64 UR4, c[0x0][0x368] ;  /* 0x0000da0000047ab9 */ /* 0x000fe40000000a00 */
[----:B------:R-:W-:-:S06]  /*0770*/  UIMAD.WIDE UR4, UR16, UR13, UR4 ;  /* 0x0000000d100472a5 */ /* 0x000fcc000f8e0204 */
[----:B------:R-:W-:Y:S02]  /*0780*/  MOV R2, UR4 ;  /* 0x0000000400027c02 */ /* 0x000fe40008000f00 */
[----:B------:R-:W-:-:S05]  /*0790*/  MOV R3, UR5 ;  /* 0x0000000500037c02 */ /* 0x000fca0008000f00 */
[----:B------:R-:W2:Y:S02]  /*07a0*/  LDG.E R0, [R2.64] ;  /* 0x0000003202007981 */ /* 0x000ea4000c1e1900 */
[----:B--2---:R1:W2:Y:S02]  /*07b0*/  R2UR UR8, R0 ;  /* 0x00000000000873c2 */ /* 0x0042a400000e0000 */
[----:B-12---:R-:W-:Y:S05]  /*07c0*/  BRA `(.L_x_230) ;  /* 0x000000c000007947 */ /* 0x006fea0003800000 */
.L_x_229:
[----:B------:R-:W-:-:S04]  /*07d0*/  ISETP.NE.U32.AND P0, PT, RZ, c[0x0][0x350], PT ;  /* 0x0000d400ff007a0c */ /* 0x000fc80003f05070 */
[----:B------:R-:W-:-:S13]  /*07e0*/  ISETP.NE.AND.EX P0, PT, RZ, c[0x0][0x354], PT, P0 ;  /* 0x0000d500ff007a0c */ /* 0x000fda0003f05300 */
[----:B------:R-:W-:Y:S05]  /*07f0*/  @!P0 BRA `(.L_x_230) ;  /* 0x0000009000008947 */ /* 0x000fea0003800000 */
[----:B------:R-:W-:Y:S02]  /*0800*/  ULDC.64 UR4, c[0x0][0x350] ;  /* 0x0000d40000047ab9 */ /* 0x000fe40000000a00 */
[----:B------:R-:W-:-:S06]  /*0810*/  UIMAD.WIDE UR4, UR16, UR13, UR4 ;  /* 0x0000000d100472a5 */ /* 0x000fcc000f8e0204 */
[----:B------:R-:W-:Y:S02]  /*0820*/  MOV R2, UR4 ;  /* 0x0000000400027c02 */ /* 0x000fe40008000f00 */
[----:B------:R-:W-:-:S05]  /*0830*/  MOV R3, UR5 ;  /* 0x0000000500037c02 */ /* 0x000fca0008000f00 */
[----:B------:R-:W2:Y:S04]  /*0840*/  LDG.E R4, [R2.64] ;  /* 0x0000003202047981 */ /* 0x000ea8000c1e1900 */
[----:B------:R-:W4:Y:S01]  /*0850*/  LDG.E R0, [R2.64+0x4] ;  /* 0x0000043202007981 */ /* 0x000f22000c1e1900 */
[----:B--2---:R-:W1:Y:S08]  /*0860*/  R2UR UR4, R4 ;  /* 0x00000000040473c2 */ /* 0x004e7000000e0000 */
[----:B----4-:R-:W1:Y:S02]  /*0870*/  R2UR UR8, R0 ;  /* 0x00000000000873c2 */ /* 0x010e6400000e0000 */
[----:B-1----:R-:W-:-:S06]  /*0880*/  UIADD3 UR8, -UR4, UR8, URZ ;  /* 0x0000000804087290 */ /* 0x002fcc000fffe13f */
.L_x_230:
[----:B------:R-:W-:Y:S02]  /*0890*/  ULDC UR4, c[0x0][0x2c4] ;  /* 0x0000b10000047ab9 */ /* 0x000fe40000000800 */
[----:B------:R-:W-:-:S02]  /*08a0*/  UISETP.NE.AND UP0, UPT, UR4, 0x1, UPT ;  /* 0x000000010400788c */ /* 0x000fc4000bf05270 */
[----:B------:R-:W-:Y:S02]  /*08b0*/  ULDC.64 UR6, c[0x0][0x2c8] ;  /* 0x0000b20000067ab9 */ /* 0x000fe40000000a00 */
[----:B------:R-:W-:Y:S02]  /*08c0*/  UIADD3 UR12, UR18, 0x7f, URZ ;  /* 0x0000007f120c7890 */ /* 0x000fe4000fffe03f */
[----:B------:R-:W-:Y:S02]  /*08d0*/  ULDC.64 UR4, c[0x0][0x328] ;  /* 0x0000ca0000047ab9 */ /* 0x000fe40000000a00 */
[----:B------:R-:W-:Y:S02]  /*08e0*/  UP2UR UR35, UPR, URZ, 0x1 ;  /* 0x000000013f237883 */ /* 0x000fe40008000000 */
[----:B------:R-:W-:Y:S02]  /*08f0*/  UIADD3 UR8, -UR14, UR8, URZ ;  /* 0x000000080e087290 */ /* 0x000fe4000fffe13f */
[----:B------:R-:W-:-:S04]  /*0900*/  @UP0 UIADD3 UR20, UR18, 0x7f, URZ ;  /* 0x0000007f12140890 */ /* 0x000fc8000fffe03f */
[----:B------:R-:W-:Y:S02]  /*0910*/  UIMAD.WIDE.U32 UR20, UR20, UR6, URZ ;  /* 0x00000006141472a5 */ /* 0x000fe4000f8e003f */
[----:B---3--:R-:W-:Y:S02]  /*0920*/  UIADD3 UR6, UR8, 0x1, -UR15 ;  /* 0x0000000108067890 */ /* 0x008fe4000fffe80f */
[----:B------:R-:W-:Y:S02]  /*0930*/  @UP0 USHF.R.U32.HI UR12, URZ, UR7, UR21 ;  /* 0x000000073f0c0299 */ /* 0x000fe40008011615 */
[----:B------:R-:W-:Y:S02]  /*0940*/  UISETP.GE.AND UP0, UPT, UR5, 0x1, UPT ;  /* 0x000000010500788c */ /* 0x000fe4000bf06270 */
[----:B------:R-:W-:Y:S02]  /*0950*/  UIADD3 UR6, UR6, UR12, URZ ;  /* 0x0000000c06067290 */ /* 0x000fe4000fffe03f */
[----:B------:R-:W-:-:S02]  /*0960*/  UP2UR UR34, UPR, URZ, 0x1 ;  /* 0x000000013f227883 */ /* 0x000fc40008000000 */
[----:B------:R-:W-:Y:S01]  /*0970*/  PLOP3.LUT P0, PT, PT, PT, UP0, 0x40, 0x0 ;  /* 0x000000000000781c */ /* 0x000fe20003f0e808 */
[----:B------:R-:W-:-:S12]  /*0980*/  UIADD3 UR4, UR6, UR4, URZ ;  /* 0x0000000406047290 */ /* 0x000fd8000fffe03f */
[----:B------:R-:W-:Y:S05]  /*0990*/  @P0 BRA `(.L_x_231) ;  /* 0x0000014000000947 */ /* 0x000fea0003800000 */
[----:B------:R-:W-:Y:S01]  /*09a0*/  ISETP.LT.AND P0, PT, RZ, UR6, PT ;  /* 0x00000006ff007c0c */ /* 0x000fe2000bf01270 */
[----:B------:R-:W-:-:S12]  /*09b0*/  UIADD3 UR12, UR6, -0x1, URZ ;  /* 0xffffffff060c7890 */ /* 0x000fd8000fffe03f */
        /* <DEDUP_REMOVED lines=9> */
.L_x_232:
[----:B------:R-:W-:Y:S02]  /*0a50*/  UISETP.NE.AND UP0, UPT, UR5, 0x1, UPT ;  /* 0x000000010500788c */ /* 0x000fe4000bf05270 */
[----:B------:R-:W-:Y:S02]  /*0a60*/  ULDC.64 UR6, c[0x0][0x330] ;  /* 0x0000cc0000067ab9 */ /* 0x000fe40000000a00 */
[----:B------:R-:W-:-:S07]  /*0a70*/  UIMAD.WIDE.U32 UR20, UR12, UR6, URZ ;  /* 0x000000060c1472a5 */ /* 0x000fce000f8e003f */
[----:B------:R-:W-:Y:S02]  /*0a80*/  @UP0 UMOV UR17, UR21 ;  /* 0x0000001500110c82 */ /* 0x000fe40008000000 */
[----:B------:R-:W-:Y:S02]  /*0a90*/  @UP0 USHF.R.U32.HI UR12, URZ, UR7, UR17 ;  /* 0x000000073f0c0299 */ /* 0x000fe40008011611 */
.L_x_233:
[----:B------:R-:W-:Y:S02]  /*0aa0*/  ULDC UR6, c[0x0][0x32c] ;  /* 0x0000cb0000067ab9 */ /* 0x000fe40000000800 */
[----:B------:R-:W-:-:S04]  /*0ab0*/  UIMAD UR6, UR12, UR5, UR6 ;  /* 0x000000050c0672a4 */ /* 0x000fc8000f8e0206 */
[----:B------:R-:W-:-:S04]  /*0ac0*/  UISETP.LT.AND UP0, UPT, UR4, UR6, UPT ;  /* 0x000000060400728c */ /* 0x000fc8000bf01270 */
[----:B------:R-:W-:Y:S02]  /*0ad0*/  USEL UR4, UR4, UR6, UP0 ;  /* 0x0000000604047287 */ /* 0x000fe40008000000 */
.L_x_231:
[----:B------:R-:W-:Y:S02]  /*0ae0*/  UISETP.NE.AND UP0, UPT, UR35, URZ, UPT ;  /* 0x0000003f2300728c */ /* 0x000fe4000bf05270 */
[----:B------:R-:W-:Y:S02]  /*0af0*/  UIADD3 UR22, UR4, 0x5f, URZ ;  /* 0x0000005f04167890 */ /* 0x000fe4000fffe03f */
[----:B------:R-:W-:Y:S02]  /*0b00*/  ULDC.64 UR6, c[0x0][0x2c8] ;  /* 0x0000b20000067ab9 */ /* 0x000fe40000000a00 */
[----:B------:R-:W-:Y:S02]  /*0b10*/  UIMAD.WIDE.U32 UR24, UR18, UR6, URZ ;  /* 0x00000006121872a5 */ /* 0x000fe4000f8e003f */
[----:B------:R-:W-:Y:S02]  /*0b20*/  UIMAD.WIDE UR22, UR22, 0x2aaaaaab, URZ ;  /* 0x2aaaaaab161678a5 */ /* 0x000fe4000f8e023f */
[----:B------:R-:W-:-:S02]  /*0b30*/  UIADD3 UR20, UR8, 0x5f, URZ ;  /* 0x0000005f08147890 */ /* 0x000fc4000fffe03f */
[----:B------:R-:W-:Y:S02]  /*0b40*/  UISETP.GE.AND UP2, UPT, UR5, 0x1, UPT ;  /* 0x000000010500788c */ /* 0x000fe4000bf46270 */
[----:B------:R-:W-:Y:S02]  /*0b50*/  UIMAD.WIDE UR20, UR20, 0x2aaaaaab, URZ ;  /* 0x2aaaaaab141478a5 */ /* 0x000fe4000f8e023f */
[----:B------:R-:W-:Y:S02]  /*0b60*/  @UP0 UMOV UR17, UR25 ;  /* 0x0000001900110c82 */ /* 0x000fe40008000000 */
[----:B------:R-:W-:Y:S01]  /*0b70*/  UMOV UR4, UR18 ;  /* 0x0000001200047c82 */ /* 0x000fe20008000000 */
[----:B------:R-:W-:Y:S01]  /*0b80*/  PLOP3.LUT P0, PT, PT, PT, UP2, 0x40, 0x0 ;  /* 0x000000000000781c */ /* 0x000fe20003f0e828 */
[----:B------:R-:W-:Y:S02]  /*0b90*/  UMOV UR19, UR23 ;  /* 0x0000001700137c82 */ /* 0x000fe40008000000 */
[----:B------:R-:W-:-:S02]  /*0ba0*/  @UP0 USHF.R.U32.HI UR4, URZ, UR7, UR17 ;  /* 0x000000073f040299 */ /* 0x000fc40008011611 */
[----:B------:R-:W-:Y:S02]  /*0bb0*/  USHF.R.U32.HI UR7, URZ, 0x1f, UR21 ;  /* 0x0000001f3f077899 */ /* 0x000fe40008011615 */
[----:B------:R-:W-:Y:S02]  /*0bc0*/  USHF.R.U32.HI UR12, URZ, 0x1f, UR19 ;  /* 0x0000001f3f0c7899 */ /* 0x000fe40008011613 */
[----:B------:R-:W-:Y:S02]  /*0bd0*/  UIADD3 UR17, UR8, -UR15, URZ ;  /* 0x8000000f08117290 */ /* 0x000fe4000fffe03f */
[----:B------:R-:W-:Y:S02]  /*0be0*/  ULEA.HI.SX32 UR7, UR21, UR7, 0x1c ;  /* 0x0000000715077291 */ /* 0x000fe4000f8fe23f */
[----:B------:R-:W-:Y:S02]  /*0bf0*/  ULEA.HI.SX32 UR12, UR19, UR12, 0x1c ;  /* 0x0000000c130c7291 */ /* 0x000fe4000f8fe23f */
[----:B------:R-:W-:-:S02]  /*0c00*/  UIADD3 UR4, UR17, UR4, URZ ;  /* 0x0000000411047290 */ /* 0x000fc4000fffe03f */
[----:B------:R-:W-:Y:S02]  /*0c10*/  UISETP.LT.AND UP0, UPT, UR7, UR12, UPT ;  /* 0x0000000c0700728c */ /* 0x000fe4000bf01270 */
        /* <DEDUP_REMOVED lines=16> */
.L_x_235:
[----:B------:R-:W-:-:S03]  /*0d20*/  UISETP.NE.AND UP0, UPT, UR5, 0x1, UPT ;  /* 0x000000010500788c */ /* 0x000fc6000bf05270 */
[----:B------:R-:W-:Y:S02]  /*0d30*/  ULDC.64 UR4, c[0x0][0x330] ;  /* 0x0000cc0000047ab9 */ /* 0x000fe40000000a00 */
[----:B------:R-:W-:-:S07]  /*0d40*/  UIMAD.WIDE.U32 UR20, UR7, UR4, URZ ;  /* 0x00000004071472a5 */ /* 0x000fce000f8e003f */
[----:B------:R-:W-:Y:S02]  /*0d50*/  @UP0 UMOV UR19, UR21 ;  /* 0x0000001500130c82 */ /* 0x000fe40008000000 */
[----:B------:R-:W-:Y:S02]  /*0d60*/  @UP0 USHF.R.U32.HI UR7, URZ, UR5, UR19 ;  /* 0x000000053f070299 */ /* 0x000fe40008011613 */
.L_x_236:
[----:B------:R-:W-:Y:S02]  /*0d70*/  ULDC UR4, c[0x0][0x32c] ;  /* 0x0000cb0000047ab9 */ /* 0x000fe40000000800 */
[----:B------:R-:W-:-:S04]  /*0d80*/  UIMAD UR4, UR7, UR4, URZ ;  /* 0x00000004070472a4 */ /* 0x000fc8000f8e023f */
[----:B------:R-:W-:-:S04]  /*0d90*/  UISETP.LT.AND UP0, UPT, UR6, UR4, UPT ;  /* 0x000000040600728c */ /* 0x000fc8000bf01270 */
[----:B------:R-:W-:-:S04]  /*0da0*/  USEL UR6, UR6, UR4, !UP0 ;  /* 0x0000000406067287 */ /* 0x000fc8000c000000 */
.L_x_234:
[----:B------:R-:W-:Y:S01]  /*0db0*/  UIMAD.WIDE UR4, UR6, 0x2aaaaaab, URZ ;  /* 0x2aaaaaab060478a5 */ /* 0x000fe2000f8e023f */
[----:B------:R-:W-:Y:S01]  /*0dc0*/  PLOP3.LUT P4, PT, PT, PT, PT, 0x80, 0x0 ;  /* 0x000000000000781c */ /* 0x000fe20003f8f070 */
[----:B------:R-:W-:Y:S01]  /*0dd0*/  CS2R R162, SRZ ;  /* 0x0000000000a27805 */ /* 0x000fe2000001ff00 */
[----:B------:R-:W-:Y:S01]  /*0de0*/  CS2R R160, SRZ ;  /* 0x0000000000a07805 */ /* 0x000fe2000001ff00 */
[----:B------:R-:W-:Y:S01]  /*0df0*/  USHF.R.U32.HI UR4, URZ, 0x1f, UR5 ;  /* 0x0000001f3f047899 */ /* 0x000fe20008011605 */
[----:B------:R-:W-:Y:S01]  /*0e00*/  CS2R R166, SRZ ;  /* 0x0000000000a67805 */ /* 0x000fe2000001ff00 */
[----:B------:R-:W-:Y:S01]  /*0e10*/  CS2R R164, SRZ ;  /* 0x0000000000a47805 */ /* 0x000fe2000001ff00 */
[----:B------:R-:W-:Y:S01]  /*0e20*/  IMAD.MOV.U32 R15, RZ, RZ, RZ ;  /* 0x000000ffff0f7224 */ /* 0x000fe200078e00ff */
[----:B------:R-:W-:Y:S01]  /*0e30*/  ULEA.HI.SX32 UR4, UR5, UR4, 0x1c ;  /* 0x0000000405047291 */ /* 0x000fe2000f8fe23f */
[----:B------:R-:W-:Y:S01]  /*0e40*/  IMAD.MOV.U32 R158, RZ, RZ, RZ ;  /* 0x000000ffff9e7224 */ /* 0x000fe200078e00ff */
[----:B------:R-:W-:Y:S01]  /*0e50*/  CS2R R156, SRZ ;  /* 0x00000000009c7805 */ /* 0x000fe2000001ff00 */
[----:B------:R-:W-:Y:S01]  /*0e60*/  CS2R R16, SRZ ;  /* 0x0000000000107805 */ /* 0x000fe2000001ff00 */
[----:B------:R-:W-:Y:S01]  /*0e70*/  UISETP.LT.AND UP0, UPT, URZ, UR4, UPT ;  /* 0x000000043f00728c */ /* 0x000fe2000bf01270 */
[----:B------:R-:W-:Y:S01]  /*0e80*/  MOV R154, RZ ;  /* 0x000000ff009a7202 */ /* 0x000fe20000000f00 */
[----:B------:R-:W-:Y:S01]  /*0e90*/  IMAD.MOV.U32 R152, RZ, RZ, RZ ;  /* 0x000000ffff987224 */ /* 0x000fe200078e00ff */
[----:B------:R-:W-:Y:S01]  /*0ea0*/  CS2R R18, SRZ ;  /* 0x0000000000127805 */ /* 0x000fe2000001ff00 */
[----:B------:R-:W-:Y:S01]  /*0eb0*/  USEL UR7, URZ, UR4, !UP0 ;  /* 0x000000043f077287 */ /* 0x000fe2000c000000 */
[----:B------:R-:W-:Y:S01]  /*0ec0*/  MOV R146, RZ ;  /* 0x000000ff00927202 */ /* 0x000fe20000000f00 */
[----:B------:R-:W-:Y:S01]  /*0ed0*/  CS2R R12, SRZ ;  /* 0x00000000000c7805 */ /* 0x000fe2000001ff00 */
[----:B------:R-:W-:Y:S01]  /*0ee0*/  IMAD.MOV.U32 R144, RZ, RZ, RZ ;  /* 0x000000ffff907224 */ /* 0x000fe200078e00ff */
[----:B------:R-:W-:Y:S01]  /*0ef0*/  UISETP.GT.AND UP0, UPT, UR12, UR7, UPT ;  /* 0x000000070c00728c */ /* 0x000fe2000bf04270 */
[----:B------:R-:W-:Y:S01]  /*0f00*/  MOV R150, RZ ;  /* 0x000000ff00967202 */ /* 0x000fe20000000f00 */
[----:B------:R-:W-:Y:S01]  /*0f10*/  IMAD.MOV.U32 R148, RZ, RZ, RZ ;  /* 0x000000ffff947224 */ /* 0x000fe200078e00ff */
[----:B------:R-:W-:Y:S01]  /*0f20*/  CS2R R142, SRZ ;  /* 0x00000000008e7805 */ /* 0x000fe2000001ff00 */
[----:B------:R-:W-:Y:S01]  /*0f30*/  CS2R R22, SRZ ;  /* 0x0000000000167805 */ /* 0x000fe2000001ff00 */
[----:B------:R-:W-:Y:S01]  /*0f40*/  MOV R140, RZ ;  /* 0x000000ff008c7202 */ /* 0x000fe20000000f00 */
[----:B------:R-:W-:Y:S01]  /*0f50*/  IMAD.MOV.U32 R138, RZ, RZ, RZ ;  /* 0x000000ffff8a7224 */ /* 0x000fe200078e00ff */
[----:B------:R-:W-:Y:S01]  /*0f60*/  PLOP3.LUT P0, PT, PT, PT, UP0, 0x80, 0x0 ;  /* 0x000000000000781c */ /* 0x000fe20003f0f008 */
        /* <DEDUP_REMOVED lines=28> */
[----:B------:R-:W-:Y:S02]  /*1130*/  UISETP.NE.AND UP2, UPT, UR35, URZ, UPT ;  /* 0x0000003f2300728c */ /* 0x000fe4000bf45270 */
[----:B------:R-:W-:-:S03]  /*1140*/  UISETP.NE.AND.EX UP0, UPT, URZ, UR5, UPT, UP0 ;  /* 0x000000053f00728c */ /* 0x000fc6000bf05300 */
[----:B------:R-:W-:-:S03]  /*1150*/  ULDC.64 UR4, c[0x0][0x340] ;  /* 0x0000d00000047ab9 */ /* 0x000fc60000000a00 */
[----:B------:R-:W-:-:S05]  /*1160*/  PLOP3.LUT P1, PT, PT, PT, UP0, 0x80, 0x0 ;  /* 0x000000000000781c */ /* 0x000fca0003f2f008 */
[----:B------:R-:W-:-:S06]  /*1170*/  @UP0 UIMAD.WIDE UR4, UR16, UR13, UR4 ;  /* 0x0000000d100402a5 */ /* 0x000fcc000f8e0204 */
[----:B------:R-:W-:Y:S02]  /*1180*/  IMAD.U32 R2, RZ, RZ, UR4 ;  /* 0x00000004ff027e24 */ /* 0x000fe4000f8e00ff */
[----:B------:R-:W-:Y:S01]  /*1190*/  IMAD.U32 R3, RZ, RZ, UR5 ;  /* 0x00000005ff037e24 */ /* 0x000fe2000f8e00ff */
[----:B------:R-:W-:Y:S01]  /*11a0*/  SHF.R.S32.HI R200, RZ, 0x1f, R201 ;  /* 0x0000001fffc87819 */ /* 0x000fe200000114c9 */
[----:B------:R-:W-:Y:S02]  /*11b0*/  USHF.R.S32.HI UR6, URZ, 0x1f, UR9 ;  /* 0x0000001f3f067899 */ /* 0x000fe40008011409 */
[----:B------:R-:W-:Y:S01]  /*11c0*/  ULDC.64 UR4, c[0x0][0x178] ;  /* 0x00005e0000047ab9 */ /* 0x000fe20000000a00 */
[----:B------:R1:W2:Y:S01]  /*11d0*/  @P1 LDG.E R10, [R2.64] ;  /* 0x00000032020a1981 */ /* 0x0002a2000c1e1900 */
[----:B------:R-:W-:Y:S01]  /*11e0*/  UIMAD UR6, UR6, UR4, URZ ;  /* 0x00000004060672a4 */ /* 0x000fe2000f8e023f */
[----:B------:R-:W-:Y:S01]  /*11f0*/  PLOP3.LUT P2, PT, PT, PT, UP2, 0x80, 0x0 ;  /* 0x000000000000781c */ /* 0x000fe20003f4f028 */
[----:B------:R-:W-:Y:S01]  /*1200*/  UIMAD.WIDE.U32 UR20, UR9, UR4, URZ ;  /* 0x00000004091472a5 */ /* 0x000fe2000f8e003f */
[----:B------:R-:W-:Y:S01]  /*1210*/  PLOP3.LUT P0, PT, PT, PT, UP2, 0x80, 0x0 ;  /* 0x000000000000781c */ /* 0x000fe20003f0f028 */
[----:B------:R-:W-:Y:S01]  /*1220*/  UIMAD UR6, UR9, UR5, UR6 ;  /* 0x00000005090672a4 */ /* 0x000fe2000f8e0206 */
[----:B------:R-:W-:Y:S01]  /*1230*/  LEA.HI R13, R200, R201, RZ, 0x4 ;  /* 0x000000c9c80d7211 */ /* 0x000fe200078f20ff */
[----:B------:R-:W-:Y:S01]  /*1240*/  USHF.R.S32.HI UR9, URZ, 0x1f, UR16 ;  /* 0x0000001f3f097899 */ /* 0x000fe20008011410 */
[----:B------:R-:W-:Y:S01]  /*1250*/  BSSY B0, `(.L_x_238) ;  /* 0x0000051000007945 */ /* 0x000fe20003800000 */
[----:B------:R-:W-:-:S02]  /*1260*/  ULDC.64 UR4, c[0x0][0x1b8] ;  /* 0x00006e0000047ab9 */ /* 0x000fc40000000a00 */
[----:B------:R-:W-:Y:S02]  /*1270*/  UIADD3 UR21, UR21, UR6, URZ ;  /* 0x0000000615157290 */ /* 0x000fe4000fffe03f */
[----:B------:R-:W-:Y:S02]  /*1280*/  UIMAD UR6, UR10, UR4, URZ ;  /* 0x000000040a0672a4 */ /* 0x000fe4000f8e023f */
[----:B------:R-:W-:Y:S02]  /*1290*/  UIMAD.WIDE.U32 UR20, UR11, UR4, UR20 ;  /* 0x000000040b1472a5 */ /* 0x000fe4000f8e0014 */
[----:B------:R-:W-:Y:S02]  /*12a0*/  UIMAD UR6, UR11, UR5, UR6 ;  /* 0x000000050b0672a4 */ /* 0x000fe4000f8e0206 */
[----:B------:R-:W-:Y:S02]  /*12b0*/  USEL UR9, UR9, URZ, !UP1 ;  /* 0x0000003f09097287 */ /* 0x000fe4000c800000 */
[----:B------:R-:W-:-:S02]  /*12c0*/  ULDC.64 UR4, c[0x0][0x1c0] ;  /* 0x0000700000047ab9 */ /* 0x000fc40000000a00 */
[----:B------:R-:W-:Y:S01]  /*12d0*/  USEL UR13, UR16, URZ, !UP1 ;  /* 0x0000003f100d7287 */ /* 0x000fe2000c800000 */
[----:B-1----:R-:W-:Y:S01]  /*12e0*/  LEA.HI R2, R200, R201, RZ, 0x3 ;  /* 0x000000c9c8027211 */ /* 0x002fe200078f18ff */
[----:B------:R-:W-:Y:S02]  /*12f0*/  UIMAD UR9, UR9, UR4, URZ ;  /* 0x00000004090972a4 */ /* 0x000fe4000f8e023f */
[----:B------:R-:W-:Y:S01]  /*1300*/  UIADD3 UR21, UR21, UR6, URZ ;  /* 0x0000000615157290 */ /* 0x000fe2000fffe03f */
[----:B------:R-:W-:Y:S01]  /*1310*/  LOP3.LUT R0, R2, 0xfffffff8, RZ, 0xc0, !PT ;  /* 0xfffffff802007812 */ /* 0x000fe200078ec0ff */
[----:B------:R-:W-:Y:S01]  /*1320*/  UIMAD UR5, UR13, UR5, UR9 ;  /* 0x000000050d0572a4 */ /* 0x000fe2000f8e0209 */
[----:B------:R-:W-:Y:S01]  /*1330*/  SHF.R.S32.HI R18, RZ, 0x3, R2 ;  /* 0x00000003ff127819 */ /* 0x000fe20000011402 */
[----:B------:R-:W-:Y:S02]  /*1340*/  UIMAD.WIDE.U32 UR20, UR13, UR4, UR20 ;  /* 0x000000040d1472a5 */ /* 0x000fe4000f8e0014 */
[----:B------:R-:W-:Y:S01]  /*1350*/  IMAD.IADD R6, R201, 0x1, -R0 ;  /* 0x00000001c9067824 */ /* 0x000fe200078e0a00 */
[----:B------:R-:W-:-:S02]  /*1360*/  ULDC UR6, c[0x0][0x2c4] ;  /* 0x0000b10000067ab9 */ /* 0x000fc40000000800 */
[----:B------:R-:W-:Y:S01]  /*1370*/  UIADD3 UR5, UR21, UR5, URZ ;  /* 0x0000000515057290 */ /* 0x000fe2000fffe03f */
[C---:B------:R-:W-:Y:S01]  /*1380*/  IMAD R203, R6.reuse, 0x10, R18 ;  /* 0x0000001006cb7824 */ /* 0x040fe200078e0212 */
[----:B------:R-:W-:Y:S01]  /*1390*/  UIMAD UR6, UR15, UR6, URZ ;  /* 0x000000060f0672a4 */ /* 0x000fe2000f8e023f */
[----:B------:R-:W-:Y:S02]  /*13a0*/  IMAD.U32 R3, RZ, RZ, UR21 ;  /* 0x00000015ff037e24 */ /* 0x000fe4000f8e00ff */
[----:B------:R-:W-:Y:S01]  /*13b0*/  IMAD.SHL.U32 R6, R6, 0x8, RZ ;  /* 0x0000000806067824 */ /* 0x000fe200078e00ff */
[----:B------:R-:W-:Y:S01]  /*13c0*/  IADD3 R4, R203, UR18, RZ ;  /* 0x00000012cb047c10 */ /* 0x000fe2000fffe0ff */
[----:B------:R-:W-:Y:S01]  /*13d0*/  IMAD.U32 R3, RZ, RZ, UR5 ;  /* 0x00000005ff037e24 */ /* 0x000fe2000f8e00ff */
[----:B------:R1:W-:Y:S03]  /*13e0*/  STL [R1+0xc], R203 ;  /* 0x00000ccb01007387 */ /* 0x0003e60000100800 */
[----:B------:R-:W-:-:S04]  /*13f0*/  @P2 IMAD.HI.U32 R2, R4, c[0x0][0x2c8], RZ ;  /* 0x0000b20004022a27 */ /* 0x000fc800078e00ff */
[----:B------:R-:W-:Y:S01]  /*1400*/  IMAD.MOV.U32 R0, RZ, RZ, R4 ;  /* 0x000000ffff007224 */ /* 0x000fe200078e0004 */
[----:B------:R-:W-:Y:S01]  /*1410*/  @P0 SHF.R.U32.HI R0, RZ, c[0x0][0x2cc], R2 ;  /* 0x0000b300ff000a19 */ /* 0x000fe20000011602 */
[----:B------:R-:W-:Y:S01]  /*1420*/  IMAD.U32 R2, RZ, RZ, UR20 ;  /* 0x00000014ff027e24 */ /* 0x000fe2000f8e00ff */
[----:B------:R-:W-:Y:S02]  /*1430*/  ISETP.GE.AND P0, PT, R6, c[0x0][0x198], PT ;  /* 0x0000660006007a0c */ /* 0x000fe40003f06270 */
[--C-:B------:R-:W-:Y:S01]  /*1440*/  SHF.R.S32.HI R5, RZ, 0x1f, R0.reuse ;  /* 0x0000001fff057819 */ /* 0x100fe20000011400 */
[----:B------:R-:W-:Y:S02]  /*1450*/  IMAD.MOV R7, RZ, RZ, -R0 ;  /* 0x000000ffff077224 */ /* 0x000fe400078e0a00 */
[----:B------:R-:W-:-:S04]  /*1460*/  IMAD.WIDE.U32 R2, R0, c[0x0][0x1b0], R2 ;  /* 0x00006c0000027a25 */ /* 0x000fc800078e0002 */
[----:B------:R-:W-:-:S04]  /*1470*/  IMAD R5, R5, c[0x0][0x1b0], RZ ;  /* 0x00006c0005057a24 */ /* 0x000fc800078e02ff */
[----:B------:R-:W-:Y:S02]  /*1480*/  IMAD R5, R0, c[0x0][0x1b4], R5 ;  /* 0x00006d0000057a24 */ /* 0x000fe400078e0205 */
[----:B------:R-:W-:Y:S02]  /*1490*/  IMAD R0, R7, c[0x0][0x2c4], R4 ;  /* 0x0000b10007007a24 */ /* 0x000fe400078e0204 */
[----:B------:R-:W-:Y:S02]  /*14a0*/  IMAD.IADD R3, R3, 0x1, R5 ;  /* 0x0000000103037824 */ /* 0x000fe400078e0205 */
[----:B------:R-:W-:Y:S01]  /*14b0*/  IMAD.SHL.U32 R4, R18, 0x40, RZ ;  /* 0x0000004012047824 */ /* 0x000fe200078e00ff */
[----:B------:R-:W-:Y:S01]  /*14c0*/  SHF.R.S32.HI R5, RZ, 0x1f, R0 ;  /* 0x0000001fff057819 */ /* 0x000fe20000011400 */
[----:B------:R-:W-:-:S03]  /*14d0*/  IMAD.WIDE.U32 R2, R0, c[0x0][0x1a8], R2 ;  /* 0x00006a0000027a25 */ /* 0x000fc600078e0002 */
[----:B------:R-:W-:Y:S01]  /*14e0*/  LOP3.LUT R4, R4, 0x1c0, RZ, 0xc0, !PT ;  /* 0x000001c004047812 */ /* 0x000fe200078ec0ff */
[----:B------:R-:W-:Y:S01]  /*14f0*/  IMAD R5, R5, c[0x0][0x1a8], RZ ;  /* 0x00006a0005057a24 */ /* 0x000fe200078e02ff */
[----:B------:R-:W-:-:S03]  /*1500*/  LEA R8, P2, R2, c[0x0][0x160], 0x1 ;  /* 0x0000580002087a11 */ /* 0x000fc600078408ff */
[----:B------:R-:W-:Y:S01]  /*1510*/  IMAD R7, R0, c[0x0][0x1ac], R5 ;  /* 0x00006b0000077a24 */ /* 0x000fe200078e0205 */
[----:B------:R-:W-:Y:S02]  /*1520*/  LOP3.LUT R0, R13, 0xfffffff0, RZ, 0xc0, !PT ;  /* 0xfffffff00d007812 */ /* 0x000fe400078ec0ff */
[----:B------:R-:W-:Y:S01]  /*1530*/  LOP3.LUT R5, R4, 0x38, R6, 0xf8, !PT ;  /* 0x0000003804057812 */ /* 0x000fe200078ef806 */
[----:B------:R-:W-:Y:S01]  /*1540*/  IMAD.IADD R3, R3, 0x1, R7 ;  /* 0x0000000103037824 */ /* 0x000fe200078e0207 */
[----:B------:R-:W-:Y:S01]  /*1550*/  SHF.R.U32.HI R4, RZ, 0x3, R4 ;  /* 0x00000003ff047819 */ /* 0x000fe20000011604 */
[----:B------:R-:W-:Y:S01]  /*1560*/  IMAD.IADD R0, R201, 0x1, -R0 ;  /* 0x00000001c9007824 */ /* 0x000fe200078e0a00 */
[----:B------:R1:W3:Y:S02]  /*1570*/  SHFL.IDX PT, R6, R8, RZ, 0x181f ;  /* 0x00181fff08067589 */ /* 0x0002e400000e0000 */
[----:B------:R-:W-:Y:S02]  /*1580*/  LEA.HI.X R9, R2, c[0x0][0x164], R3, 0x1, P2 ;  /* 0x0000590002097a11 */ /* 0x000fe400010f0c03 */
[----:B------:R-:W-:-:S02]  /*1590*/  SHF.R.S32.HI R3, RZ, 0x1f, R0 ;  /* 0x0000001fff037819 */ /* 0x000fc40000011400 */
[----:B------:R-:W-:Y:S01]  /*15a0*/  LOP3.LUT R4, R5, R4, RZ, 0x3c, !PT ;  /* 0x0000000405047212 */ /* 0x000fe200078e3cff */
[----:B------:R1:W4:Y:S01]  /*15b0*/  SHFL.IDX PT, R7, R9, RZ, 0x181f ;  /* 0x00181fff09077589 */ /* 0x00032200000e0000 */
[----:B------:R-:W-:Y:S02]  /*15c0*/  LEA.HI R20, R3, R0, RZ, 0x3 ;  /* 0x0000000003147211 */ /* 0x000fe400078f18ff */
[----:B------:R-:W-:Y:S02]  /*15d0*/  IADD3 R5, R18, UR18, RZ ;  /* 0x0000001212057c10 */ /* 0x000fe4000fffe0ff */
[----:B------:R-:W-:Y:S02]  /*15e0*/  LEA.HI R2, R200, R201, RZ, 0x3 ;  /* 0x000000c9c8027211 */ /* 0x000fe400078f18ff */
[----:B------:R-:W-:Y:S02]  /*15f0*/  LOP3.LUT R3, R20, 0xfffffff8, RZ, 0xc0, !PT ;  /* 0xfffffff814037812 */ /* 0x000fe400078ec0ff */
[----:B------:R-:W-:-:S02]  /*1600*/  ISETP.GE.AND P3, PT, R5, UR6, PT ;  /* 0x0000000605007c0c */ /* 0x000fc4000bf66270 */
[----:B------:R-:W-:Y:S01]  /*1610*/  LOP3.LUT R2, R2, 0xfffffff8, RZ, 0xc0, !PT ;  /* 0xfffffff802027812 */ /* 0x000fe200078ec0ff */
[----:B------:R-:W-:Y:S02]  /*1620*/  IMAD.IADD R19, R0, 0x1, -R3 ;  /* 0x0000000100137824 */ /* 0x000fe400078e0a03 */
[----:B------:R-:W-:Y:S02]  /*1630*/  IMAD.MOV.U32 R3, RZ, RZ, 0x20 ;  /* 0x00000020ff037424 */ /* 0x000fe400078e00ff */
[----:B------:R-:W-:Y:S02]  /*1640*/  IMAD.IADD R32, R201, 0x1, -R2 ;  /* 0x00000001c9207824 */ /* 0x000fe400078e0a02 */
[----:B------:R-:W-:Y:S02]  /*1650*/  IMAD.MOV.U32 R2, RZ, RZ, 0x10 ;  /* 0x00000010ff027424 */ /* 0x000fe400078e00ff */
[----:B------:R-:W-:-:S05]  /*1660*/  IMAD.SHL.U32 R33, R32, 0x8, RZ ;  /* 0x0000000820217824 */ /* 0x000fca00078e00ff */
[----:B------:R-:W-:Y:S01]  /*1670*/  SHF.R.S32.HI R225, RZ, 0x1f, R33 ;  /* 0x0000001fffe17819 */ /* 0x000fe20000011421 */
[----:B--2---:R2:W5:Y:S01]  /*1680*/  @P1 R2UR UR19, R10 ;  /* 0x000000000a1313c2 */ /* 0x00456200000e0000 */
[----:B------:R-:W-:Y:S01]  /*1690*/  R2P PR, R19, 0x6 ;  /* 0x0000000613007804 */ /* 0x000fe20000000000 */
[----:B-----5:R-:W-:-:S04]  /*16a0*/  @!UP0 UMOV UR19, UR16 ;  /* 0x0000001000138c82 */ /* 0x020fc80008000000 */
[----:B------:R-:W-:Y:S02]  /*16b0*/  SEL R2, R2, 0xfffffff0, !P1 ;  /* 0xfffffff002027807 */ /* 0x000fe40004800000 */
[----:B--2---:R-:W-:-:S05]  /*16c0*/  LEA.HI R10, R200, R201, RZ, 0x6 ;  /* 0x000000c9c80a7211 */ /* 0x004fca00078f30ff */
[----:B------:R-:W-:-:S05]  /*16d0*/  IMAD.SHL.U32 R0, R10, 0x8, RZ ;  /* 0x000000080a007824 */ /* 0x000fca00078e00ff */
[----:B------:R-:W-:Y:S02]  /*16e0*/  LOP3.LUT R10, R4, 0xfffffe00, R0, 0xf8, !PT ;  /* 0xfffffe00040a7812 */ /* 0x000fe400078ef800 */
[----:B------:R-:W-:Y:S01]  /*16f0*/  SEL R4, R3, 0xffffffe0, !P2 ;  /* 0xffffffe003047807 */ /* 0x000fe20005000000 */
[----:B------:R-:W-:Y:S05]  /*1700*/  @P3 BRA `(.L_x_239) ;  /* 0x0000005000003947 */ /* 0x000fea0003800000 */
[----:B-1-34-:R-:W-:Y:S01]  /*1710*/  LEA R6, P1, R33, R6, 0x1 ;  /* 0x0000000621067211 */ /* 0x01afe200078208ff */
[----:B------:R-:W-:-:S03]  /*1720*/  IMAD.SHL.U32 R0, R10, 0x2, RZ ;  /* 0x000000020a007824 */ /* 0x000fc600078e00ff */
[----:B------:R-:W-:-:S05]  /*1730*/  LEA.HI.X R7, R33, R7, R225, 0x1, P1 ;  /* 0x0000000721077211 */ /* 0x000fca00008f0ce1 */
[----:B------:R-:W-:Y:S01]  /*1740*/  @!PT LDS RZ, [RZ] ;  /* 0x00000000fffff984 */ /* 0x000fe20000000800 */
[----:B------:R1:W-:Y:S04]  /*1750*/  LDGSTS.E.BYPASS.LTC128B.128 [R0+0x6100], [R6.64], !P0 ;  /* 0x0610000006007fae */ /* 0x0003e8000c101d72 */
.L_x_239:
[----:B-1-34-:R-:W-:Y:S05]  /*1760*/  BSYNC B0 ;  /* 0x0000000000007941 */ /* 0x01afea0003800000 */
.L_x_238:
[----:B------:R-:W-:Y:S01]  /*1770*/  IADD3 R0, R5, 0x10, RZ ;  /* 0x0000001005007810 */ /* 0x000fe20007ffe0ff */
[----:B------:R1:W2:Y:S01]  /*1780*/  SHFL.IDX PT, R3, R9, 0x1, 0x181f ;  /* 0x00381f0009037f89 */ /* 0x0002a200000e0000 */
[----:B------:R-:W-:Y:S02]  /*1790*/  BSSY B0, `(.L_x_240) ;  /* 0x0000009000007945 */ /* 0x000fe40003800000 */
[----:B------:R-:W-:Y:S01]  /*17a0*/  ISETP.GE.AND P1, PT, R0, UR6, PT ;  /* 0x0000000600007c0c */ /* 0x000fe2000bf26270 */
[----:B------:R1:W3:-:S12]  /*17b0*/  SHFL.IDX PT, R6, R8, 0x1, 0x181f ;  /* 0x00381f0008067f89 */ /* 0x0002d800000e0000 */
[----:B------:R-:W-:Y:S05]  /*17c0*/  @P1 BRA `(.L_x_241) ;  /* 0x0000005000001947 */ /* 0x000fea0003800000 */
[----:B---3--:R-:W-:Y:S01]  /*17d0*/  LEA R6, P1, R33, R6, 0x1 ;  /* 0x0000000621067211 */ /* 0x008fe200078208ff */
[----:B------:R-:W-:-:S03]  /*17e0*/  IMAD.SHL.U32 R0, R10, 0x2, RZ ;  /* 0x000000020a007824 */ /* 0x000fc600078e00ff */
[----:B--2---:R-:W-:-:S05]  /*17f0*/  LEA.HI.X R7, R33, R3, R225, 0x1, P1 ;  /* 0x0000000321077211 */ /* 0x004fca00008f0ce1 */
[----:B------:R-:W-:Y:S01]  /*1800*/  @!PT LDS RZ, [RZ] ;  /* 0x00000000fffff984 */ /* 0x000fe20000000800 */
[----:B------:R2:W-:Y:S04]  /*1810*/  LDGSTS.E.BYPASS.LTC128B.128 [R0+0x6900], [R6.64], !P0 ;  /* 0x0690000006007fae */ /* 0x0005e8000c101d72 */
.L_x_241:
[----:B------:R-:W-:Y:S05]  /*1820*/  BSYNC B0 ;  /* 0x0000000000007941 */ /* 0x000fea0003800000 */
.L_x_240:
[----:B--2---:R-:W-:Y:S01]  /*1830*/  IADD3 R0, R5, 0x20, RZ ;  /* 0x0000002005007810 */ /* 0x004fe20007ffe0ff */
[----:B------:R2:W4:Y:S01]  /*1840*/  SHFL.IDX PT, R3, R9, 0x2, 0x181f ;  /* 0x00581f0009037f89 */ /* 0x00052200000e0000 */
[----:B------:R-:W-:Y:S02]  /*1850*/  BSSY B0, `(.L_x_242) ;  /* 0x0000009000007945 */ /* 0x000fe40003800000 */
[----:B------:R-:W-:Y:S01]  /*1860*/  ISETP.GE.AND P1, PT, R0, UR6, PT ;  /* 0x0000000600007c0c */ /* 0x000fe2000bf26270 */
[----:B---3--:R2:W3:-:S12]  /*1870*/  SHFL.IDX PT, R6, R8, 0x2, 0x181f ;  /* 0x00581f0008067f89 */ /* 0x0084d800000e0000 */
[----:B------:R-:W-:Y:S05]  /*1880*/  @P1 BRA `(.L_x_243) ;  /* 0x0000005000001947 */ /* 0x000fea0003800000 */
[----:B---3--:R-:W-:Y:S01]  /*1890*/  LEA R6, P1, R33, R6, 0x1 ;  /* 0x0000000621067211 */ /* 0x008fe200078208ff */
[----:B------:R-:W-:-:S03]  /*18a0*/  IMAD.SHL.U32 R0, R10, 0x2, RZ ;  /* 0x000000020a007824 */ /* 0x000fc600078e00ff */
[----:B----4-:R-:W-:-:S05]  /*18b0*/  LEA.HI.X R7, R33, R3, R225, 0x1, P1 ;  /* 0x0000000321077211 */ /* 0x010fca00008f0ce1 */
[----:B------:R-:W-:Y:S01]  /*18c0*/  @!PT LDS RZ, [RZ] ;  /* 0x00000000fffff984 */ /* 0x000fe20000000800 */
[----:B------:R3:W-:Y:S04]  /*18d0*/  LDGSTS.E.BYPASS.LTC128B.128 [R0+0x7100], [R6.64], !P0 ;  /* 0x0710000006007fae */ /* 0x0007e8000c101d72 */
.L_x_243:
[----:B------:R-:W-:Y:S05]  /*18e0*/  BSYNC B0 ;  /* 0x0000000000007941 */ /* 0x000fea0003800000 */
.L_x_242:
[----:B---3--:R-:W-:Y:S01]  /*18f0*/  IADD3 R0, R5, 0x30, RZ ;  /* 0x0000003005007810 */ /* 0x008fe20007ffe0ff */
[----:B----4-:R3:W4:Y:S01]  /*1900*/  SHFL.IDX PT, R3, R9, 0x3, 0x181f ;  /* 0x00781f0009037f89 */ /* 0x01072200000e0000 */
[----:B------:R-:W-:Y:S02]  /*1910*/  BSSY B0, `(.L_x_244) ;  /* 0x0000009000007945 */ /* 0x000fe40003800000 */
[----:B------:R-:W-:Y:S01]  /*1920*/  ISETP.GE.AND P1, PT, R0, UR6, PT ;  /* 0x0000000600007c0c */ /* 0x000fe2000bf26270 */
[----:B------:R3:W1:-:S12]  /*1930*/  SHFL.IDX PT, R6, R8, 0x3, 0x181f ;  /* 0x00781f0008067f89 */ /* 0x00065800000e0000 */
[----:B------:R-:W-:Y:S05]  /*1940*/  @P1 BRA `(.L_x_245) ;  /* 0x0000005000001947 */ /* 0x000fea0003800000 */
[----:B-1----:R-:W-:Y:S01]  /*1950*/  LEA R6, P1, R33, R6, 0x1 ;  /* 0x0000000621067211 */ /* 0x002fe200078208ff */
[----:B------:R-:W-:-:S03]  /*1960*/  IMAD.SHL.U32 R0, R10, 0x2, RZ ;  /* 0x000000020a007824 */ /* 0x000fc600078e00ff */
[----:B----4-:R-:W-:-:S05]  /*1970*/  LEA.HI.X R7, R33, R3, R225, 0x1, P1 ;  /* 0x0000000321077211 */ /* 0x010fca00008f0ce1 */
[----:B------:R-:W-:Y:S01]  /*1980*/  @!PT LDS RZ, [RZ] ;  /* 0x00000000fffff984 */ /* 0x000fe20000000800 */
[----:B------:R1:W-:Y:S04]  /*1990*/  LDGSTS.E.BYPASS.LTC128B.128 [R0+0x7900], [R6.64], !P0 ;  /* 0x0790000006007fae */ /* 0x0003e8000c101d72 */
.L_x_245:
[----:B------:R-:W-:Y:S05]  /*19a0*/  BSYNC B0 ;  /* 0x0000000000007941 */ /* 0x000fea0003800000 */
.L_x_244:
[----:B-1----:R-:W-:Y:S01]  /*19b0*/  IADD3 R0, R5, 0x40, RZ ;  /* 0x0000004005007810 */ /* 0x002fe20007ffe0ff */
[----:B----4-:R1:W4:Y:S01]  /*19c0*/  SHFL.IDX PT, R3, R9, 0x4, 0x181f ;  /* 0x00981f0009037f89 */ /* 0x01032200000e0000 */
[----:B------:R-:W-:Y:S02]  /*19d0*/  BSSY B0, `(.L_x_246) ;  /* 0x0000009000007945 */ /* 0x000fe40003800000 */
[----:B------:R-:W-:Y:S01]  /*19e0*/  ISETP.GE.AND P1, PT, R0, UR6, PT ;  /* 0x0000000600007c0c */ /* 0x000fe2000bf26270 */
[----:B------:R1:W2:-:S12]  /*19f0*/  SHFL.IDX PT, R6, R8, 0x4, 0x181f ;  /* 0x00981f0008067f89 */ /* 0x00029800000e0000 */
[----:B------:R-:W-:Y:S05]  /*1a00*/  @P1 BRA `(.L_x_247) ;  /* 0x0000005000001947 */ /* 0x000fea0003800000 */
[----:B--2---:R-:W-:Y:S01]  /*1a10*/  LEA R6, P1, R33, R6, 0x1 ;  /* 0x0000000621067211 */ /* 0x004fe200078208ff */
[----:B------:R-:W-:-:S03]  /*1a20*/  IMAD.SHL.U32 R0, R10, 0x2, RZ ;  /* 0x000000020a007824 */ /* 0x000fc600078e00ff */
[----:B----4-:R-:W-:-:S05]  /*1a30*/  LEA.HI.X R7, R33, R3, R225, 0x1, P1 ;  /* 0x0000000321077211 */ /* 0x010fca00008f0ce1 */
[----:B------:R-:W-:Y:S01]  /*1a40*/  @!PT LDS RZ, [RZ] ;  /* 0x00000000fffff984 */ /* 0x000fe20000000800 */
[----:B------:R2:W-:Y:S04]  /*1a50*/  LDGSTS.E.BYPASS.LTC128B.128 [R0+0x8100], [R6.64], !P0 ;  /* 0x0810000006007fae */ /* 0x0005e8000c101d72 */
.L_x_247:
[----:B------:R-:W-:Y:S05]  /*1a60*/  BSYNC B0 ;  /* 0x0000000000007941 */ /* 0x000fea0003800000 */
.L_x_246:
[----:B--2---:R-:W-:Y:S01]  /*1a70*/  IADD3 R0, R5, 0x50, RZ ;  /* 0x0000005005007810 */ /* 0x004fe20007ffe0ff */
        /* <DEDUP_REMOVED lines=10> */
.L_x_249:
[----:B------:R-:W-:Y:S05]  /*1b20*/  BSYNC B0 ;  /* 0x0000000000007941 */ /* 0x000fea0003800000 */
.L_x_248:
        /* <DEDUP_REMOVED lines=11> */
.L_x_251:
[----:B------:R-:W-:Y:S05]  /*1be0*/  BSYNC B0 ;  /* 0x0000000000007941 */ /* 0x000fea0003800000 */
.L_x_250:
[----:B-123--:R-:W1:Y:S01]  /*1bf0*/  SHFL.IDX PT, R8, R8, 0x7, 0x181f ;  /* 0x00f81f0008087f89 */ /* 0x00ee6200000e0000 */
[----:B------:R-:W-:Y:S01]  /*1c00*/  ULDC UR4, c[0x0][0x2b8] ;  /* 0x0000ae0000047ab9 */ /* 0x000fe20000000800 */
[----:B----4-:R-:W-:Y:S01]  /*1c10*/  IADD3 R3, R5, 0x70, RZ ;  /* 0x0000007005037810 */ /* 0x010fe20007ffe0ff */
[----:B------:R-:W-:Y:S01]  /*1c20*/  UISETP.NE.AND UP0, UPT, UR4, 0x1, UPT ;  /* 0x000000010400788c */ /* 0x000fe2000bf05270 */
[----:B------:R-:W2:Y:S01]  /*1c30*/  SHFL.IDX PT, R9, R9, 0x7, 0x181f ;  /* 0x00f81f0009097f89 */ /* 0x000ea200000e0000 */
[----:B------:R-:W-:Y:S01]  /*1c40*/  UMOV UR37, 0x60 ;  /* 0x0000006000257882 */ /* 0x000fe20000000000 */
[----:B------:R-:W-:Y:S01]  /*1c50*/  ISETP.GE.AND P3, PT, R3, UR6, PT ;  /* 0x0000000603007c0c */ /* 0x000fe2000bf66270 */
[----:B------:R-:W-:Y:S01]  /*1c60*/  UIMAD UR13, UR12, UR37, -0x60 ;  /* 0xffffffa00c0d74a4 */ /* 0x000fe2000f8e0225 */
[----:B------:R-:W-:Y:S01]  /*1c70*/  IMAD.SHL.U32 R202, R10, 0x2, RZ ;  /* 0x000000020aca7824 */ /* 0x000fe200078e00ff */
[----:B------:R-:W-:Y:S01]  /*1c80*/  PLOP3.LUT P2, PT, PT, PT, UP0, 0x80, 0x0 ;  /* 0x000000000000781c */ /* 0x000fe20003f4f008 */
[----:B------:R-:W-:Y:S01]  /*1c90*/  USHF.R.S32.HI UR9, URZ, 0x1f, UR19 ;  /* 0x0000001f3f097899 */ /* 0x000fe20008011413 */
[----:B------:R-:W-:Y:S01]  /*1ca0*/  PLOP3.LUT P1, PT, PT, PT, UP0, 0x80, 0x0 ;  /* 0x000000000000781c */ /* 0x000fe20003f2f008 */
[----:B------:R-:W-:Y:S01]  /*1cb0*/  ULDC.64 UR4, c[0x0][0x2b0] ;  /* 0x0000ac0000047ab9 */ /* 0x000fe20000000a00 */
[----:B------:R-:W-:Y:S01]  /*1cc0*/  IADD3 R0, R203, UR13, RZ ;  /* 0x0000000dcb007c10 */ /* 0x000fe2000fffe0ff */
[----:B------:R-:W-:Y:S01]  /*1cd0*/  UIMAD UR9, UR9, UR4, URZ ;  /* 0x00000004090972a4 */ /* 0x000fe2000f8e023f */
[----:B------:R-:W-:Y:S01]  /*1ce0*/  IMAD.MOV.U32 R227, RZ, RZ, RZ ;  /* 0x000000ffffe37224 */ /* 0x000fe200078e00ff */
[----:B------:R-:W-:Y:S01]  /*1cf0*/  UIMAD.WIDE.U32 UR44, UR19, UR4, URZ ;  /* 0x00000004132c72a5 */ /* 0x000fe2000f8e003f */
[C---:B------:R-:W-:Y:S01]  /*1d00*/  IADD3 R5, R0.reuse, UR14, RZ ;  /* 0x0000000e00057c10 */ /* 0x040fe2000fffe0ff */
[----:B------:R-:W-:Y:S01]  /*1d10*/  UIMAD UR5, UR19, UR5, UR9 ;  /* 0x00000005130572a4 */ /* 0x000fe2000f8e0209 */
[----:B------:R-:W-:Y:S01]  /*1d20*/  ISETP.GE.AND P4, PT, R0, UR8, PT ;  /* 0x0000000800007c0c */ /* 0x000fe2000bf86270 */
[----:B------:R-:W-:Y:S01]  /*1d30*/  UIMAD UR37, UR12, -0x60, UR37 ;  /* 0xffffffa00c2578a4 */ /* 0x000fe2000f8e0225 */
[----:B------:R-:W-:Y:S01]  /*1d40*/  SHF.R.S32.HI R14, RZ, 0x4, R13 ;  /* 0x00000004ff0e7819 */ /* 0x000fe2000001140d */
[----:B------:R-:W-:Y:S01]  /*1d50*/  @P2 IMAD.HI.U32 R3, R5, c[0x0][0x2bc], RZ ;  /* 0x0000af0005032a27 */ /* 0x000fe200078e00ff */
[----:B------:R-:W-:Y:S01]  /*1d60*/  ISETP.GT.OR P4, PT, R203, 0x5f, P4 ;  /* 0x0000005fcb00780c */ /* 0x000fe20002784670 */
[----:B------:R-:W-:Y:S01]  /*1d70*/  UIADD3 UR6, UR45, UR5, URZ ;  /* 0x000000052d067290 */ /* 0x000fe2000fffe03f */
[C---:B-1----:R-:W-:Y:S01]  /*1d80*/  @!P3 LEA R8, P2, R33.reuse, R8, 0x1 ;  /* 0x000000082108b211 */ /* 0x042fe200078408ff */
[----:B------:R-:W-:Y:S01]  /*1d90*/  IMAD.MOV.U32 R0, RZ, RZ, R5 ;  /* 0x000000ffff007224 */ /* 0x000fe200078e0005 */
[----:B------:R-:W-:Y:S01]  /*1da0*/  @P1 SHF.R.U32.HI R0, RZ, c[0x0][0x2c0], R3 ;  /* 0x0000b000ff001a19 */ /* 0x000fe20000011603 */
[----:B------:R-:W-:Y:S01]  /*1db0*/  ULDC.64 UR4, c[0x0][0x1e8] ;  /* 0x00007a0000047ab9 */ /* 0x000fe20000000a00 */
[----:B--2---:R-:W-:-:S02]  /*1dc0*/  @!P3 LEA.HI.X R9, R33, R9, R225, 0x1, P2 ;  /* 0x000000092109b211 */ /* 0x004fc400010f0ce1 */
[----:B------:R-:W-:Y:S01]  /*1dd0*/  LEA.HI R199, R200, R201, RZ, 0x5 ;  /* 0x000000c9c8c77211 */ /* 0x000fe200078f28ff */
[----:B------:R-:W-:Y:S01]  /*1de0*/  IMAD.SHL.U32 R226, R33, 0x2, RZ ;  /* 0x0000000221e27824 */ /* 0x000fe200078e00ff */
[----:B------:R-:W-:Y:S01]  /*1df0*/  UP2UR UR36, UPR, URZ, 0x1 ;  /* 0x000000013f247883 */ /* 0x000fe20008000000 */
[----:B------:R-:W-:Y:S01]  /*1e00*/  @!PT LDS RZ, [RZ] ;  /* 0x00000000fffff984 */ /* 0x000fe20000000800 */
[----:B------:R1:W-:Y:S02]  /*1e10*/  @!P3 LDGSTS.E.BYPASS.LTC128B.128 [R202+0x9900], [R8.64], !P0 ;  /* 0x0990000008cabfae */ /* 0x0003e4000c101d72 */
[C---:B------:R-:W-:Y:S02]  /*1e20*/  @!P4 IADD3 R3, P1, R0.reuse, UR44, RZ ;  /* 0x0000002c0003cc10 */ /* 0x040fe4000ff3e0ff */
[----:B------:R-:W0:Y:S02]  /*1e30*/  LDGDEPBAR ;  /* 0x00000000000079af */ /* 0x000e240000000000 */
[----:B------:R-:W-:Y:S02]  /*1e40*/  @!P4 LEA.HI.X.SX32 R7, R0, UR6, 0x1, P1 ;  /* 0x000000060007cc11 */ /* 0x000fe400088f0eff */
[----:B------:R-:W-:Y:S01]  /*1e50*/  BAR.SYNC.DEFER_BLOCKING 0x0 ;  /* 0x0000000000007b1d */ /* 0x000fe20000010000 */
[----:B------:R-:W-:-:S04]  /*1e60*/  @!P4 LEA R6, P1, R3, c[0x0][0x2a0], 0x2 ;  /* 0x0000a8000306ca11 */ /* 0x000fc800078210ff */
[----:B------:R-:W-:Y:S01]  /*1e70*/  @!P4 LEA.HI.X R7, R3, c[0x0][0x2a4], R7, 0x2, P1 ;  /* 0x0000a9000307ca11 */ /* 0x000fe200008f1407 */
[----:B------:R-:W-:Y:S04]  /*1e80*/  STL [R1+0x4], R202 ;  /* 0x000004ca01007387 */ /* 0x000fe80000100800 */
[----:B------:R2:W3:Y:S01]  /*1e90*/  @!P4 LDG.E R227, [R6.64] ;  /* 0x0000003206e3c981 */ /* 0x0004e2000c1e1900 */
[----:B------:R-:W-:Y:S01]  /*1ea0*/  IMAD.MOV R0, RZ, RZ, -R0 ;  /* 0x000000ffff007224 */ /* 0x000fe200078e0a00 */
[----:B------:R-:W-:Y:S01]  /*1eb0*/  UIMAD UR9, UR10, UR4, URZ ;  /* 0x000000040a0972a4 */ /* 0x000fe2000f8e023f */
[----:B------:R-:W-:Y:S01]  /*1ec0*/  ISETP.GE.AND P4, PT, R33, c[0x0][0x1d4], PT ;  /* 0x0000750021007a0c */ /* 0x000fe20003f86270 */
[----:B------:R-:W-:Y:S01]  /*1ed0*/  UIMAD.WIDE.U32 UR48, UR11, UR4, URZ ;  /* 0x000000040b3072a5 */ /* 0x000fe2000f8e003f */
[----:B------:R-:W-:Y:S01]  /*1ee0*/  IMAD R234, R0, c[0x0][0x2b8], R5 ;  /* 0x0000ae0000ea7a24 */ /* 0x000fe200078e0205 */
[----:B------:R-:W-:Y:S01]  /*1ef0*/  UIMAD UR9, UR11, UR5, UR9 ;  /* 0x000000050b0972a4 */ /* 0x000fe2000f8e0209 */
[----:B------:R-:W-:Y:S01]  /*1f00*/  SHF.R.S32.HI R198, RZ, 0x5, R199 ;  /* 0x00000005ffc67819 */ /* 0x000fe200000114c7 */
[----:B------:R-:W-:-:S02]  /*1f10*/  UIADD3 UR19, UR8, UR37, URZ ;  /* 0x0000002508137290 */ /* 0x000fc4000fffe03f */
[----:B------:R-:W-:Y:S01]  /*1f20*/  SHF.R.S32.HI R35, RZ, 0x1f, R234 ;  /* 0x0000001fff237819 */ /* 0x000fe200000114ea */
[----:B------:R-:W-:Y:S02]  /*1f30*/  UIADD3 UR9, UR49, UR9, URZ ;  /* 0x0000000931097290 */ /* 0x000fe4000fffe03f */
[----:B------:R-:W-:Y:S01]  /*1f40*/  ULDC.64 UR4, c[0x0][0x210] ;  /* 0x0000840000047ab9 */ /* 0x000fe20000000a00 */
[----:B------:R-:W-:Y:S01]  /*1f50*/  IADD3 R34, -R18, UR19, RZ ;  /* 0x0000001312227c10 */ /* 0x000fe2000fffe1ff */
[----:B------:R-:W-:Y:S01]  /*1f60*/  IMAD R0, R35, c[0x0][0x1e0], RZ ;  /* 0x0000780023007a24 */ /* 0x000fe200078e02ff */
[----:B------:R-:W-:Y:S02]  /*1f70*/  UIMAD UR10, UR10, UR4, URZ ;  /* 0x000000040a0a72a4 */ /* 0x000fe4000f8e023f */
[----:B------:R-:W-:Y:S01]  /*1f80*/  ISETP.GE.AND P1, PT, R34, 0x1, PT ;  /* 0x000000012200780c */ /* 0x000fe20003f26270 */
[----:B------:R-:W-:Y:S01]  /*1f90*/  IMAD R0, R234, c[0x0][0x1e4], R0 ;  /* 0x00007900ea007a24 */ /* 0x000fe200078e0200 */
[C---:B------:R-:W-:Y:S01]  /*1fa0*/  ISETP.GE.AND P6, PT, R34.reuse, 0x21, PT ;  /* 0x000000212200780c */ /* 0x040fe20003fc6270 */
[----:B------:R-:W-:Y:S01]  /*1fb0*/  UIMAD.WIDE.U32 UR46, UR11, UR4, URZ ;  /* 0x000000040b2e72a5 */ /* 0x000fe2000f8e003f */
[C---:B------:R-:W-:Y:S01]  /*1fc0*/  ISETP.GE.AND P5, PT, R34.reuse, 0x31, PT ;  /* 0x000000312200780c */ /* 0x040fe20003fa6270 */
[----:B------:R-:W-:Y:S01]  /*1fd0*/  UIMAD UR10, UR11, UR5, UR10 ;  /* 0x000000050b0a72a4 */ /* 0x000fe2000f8e020a */
[----:B------:R-:W-:Y:S01]  /*1fe0*/  ISETP.GE.AND P3, PT, R34, 0x41, PT ;  /* 0x000000412200780c */ /* 0x000fe20003f66270 */
[----:B--2---:R-:W-:Y:S01]  /*1ff0*/  IMAD.WIDE.U32 R6, R234, c[0x0][0x1e0], RZ ;  /* 0x00007800ea067a25 */ /* 0x004fe200078e00ff */
[----:B------:R-:W-:-:S02]  /*2000*/  UIADD3 UR4, UR12, -0x1, URZ ;  /* 0xffffffff0c047890 */ /* 0x000fc4000fffe03f */
[----:B------:R-:W-:Y:S01]  /*2010*/  UIADD3 UR10, UR47, UR10, URZ ;  /* 0x0000000a2f0a7290 */ /* 0x000fe2000fffe03f */
[----:B------:R-:W-:Y:S01]  /*2020*/  IMAD.IADD R7, R7, 0x1, R0 ;  /* 0x0000000107077824 */ /* 0x000fe200078e0200 */
[----:B------:R-:W-:Y:S01]  /*2030*/  UISETP.GT.AND UP0, UPT, UR4, UR7, UPT ;  /* 0x000000070400728c */ /* 0x000fe2000bf04270 */
[----:B---3--:R-:W-:Y:S02]  /*2040*/  SHF.R.S32.HI R40, RZ, 0x1f, R227 ;  /* 0x0000001fff287819 */ /* 0x008fe400000114e3 */
[----:B------:R-:W-:-:S04]  /*2050*/  IMAD.WIDE.U32 R6, R227, c[0x0][0x1f0], R6 ;  /* 0x00007c00e3067a25 */ /* 0x000fc800078e0006 */
[----:B------:R-:W-:Y:S01]  /*2060*/  IMAD R3, R40, c[0x0][0x1f0], RZ ;  /* 0x00007c0028037a24 */ /* 0x000fe200078e02ff */
[----:B------:R-:W-:-:S03]  /*2070*/  IADD3 R0, P0, R6, UR48, RZ ;  /* 0x0000003006007c10 */ /* 0x000fc6000ff1e0ff */
[----:B------:R-:W-:-:S05]  /*2080*/  IMAD R3, R227, c[0x0][0x1f4], R3 ;  /* 0x00007d00e3037a24 */ /* 0x000fca00078e0203 */
[----:B------:R-:W-:Y:S02]  /*2090*/  IADD3.X R6, R7, UR9, R3, P0, !PT ;  /* 0x0000000907067c10 */ /* 0x000fe400087fe403 */
[----:B------:R-:W-:-:S04]  /*20a0*/  LEA R3, P0, R0, c[0x0][0x1c8], 0x1 ;  /* 0x0000720000037a11 */ /* 0x000fc800078008ff */
[----:B------:R-:W-:Y:S01]  /*20b0*/  LEA.HI.X R0, R0, c[0x0][0x1cc], R6, 0x1, P0 ;  /* 0x0000730000007a11 */ /* 0x000fe200000f0c06 */
[----:B------:R-:W-:Y:S01]  /*20c0*/  SHFL.IDX PT, R5, R3, 0x1, 0x181f ;  /* 0x00381f0003057f89 */ /* 0x000fe200000e0000 */
[----:B------:R-:W-:-:S03]  /*20d0*/  ISETP.GE.AND P0, PT, R34, 0x11, PT ;  /* 0x000000112200780c */ /* 0x000fc60003f06270 */
[----:B------:R-:W2:Y:S04]  /*20e0*/  SHFL.IDX PT, R6, R3, RZ, 0x181f ;  /* 0x00181fff03067589 */ /* 0x000ea800000e0000 */
[----:B------:R-:W3:Y:S04]  /*20f0*/  SHFL.IDX PT, R7, R0, RZ, 0x181f ;  /* 0x00181fff00077589 */ /* 0x000ee800000e0000 */
[----:B-1----:R-:W1:Y:S04]  /*2100*/  SHFL.IDX PT, R8, R0, 0x1, 0x181f ;  /* 0x00381f0000087f89 */ /* 0x002e6800000e0000 */
[----:B------:R-:W4:Y:S04]  /*2110*/  SHFL.IDX PT, R12, R3, 0x2, 0x181f ;  /* 0x00581f00030c7f89 */ /* 0x000f2800000e0000 */
[----:B------:R-:W5:Y:S04]  /*2120*/  SHFL.IDX PT, R10, R3, 0x3, 0x181f ;  /* 0x00781f00030a7f89 */ /* 0x000f6800000e0000 */
[----:B------:R-:W1:Y:S01]  /*2130*/  SHFL.IDX PT, R11, R0, 0x2, 0x181f ;  /* 0x00581f00000b7f89 */ /* 0x000e6200000e0000 */
[----:B--2---:R-:W-:-:S03]  /*2140*/  @P1 LEA R6, P2, R33, R6, 0x1 ;  /* 0x0000000621061211 */ /* 0x004fc600078408ff */
[----:B------:R-:W2:Y:S01]  /*2150*/  SHFL.IDX PT, R9, R3, 0x4, 0x181f ;  /* 0x00981f0003097f89 */ /* 0x000ea200000e0000 */
[----:B---3--:R-:W-:-:S03]  /*2160*/  @P1 LEA.HI.X R7, R33, R7, R225, 0x1, P2 ;  /* 0x0000000721071211 */ /* 0x008fc600010f0ce1 */
[----:B------:R-:W3:Y:S01]  /*2170*/  SHFL.IDX PT, R17, R0, 0x3, 0x181f ;  /* 0x00781f0000117f89 */ /* 0x000ee200000e0000 */
[----:B------:R-:W-:-:S03]  /*2180*/  ISETP.GE.AND P2, PT, R34, 0x51, PT ;  /* 0x000000512200780c */ /* 0x000fc60003f46270 */
[----:B------:R-:W-:Y:S04]  /*2190*/  SHFL.IDX PT, R3, R3, 0x5, 0x181f ;  /* 0x00b81f0003037f89 */ /* 0x000fe800000e0000 */
[----:B------:R-:W1:Y:S04]  /*21a0*/  SHFL.IDX PT, R16, R0, 0x4, 0x181f ;  /* 0x00981f0000107f89 */ /* 0x000e6800000e0000 */
[----:B------:R1:W2:Y:S04]  /*21b0*/  SHFL.IDX PT, R15, R0, 0x5, 0x181f ;  /* 0x00b81f00000f7f89 */ /* 0x0002a800000e0000 */
[----:B------:R2:W-:Y:S01]  /*21c0*/  @P1 LDGSTS.E.BYPASS.LTC128B.128 [R202+0x3100], [R6.64], !P4 ;  /* 0x0310000006ca1fae */ /* 0x0005e2000e101d72 */
[----:B-1----:R-:W-:-:S04]  /*21d0*/  LEA.HI R0, R13, R14, RZ, 0x1 ;  /* 0x0000000e0d007211 */ /* 0x002fc800078f08ff */
[----:B------:R-:W-:Y:S02]  /*21e0*/  LOP3.LUT R0, R0, 0xfffffffe, RZ, 0xc0, !PT ;  /* 0xfffffffe00007812 */ /* 0x000fe400078ec0ff */
[----:B--2---:R-:W-:-:S03]  /*21f0*/  @P0 LEA R6, P1, R33, R5, 0x1 ;  /* 0x0000000521060211 */ /* 0x004fc600078208ff */
[----:B------:R-:W-:Y:S02]  /*2200*/  IMAD.IADD R14, R14, 0x1, -R0 ;  /* 0x000000010e0e7824 */ /* 0x000fe400078e0a00 */
[----:B------:R-:W-:Y:S01]  /*2210*/  IMAD.SHL.U32 R0, R32, 0x40, RZ ;  /* 0x0000004020007824 */ /* 0x000fe200078e00ff */
[C-C-:B------:R-:W-:Y:S01]  /*2220*/  @P0 LEA.HI.X R7, R33.reuse, R8, R225.reuse, 0x1, P1 ;  /* 0x0000000821070211 */ /* 0x140fe200008f0ce1 */
[----:B------:R-:W-:Y:S01]  /*2230*/  IMAD.SHL.U32 R5, R20, 0x40, RZ ;  /* 0x0000004014057824 */ /* 0x000fe200078e00ff */
[C---:B----4-:R-:W-:Y:S02]  /*2240*/  @P6 LEA R12, P1, R33.reuse, R12, 0x1 ;  /* 0x0000000c210c6211 */ /* 0x050fe400078208ff */
[----:B------:R-:W-:Y:S01]  /*2250*/  LOP3.LUT R0, R0, 0x1c0, RZ, 0xc0, !PT ;  /* 0x000001c000007812 */ /* 0x000fe200078ec0ff */
[----:B------:R1:W-:Y:S01]  /*2260*/  @P0 LDGSTS.E.BYPASS.LTC128B.128 [R202+0x3900], [R6.64], !P4 ;  /* 0x0390000006ca0fae */ /* 0x0003e2000e101d72 */
[C---:B-----5:R-:W-:Y:S02]  /*2270*/  @P5 LEA R10, P0, R33.reuse, R10, 0x1 ;  /* 0x0000000a210a5211 */ /* 0x060fe400078008ff */
[----:B------:R-:W-:-:S02]  /*2280*/  @P6 LEA.HI.X R13, R33, R11, R225, 0x1, P1 ;  /* 0x0000000b210d6211 */ /* 0x000fc400008f0ce1 */
[C---:B------:R-:W-:Y:S02]  /*2290*/  @P3 LEA R8, P1, R33.reuse, R9, 0x1 ;  /* 0x0000000921083211 */ /* 0x040fe400078208ff */
[C-C-:B---3--:R-:W-:Y:S01]  /*22a0*/  @P5 LEA.HI.X R11, R33.reuse, R17, R225.reuse, 0x1, P0 ;  /* 0x00000011210b5211 */ /* 0x148fe200000f0ce1 */
[----:B------:R2:W-:Y:S01]  /*22b0*/  @P6 LDGSTS.E.BYPASS.LTC128B.128 [R202+0x4100], [R12.64], !P4 ;  /* 0x041000000cca6fae */ /* 0x0005e2000e101d72 */
[----:B------:R-:W-:Y:S02]  /*22c0*/  @P3 LEA.HI.X R9, R33, R16, R225, 0x1, P1 ;  /* 0x0000001021093211 */ /* 0x000fe400008f0ce1 */
[----:B------:R-:W-:Y:S01]  /*22d0*/  LOP3.LUT R197, R5, 0xfffffe00, RZ, 0xc0, !PT ;  /* 0xfffffe0005c57812 */ /* 0x000fe200078ec0ff */
[----:B------:R3:W-:Y:S01]  /*22e0*/  @P5 LDGSTS.E.BYPASS.LTC128B.128 [R202+0x4900], [R10.64], !P4 ;  /* 0x049000000aca5fae */ /* 0x0007e2000e101d72 */
[----:B------:R-:W-:-:S03]  /*22f0*/  LOP3.LUT P1, RZ, R32, 0x2, RZ, 0xc0, !PT ;  /* 0x0000000220ff7812 */ /* 0x000fc6000782c0ff */
[----:B------:R3:W-:Y:S01]  /*2300*/  @P3 LDGSTS.E.BYPASS.LTC128B.128 [R202+0x5100], [R8.64], !P4 ;  /* 0x0510000008ca3fae */ /* 0x0007e2000e101d72 */
[----:B-1----:R-:W-:Y:S01]  /*2310*/  @P2 LEA R6, P0, R33, R3, 0x1 ;  /* 0x0000000321062211 */ /* 0x002fe200078008ff */
[----:B------:R-:W-:-:S03]  /*2320*/  IMAD.SHL.U32 R3, R19, 0x40, RZ ;  /* 0x0000004013037824 */ /* 0x000fc600078e00ff */
[--C-:B------:R-:W-:Y:S02]  /*2330*/  @P2 LEA.HI.X R7, R33, R15, R225.reuse, 0x1, P0 ;  /* 0x0000000f21072211 */ /* 0x100fe400000f0ce1 */
[----:B------:R-:W-:Y:S02]  /*2340*/  LOP3.LUT R3, R3, 0x1c0, RZ, 0xc0, !PT ;  /* 0x000001c003037812 */ /* 0x000fe400078ec0ff */
[C---:B------:R-:W-:Y:S01]  /*2350*/  SHF.L.U64.HI R225, R33.reuse, 0x1, R225 ;  /* 0x0000000121e17819 */ /* 0x040fe200000102e1 */
[----:B------:R1:W-:Y:S01]  /*2360*/  @P2 LDGSTS.E.BYPASS.LTC128B.128 [R202+0x5900], [R6.64], !P4 ;  /* 0x0590000006ca2fae */ /* 0x0003e2000e101d72 */
[----:B------:R-:W-:-:S03]  /*2370*/  ISETP.GE.AND P2, PT, R33, c[0x0][0x1d4], PT ;  /* 0x0000750021007a0c */ /* 0x000fc60003f46270 */
[----:B------:R-:W0:Y:S01]  /*2380*/  LDGDEPBAR ;  /* 0x00000000000079af */ /* 0x000e220000000000 */
[----:B------:R-:W-:Y:S01]  /*2390*/  ISETP.LT.OR P5, PT, R34, 0x1, P2 ;  /* 0x000000012200780c */ /* 0x000fe200017a1670 */
[----:B-1----:R-:W-:Y:S01]  /*23a0*/  IMAD.SHL.U32 R7, R18, 0x8, RZ ;  /* 0x0000000812077824 */ /* 0x002fe200078e00ff */
[----:B------:R-:W-:-:S04]  /*23b0*/  DEPBAR.LE SB0, 0x1 ;  /* 0x000080400000791a */ /* 0x000fc80000000000 */
[----:B------:R-:W-:-:S04]  /*23c0*/  DEPBAR.LE SB0, 0x0 ;  /* 0x000080000000791a */ /* 0x000fc80000000000 */
[----:B------:R-:W-:Y:S01]  /*23d0*/  IMAD.SHL.U32 R6, R14, 0x8, RZ ;  /* 0x000000080e067824 */ /* 0x000fe200078e00ff */
[----:B------:R-:W-:Y:S02]  /*23e0*/  LOP3.LUT R7, R0, 0x8, R7, 0xf8, !PT ;  /* 0x0000000800077812 */ /* 0x000fe400078ef807 */
[----:B------:R-:W-:Y:S02]  /*23f0*/  SHF.R.U32.HI R0, RZ, 0x3, R0 ;  /* 0x00000003ff007819 */ /* 0x000fe40000011600 */
[----:B------:R-:W-:Y:S02]  /*2400*/  LOP3.LUT R5, R3, 0x8, R6, 0xf8, !PT ;  /* 0x0000000803057812 */ /* 0x000fe400078ef806 */
[----:B------:R-:W-:Y:S02]  /*2410*/  SHF.R.U32.HI R3, RZ, 0x3, R3 ;  /* 0x00000003ff037819 */ /* 0x000fe40000011603 */
[----:B------:R-:W-:Y:S01]  /*2420*/  LOP3.LUT R0, R7, R0, RZ, 0x3c, !PT ;  /* 0x0000000007007212 */ /* 0x000fe200078e3cff */
[----:B------:R-:W-:Y:S01]  /*2430*/  IMAD.WIDE.U32 R6, R234, c[0x0][0x208], RZ ;  /* 0x00008200ea067a25 */ /* 0x000fe200078e00ff */
[----:B------:R-:W-:-:S03]  /*2440*/  LOP3.LUT R196, R5, R3, RZ, 0x3c, !PT ;  /* 0x0000000305c47212 */ /* 0x000fc600078e3cff */
[----:B------:R-:W-:Y:S02]  /*2450*/  IMAD R3, R198, 0x400, R197 ;  /* 0x00000400c6037824 */ /* 0x000fe400078e02c5 */
[----:B------:R-:W-:Y:S02]  /*2460*/  IMAD R0, R14, 0x200, R0 ;  /* 0x000002000e007824 */ /* 0x000fe400078e0200 */
[----:B------:R-:W-:Y:S02]  /*2470*/  IMAD.IADD R3, R196, 0x1, R3 ;  /* 0x00000001c4037824 */ /* 0x000fe400078e0203 */
[----:B------:R-:W-:Y:S01]  /*2480*/  IMAD.SHL.U32 R208, R0, 0x2, RZ ;  /* 0x0000000200d07824 */ /* 0x000fe200078e00ff */
[----:B------:R-:W-:Y:S01]  /*2490*/  BAR.SYNC.DEFER_BLOCKING 0x0 ;  /* 0x0000000000007b1d */ /* 0x000fe20000010000 */
[----:B------:R-:W-:Y:S02]  /*24a0*/  IMAD.SHL.U32 R215, R3, 0x2, RZ ;  /* 0x0000000203d77824 */ /* 0x000fe400078e00ff */
[----:B------:R-:W-:Y:S01]  /*24b0*/  IMAD R0, R35, c[0x0][0x208], RZ ;  /* 0x0000820023007a24 */ /* 0x000fe200078e02ff */
[----:B------:R-:W-:Y:S01]  /*24c0*/  IADD3 R5, R208, 0x3100, RZ ;  /* 0x00003100d0057810 */ /* 0x000fe20007ffe0ff */
[----:B------:R-:W-:Y:S01]  /*24d0*/  IMAD R3, R40, c[0x0][0x218], RZ ;  /* 0x0000860028037a24 */ /* 0x000fe200078e02ff */
[----:B------:R-:W-:Y:S01]  /*24e0*/  IADD3 R219, R208, 0x3120, RZ ;  /* 0x00003120d0db7810 */ /* 0x000fe20007ffe0ff */
[----:B------:R-:W-:Y:S01]  /*24f0*/  IMAD R0, R234, c[0x0][0x20c], R0 ;  /* 0x00008300ea007a24 */ /* 0x000fe200078e0200 */
[----:B------:R-:W-:Y:S01]  /*2500*/  @P1 IADD3 R219, R5, -0x20, RZ ;  /* 0xffffffe005db1810 */ /* 0x000fe20007ffe0ff */
[----:B------:R-:W-:Y:S01]  /*2510*/  IMAD R3, R227, c[0x0][0x21c], R3 ;  /* 0x00008700e3037a24 */ /* 0x000fe200078e0203 */
[----:B------:R-:W-:Y:S01]  /*2520*/  LOP3.LUT P1, RZ, R32, 0x4, RZ, 0xc0, !PT ;  /* 0x0000000420ff7812 */ /* 0x000fe2000782c0ff */
[----:B------:R-:W-:Y:S01]  /*2530*/  IMAD.IADD R7, R7, 0x1, R0 ;  /* 0x0000000107077824 */ /* 0x000fe200078e0200 */
[C---:B------:R-:W-:Y:S01]  /*2540*/  IADD3 R224, R219.reuse, 0x800, RZ ;  /* 0x00000800dbe07810 */ /* 0x040fe20007ffe0ff */
[----:B------:R-:W-:Y:S01]  /*2550*/  IMAD R218, R2, 0x2, R215 ;  /* 0x0000000202da7824 */ /* 0x000fe200078e02d7 */
[----:B------:R-:W-:Y:S01]  /*2560*/  IADD3 R223, R219, 0x1000, RZ ;  /* 0x00001000dbdf7810 */ /* 0x000fe20007ffe0ff */
[----:B------:R-:W-:Y:S01]  /*2570*/  IMAD.WIDE.U32 R6, R227, c[0x0][0x218], R6 ;  /* 0x00008600e3067a25 */ /* 0x000fe200078e0006 */
[----:B------:R-:W-:-:S02]  /*2580*/  IADD3 R222, R219, 0x1800, RZ ;  /* 0x00001800dbde7810 */ /* 0x000fc40007ffe0ff */
[C---:B------:R-:W-:Y:S01]  /*2590*/  IADD3 R221, R219.reuse, 0x2000, RZ ;  /* 0x00002000dbdd7810 */ /* 0x040fe20007ffe0ff */
[----:B------:R-:W-:Y:S01]  /*25a0*/  IMAD R216, R4, 0x2, R215 ;  /* 0x0000000204d87824 */ /* 0x000fe200078e02d7 */
[----:B------:R-:W-:Y:S02]  /*25b0*/  IADD3 R0, P0, R6, UR46, RZ ;  /* 0x0000002e06007c10 */ /* 0x000fe4000ff1e0ff */
[----:B------:R-:W-:Y:S01]  /*25c0*/  IADD3 R220, R219, 0x2800, RZ ;  /* 0x00002800dbdc7810 */ /* 0x000fe20007ffe0ff */
[----:B------:R-:W-:Y:S01]  /*25d0*/  IMAD R217, R2, 0x2, R216 ;  /* 0x0000000202d97824 */ /* 0x000fe200078e02d8 */
[----:B--2---:R-:W-:Y:S01]  /*25e0*/  LDSM.16.M88.4 R12, [R215+0x6100] ;  /* 0x00610000d70c783b */ /* 0x004fe20000000200 */
[----:B------:R-:W-:Y:S02]  /*25f0*/  IADD3.X R6, R7, UR10, R3, P0, !PT ;  /* 0x0000000a07067c10 */ /* 0x000fe400087fe403 */
[C---:B------:R-:W-:Y:S01]  /*2600*/  LEA R3, P0, R0.reuse, c[0x0][0x1f8], 0x1 ;  /* 0x00007e0000037a11 */ /* 0x040fe200078008ff */
[----:B---3--:R-:W-:Y:S03]  /*2610*/  LDSM.16.M88.4 R8, [R215+0x8100] ;  /* 0x00810000d708783b */ /* 0x008fe60000000200 */
[----:B------:R-:W-:Y:S01]  /*2620*/  LEA.HI.X R0, R0, c[0x0][0x1fc], R6, 0x1, P0 ;  /* 0x00007f0000007a11 */ /* 0x000fe200000f0c06 */
[----:B------:R-:W1:Y:S01]  /*2630*/  LDSM.16.M88.4 R20, [R208+0x4100] ;  /* 0x00410000d014783b */ /* 0x000e620000000200 */
[----:B------:R-:W-:-:S03]  /*2640*/  ISETP.LT.OR P0, PT, R34, 0x11, P2 ;  /* 0x000000112200780c */ /* 0x000fc60001701670 */
[----:B------:R-:W2:Y:S04]  /*2650*/  LDSM.16.M88.4 R24, [R208+0x3900] ;  /* 0x00390000d018783b */ /* 0x000ea80000000200 */
[----:B------:R-:W3:Y:S04]  /*2660*/  LDSM.16.M88.4 R28, [R208+0x3100] ;  /* 0x00310000d01c783b */ /* 0x000ee80000000200 */
[----:B------:R-:W4:Y:S04]  /*2670*/  LDSM.16.M88.4 R16, [R208+0x4900] ;  /* 0x00490000d010783b */ /* 0x000f280000000200 */
[----:B------:R-:W5:Y:S04]  /*2680*/  LDSM.16.M88.4 R36, [R208+0x5100] ;  /* 0x00510000d024783b */ /* 0x000f680000000200 */
[----:B------:R-:W-:Y:S04]  /*2690*/  SHFL.IDX PT, R5, R3, RZ, 0x181f ;  /* 0x00181fff03057589 */ /* 0x000fe800000e0000 */
[----:B------:R-:W-:Y:S04]  /*26a0*/  SHFL.IDX PT, R6, R3, 0x1, 0x181f ;  /* 0x00381f0003067f89 */ /* 0x000fe800000e0000 */
[----:B------:R-:W-:Y:S04]  /*26b0*/  SHFL.IDX PT, R7, R3, 0x2, 0x181f ;  /* 0x00581f0003077f89 */ /* 0x000fe800000e0000 */
[----:B------:R-:W-:Y:S04]  /*26c0*/  SHFL.IDX PT, R35, R0, 0x2, 0x181f ;  /* 0x00581f0000237f89 */ /* 0x000fe800000e0000 */
[----:B------:R-:W-:Y:S01]  /*26d0*/  LDSM.16.M88.4 R64, [R219] ;  /* 0x00000000db40783b */ /* 0x000fe20000000200 */
[-C--:B-1----:R-:W-:Y:S03]  /*26e0*/  HMMA.16816.F32 R180, R12, R20.reuse, RZ ;  /* 0x000000140cb4723c */ /* 0x082fe600000018ff */
[----:B------:R-:W-:Y:S04]  /*26f0*/  SHFL.IDX PT, R32, R0, 0x3, 0x181f ;  /* 0x00781f0000207f89 */ /* 0x000fe800000e0000 */
[----:B------:R-:W-:Y:S01]  /*2700*/  LDSM.16.M88.4 R44, [R219+0x800] ;  /* 0x00080000db2c783b */ /* 0x000fe20000000200 */
[C---:B------:R-:W-:Y:S03]  /*2710*/  HMMA.16816.F32 R76, R8.reuse, R20, RZ ;  /* 0x00000014084c723c */ /* 0x040fe600000018ff */
[----:B------:R-:W-:Y:S05]  /*2720*/  LDSM.16.M88.4 R40, [R219+0x1000] ;  /* 0x00100000db28783b */ /* 0x000fea0000000200 */
[-C--:B------:R-:W-:Y:S08]  /*2730*/  HMMA.16816.F32 R92, R8, R22.reuse, RZ ;  /* 0x00000016085c723c */ /* 0x080ff000000018ff */
[C---:B------:R-:W-:Y:S01]  /*2740*/  HMMA.16816.F32 R140, R12.reuse, R22, RZ ;  /* 0x000000160c8c723c */ /* 0x040fe200000018ff */
[----:B------:R-:W1:Y:S07]  /*2750*/  LDSM.16.M88.4 R20, [R208+0x5900] ;  /* 0x00590000d014783b */ /* 0x000e6e0000000200 */
[-C--:B--2---:R-:W-:Y:S08]  /*2760*/  HMMA.16816.F32 R164, R12, R24.reuse, RZ ;  /* 0x000000180ca4723c */ /* 0x084ff000000018ff */
[C---:B------:R-:W-:Y:S01]  /*2770*/  HMMA.16816.F32 R80, R8.reuse, R24, RZ ;  /* 0x000000180850723c */ /* 0x040fe200000018ff */
[----:B------:R-:W-:Y:S04]  /*2780*/  SHFL.IDX PT, R24, R0, 0x1, 0x181f ;  /* 0x00381f0000187f89 */ /* 0x000fe800000e0000 */
[----:B------:R-:W2:Y:S03]  /*2790*/  SHFL.IDX PT, R25, R0, RZ, 0x181f ;  /* 0x00181fff00197589 */ /* 0x000ea600000e0000 */
[C---:B---3--:R-:W-:Y:S08]  /*27a0*/  HMMA.16816.F32 R48, R8.reuse, R28, RZ ;  /* 0x0000001c0830723c */ /* 0x048ff000000018ff */
[C---:B------:R-:W-:Y:S08]  /*27b0*/  HMMA.16816.F32 R88, R8.reuse, R30, RZ ;  /* 0x0000001e0858723c */ /* 0x040ff000000018ff */
[C---:B------:R-:W-:Y:S08]  /*27c0*/  HMMA.16816.F32 R96, R8.reuse, R26, RZ ;  /* 0x0000001a0860723c */ /* 0x040ff000000018ff */
[C---:B----4-:R-:W-:Y:S08]  /*27d0*/  HMMA.16816.F32 R56, R8.reuse, R16, RZ ;  /* 0x000000100838723c */ /* 0x050ff000000018ff */
[C---:B------:R-:W-:Y:S08]  /*27e0*/  HMMA.16816.F32 R104, R8.reuse, R18, RZ ;  /* 0x000000120868723c */ /* 0x040ff000000018ff */
[C---:B-----5:R-:W-:Y:S08]  /*27f0*/  HMMA.16816.F32 R52, R8.reuse, R36, RZ ;  /* 0x000000240834723c */ /* 0x060ff000000018ff */
[C---:B------:R-:W-:Y:S08]  /*2800*/  HMMA.16816.F32 R120, R8.reuse, R38, RZ ;  /* 0x000000260878723c */ /* 0x040ff000000018ff */
[C---:B-1----:R-:W-:Y:S08]  /*2810*/  HMMA.16816.F32 R72, R8.reuse, R20, RZ ;  /* 0x000000140848723c */ /* 0x042ff000000018ff */
[----:B------:R-:W-:Y:S01]  /*2820*/  HMMA.16816.F32 R112, R8, R22, RZ ;  /* 0x000000160870723c */ /* 0x000fe200000018ff */
[----:B------:R-:W-:Y:S07]  /*2830*/  SHFL.IDX PT, R8, R3, 0x3, 0x181f ;  /* 0x00781f0003087f89 */ /* 0x000fee00000e0000 */
[C---:B------:R-:W-:Y:S07]  /*2840*/  HMMA.16816.F32 R116, R12.reuse, R20, RZ ;  /* 0x000000140c74723c */ /* 0x040fee00000018ff */
[----:B------:R-:W-:Y:S01]  /*2850*/  IADD3 R20, P6, R5, R226, RZ ;  /* 0x000000e205147210 */ /* 0x000fe20007fde0ff */
[----:B------:R-:W-:Y:S01]  /*2860*/  HMMA.16816.F32 R128, R12, R16, RZ ;  /* 0x000000100c80723c */ /* 0x000fe200000018ff */
[----:B------:R-:W-:Y:S03]  /*2870*/  SHFL.IDX PT, R5, R3, 0x4, 0x181f ;  /* 0x00981f0003057f89 */ /* 0x000fe600000e0000 */
[----:B--2---:R-:W-:Y:S01]  /*2880*/  IMAD.X R21, R25, 0x1, R225, P6 ;  /* 0x0000000119157824 */ /* 0x004fe200030e06e1 */
[----:B------:R-:W-:Y:S01]  /*2890*/  SHFL.IDX PT, R3, R3, 0x5, 0x181f ;  /* 0x00b81f0003037f89 */ /* 0x000fe200000e0000 */
[----:B------:R-:W-:-:S02]  /*28a0*/  ISETP.LT.OR P6, PT, R34, 0x21, P2 ;  /* 0x000000212200780c */ /* 0x000fc400017c1670 */
[C---:B------:R-:W-:Y:S01]  /*28b0*/  HMMA.16816.F32 R160, R12.reuse, R18, RZ ;  /* 0x000000120ca0723c */ /* 0x040fe200000018ff */
[----:B------:R-:W1:Y:S07]  /*28c0*/  LDSM.16.M88.4 R16, [R218+0x8100] ;  /* 0x00810000da10783b */ /* 0x000e6e0000000200 */
[C---:B------:R-:W-:Y:S01]  /*28d0*/  HMMA.16816.F32 R108, R12.reuse, R22, RZ ;  /* 0x000000160c6c723c */ /* 0x040fe200000018ff */
[----:B------:R-:W-:Y:S04]  /*28e0*/  SHFL.IDX PT, R23, R0, 0x4, 0x181f ;  /* 0x00981f0000177f89 */ /* 0x000fe800000e0000 */
[----:B------:R2:W-:Y:S03]  /*28f0*/  SHFL.IDX PT, R22, R0, 0x5, 0x181f ;  /* 0x00b81f0000167f89 */ /* 0x0005e600000e0000 */
[C---:B------:R-:W-:Y:S08]  /*2900*/  HMMA.16816.F32 R144, R12.reuse, R28, RZ ;  /* 0x0000001c0c90723c */ /* 0x040ff000000018ff */
[C---:B------:R-:W-:Y:S01]  /*2910*/  HMMA.16816.F32 R148, R12.reuse, R30, RZ ;  /* 0x0000001e0c94723c */ /* 0x040fe200000018ff */
[----:B------:R-:W-:Y:S07]  /*2920*/  LDSM.16.M88.4 R28, [R219+0x2000] ;  /* 0x00200000db1c783b */ /* 0x000fee0000000200 */
[----:B------:R-:W-:Y:S01]  /*2930*/  HMMA.16816.F32 R132, R12, R26, RZ ;  /* 0x0000001a0c84723c */ /* 0x000fe200000018ff */
[----:B--2---:R-:W-:-:S07]  /*2940*/  IMAD.MOV.U32 R0, RZ, RZ, 0x40 ;  /* 0x00000040ff007424 */ /* 0x004fce00078e00ff */
[----:B------:R-:W-:Y:S01]  /*2950*/  HMMA.16816.F32 R124, R12, R36, RZ ;  /* 0x000000240c7c723c */ /* 0x000fe200000018ff */
[----:B------:R-:W-:-:S05]  /*2960*/  SEL R0, R0, 0xffffffc0, !P1 ;  /* 0xffffffc000007807 */ /* 0x000fca0004800000 */
[----:B------:R-:W-:Y:S02]  /*2970*/  IMAD.IADD R214, R208, 0x1, R0 ;  /* 0x00000001d0d67824 */ /* 0x000fe400078e0200 */
[----:B------:R-:W-:Y:S01]  /*2980*/  HMMA.16816.F32 R176, R12, R38, RZ ;  /* 0x000000260cb0723c */ /* 0x000fe200000018ff */
[----:B------:R-:W2:Y:S01]  /*2990*/  LDSM.16.M88.4 R36, [R219+0x1800] ;  /* 0x00180000db24783b */ /* 0x000ea20000000200 */
[----:B------:R-:W-:Y:S01]  /*29a0*/  IMAD.IADD R213, R0, 0x1, R219 ;  /* 0x0000000100d57824 */ /* 0x000fe200078e02db */
[----:B------:R-:W-:-:S04]  /*29b0*/  LOP3.LUT R0, R196, R197, RZ, 0xfc, !PT ;  /* 0x000000c5c4007212 */ /* 0x000fc800078efcff */
[-C--:B------:R-:W-:Y:S01]  /*29c0*/  IADD3 R12, P3, R6, R226.reuse, RZ ;  /* 0x000000e2060c7210 */ /* 0x080fe20007f7e0ff */
[C---:B-1----:R-:W-:Y:S04]  /*29d0*/  HMMA.16816.F32 R100, R16.reuse, R64, R48 ;  /* 0x000000401064723c */ /* 0x042fe80000001830 */
[--C-:B------:R-:W-:Y:S01]  /*29e0*/  IMAD.X R13, R24, 0x1, R225.reuse, P3 ;  /* 0x00000001180d7824 */ /* 0x100fe200018e06e1 */
[-C--:B------:R-:W-:Y:S01]  /*29f0*/  IADD3 R14, P3, R7, R226.reuse, RZ ;  /* 0x000000e2070e7210 */ /* 0x080fe20007f7e0ff */
[----:B------:R-:W1:Y:S02]  /*2a00*/  LDSM.16.M88.4 R24, [R219+0x2800] ;  /* 0x00280000db18783b */ /* 0x000e640000000200 */
[----:B------:R-:W-:Y:S02]  /*2a10*/  HMMA.16816.F32 R80, R16, R44, R80 ;  /* 0x0000002c1050723c */ /* 0x000fe40000001850 */
[----:B------:R-:W-:Y:S01]  /*2a20*/  IMAD.X R15, R35, 0x1, R225, P3 ;  /* 0x00000001230f7824 */ /* 0x000fe200018e06e1 */
[----:B------:R-:W-:-:S02]  /*2a30*/  IADD3 R6, P3, R8, R226, RZ ;  /* 0x000000e208067210 */ /* 0x000fc40007f7e0ff */
[----:B------:R-:W3:Y:S03]  /*2a40*/  LDSM.16.M88.4 R8, [R218+0x6100] ;  /* 0x00610000da08783b */ /* 0x000ee60000000200 */
[----:B------:R-:W-:Y:S01]  /*2a50*/  IMAD.X R7, R32, 0x1, R225, P3 ;  /* 0x0000000120077824 */ /* 0x000fe200018e06e1 */
[----:B------:R-:W-:Y:S01]  /*2a60*/  @!PT LDS RZ, [RZ] ;  /* 0x00000000fffff984 */ /* 0x000fe20000000800 */
[----:B------:R-:W-:Y:S01]  /*2a70*/  @!PT LDS RZ, [RZ] ;  /* 0x00000000fffff984 */ /* 0x000fe20000000800 */
[----:B------:R-:W-:Y:S01]  /*2a80*/  @!PT LDS RZ, [RZ] ;  /* 0x00000000fffff984 */ /* 0x000fe20000000800 */
[----:B------:R4:W-:Y:S01]  /*2a90*/  LDGSTS.E.BYPASS.LTC128B.128 [R202+0x100], [R20.64], !P5 ;  /* 0x0010000014ca7fae */ /* 0x0009e2000e901d72 */
[C---:B------:R-:W-:Y:S01]  /*2aa0*/  ISETP.LT.OR P5, PT, R34.reuse, 0x31, P2 ;  /* 0x000000312200780c */ /* 0x040fe200017a1670 */
[----:B------:R-:W-:Y:S01]  /*2ab0*/  HMMA.16816.F32 R76, R16, R40, R76 ;  /* 0x00000028104c723c */ /* 0x000fe2000000184c */
[C---:B------:R-:W-:Y:S01]  /*2ac0*/  ISETP.LT.OR P3, PT, R34.reuse, 0x41, P2 ;  /* 0x000000412200780c */ /* 0x040fe20001761670 */
[----:B------:R5:W-:Y:S01]  /*2ad0*/  LDGSTS.E.BYPASS.LTC128B.128 [R202+0x900], [R12.64], !P0 ;  /* 0x009000000cca7fae */ /* 0x000be2000c101d72 */
[----:B------:R-:W-:-:S03]  /*2ae0*/  ISETP.LT.OR P2, PT, R34, 0x51, P2 ;  /* 0x000000512200780c */ /* 0x000fc60001741670 */
[----:B------:R3:W-:Y:S02]  /*2af0*/  LDGSTS.E.BYPASS.LTC128B.128 [R202+0x1100], [R14.64], !P6 ;  /* 0x011000000eca7fae */ /* 0x0007e4000f101d72 */
[C---:B------:R-:W-:Y:S04]  /*2b00*/  HMMA.16816.F32 R88, R16.reuse, R66, R88 ;  /* 0x000000421058723c */ /* 0x040fe80000001858 */
[----:B------:R4:W-:Y:S04]  /*2b10*/  LDGSTS.E.BYPASS.LTC128B.128 [R202+0x1900], [R6.64], !P5 ;  /* 0x0190000006ca7fae */ /* 0x0009e8000e901d72 */
[C---:B--2---:R-:W-:Y:S08]  /*2b20*/  HMMA.16816.F32 R32, R16.reuse, R36, R56 ;  /* 0x000000241020723c */ /* 0x044ff00000001838 */
[----:B------:R-:W-:Y:S01]  /*2b30*/  HMMA.16816.F32 R96, R16, R46, R96 ;  /* 0x0000002e1060723c */ /* 0x000fe20000001860 */
[----:B-----5:R-:W-:-:S07]  /*2b40*/  IADD3 R12, P0, R5, R226, RZ ;  /* 0x000000e2050c7210 */ /* 0x020fce0007f1e0ff */
[C---:B-1----:R-:W-:Y:S01]  /*2b50*/  HMMA.16816.F32 R72, R16.reuse, R24, R72 ;  /* 0x000000181048723c */ /* 0x042fe20000001848 */
[--C-:B------:R-:W-:Y:S01]  /*2b60*/  IMAD.X R13, R23, 0x1, R225.reuse, P0 ;  /* 0x00000001170d7824 */ /* 0x100fe200000e06e1 */
[----:B---3--:R-:W-:Y:S02]  /*2b70*/  IADD3 R14, P0, R3, R226, RZ ;  /* 0x000000e2030e7210 */ /* 0x008fe40007f1e0ff */
[----:B------:R-:W-:Y:S02]  /*2b80*/  IADD3 R3, R202, 0x100, RZ ;  /* 0x00000100ca037810 */ /* 0x000fe40007ffe0ff */
[----:B------:R1:W-:Y:S01]  /*2b90*/  LDGSTS.E.BYPASS.LTC128B.128 [R202+0x2100], [R12.64], !P3 ;  /* 0x021000000cca7fae */ /* 0x0003e2000d901d72 */
[----:B------:R-:W-:Y:S01]  /*2ba0*/  IMAD.X R15, R22, 0x1, R225, P0 ;  /* 0x00000001160f7824 */ /* 0x000fe200000e06e1 */
[----:B------:R-:W-:Y:S01]  /*2bb0*/  HMMA.16816.F32 R92, R16, R42, R92 ;  /* 0x0000002a105c723c */ /* 0x000fe2000000185c */
[----:B------:R-:W-:Y:S01]  /*2bc0*/  PLOP3.LUT P0, PT, PT, PT, UP0, 0x80, 0x0 ;  /* 0x000000000000781c */ /* 0x000fe20003f0f008 */
[----:B------:R-:W-:Y:S01]  /*2bd0*/  STL [R1+0x8], R3 ;  /* 0x0000080301007387 */ /* 0x000fe20000100800 */
[----:B------:R-:W-:-:S03]  /*2be0*/  ISETP.GT.AND P3, PT, R203, 0x5f, PT ;  /* 0x0000005fcb00780c */ /* 0x000fc60003f64270 */
[----:B------:R1:W-:Y:S02]  /*2bf0*/  LDGSTS.E.BYPASS.LTC128B.128 [R202+0x2900], [R14.64], !P2 ;  /* 0x029000000eca7fae */ /* 0x0003e4000d101d72 */
[C---:B------:R-:W-:Y:S02]  /*2c00*/  HMMA.16816.F32 R104, R16.reuse, R38, R104 ;  /* 0x000000261068723c */ /* 0x040fe40000001868 */
[----:B----4-:R-:W-:Y:S04]  /*2c10*/  LDSM.16.M88.4 R20, [R216+0x8100] ;  /* 0x00810000d814783b */ /* 0x010fe80000000200 */
[----:B------:R-:W2:Y:S02]  /*2c20*/  LDSM.16.M88.4 R48, [R214+0x4900] ;  /* 0x00490000d630783b */ /* 0x000ea40000000200 */
[C---:B------:R-:W-:Y:S02]  /*2c30*/  HMMA.16816.F32 R152, R16.reuse, R30, R120 ;  /* 0x0000001e1098723c */ /* 0x040fe40000001878 */
[----:B------:R-:W3:Y:S04]  /*2c40*/  LDSM.16.M88.4 R68, [R214+0x5100] ;  /* 0x00510000d644783b */ /* 0x000ee80000000200 */
[----:B------:R-:W4:Y:S02]  /*2c50*/  LDSM.16.M88.4 R56, [R214+0x3900] ;  /* 0x00390000d638783b */ /* 0x000f240000000200 */
[----:B------:R-:W-:Y:S02]  /*2c60*/  HMMA.16816.F32 R136, R16, R26, R112 ;  /* 0x0000001a1088723c */ /* 0x000fe40000001870 */
[----:B------:R-:W5:Y:S04]  /*2c70*/  LDSM.16.M88.4 R60, [R214+0x3100] ;  /* 0x00310000d63c783b */ /* 0x000f680000000200 */
[----:B------:R-:W-:Y:S02]  /*2c80*/  LDSM.16.M88.4 R84, [R214+0x5900] ;  /* 0x00590000d654783b */ /* 0x000fe40000000200 */
[----:B------:R-:W-:Y:S02]  /*2c90*/  HMMA.16816.F32 R144, R8, R64, R144 ;  /* 0x000000400890723c */ /* 0x000fe40000001890 */
[----:B------:R-:W0:Y:S06]  /*2ca0*/  LDGDEPBAR ;  /* 0x00000000000079af */ /* 0x000e2c0000000000 */
[----:B-1----:R-:W-:Y:S01]  /*2cb0*/  HMMA.16816.F32 R12, R16, R28, R52 ;  /* 0x0000001c100c723c */ /* 0x002fe20000001834 */
[----:B------:R-:W1:Y:S04]  /*2cc0*/  LDSM.16.M88.4 R52, [R214+0x4100] ;  /* 0x00410000d634783b */ /* 0x000e680000000200 */
[----:B------:R-:W1:Y:S03]  /*2cd0*/  LDSM.16.M88.4 R16, [R216+0x6100] ;  /* 0x00610000d810783b */ /* 0x000e660000000200 */
[C---:B------:R-:W-:Y:S08]  /*2ce0*/  HMMA.16816.F32 R184, R8.reuse, R36, R128 ;  /* 0x0000002408b8723c */ /* 0x040ff00000001880 */
[C---:B------:R-:W-:Y:S08]  /*2cf0*/  HMMA.16816.F32 R164, R8.reuse, R44, R164 ;  /* 0x0000002c08a4723c */ /* 0x040ff000000018a4 */
[C---:B------:R-:W-:Y:S08]  /*2d00*/  HMMA.16816.F32 R64, R8.reuse, R66, R148 ;  /* 0x000000420840723c */ /* 0x040ff00000001894 */
[C---:B------:R-:W-:Y:S01]  /*2d10*/  HMMA.16816.F32 R128, R8.reuse, R46, R132 ;  /* 0x0000002e0880723c */ /* 0x040fe20000001884 */
[----:B------:R-:W-:Y:S07]  /*2d20*/  LDSM.16.M88.4 R44, [R213] ;  /* 0x00000000d52c783b */ /* 0x000fee0000000200 */
[C---:B------:R-:W-:Y:S08]  /*2d30*/  HMMA.16816.F32 R180, R8.reuse, R40, R180 ;  /* 0x0000002808b4723c */ /* 0x040ff000000018b4 */
[C---:B------:R-:W-:Y:S01]  /*2d40*/  HMMA.16816.F32 R140, R8.reuse, R42, R140 ;  /* 0x0000002a088c723c */ /* 0x040fe2000000188c */
[----:B------:R-:W-:Y:S07]  /*2d50*/  LDSM.16.M88.4 R40, [R213+0x800] ;  /* 0x00080000d528783b */ /* 0x000fee0000000200 */
[C---:B------:R-:W-:Y:S01]  /*2d60*/  HMMA.16816.F32 R160, R8.reuse, R38, R160 ;  /* 0x0000002608a0723c */ /* 0x040fe200000018a0 */
[----:B------:R-:W-:Y:S07]  /*2d70*/  LDSM.16.M88.4 R36, [R213+0x1000] ;  /* 0x00100000d524783b */ /* 0x000fee0000000200 */
[C---:B------:R-:W-:Y:S08]  /*2d80*/  HMMA.16816.F32 R188, R8.reuse, R28, R124 ;  /* 0x0000001c08bc723c */ /* 0x040ff0000000187c */
[C---:B------:R-:W-:Y:S08]  /*2d90*/  HMMA.16816.F32 R192, R8.reuse, R24, R116 ;  /* 0x0000001808c0723c */ /* 0x040ff00000001874 */
[C---:B------:R-:W-:Y:S01]  /*2da0*/  HMMA.16816.F32 R176, R8.reuse, R30, R176 ;  /* 0x0000001e08b0723c */ /* 0x040fe200000018b0 */
[----:B------:R-:W-:Y:S07]  /*2db0*/  LDSM.16.M88.4 R28, [R213+0x2000] ;  /* 0x00200000d51c783b */ /* 0x000fee0000000200 */
[----:B------:R-:W-:Y:S01]  /*2dc0*/  HMMA.16816.F32 R172, R8, R26, R108 ;  /* 0x0000001a08ac723c */ /* 0x000fe2000000186c */
[----:B------:R-:W1:Y:S04]  /*2dd0*/  LDSM.16.M88.4 R8, [R217+0x8100] ;  /* 0x00810000d908783b */ /* 0x000e680000000200 */
[----:B------:R-:W-:Y:S03]  /*2de0*/  LDSM.16.M88.4 R24, [R213+0x2800] ;  /* 0x00280000d518783b */ /* 0x000fe60000000200 */
[C---:B--2---:R-:W-:Y:S01]  /*2df0*/  HMMA.16816.F32 R132, R20.reuse, R48, R32 ;  /* 0x000000301484723c */ /* 0x044fe20000001820 */
[----:B------:R-:W2:Y:S07]  /*2e00*/  LDSM.16.M88.4 R32, [R213+0x1800] ;  /* 0x00180000d520783b */ /* 0x000eae0000000200 */
[----:B---3--:R-:W-:Y:S01]  /*2e10*/  HMMA.16816.F32 R124, R20, R68, R12 ;  /* 0x00000044147c723c */ /* 0x008fe2000000180c */
[----:B------:R-:W3:Y:S01]  /*2e20*/  LDSM.16.M88.4 R12, [R217+0x6100] ;  /* 0x00610000d90c783b */ /* 0x000ee20000000200 */
[----:B------:R-:W-:-:S06]  /*2e30*/  DEPBAR.LE SB0, 0x0 ;  /* 0x000080000000791a */ /* 0x000fcc0000000000 */
[C---:B----4-:R-:W-:Y:S08]  /*2e40*/  HMMA.16816.F32 R156, R20.reuse, R56, R80 ;  /* 0x00000038149c723c */ /* 0x050ff00000001850 */
[C---:B-----5:R-:W-:Y:S08]  /*2e50*/  HMMA.16816.F32 R168, R20.reuse, R60, R100 ;  /* 0x0000003c14a8723c */ /* 0x060ff00000001864 */
[C---:B-1----:R-:W-:Y:S08]  /*2e60*/  HMMA.16816.F32 R148, R20.reuse, R52, R76 ;  /* 0x000000341494723c */ /* 0x042ff0000000184c */
        /* <DEDUP_REMOVED lines=8> */
[C---:B------:R-:W-:Y:S08]  /*2ef0*/  HMMA.16816.F32 R80, R16.reuse, R56, R164 ;  /* 0x000000381050723c */ /* 0x040ff000000018a4 */
[----:B------:R-:W-:Y:S08]  /*2f00*/  HMMA.16816.F32 R76, R16, R58, R128 ;  /* 0x0000003a104c723c */ /* 0x000ff00000001880 */
[----:B------:R-:W-:Y:S08]  /*2f10*/  HMMA.16816.F32 R96, R20, R86, R136 ;  /* 0x000000561460723c */ /* 0x000ff00000001888 */
        /* <DEDUP_REMOVED lines=11> */
[C---:B--2---:R-:W-:Y:S08]  /*2fd0*/  HMMA.16816.F32 R152, R8.reuse, R34, R104 ;  /* 0x000000220898723c */ /* 0x044ff00000001868 */
[C---:B------:R-:W-:Y:S08]  /*2fe0*/  HMMA.16816.F32 R108, R8.reuse, R30, R100 ;  /* 0x0000001e086c723c */ /* 0x040ff00000001864 */
[----:B------:R-:W-:Y:S08]  /*2ff0*/  HMMA.16816.F32 R112, R8, R26, R96 ;  /* 0x0000001a0870723c */ /* 0x000ff00000001860 */
[C---:B---3--:R-:W-:Y:S08]  /*3000*/  HMMA.16816.F32 R100, R12.reuse, R44, R92 ;  /* 0x0000002c0c64723c */ /* 0x048ff0000000185c */
        /* <DEDUP_REMOVED lines=19> */
[----:B------:R-:W-:Y:S01]  /*3140*/  UISETP.NE.AND UP0, UPT, UR36, URZ, UPT ;  /* 0x0000003f2400728c */ /* 0x000fe2000bf05270 */
[----:B------:R-:W-:-:S02]  /*3150*/  IMAD.U32 R3, RZ, RZ, UR14 ;  /* 0x0000000eff037e24 */ /* 0x000fc4000f8e00ff */
[----:B------:R-:W-:-:S03]  /*3160*/  IMAD.MOV.U32 R227, RZ, RZ, RZ ;  /* 0x000000ffffe37224 */ /* 0x000fc600078e00ff */
[----:B------:R-:W-:Y:S02]  /*3170*/  PLOP3.LUT P1, PT, PT, PT, UP0, 0x80, 0x0 ;  /* 0x000000000000781c */ /* 0x000fe40003f2f008 */
[----:B------:R-:W-:Y:S02]  /*3180*/  IADD3 R3, R203, UR13, R3 ;  /* 0x0000000dcb037c10 */ /* 0x000fe4000fffe003 */
        /* <DEDUP_REMOVED lines=31> */
[----:B------:R-:W5:Y:S04]  /*3380*/  SHFL.IDX PT, R13, R5, 0x4, 0x181f ;  /* 0x00981f00050d7f89 */ /* 0x000f6800000e0000 */
[----:B------:R-:W-:Y:S01]  /*3390*/  SHFL.IDX PT, R5, R5, 0x5, 0x181f ;  /* 0x00b81f0005057f89 */ /* 0x000fe200000e0000 */
[----:B-1----:R-:W-:-:S03]  /*33a0*/  IADD3 R6, P0, R6, R226, RZ ;  /* 0x000000e206067210 */ /* 0x002fc60007f1e0ff */
[----:B------:R-:W1:Y:S02]  /*33b0*/  SHFL.IDX PT, R18, R3, 0x2, 0x181f ;  /* 0x00581f0003127f89 */ /* 0x000e6400000e0000 */
[----:B--2---:R-:W-:Y:S01]  /*33c0*/  IMAD.X R7, R7, 0x1, R225, P0 ;  /* 0x0000000107077824 */ /* 0x004fe200000e06e1 */
[-C--:B------:R-:W-:Y:S01]  /*33d0*/  IADD3 R14, P0, R8, R226.reuse, RZ ;  /* 0x000000e2080e7210 */ /* 0x080fe20007f1e0ff */
[----:B------:R-:W2:Y:S01]  /*33e0*/  SHFL.IDX PT, R17, R3, 0x3, 0x181f ;  /* 0x00781f0003117f89 */ /* 0x000ea200000e0000 */
[----:B---3--:R-:W-:-:S03]  /*33f0*/  IADD3 R12, P5, R9, R226, RZ ;  /* 0x000000e2090c7210 */ /* 0x008fc60007fbe0ff */
[----:B------:R-:W3:Y:S01]  /*3400*/  SHFL.IDX PT, R16, R3, 0x4, 0x181f ;  /* 0x00981f0003107f89 */ /* 0x000ee200000e0000 */
[----:B----4-:R-:W-:-:S03]  /*3410*/  IADD3 R10, P2, R10, R226, RZ ;  /* 0x000000e20a0a7210 */ /* 0x010fc60007f5e0ff */
[----:B------:R-:W4:Y:S01]  /*3420*/  SHFL.IDX PT, R3, R3, 0x5, 0x181f ;  /* 0x00b81f0003037f89 */ /* 0x000f2200000e0000 */
[----:B-----5:R-:W-:-:S03]  /*3430*/  IMAD.X R15, R11, 0x1, R225, P0 ;  /* 0x000000010b0f7824 */ /* 0x020fc600000e06e1 */
[----:B------:R5:W-:Y:S01]  /*3440*/  LDGSTS.E.BYPASS.LTC128B.128 [R202+0x3100], [R6.64], !P4 ;  /* 0x0310000006ca7fae */ /* 0x000be2000e101d72 */
[----:B------:R-:W-:-:S03]  /*3450*/  IADD3 R8, P1, R13, R226, RZ ;  /* 0x000000e20d087210 */ /* 0x000fc60007f3e0ff */
[----:B------:R4:W-:Y:S01]  /*3460*/  LDGSTS.E.BYPASS.LTC128B.128 [R202+0x3900], [R14.64], !P4 ;  /* 0x039000000eca7fae */ /* 0x0009e2000e101d72 */
[--C-:B-1----:R-:W-:Y:S02]  /*3470*/  IMAD.X R13, R18, 0x1, R225.reuse, P5 ;  /* 0x00000001120d7824 */ /* 0x102fe400028e06e1 */
[----:B--2---:R-:W-:-:S03]  /*3480*/  IMAD.X R11, R17, 0x1, R225, P2 ;  /* 0x00000001110b7824 */ /* 0x004fc600010e06e1 */
[----:B------:R1:W-:Y:S01]  /*3490*/  LDGSTS.E.BYPASS.LTC128B.128 [R202+0x4100], [R12.64], !P4 ;  /* 0x041000000cca7fae */ /* 0x0003e2000e101d72 */
[----:B---3--:R-:W-:-:S03]  /*34a0*/  IMAD.X R9, R16, 0x1, R225, P1 ;  /* 0x0000000110097824 */ /* 0x008fc600008e06e1 */
[----:B------:R1:W-:Y:S04]  /*34b0*/  LDGSTS.E.BYPASS.LTC128B.128 [R202+0x4900], [R10.64], !P4 ;  /* 0x049000000aca7fae */ /* 0x0003e8000e101d72 */
[----:B------:R1:W-:Y:S01]  /*34c0*/  LDGSTS.E.BYPASS.LTC128B.128 [R202+0x5100], [R8.64], !P4 ;  /* 0x0510000008ca7fae */ /* 0x0003e2000e101d72 */
[----:B-----5:R-:W-:-:S05]  /*34d0*/  IADD3 R6, P0, R5, R226, RZ ;  /* 0x000000e205067210 */ /* 0x020fca0007f1e0ff */
[----:B----4-:R-:W-:-:S05]  /*34e0*/  IMAD.X R7, R3, 0x1, R225, P0 ;  /* 0x0000000103077824 */ /* 0x010fca00000e06e1 */
[----:B------:R1:W-:Y:S03]  /*34f0*/  LDGSTS.E.BYPASS.LTC128B.128 [R202+0x5900], [R6.64], !P4 ;  /* 0x0590000006ca7fae */ /* 0x0003e6000e101d72 */
.L_x_252:
[----:B------:R-:W-:Y:S01]  /*3500*/  FMUL.FTZ R3, R100, c[0x0][0x320] ;  /* 0x0000c80064037a20 */ /* 0x000fe20000410000 */
[----:B-1----:R-:W-:Y:S01]  /*3510*/  SHF.R.S32.HI R7, RZ, 0x1f, R198 ;  /* 0x0000001fff077819 */ /* 0x002fe200000114c6 */
[----:B------:R-:W-:Y:S01]  /*3520*/  FMUL.FTZ R5, R68, c[0x0][0x320] ;  /* 0x0000c80044057a20 */ /* 0x000fe20000410000 */
[-C--:B------:R-:W-:Y:S01]  /*3530*/  LEA.HI R6, R200, R201.reuse, RZ, 0x2 ;  /* 0x000000c9c8067211 */ /* 0x080fe200078f10ff */
[----:B------:R1:W2:Y:S01]  /*3540*/  MUFU.TANH R59, R3 ;  /* 0x00000003003b7308 */ /* 0x0002a20000002400 */
[----:B------:R-:W-:Y:S01]  /*3550*/  FMUL.FTZ R8, R69, c[0x0][0x320] ;  /* 0x0000c80045087a20 */ /* 0x000fe20000410000 */
[----:B------:R-:W-:Y:S01]  /*3560*/  UISETP.NE.AND UP1, UPT, UR35, URZ, UPT ;  /* 0x0000003f2300728c */ /* 0x000fe2000bf25270 */
[----:B------:R-:W-:Y:S01]  /*3570*/  LOP3.LUT R6, R6, 0xfffffffc, RZ, 0xc0, !PT ;  /* 0xfffffffc06067812 */ /* 0x000fe200078ec0ff */
[----:B------:R-:W-:Y:S01]  /*3580*/  FMUL.FTZ R10, R72, c[0x0][0x320] ;  /* 0x0000c800480a7a20 */ /* 0x000fe20000410000 */
[----:B------:R-:W-:Y:S01]  /*3590*/  UISETP.NE.AND UP0, UPT, UR34, URZ, UPT ;  /* 0x0000003f2200728c */ /* 0x000fe2000bf05270 */
[----:B------:R-:W0:Y:S01]  /*35a0*/  LDGDEPBAR ;  /* 0x00000000000079af */ /* 0x000e220000000000 */
[----:B------:R-:W-:Y:S01]  /*35b0*/  IADD3 R6, -R6, R201, RZ ;  /* 0x000000c906067210 */ /* 0x000fe20007ffe1ff */
[----:B------:R3:W4:Y:S01]  /*35c0*/  MUFU.TANH R17, R5 ;  /* 0x0000000500117308 */ /* 0x0007220000002400 */
[----:B------:R-:W-:Y:S01]  /*35d0*/  PLOP3.LUT P1, PT, PT, PT, UP1, 0x80, 0x0 ;  /* 0x000000000000781c */ /* 0x000fe20003f2f018 */
[----:B------:R-:W-:Y:S01]  /*35e0*/  ULDC UR13, c[0x0][0x324] ;  /* 0x0000c900000d7ab9 */ /* 0x000fe20000000800 */
[----:B------:R-:W-:Y:S01]  /*35f0*/  PLOP3.LUT P0, PT, PT, PT, UP1, 0x80, 0x0 ;  /* 0x000000000000781c */ /* 0x000fe20003f0f018 */
[----:B------:R-:W-:Y:S01]  /*3600*/  ULOP3.LUT UR13, URZ, UR13, URZ, 0x33, !UPT ;  /* 0x0000000d3f0d7292 */ /* 0x000fe2000f8e333f */
[----:B-1----:R-:W-:-:S03]  /*3610*/  FMUL.FTZ R3, R101, c[0x0][0x320] ;  /* 0x0000c80065037a20 */ /* 0x002fc60000410000 */
[----:B------:R-:W1:Y:S01]  /*3620*/  MUFU.TANH R16, R8 ;  /* 0x0000000800107308 */ /* 0x000e620000002400 */
[----:B---3--:R-:W-:-:S07]  /*3630*/  LEA.HI R5, R7, R198, RZ, 0x2 ;  /* 0x000000c607057211 */ /* 0x008fce00078f10ff */
[----:B------:R3:W1:Y:S01]  /*3640*/  MUFU.TANH R58, R3 ;  /* 0x00000003003a7308 */ /* 0x0006620000002400 */
[----:B------:R-:W-:-:S05]  /*3650*/  LOP3.LUT R5, R5, 0xffffffc, RZ, 0xc0, !PT ;  /* 0x0ffffffc05057812 */ /* 0x000fca00078ec0ff */
[----:B------:R-:W-:Y:S01]  /*3660*/  IMAD.IADD R9, R198, 0x1, -R5 ;  /* 0x00000001c6097824 */ /* 0x000fe200078e0a05 */
[----:B------:R-:W-:Y:S01]  /*3670*/  LEA.HI R5, R6, R6, RZ, 0x1 ;  /* 0x0000000606057211 */ /* 0x000fe200078f08ff */
[----:B------:R5:W1:Y:S01]  /*3680*/  MUFU.TANH R15, R10 ;  /* 0x0000000a000f7308 */ /* 0x000a620000002400 */
[----:B---3--:R-:W-:-:S07]  /*3690*/  FMUL.FTZ R3, R96, c[0x0][0x320] ;  /* 0x0000c80060037a20 */ /* 0x008fce0000410000 */
        /* <DEDUP_REMOVED lines=32> */
[----:B------:R-:W-:Y:S02]  /*38a0*/  LOP3.LUT R7, R7, 0x7ffffffc, RZ, 0xc0, !PT ;  /* 0x7ffffffc07077812 */ /* 0x000fe400078ec0ff */
[----:B------:R-:W-:Y:S01]  /*38b0*/  LEA R11, R9, R8, 0x4 ;  /* 0x00000008090b7211 */ /* 0x000fe200078e20ff */
[C---:B------:R-:W-:Y:S01]  /*38c0*/  IMAD.SHL.U32 R8, R5.reuse, 0x20, RZ ;  /* 0x0000002005087824 */ /* 0x040fe200078e00ff */
[----:B------:R-:W-:Y:S02]  /*38d0*/  LOP3.LUT R9, R5, 0x1ffffffe, RZ, 0xc0, !PT ;  /* 0x1ffffffe05097812 */ /* 0x000fe400078ec0ff */
[----:B------:R-:W-:Y:S01]  /*38e0*/  IADD3 R7, R3, -R7, RZ ;  /* 0x8000000703077210 */ /* 0x000fe20007ffe0ff */
[----:B------:R-:W-:Y:S01]  /*38f0*/  IMAD.U32 R3, RZ, RZ, UR19 ;  /* 0x00000013ff037e24 */ /* 0x000fe2000f8e00ff */
[----:B------:R-:W-:-:S02]  /*3900*/  LOP3.LUT R5, R8, 0xffffffc0, RZ, 0xc0, !PT ;  /* 0xffffffc008057812 */ /* 0x000fc400078ec0ff */
[----:B------:R-:W-:Y:S02]  /*3910*/  IADD3 R6, R6, -R9, RZ ;  /* 0x8000000906067210 */ /* 0x000fe40007ffe0ff */
[----:B------:R-:W-:Y:S01]  /*3920*/  SHF.L.U32 R8, R7, 0x1, RZ ;  /* 0x0000000107087819 */ /* 0x000fe200000006ff */
[----:B------:R-:W-:Y:S02]  /*3930*/  IMAD.IADD R5, R5, 0x1, R11 ;  /* 0x0000000105057824 */ /* 0x000fe400078e020b */
[----:B------:R-:W-:Y:S01]  /*3940*/  FMUL.FTZ R7, R93, c[0x0][0x320] ;  /* 0x0000c8005d077a20 */ /* 0x000fe20000410000 */
[----:B------:R-:W-:Y:S02]  /*3950*/  IADD3 R3, -R8, 0x1, R3 ;  /* 0x0000000108037810 */ /* 0x000fe40007ffe103 */
[----:B------:R-:W-:Y:S01]  /*3960*/  LEA R12, R6, R5, 0x3 ;  /* 0x00000005060c7211 */ /* 0x000fe200078e18ff */
[----:B------:R-:W-:Y:S01]  /*3970*/  FMUL.FTZ R5, R88, c[0x0][0x320] ;  /* 0x0000c80058057a20 */ /* 0x000fe20000410000 */
[----:B------:R-:W-:Y:S01]  /*3980*/  IADD3 R3, R3, -UR15, RZ ;  /* 0x8000000f03037c10 */ /* 0x000fe2000fffe0ff */
[----:B------:R-:W3:Y:S01]  /*3990*/  MUFU.TANH R9, R7 ;  /* 0x0000000700097308 */ /* 0x000ee20000002400 */
[----:B------:R-:W-:Y:S01]  /*39a0*/  IADD3 R23, -R8, UR37, RZ ;  /* 0x0000002508177c10 */ /* 0x000fe2000fffe1ff */
[----:B------:R-:W-:Y:S01]  /*39b0*/  @P1 IMAD.HI.U32 R6, R12, c[0x0][0x2c8], RZ ;  /* 0x0000b2000c061a27 */ /* 0x000fe200078e00ff */
[----:B------:R5:W-:Y:S01]  /*39c0*/  STL [R1+0x24], R12 ;  /* 0x0000240c01007387 */ /* 0x000be20000100800 */
[----:B------:R-:W-:-:S02]  /*39d0*/  IADD3 R19, R3, c[0x0][0x328], RZ ;  /* 0x0000ca0003137a10 */ /* 0x000fc40007ffe0ff */
[----:B------:R-:W-:Y:S01]  /*39e0*/  IMAD.MOV.U32 R18, RZ, RZ, R12 ;  /* 0x000000ffff127224 */ /* 0x000fe200078e000c */
[----:B------:R-:W-:Y:S01]  /*39f0*/  @P0 SHF.R.U32.HI R18, RZ, c[0x0][0x2cc], R6 ;  /* 0x0000b300ff120a19 */ /* 0x000fe20000011606 */
[----:B------:R1:W1:Y:S01]  /*3a00*/  MUFU.TANH R13, R5 ;  /* 0x00000005000d7308 */ /* 0x0002620000002400 */
[----:B------:R-:W-:Y:S01]  /*3a10*/  STL [R1+0x10], R8 ;  /* 0x0000100801007387 */ /* 0x000fe20000100800 */
[----:B------:R-:W-:Y:S02]  /*3a20*/  PLOP3.LUT P0, PT, PT, PT, UP0, 0x40, 0x0 ;  /* 0x000000000000781c */ /* 0x000fe40003f0e808 */
[----:B------:R-:W-:Y:S01]  /*3a30*/  IADD3 R21, R3, UR13, RZ ;  /* 0x0000000d03157c10 */ /* 0x000fe2000fffe0ff */
[----:B------:R-:W2:Y:S01]  /*3a40*/  SHFL.IDX PT, R6, R18, RZ, 0x1c1f ;  /* 0x001c1fff12067589 */ /* 0x000ea200000e0000 */
[----:B-1----:R-:W-:-:S04]  /*3a50*/  FMUL.FTZ R5, R89, c[0x0][0x320] ;  /* 0x0000c80059057a20 */ /* 0x002fc80000410000 */
[----:B-----5:R1:W1:Y:S01]  /*3a60*/  MUFU.TANH R12, R5 ;  /* 0x00000005000c7308 */ /* 0x0202620000002400 */
[----:B--2---:R-:W-:Y:S02]  /*3a70*/  IMAD.IADD R3, R21, 0x1, R6 ;  /* 0x0000000115037824 */ /* 0x004fe400078e0206 */
[----:B-1----:R-:W-:-:S05]  /*3a80*/  FMUL.FTZ R5, R60, c[0x0][0x320] ;  /* 0x0000c8003c057a20 */ /* 0x002fca0000410000 */
[----:B------:R1:W2:Y:S02]  /*3a90*/  MUFU.TANH R11, R5 ;  /* 0x00000005000b7308 */ /* 0x0002a40000002400 */
[----:B-1----:R-:W-:-:S06]  /*3aa0*/  FMUL.FTZ R5, R61, c[0x0][0x320] ;  /* 0x0000c8003d057a20 */ /* 0x002fcc0000410000 */
[----:B------:R1:W1:Y:S02]  /*3ab0*/  MUFU.TANH R10, R5 ;  /* 0x00000005000a7308 */ /* 0x0002640000002400 */
[----:B-1----:R-:W-:-:S05]  /*3ac0*/  IMAD.U32 R5, RZ, RZ, UR37 ;  /* 0x00000025ff057e24 */ /* 0x002fca000f8e00ff */
[----:B------:R-:W-:Y:S02]  /*3ad0*/  IADD3 R20, -R8, UR8, R5 ;  /* 0x0000000808147c10 */ /* 0x000fe4000fffe105 */
[----:B------:R-:W-:-:S04]  /*3ae0*/  IADD3 R5, R19, R6, RZ ;  /* 0x0000000613057210 */ /* 0x000fc80007ffe0ff */
[----:B------:R-:W-:Y:S01]  /*3af0*/  IMNMX R5, R5, R20, PT ;  /* 0x0000001405057217 */ /* 0x000fe20003800200 */
[----:B------:R-:W-:Y:S05]  /*3b00*/  @P0 BRA `(.L_x_253) ;  /* 0x0000015000000947 */ /* 0x000fea0003800000 */
[----:B--234-:R-:W-:Y:S01]  /*3b10*/  IMAD.U32 R7, RZ, RZ, UR15 ;  /* 0x0000000fff077e24 */ /* 0x01cfe2000f8e00ff */
[----:B------:R-:W-:Y:S04]  /*3b20*/  BSSY B0, `(.L_x_254) ;  /* 0x000000f000007945 */ /* 0x000fe80003800000 */
[----:B------:R-:W-:-:S04]  /*3b30*/  IADD3 R6, -R7, UR8, R6 ;  /* 0x0000000807067c10 */ /* 0x000fc8000fffe106 */
        /* <DEDUP_REMOVED lines=9> */
.L_x_255:
[----:B------:R-:W-:-:S04]  /*3bd0*/  MOV R7, c[0x0][0x32c] ;  /* 0x0000cb0000077a02 */ /* 0x000fc80000000f00 */
[----:B------:R-:W-:-:S13]  /*3be0*/  ISETP.NE.AND P0, PT, R7, 0x1, PT ;  /* 0x000000010700780c */ /* 0x000fda0003f05270 */
[----:B------:R-:W-:-:S05]  /*3bf0*/  @P0 IMAD.HI.U32 R7, R6, c[0x0][0x330], RZ ;  /* 0x0000cc0006070a27 */ /* 0x000fca00078e00ff */
[----:B------:R-:W-:Y:S02]  /*3c00*/  @P0 SHF.R.U32.HI R6, RZ, c[0x0][0x334], R7 ;  /* 0x0000cd00ff060a19 */ /* 0x000fe40000011607 */
.L_x_256:
[----:B------:R-:W-:Y:S05]  /*3c10*/  BSYNC B0 ;  /* 0x0000000000007941 */ /* 0x000fea0003800000 */
.L_x_254:
[----:B------:R-:W-:-:S05]  /*3c20*/  IMAD R6, R6, c[0x0][0x32c], R23 ;  /* 0x0000cb0006067a24 */ /* 0x000fca00078e0217 */
[----:B------:R-:W-:Y:S02]  /*3c30*/  IADD3 R7, R6, c[0x0][0x32c], RZ ;  /* 0x0000cb0006077a10 */ /* 0x000fe40007ffe0ff */
[----:B------:R-:W-:Y:S02]  /*3c40*/  IMNMX R3, R3, R6, !PT ;  /* 0x0000000603037217 */ /* 0x000fe40007800200 */
[----:B------:R-:W-:Y:S02]  /*3c50*/  IMNMX R5, R5, R7, PT ;  /* 0x0000000705057217 */ /* 0x000fe40003800200 */
.L_x_253:
        /* <DEDUP_REMOVED lines=13> */
[----:B------:R-:W-:Y:S01]  /*3d30*/  ISETP.GT.AND P6, PT, R3, RZ, P6 ;  /* 0x000000ff0300720c */ /* 0x000fe200037c4270 */
[----:B------:R-:W-:Y:S01]  /*3d40*/  UISETP.GE.AND UP1, UPT, UR37, 0x9, UPT ;  /* 0x000000092500788c */ /* 0x000fe2000bf26270 */
[----:B------:R-:W-:Y:S01]  /*3d50*/  PLOP3.LUT P0, PT, PT, PT, UP0, 0x40, 0x0 ;  /* 0x000000000000781c */ /* 0x000fe20003f0e808 */
[----:B------:R-:W-:Y:S01]  /*3d60*/  UISETP.GE.AND UP0, UPT, UR37, 0x12, UPT ;  /* 0x000000122500788c */ /* 0x000fe2000bf06270 */
[----:B------:R-:W-:Y:S01]  /*3d70*/  PLOP3.LUT P5, PT, PT, PT, UP2, 0x40, 0x0 ;  /* 0x000000000000781c */ /* 0x000fe20003fae828 */
[----:B------:R-:W-:Y:S01]  /*3d80*/  UISETP.GE.AND UP4, UPT, UR37, 0x4a, UPT ;  /* 0x0000004a2500788c */ /* 0x000fe2000bf86270 */
[----:B------:R-:W-:Y:S01]  /*3d90*/  ISETP.LT.OR P6, PT, R5, 0x1, P6 ;  /* 0x000000010500780c */ /* 0x000fe200037c1670 */
[----:B-1----:R-:W-:Y:S01]  /*3da0*/  FMUL.FTZ R6, R42, c[0x0][0x320] ;  /* 0x0000c8002a067a20 */ /* 0x002fe20000410000 */
[----:B------:R-:W-:Y:S01]  /*3db0*/  ISETP.GT.AND P5, PT, R3, 0x1, P5 ;  /* 0x000000010300780c */ /* 0x000fe20002fa4270 */
[----:B------:R-:W-:Y:S01]  /*3dc0*/  UP2UR UR28, UPR, URZ, 0x1 ;  /* 0x000000013f1c7883 */ /* 0x000fe20008000000 */
[----:B------:R-:W-:Y:S01]  /*3dd0*/  FSEL R66, R59, -INF , !P6 ;  /* 0xff8000003b427808 */ /* 0x000fe20007000000 */
[----:B------:R1:W3:Y:S01]  /*3de0*/  MUFU.TANH R45, R6 ;  /* 0x00000006002d7308 */ /* 0x0002e20000002400 */
[----:B------:R-:W-:Y:S01]  /*3df0*/  PLOP3.LUT P6, PT, PT, PT, UP0, 0x40, 0x0 ;  /* 0x000000000000781c */ /* 0x000fe20003fce808 */
[----:B------:R-:W-:Y:S01]  /*3e00*/  UISETP.GE.AND UP0, UPT, UR37, 0x19, UPT ;  /* 0x000000192500788c */ /* 0x000fe2000bf06270 */
[----:B------:R-:W-:Y:S01]  /*3e10*/  PLOP3.LUT P2, PT, PT, PT, UP1, 0x40, 0x0 ;  /* 0x000000000000781c */ /* 0x000fe20003f4e818 */
[----:B------:R-:W-:Y:S01]  /*3e20*/  UISETP.GE.AND UP6, UPT, UR37, 0x42, UPT ;  /* 0x000000422500788c */ /* 0x000fe2000bfc6270 */
[----:B------:R-:W-:Y:S01]  /*3e30*/  ISETP.LT.OR P5, PT, R5, 0x2, P5 ;  /* 0x000000020500780c */ /* 0x000fe20002fa1670 */
[----:B------:R-:W-:Y:S01]  /*3e40*/  UP2UR UR27, UPR, URZ, 0x1 ;  /* 0x000000013f1b7883 */ /* 0x000fe20008000000 */
[----:B------:R-:W-:Y:S01]  /*3e50*/  ISETP.GT.AND P2, PT, R3, 0x8, P2 ;  /* 0x000000080300780c */ /* 0x000fe20001744270 */
[----:B------:R-:W-:Y:S01]  /*3e60*/  UISETP.GE.AND UP5, UPT, UR37, 0x49, UPT ;  /* 0x000000492500788c */ /* 0x000fe2000bfa6270 */
[----:B------:R-:W-:Y:S01]  /*3e70*/  FSEL R65, R58, -INF , !P5 ;  /* 0xff8000003a417808 */ /* 0x000fe20006800000 */
[----:B------:R-:W-:Y:S01]  /*3e80*/  UP2UR UR38, UPR, URZ, 0x40 ;  /* 0x000000403f267883 */ /* 0x000fe20008000000 */
[----:B------:R-:W-:Y:S01]  /*3e90*/  PLOP3.LUT P5, PT, PT, PT, UP0, 0x40, 0x0 ;  /* 0x000000000000781c */ /* 0x000fe20003fae808 */
[----:B------:R-:W-:Y:S01]  /*3ea0*/  UISETP.GE.AND UP0, UPT, UR37, 0x1a, UPT ;  /* 0x0000001a2500788c */ /* 0x000fe2000bf06270 */
[C---:B------:R-:W-:Y:S01]  /*3eb0*/  ISETP.LT.OR P2, PT, R5.reuse, 0x9, P2 ;  /* 0x000000090500780c */ /* 0x040fe20001741670 */
[----:B------:R-:W-:Y:S01]  /*3ec0*/  UP2UR UR33, UPR, URZ, 0x8 ;  /* 0x000000083f217883 */ /* 0x000fe20008000000 */
[----:B------:R-:W-:Y:S01]  /*3ed0*/  ISETP.LT.OR P1, PT, R5, 0xa, P1 ;  /* 0x0000000a0500780c */ /* 0x000fe20000f21670 */
[----:B-1----:R-:W-:Y:S01]  /*3ee0*/  FMUL.FTZ R6, R43, c[0x0][0x320] ;  /* 0x0000c8002b067a20 */ /* 0x002fe20000410000 */
[----:B------:R-:W-:Y:S01]  /*3ef0*/  FSEL R69, R57, -INF , !P2 ;  /* 0xff80000039457808 */ /* 0x000fe20005000000 */
[----:B------:R-:W-:Y:S01]  /*3f00*/  UP2UR UR26, UPR, URZ, 0x1 ;  /* 0x000000013f1a7883 */ /* 0x000fe20008000000 */
[----:B------:R-:W-:Y:S01]  /*3f10*/  PLOP3.LUT P2, PT, PT, PT, UP0, 0x40, 0x0 ;  /* 0x000000000000781c */ /* 0x000fe20003f4e808 */
[----:B------:R1:W4:Y:S01]  /*3f20*/  MUFU.TANH R44, R6 ;  /* 0x00000006002c7308 */ /* 0x0003220000002400 */
[----:B------:R-:W-:Y:S01]  /*3f30*/  UISETP.GE.AND UP0, UPT, UR37, 0x21, UPT ;  /* 0x000000212500788c */ /* 0x000fe2000bf06270 */
[----:B------:R-:W-:Y:S01]  /*3f40*/  ISETP.GT.AND P0, PT, R3, 0x10, P0 ;  /* 0x000000100300780c */ /* 0x000fe20000704270 */
[----:B------:R-:W-:Y:S01]  /*3f50*/  UP2UR UR32, UPR, URZ, 0x4 ;  /* 0x000000043f207883 */ /* 0x000fe20008000000 */
[----:B------:R-:W-:Y:S01]  /*3f60*/  FSEL R68, R56, -INF , !P1 ;  /* 0xff80000038447808 */ /* 0x000fe20004800000 */
[----:B------:R-:W-:Y:S01]  /*3f70*/  UP2UR UR25, UPR, URZ, 0x1 ;  /* 0x000000013f197883 */ /* 0x000fe20008000000 */
[----:B------:R-:W-:Y:S01]  /*3f80*/  ISETP.LT.OR P0, PT, R5, 0x11, P0 ;  /* 0x000000110500780c */ /* 0x000fe20000701670 */
[----:B------:R-:W-:Y:S01]  /*3f90*/  UP2UR UR31, UPR, URZ, 0x2 ;  /* 0x000000023f1f7883 */ /* 0x000fe20008000000 */
[----:B------:R-:W-:Y:S01]  /*3fa0*/  PLOP3.LUT P1, PT, PT, PT, UP0, 0x40, 0x0 ;  /* 0x000000000000781c */ /* 0x000fe20003f2e808 */
[----:B------:R-:W-:Y:S01]  /*3fb0*/  UISETP.GE.AND UP0, UPT, UR37, 0x22, UPT ;  /* 0x000000222500788c */ /* 0x000fe2000bf06270 */
[C---:B------:R-:W-:Y:S01]  /*3fc0*/  ISETP.GT.AND P6, PT, R3.reuse, 0x11, P6 ;  /* 0x000000110300780c */ /* 0x040fe200037c4270 */
[----:B------:R-:W-:Y:S01]  /*3fd0*/  UISETP.GE.AND UP3, UPT, UR37, 0x51, UPT ;  /* 0x000000512500788c */ /* 0x000fe2000bf66270 */
[----:B------:R-:W-:Y:S01]  /*3fe0*/  ISETP.GT.AND P5, PT, R3, 0x18, P5 ;  /* 0x000000180300780c */ /* 0x000fe20002fa4270 */
[----:B------:R-:W-:Y:S01]  /*3ff0*/  UP2UR UR24, UPR, URZ, 0x1 ;  /* 0x000000013f187883 */ /* 0x000fe20008000000 */
[C---:B------:R-:W-:Y:S01]  /*4000*/  ISETP.LT.OR P6, PT, R5.reuse, 0x12, P6 ;  /* 0x000000120500780c */ /* 0x040fe200037c1670 */
[----:B------:R-:W-:Y:S01]  /*4010*/  UISETP.GE.AND UP2, UPT, UR37, 0x52, UPT ;  /* 0x000000522500788c */ /* 0x000fe2000bf46270 */
[----:B-1----:R-:W-:Y:S01]  /*4020*/  FMUL.FTZ R6, R102, c[0x0][0x320] ;  /* 0x0000c80066067a20 */ /* 0x002fe20000410000 */
[----:B------:R-:W-:Y:S01]  /*4030*/  ISETP.LT.OR P5, PT, R5, 0x19, P5 ;  /* 0x000000190500780c */ /* 0x000fe20002fa1670 */
[----:B------:R-:W-:Y:S01]  /*4040*/  UISETP.GE.AND UP1, UPT, UR37, 0x59, UPT ;  /* 0x000000592500788c */ /* 0x000fe2000bf26270 */
[----:B------:R-:W-:Y:S01]  /*4050*/  FSEL R73, R54, -INF , !P6 ;  /* 0xff80000036497808 */ /* 0x000fe20007000000 */
[----:B------:R1:W1:Y:S01]  /*4060*/  MUFU.TANH R42, R6 ;  /* 0x00000006002a7308 */ /* 0x0002620000002400 */
[----:B------:R-:W-:-:S02]  /*4070*/  ISETP.GT.AND P2, PT, R3, 0x19, P2 ;  /* 0x000000190300780c */ /* 0x000fc40001744270 */
[----:B------:R-:W-:Y:S02]  /*4080*/  ISETP.GT.AND P1, PT, R3, 0x20, P1 ;  /* 0x000000200300780c */ /* 0x000fe40000f24270 */
[C---:B------:R-:W-:Y:S02]  /*4090*/  ISETP.LT.OR P2, PT, R5.reuse, 0x1a, P2 ;  /* 0x0000001a0500780c */ /* 0x040fe40001741670 */
[----:B------:R-:W-:Y:S01]  /*40a0*/  ISETP.LT.OR P1, PT, R5, 0x21, P1 ;  /* 0x000000210500780c */ /* 0x000fe20000f21670 */
[----:B------:R-:W2:Y:S03]  /*40b0*/  MUFU.TANH R25, R8 ;  /* 0x0000000800197308 */ /* 0x000ea60000002400 */
[----:B------:R-:W-:Y:S01]  /*40c0*/  FSEL R81, R51, -INF , !P1 ;  /* 0xff80000033517808 */ /* 0x000fe20004800000 */
[----:B-1----:R-:W-:-:S04]  /*40d0*/  FMUL.FTZ R6, R103, c[0x0][0x320] ;  /* 0x0000c80067067a20 */ /* 0x002fc80000410000 */
        /* <DEDUP_REMOVED lines=20> */
[----:B------:R-:W-:Y:S02]  /*4220*/  FSEL R70, R55, -INF , !P0 ;  /* 0xff80000037467808 */ /* 0x000fe40004000000 */
[----:B------:R-:W-:-:S03]  /*4230*/  PLOP3.LUT P0, PT, PT, PT, UP0, 0x40, 0x0 ;  /* 0x000000000000781c */ /* 0x000fc60003f0e808 */
[----:B------:R1:W1:Y:S01]  /*4240*/  MUFU.TANH R33, R6 ;  /* 0x0000000600217308 */ /* 0x0002620000002400 */
[----:B------:R-:W-:Y:S01]  /*4250*/  UISETP.GE.AND UP0, UPT, UR37, 0x29, UPT ;  /* 0x000000292500788c */ /* 0x000fe2000bf06270 */
[----:B------:R-:W-:-:S03]  /*4260*/  ISETP.GT.AND P0, PT, R3, 0x21, P0 ;  /* 0x000000210300780c */ /* 0x000fc60000704270 */
[----:B------:R-:W-:Y:S02]  /*4270*/  UP2UR UR23, UPR, URZ, 0x1 ;  /* 0x000000013f177883 */ /* 0x000fe40008000000 */
[----:B------:R-:W-:Y:S01]  /*4280*/  PLOP3.LUT P6, PT, PT, PT, UP0, 0x40, 0x0 ;  /* 0x000000000000781c */ /* 0x000fe20003fce808 */
[----:B------:R-:W-:Y:S01]  /*4290*/  UISETP.GE.AND UP0, UPT, UR37, 0x2a, UPT ;  /* 0x0000002a2500788c */ /* 0x000fe2000bf06270 */
[----:B------:R-:W-:Y:S02]  /*42a0*/  ISETP.LT.OR P0, PT, R5, 0x22, P0 ;  /* 0x000000220500780c */ /* 0x000fe40000701670 */
        /* <DEDUP_REMOVED lines=15> */
[----:B------:R-:W-:-:S03]  /*43a0*/  UP2UR UR21, UPR, URZ, 0x1 ;  /* 0x000000013f157883 */ /* 0x000fc60008000000 */
[----:B------:R-:W-:-:S04]  /*43b0*/  ISETP.LT.OR P5, PT, R5, 0x2a, P5 ;  /* 0x0000002a0500780c */ /* 0x000fc80002fa1670 */
[----:B------:R-:W-:Y:S01]  /*43c0*/  FSEL R121, R48, -INF , !P5 ;  /* 0xff80000030797808 */ /* 0x000fe20006800000 */
[----:B-1----:R-:W-:Y:S01]  /*43d0*/  FMUL.FTZ R6, R75, c[0x0][0x320] ;  /* 0x0000c8004b067a20 */ /* 0x002fe20000410000 */
[----:B------:R-:W-:Y:S02]  /*43e0*/  FSEL R75, R52, -INF , !P2 ;  /* 0xff800000344b7808 */ /* 0x000fe40005000000 */
[----:B------:R-:W-:Y:S01]  /*43f0*/  PLOP3.LUT P2, PT, PT, PT, UP0, 0x40, 0x0 ;  /* 0x000000000000781c */ /* 0x000fe20003f4e808 */
[----:B------:R-:W-:Y:S01]  /*4400*/  UISETP.GE.AND UP0, UPT, UR37, 0x32, UPT ;  /* 0x000000322500788c */ /* 0x000fe2000bf06270 */
[----:B------:R1:W1:Y:S02]  /*4410*/  MUFU.TANH R31, R6 ;  /* 0x00000006001f7308 */ /* 0x0002640000002400 */
[----:B------:R-:W-:Y:S01]  /*4420*/  ISETP.GT.AND P2, PT, R3, 0x30, P2 ;  /* 0x000000300300780c */ /* 0x000fe20001744270 */
[----:B------:R-:W-:Y:S02]  /*4430*/  UP2UR UR20, UPR, URZ, 0x1 ;  /* 0x000000013f147883 */ /* 0x000fe40008000000 */
        /* <DEDUP_REMOVED lines=11> */
[----:B------:R-:W-:Y:S01]  /*44f0*/  UP2UR UR5, UPR, URZ, 0x1 ;  /* 0x000000013f057883 */ /* 0x000fe20008000000 */
[----:B------:R-:W-:Y:S01]  /*4500*/  FSEL R135, R9, -INF , !P1 ;  /* 0xff80000009877808 */ /* 0x000fe20004800000 */
[----:B------:R1:W1:Y:S01]  /*4510*/  MUFU.TANH R24, R6 ;  /* 0x0000000600187308 */ /* 0x0002620000002400 */
[----:B------:R-:W-:Y:S01]  /*4520*/  PLOP3.LUT P6, PT, PT, PT, UP0, 0x40, 0x0 ;  /* 0x000000000000781c */ /* 0x000fe20003fce808 */
[----:B------:R-:W-:Y:S01]  /*4530*/  UISETP.GE.AND UP0, UPT, UR37, 0x41, UPT ;  /* 0x000000412500788c */ /* 0x000fe2000bf06270 */
[----:B------:R-:W-:-:S02]  /*4540*/  ISETP.LT.OR P0, PT, R5, 0x39, P0 ;  /* 0x000000390500780c */ /* 0x000fc40000701670 */
[----:B------:R-:W-:Y:S01]  /*4550*/  PLOP3.LUT P2, PT, PT, PT, UP6, 0x40, 0x0 ;  /* 0x000000000000781c */ /* 0x000fe20003f4e868 */
[----:B------:R-:W-:Y:S01]  /*4560*/  UP2UR UR4, UPR, URZ, 0x1 ;  /* 0x000000013f047883 */ /* 0x000fe20008000000 */
[----:B------:R-:W-:Y:S01]  /*4570*/  FSEL R136, R46, -INF , !P0 ;  /* 0xff8000002e887808 */ /* 0x000fe20004000000 */
[----:B------:R-:W-:Y:S01]  /*4580*/  UISETP.NE.AND UP6, UPT, UR34, URZ, UPT ;  /* 0x0000003f2200728c */ /* 0x000fe2000bfc5270 */
[----:B------:R-:W-:Y:S02]  /*4590*/  PLOP3.LUT P0, PT, PT, PT, UP4, 0x40, 0x0 ;  /* 0x000000000000781c */ /* 0x000fe40003f0e848 */
[----:B------:R-:W-:Y:S01]  /*45a0*/  PLOP3.LUT P5, PT, PT, PT, UP0, 0x40, 0x0 ;  /* 0x000000000000781c */ /* 0x000fe20003fae808 */
[----:B------:R-:W-:Y:S01]  /*45b0*/  UISETP.GE.AND UP0, UPT, UR37, 0x5a, UPT ;  /* 0x0000005a2500788c */ /* 0x000fe2000bf06270 */
[----:B------:R-:W-:Y:S02]  /*45c0*/  PLOP3.LUT P1, PT, PT, PT, UP5, 0x40, 0x0 ;  /* 0x000000000000781c */ /* 0x000fe40003f2e858 */
[C---:B------:R-:W-:Y:S01]  /*45d0*/  ISETP.GT.AND P0, PT, R3.reuse, 0x49, P0 ;  /* 0x000000490300780c */ /* 0x040fe20000704270 */
[----:B-1----:R-:W-:Y:S01]  /*45e0*/  FMUL.FTZ R6, R90, c[0x0][0x320] ;  /* 0x0000c8005a067a20 */ /* 0x002fe20000410000 */
[----:B------:R-:W-:-:S02]  /*45f0*/  ISETP.GT.AND P6, PT, R3, 0x39, P6 ;  /* 0x000000390300780c */ /* 0x000fc400037c4270 */
[C---:B------:R-:W-:Y:S01]  /*4600*/  ISETP.GT.AND P5, PT, R3.reuse, 0x40, P5 ;  /* 0x000000400300780c */ /* 0x040fe20002fa4270 */
[----:B------:R1:W1:Y:S01]  /*4610*/  MUFU.TANH R29, R6 ;  /* 0x00000006001d7308 */ /* 0x0002620000002400 */
[C---:B------:R-:W-:Y:S02]  /*4620*/  ISETP.GT.AND P2, PT, R3.reuse, 0x41, P2 ;  /* 0x000000410300780c */ /* 0x040fe40001744270 */
[----:B------:R-:W-:Y:S02]  /*4630*/  ISETP.GT.AND P1, PT, R3, 0x48, P1 ;  /* 0x000000480300780c */ /* 0x000fe40000f24270 */
[C---:B------:R-:W-:Y:S02]  /*4640*/  ISETP.LT.OR P0, PT, R5.reuse, 0x4a, P0 ;  /* 0x0000004a0500780c */ /* 0x040fe40000701670 */
[C---:B------:R-:W-:Y:S02]  /*4650*/  ISETP.LT.OR P6, PT, R5.reuse, 0x3a, P6 ;  /* 0x0000003a0500780c */ /* 0x040fe400037c1670 */
[----:B------:R-:W-:-:S02]  /*4660*/  ISETP.LT.OR P5, PT, R5, 0x41, P5 ;  /* 0x000000410500780c */ /* 0x000fc40002fa1670 */
[C---:B------:R-:W-:Y:S02]  /*4670*/  ISETP.LT.OR P2, PT, R5.reuse, 0x42, P2 ;  /* 0x000000420500780c */ /* 0x040fe40001741670 */
[----:B------:R-:W-:Y:S02]  /*4680*/  ISETP.LT.OR P1, PT, R5, 0x49, P1 ;  /* 0x000000490500780c */ /* 0x000fe40000f21670 */
[----:B------:R-:W-:Y:S01]  /*4690*/  FSEL R239, R14, -INF , !P0 ;  /* 0xff8000000eef7808 */ /* 0x000fe20004000000 */
[----:B-1----:R-:W-:Y:S01]  /*46a0*/  FMUL.FTZ R6, R91, c[0x0][0x320] ;  /* 0x0000c8005b067a20 */ /* 0x002fe20000410000 */
[----:B------:R-:W-:Y:S02]  /*46b0*/  FSEL R137, R22, -INF , !P6 ;  /* 0xff80000016897808 */ /* 0x000fe40007000000 */
[----:B------:R-:W-:Y:S01]  /*46c0*/  FSEL R232, R17, -INF , !P5 ;  /* 0xff80000011e87808 */ /* 0x000fe20006800000 */
[----:B------:R1:W1:Y:S01]  /*46d0*/  MUFU.TANH R28, R6 ;  /* 0x00000006001c7308 */ /* 0x0002620000002400 */
[----:B------:R-:W-:-:S02]  /*46e0*/  FSEL R238, R16, -INF , !P2 ;  /* 0xff80000010ee7808 */ /* 0x000fc40005000000 */
[----:B------:R-:W-:Y:S02]  /*46f0*/  FSEL R237, R15, -INF , !P1 ;  /* 0xff8000000fed7808 */ /* 0x000fe40004800000 */
[----:B------:R-:W-:Y:S01]  /*4700*/  PLOP3.LUT P0, PT, PT, PT, UP6, 0x40, 0x0 ;  /* 0x000000000000781c */ /* 0x000fe20003f0e868 */
[----:B------:R-:W-:Y:S01]  /*4710*/  UISETP.NE.AND UP6, UPT, UR38, URZ, UPT ;  /* 0x0000003f2600728c */ /* 0x000fe2000bfc5270 */
[----:B------:R-:W-:Y:S01]  /*4720*/  PLOP3.LUT P6, PT, PT, PT, UP3, 0x40, 0x0 ;  /* 0x000000000000781c */ /* 0x000fe20003fce838 */
[----:B------:R2:W2:Y:S01]  /*4730*/  MUFU.TANH R22, R7 ;  /* 0x0000000700167308 */ /* 0x0004a20000002400 */
[----:B------:R-:W-:Y:S02]  /*4740*/  PLOP3.LUT P5, PT, PT, PT, UP2, 0x40, 0x0 ;  /* 0x000000000000781c */ /* 0x000fe40003fae828 */
[----:B------:R-:W-:Y:S02]  /*4750*/  PLOP3.LUT P2, PT, PT, PT, UP1, 0x40, 0x0 ;  /* 0x000000000000781c */ /* 0x000fe40003f4e818 */
[----:B------:R-:W-:-:S02]  /*4760*/  PLOP3.LUT P1, PT, PT, PT, UP0, 0x40, 0x0 ;  /* 0x000000000000781c */ /* 0x000fc40003f2e808 */
[C---:B------:R-:W-:Y:S01]  /*4770*/  ISETP.GT.AND P6, PT, R3.reuse, 0x50, P6 ;  /* 0x000000500300780c */ /* 0x040fe200037c4270 */
[----:B-1----:R-:W1:Y:S01]  /*4780*/  SHFL.IDX PT, R6, R18, 0x1, 0x1c1f ;  /* 0x003c1f0012067f89 */ /* 0x002e6200000e0000 */
[C---:B------:R-:W-:Y:S02]  /*4790*/  ISETP.GT.AND P5, PT, R3.reuse, 0x51, P5 ;  /* 0x000000510300780c */ /* 0x040fe40002fa4270 */
[C---:B------:R-:W-:Y:S02]  /*47a0*/  ISETP.GT.AND P2, PT, R3.reuse, 0x58, P2 ;  /* 0x000000580300780c */ /* 0x040fe40001744270 */
[----:B------:R-:W-:Y:S02]  /*47b0*/  ISETP.GT.AND P1, PT, R3, 0x59, P1 ;  /* 0x000000590300780c */ /* 0x000fe40000f24270 */
[C---:B------:R-:W-:Y:S02]  /*47c0*/  ISETP.LT.OR P6, PT, R5.reuse, 0x51, P6 ;  /* 0x000000510500780c */ /* 0x040fe400037c1670 */
[----:B------:R-:W-:-:S02]  /*47d0*/  ISETP.LT.OR P5, PT, R5, 0x52, P5 ;  /* 0x000000520500780c */ /* 0x000fc40002fa1670 */
[C---:B------:R-:W-:Y:S02]  /*47e0*/  ISETP.LT.OR P2, PT, R5.reuse, 0x59, P2 ;  /* 0x000000590500780c */ /* 0x040fe40001741670 */
[----:B------:R-:W-:Y:S02]  /*47f0*/  ISETP.LT.OR P1, PT, R5, 0x5a, P1 ;  /* 0x0000005a0500780c */ /* 0x000fe40000f21670 */
[----:B------:R-:W-:Y:S02]  /*4800*/  FSEL R240, R13, -INF , !P6 ;  /* 0xff8000000df07808 */ /* 0x000fe40007000000 */
[----:B------:R-:W-:Y:S02]  /*4810*/  FSEL R241, R12, -INF , !P5 ;  /* 0xff8000000cf17808 */ /* 0x000fe40006800000 */
[----:B------:R-:W-:Y:S02]  /*4820*/  FSEL R248, R11, -INF , !P2 ;  /* 0xff8000000bf87808 */ /* 0x000fe40005000000 */
[----:B------:R-:W-:Y:S01]  /*4830*/  FSEL R251, R10, -INF , !P1 ;  /* 0xff8000000afb7808 */ /* 0x000fe20004800000 */
[----:B-1----:R-:W-:-:S02]  /*4840*/  IMAD.IADD R5, R19, 0x1, R6 ;  /* 0x0000000113057824 */ /* 0x002fc400078e0206 */
[----:B------:R-:W-:-:S03]  /*4850*/  IMAD.IADD R3, R21, 0x1, R6 ;  /* 0x0000000115037824 */ /* 0x000fc600078e0206 */
        /* <DEDUP_REMOVED lines=14> */
.L_x_259:
[----:B------:R-:W-:-:S04]  /*4940*/  MOV R7, c[0x0][0x32c] ;  /* 0x0000cb0000077a02 */ /* 0x000fc80000000f00 */
[----:B------:R-:W-:-:S13]  /*4950*/  ISETP.NE.AND P0, PT, R7, 0x1, PT ;  /* 0x000000010700780c */ /* 0x000fda0003f05270 */
[----:B------:R-:W-:-:S05]  /*4960*/  @P0 IMAD.HI.U32 R7, R6, c[0x0][0x330], RZ ;  /* 0x0000cc0006070a27 */ /* 0x000fca00078e00ff */
[----:B------:R-:W-:Y:S02]  /*4970*/  @P0 SHF.R.U32.HI R6, RZ, c[0x0][0x334], R7 ;  /* 0x0000cd00ff060a19 */ /* 0x000fe40000011607 */
.L_x_260:
[----:B------:R-:W-:Y:S05]  /*4980*/  BSYNC B0 ;  /* 0x0000000000007941 */ /* 0x000fea0003800000 */
.L_x_258:
[----:B------:R-:W-:-:S05]  /*4990*/  IMAD R6, R6, c[0x0][0x32c], R23 ;  /* 0x0000cb0006067a24 */ /* 0x000fca00078e0217 */
[----:B------:R-:W-:Y:S02]  /*49a0*/  IADD3 R7, R6, c[0x0][0x32c], RZ ;  /* 0x0000cb0006077a10 */ /* 0x000fe40007ffe0ff */
[----:B------:R-:W-:Y:S02]  /*49b0*/  IMNMX R3, R3, R6, !PT ;  /* 0x0000000603037217 */ /* 0x000fe40007800200 */
[----:B------:R-:W-:Y:S02]  /*49c0*/  IMNMX R5, R5, R7, PT ;  /* 0x0000000705057217 */ /* 0x000fe40003800200 */
.L_x_257:
[----:B--234-:R-:W-:Y:S01]  /*49d0*/  UP2UR UR42, UPR, URZ, 0x20 ;  /* 0x000000203f2a7883 */ /* 0x01cfe20008000000 */
[----:B------:R-:W-:Y:S01]  /*49e0*/  FMUL.FTZ R6, R148, c[0x0][0x320] ;  /* 0x0000c80094067a20 */ /* 0x000fe20000410000 */
[----:B------:R-:W-:Y:S01]  /*49f0*/  UISETP.NE.AND UP5, UPT, UR33, URZ, UPT ;  /* 0x0000003f2100728c */ /* 0x000fe2000bfa5270 */
[----:B------:R-:W-:Y:S01]  /*4a00*/  FMUL.FTZ R9, R112, c[0x0][0x320] ;  /* 0x0000c80070097a20 */ /* 0x000fe20000410000 */
[----:B------:R-:W-:Y:S01]  /*4a10*/  UP2UR UR39, UPR, URZ, 0x4 ;  /* 0x000000043f277883 */ /* 0x000fe20008000000 */
[----:B------:R1:W2:Y:S01]  /*4a20*/  MUFU.TANH R61, R6 ;  /* 0x00000006003d7308 */ /* 0x0002a20000002400 */
[----:B------:R-:W-:Y:S01]  /*4a30*/  UISETP.NE.AND UP2, UPT, UR32, URZ, UPT ;  /* 0x0000003f2000728c */ /* 0x000fe2000bf45270 */
[----:B------:R-:W-:Y:S01]  /*4a40*/  FMUL.FTZ R7, R172, c[0x0][0x320] ;  /* 0x0000c800ac077a20 */ /* 0x000fe20000410000 */
[----:B------:R-:W-:Y:S01]  /*4a50*/  PLOP3.LUT P6, PT, PT, PT, UP5, 0x40, 0x0 ;  /* 0x000000000000781c */ /* 0x000fe20003fce858 */
[----:B------:R-:W-:Y:S01]  /*4a60*/  UP2UR UR41, UPR, URZ, 0x10 ;  /* 0x000000103f297883 */ /* 0x000fe20008000000 */
[----:B------:R-:W-:Y:S01]  /*4a70*/  FMUL.FTZ R17, R108, c[0x0][0x320] ;  /* 0x0000c8006c117a20 */ /* 0x000fe20000410000 */
[----:B------:R-:W-:Y:S01]  /*4a80*/  UISETP.NE.AND UP4, UPT, UR31, URZ, UPT ;  /* 0x0000003f1f00728c */ /* 0x000fe2000bf85270 */
[----:B------:R-:W-:Y:S01]  /*4a90*/  ISETP.GT.AND P6, PT, R3, RZ, P6 ;  /* 0x000000ff0300720c */ /* 0x000fe200037c4270 */
[----:B------:R-:W-:Y:S01]  /*4aa0*/  UP2UR UR40, UPR, URZ, 0x8 ;  /* 0x000000083f287883 */ /* 0x000fe20008000000 */
[----:B------:R-:W-:Y:S01]  /*4ab0*/  PLOP3.LUT P5, PT, PT, PT, UP2, 0x40, 0x0 ;  /* 0x000000000000781c */ /* 0x000fe20003fae828 */
[----:B------:R-:W-:Y:S01]  /*4ac0*/  UISETP.NE.AND UP3, UPT, UR28, URZ, UPT ;  /* 0x0000003f1c00728c */ /* 0x000fe2000bf65270 */
[----:B------:R-:W-:Y:S01]  /*4ad0*/  ISETP.LT.OR P6, PT, R5, 0x1, P6 ;  /* 0x000000010500780c */ /* 0x000fe200037c1670 */
[----:B------:R-:W-:Y:S01]  /*4ae0*/  UP2UR UR38, UPR, URZ, 0x2 ;  /* 0x000000023f267883 */ /* 0x000fe20008000000 */
[----:B------:R-:W-:Y:S01]  /*4af0*/  ISETP.GT.AND P5, PT, R3, 0x1, P5 ;  /* 0x000000010300780c */ /* 0x000fe20002fa4270 */
[----:B------:R-:W-:Y:S01]  /*4b00*/  UISETP.NE.AND UP1, UPT, UR29, URZ, UPT ;  /* 0x0000003f1d00728c */ /* 0x000fe2000bf25270 */
[----:B------:R-:W-:Y:S01]  /*4b10*/  PLOP3.LUT P2, PT, PT, PT, UP4, 0x40, 0x0 ;  /* 0x000000000000781c */ /* 0x000fe20003f4e848 */
[----:B-1----:R-:W-:Y:S01]  /*4b20*/  FMUL.FTZ R6, R153, c[0x0][0x320] ;  /* 0x0000c80099067a20 */ /* 0x002fe20000410000 */
[----:B------:R-:W-:Y:S01]  /*4b30*/  UP2UR UR37, UPR, URZ, 0x1 ;  /* 0x000000013f257883 */ /* 0x000fe20008000000 */
[----:B------:R-:W-:Y:S01]  /*4b40*/  FSEL R52, R42, -INF , !P6 ;  /* 0xff8000002a347808 */ /* 0x000fe20007000000 */
[----:B------:R-:W-:Y:S01]  /*4b50*/  UISETP.NE.AND UP0, UPT, UR30, URZ, UPT ;  /* 0x0000003f1e00728c */ /* 0x000fe2000bf05270 */
[----:B------:R1:W3:Y:S01]  /*4b60*/  MUFU.TANH R62, R6 ;  /* 0x00000006003e7308 */ /* 0x0002e20000002400 */
[----:B------:R-:W-:Y:S01]  /*4b70*/  UISETP.NE.AND UP2, UPT, UR27, URZ, UPT ;  /* 0x0000003f1b00728c */ /* 0x000fe2000bf45270 */
[----:B------:R-:W-:Y:S01]  /*4b80*/  PLOP3.LUT P6, PT, PT, PT, UP3, 0x40, 0x0 ;  /* 0x000000000000781c */ /* 0x000fe20003fce838 */
[----:B------:R-:W-:Y:S01]  /*4b90*/  UISETP.NE.AND UP3, UPT, UR24, URZ, UPT ;  /* 0x0000003f1800728c */ /* 0x000fe2000bf65270 */
[----:B------:R-:W-:Y:S01]  /*4ba0*/  ISETP.LT.OR P5, PT, R5, 0x2, P5 ;  /* 0x000000020500780c */ /* 0x000fe20002fa1670 */
[----:B------:R-:W-:Y:S01]  /*4bb0*/  UISETP.NE.AND UP4, UPT, UR41, URZ, UPT ;  /* 0x0000003f2900728c */ /* 0x000fe2000bf85270 */
[----:B------:R-:W-:Y:S01]  /*4bc0*/  PLOP3.LUT P0, PT, PT, PT, UP1, 0x40, 0x0 ;  /* 0x000000000000781c */ /* 0x000fe20003f0e818 */
[----:B------:R-:W-:Y:S01]  /*4bd0*/  UISETP.NE.AND UP1, UPT, UR26, URZ, UPT ;  /* 0x0000003f1a00728c */ /* 0x000fe2000bf25270 */
[----:B------:R-:W-:Y:S01]  /*4be0*/  PLOP3.LUT P1, PT, PT, PT, UP0, 0x40, 0x0 ;  /* 0x000000000000781c */ /* 0x000fe20003f2e808 */
[----:B------:R-:W-:Y:S01]  /*4bf0*/  UISETP.NE.AND UP0, UPT, UR25, URZ, UPT ;  /* 0x0000003f1900728c */ /* 0x000fe2000bf05270 */
[C---:B------:R-:W-:Y:S01]  /*4c00*/  ISETP.GT.AND P2, PT, R3.reuse, 0x8, P2 ;  /* 0x000000080300780c */ /* 0x040fe20001744270 */
[----:B------:R-:W-:Y:S01]  /*4c10*/  UISETP.NE.AND UP5, UPT, UR42, URZ, UPT ;  /* 0x0000003f2a00728c */ /* 0x000fe2000bfa5270 */
[----:B------:R-:W-:Y:S01]  /*4c20*/  ISETP.GT.AND P6, PT, R3, 0x11, P6 ;  /* 0x000000110300780c */ /* 0x000fe200037c4270 */
[----:B------:R-:W4:Y:S01]  /*4c30*/  MUFU.TANH R47, R7 ;  /* 0x00000007002f7308 */ /* 0x000f220000002400 */
[----:B------:R-:W-:Y:S01]  /*4c40*/  FSEL R51, R40, -INF , !P5 ;  /* 0xff80000028337808 */ /* 0x000fe20006800000 */
[----:B------:R-:W-:Y:S01]  /*4c50*/  FMUL.FTZ R16, R109, c[0x0][0x320] ;  /* 0x0000c8006d107a20 */ /* 0x000fe20000410000 */
[----:B------:R-:W-:Y:S01]  /*4c60*/  PLOP3.LUT P5, PT, PT, PT, UP2, 0x40, 0x0 ;  /* 0x000000000000781c */ /* 0x000fe20003fae828 */
[----:B-1----:R-:W-:Y:S01]  /*4c70*/  FMUL.FTZ R6, R168, c[0x0][0x320] ;  /* 0x0000c800a8067a20 */ /* 0x002fe20000410000 */
[C---:B------:R-:W-:Y:S01]  /*4c80*/  ISETP.GT.AND P0, PT, R3.reuse, 0x10, P0 ;  /* 0x000000100300780c */ /* 0x040fe20000704270 */
[----:B------:R-:W-:Y:S01]  /*4c90*/  UISETP.NE.AND UP2, UPT, UR23, URZ, UPT ;  /* 0x0000003f1700728c */ /* 0x000fe2000bf45270 */
[----:B------:R-:W-:Y:S01]  /*4ca0*/  ISETP.GT.AND P1, PT, R3, 0x9, P1 ;  /* 0x000000090300780c */ /* 0x000fe20000f24270 */
[----:B------:R1:W1:Y:S01]  /*4cb0*/  MUFU.TANH R55, R6 ;  /* 0x0000000600377308 */ /* 0x0002620000002400 */
[----:B------:R-:W-:Y:S01]  /*4cc0*/  ISETP.LT.OR P2, PT, R5, 0x9, P2 ;  /* 0x000000090500780c */ /* 0x000fe20001741670 */
[----:B------:R-:W-:Y:S01]  /*4cd0*/  FMUL.FTZ R15, R165, c[0x0][0x320] ;  /* 0x0000c800a50f7a20 */ /* 0x000fe20000410000 */
[C---:B------:R-:W-:Y:S01]  /*4ce0*/  ISETP.LT.OR P6, PT, R5.reuse, 0x12, P6 ;  /* 0x000000120500780c */ /* 0x040fe200037c1670 */
[----:B------:R-:W-:Y:S01]  /*4cf0*/  FMUL.FTZ R14, R176, c[0x0][0x320] ;  /* 0x0000c800b00e7a20 */ /* 0x000fe20000410000 */
[----:B------:R-:W-:Y:S01]  /*4d00*/  ISETP.LT.OR P0, PT, R5, 0x11, P0 ;  /* 0x000000110500780c */ /* 0x000fe20000701670 */
[----:B------:R-:W-:Y:S01]  /*4d10*/  FMUL.FTZ R13, R160, c[0x0][0x320] ;  /* 0x0000c800a00d7a20 */ /* 0x000fe20000410000 */
[----:B------:R-:W-:Y:S01]  /*4d20*/  ISETP.GT.AND P5, PT, R3, 0x18, P5 ;  /* 0x000000180300780c */ /* 0x000fe20002fa4270 */
[----:B------:R-:W-:Y:S01]  /*4d30*/  FMUL.FTZ R12, R161, c[0x0][0x320] ;  /* 0x0000c800a10c7a20 */ /* 0x000fe20000410000 */
[----:B------:R-:W-:Y:S01]  /*4d40*/  ISETP.LT.OR P1, PT, R5, 0xa, P1 ;  /* 0x0000000a0500780c */ /* 0x000fe20000f21670 */
[----:B------:R-:W-:Y:S01]  /*4d50*/  FMUL.FTZ R11, R140, c[0x0][0x320] ;  /* 0x0000c8008c0b7a20 */ /* 0x000fe20000410000 */
[----:B------:R-:W-:Y:S01]  /*4d60*/  FSEL R54, R39, -INF , !P2 ;  /* 0xff80000027367808 */ /* 0x000fe20005000000 */
[----:B------:R-:W-:Y:S01]  /*4d70*/  FMUL.FTZ R8, R141, c[0x0][0x320] ;  /* 0x0000c8008d087a20 */ /* 0x000fe20000410000 */
[----:B------:R-:W-:Y:S01]  /*4d80*/  PLOP3.LUT P2, PT, PT, PT, UP1, 0x40, 0x0 ;  /* 0x000000000000781c */ /* 0x000fe20003f4e818 */
[----:B------:R-:W-:Y:S01]  /*4d90*/  UISETP.NE.AND UP1, UPT, UR22, URZ, UPT ;  /* 0x0000003f1600728c */ /* 0x000fe2000bf25270 */
[----:B------:R-:W-:Y:S01]  /*4da0*/  FSEL R64, R24, -INF , !P6 ;  /* 0xff80000018407808 */ /* 0x000fe20007000000 */
[----:B-1----:R-:W-:Y:S01]  /*4db0*/  FMUL.FTZ R6, R149, c[0x0][0x320] ;  /* 0x0000c80095067a20 */ /* 0x002fe20000410000 */
[----:B------:R-:W-:Y:S01]  /*4dc0*/  PLOP3.LUT P6, PT, PT, PT, UP2, 0x40, 0x0 ;  /* 0x000000000000781c */ /* 0x000fe20003fce828 */
[----:B------:R-:W-:Y:S01]  /*4dd0*/  UISETP.NE.AND UP2, UPT, UR19, URZ, UPT ;  /* 0x0000003f1300728c */ /* 0x000fe2000bf45270 */
[----:B------:R-:W-:Y:S01]  /*4de0*/  FSEL R63, R27, -INF , !P0 ;  /* 0xff8000001b3f7808 */ /* 0x000fe20004000000 */
[----:B------:R1:W1:Y:S01]  /*4df0*/  MUFU.TANH R59, R6 ;  /* 0x00000006003b7308 */ /* 0x0002620000002400 */
[----:B------:R-:W-:Y:S01]  /*4e00*/  ISETP.LT.OR P5, PT, R5, 0x19, P5 ;  /* 0x000000190500780c */ /* 0x000fe20002fa1670 */
[----:B------:R-:W-:Y:S01]  /*4e10*/  FMUL.FTZ R7, R177, c[0x0][0x320] ;  /* 0x0000c800b1077a20 */ /* 0x000fe20000410000 */
[----:B------:R-:W-:Y:S01]  /*4e20*/  FSEL R56, R38, -INF , !P1 ;  /* 0xff80000026387808 */ /* 0x000fe20004800000 */
[----:B------:R-:W-:Y:S01]  /*4e30*/  FMUL.FTZ R10, R113, c[0x0][0x320] ;  /* 0x0000c800710a7a20 */ /* 0x000fe20000410000 */
[----:B------:R-:W-:Y:S01]  /*4e40*/  PLOP3.LUT P0, PT, PT, PT, UP3, 0x40, 0x0 ;  /* 0x000000000000781c */ /* 0x000fe20003f0e838 */
[----:B------:R-:W-:Y:S01]  /*4e50*/  UISETP.NE.AND UP3, UPT, UR20, URZ, UPT ;  /* 0x0000003f1400728c */ /* 0x000fe2000bf65270 */
[----:B------:R-:W-:Y:S01]  /*4e60*/  PLOP3.LUT P1, PT, PT, PT, UP0, 0x40, 0x0 ;  /* 0x000000000000781c */ /* 0x000fe20003f2e808 */
[----:B------:R-:W-:Y:S01]  /*4e70*/  UISETP.NE.AND UP0, UPT, UR21, URZ, UPT ;  /* 0x0000003f1500728c */ /* 0x000fe2000bf05270 */
[----:B------:R-:W-:Y:S01]  /*4e80*/  ISETP.GT.AND P6, PT, R3, 0x28, P6 ;  /* 0x000000280300780c */ /* 0x000fe200037c4270 */
[----:B------:R-:W2:Y:S01]  /*4e90*/  MUFU.TANH R49, R17 ;  /* 0x0000001100317308 */ /* 0x000ea20000002400 */
[----:B------:R-:W-:-:S02]  /*4ea0*/  FSEL R45, R45, -INF , !P5 ;  /* 0xff8000002d2d7808 */ /* 0x000fc40006800000 */
[----:B------:R-:W-:Y:S01]  /*4eb0*/  PLOP3.LUT P5, PT, PT, PT, UP1, 0x40, 0x0 ;  /* 0x000000000000781c */ /* 0x000fe20003fae818 */
[----:B------:R-:W-:Y:S01]  /*4ec0*/  UISETP.NE.AND UP1, UPT, UR5, URZ, UPT ;  /* 0x0000003f0500728c */ /* 0x000fe2000bf25270 */
[C---:B------:R-:W-:Y:S01]  /*4ed0*/  ISETP.GT.AND P0, PT, R3.reuse, 0x21, P0 ;  /* 0x000000210300780c */ /* 0x040fe20000704270 */
[----:B-1----:R-:W-:Y:S01]  /*4ee0*/  FMUL.FTZ R6, R156, c[0x0][0x320] ;  /* 0x0000c8009c067a20 */ /* 0x002fe20000410000 */
[C---:B------:R-:W-:Y:S01]  /*4ef0*/  ISETP.GT.AND P2, PT, R3.reuse, 0x19, P2 ;  /* 0x000000190300780c */ /* 0x040fe20001744270 */
[----:B------:R-:W1:Y:S01]  /*4f00*/  MUFU.TANH R53, R16 ;  /* 0x0000001000357308 */ /* 0x000e620000002400 */
[----:B------:R-:W-:Y:S02]  /*4f10*/  ISETP.GT.AND P1, PT, R3, 0x20, P1 ;  /* 0x000000200300780c */ /* 0x000fe40000f24270 */
[C---:B------:R-:W-:Y:S02]  /*4f20*/  ISETP.LT.OR P6, PT, R5.reuse, 0x29, P6 ;  /* 0x000000290500780c */ /* 0x040fe400037c1670 */
[----:B------:R-:W-:-:S02]  /*4f30*/  ISETP.LT.OR P0, PT, R5, 0x22, P0 ;  /* 0x000000220500780c */ /* 0x000fc40000701670 */
[C---:B------:R-:W-:Y:S01]  /*4f40*/  ISETP.LT.OR P2, PT, R5.reuse, 0x1a, P2 ;  /* 0x0000001a0500780c */ /* 0x040fe20001741670 */
[----:B------:R5:W1:Y:S01]  /*4f50*/  MUFU.TANH R58, R6 ;  /* 0x00000006003a7308 */ /* 0x000a620000002400 */
[----:B------:R-:W-:Y:S02]  /*4f60*/  ISETP.LT.OR P1, PT, R5, 0x21, P1 ;  /* 0x000000210500780c */ /* 0x000fe40000f21670 */
[----:B------:R-:W-:Y:S02]  /*4f70*/  FSEL R112, R37, -INF , !P6 ;  /* 0xff80000025707808 */ /* 0x000fe40007000000 */
[----:B------:R-:W-:Y:S01]  /*4f80*/  PLOP3.LUT P6, PT, PT, PT, UP1, 0x40, 0x0 ;  /* 0x000000000000781c */ /* 0x000fe20003fce818 */
[----:B------:R-:W-:Y:S01]  /*4f90*/  UISETP.NE.AND UP1, UPT, UR38, URZ, UPT ;  /* 0x0000003f2600728c */ /* 0x000fe2000bf25270 */
[----:B------:R-:W-:Y:S01]  /*4fa0*/  FSEL R82, R41, -INF , !P0 ;  /* 0xff80000029527808 */ /* 0x000fe20004000000 */
[----:B------:R-:W1:Y:S01]  /*4fb0*/  MUFU.TANH R42, R15 ;  /* 0x0000000f002a7308 */ /* 0x000e620000002400 */
[----:B------:R-:W-:-:S02]  /*4fc0*/  FSEL R44, R44, -INF , !P2 ;  /* 0xff8000002c2c7808 */ /* 0x000fc40005000000 */
[----:B------:R-:W-:Y:S02]  /*4fd0*/  FSEL R80, R43, -INF , !P1 ;  /* 0xff8000002b507808 */ /* 0x000fe40004800000 */
[----:B------:R-:W-:Y:S01]  /*4fe0*/  PLOP3.LUT P0, PT, PT, PT, UP2, 0x40, 0x0 ;  /* 0x000000000000781c */ /* 0x000fe20003f0e828 */
[----:B------:R-:W-:Y:S01]  /*4ff0*/  UISETP.NE.AND UP2, UPT, UR39, URZ, UPT ;  /* 0x0000003f2700728c */ /* 0x000fe2000bf45270 */
[----:B------:R-:W-:Y:S01]  /*5000*/  PLOP3.LUT P2, PT, PT, PT, UP0, 0x40, 0x0 ;  /* 0x000000000000781c */ /* 0x000fe20003f4e808 */
[----:B-----5:R-:W-:Y:S01]  /*5010*/  FMUL.FTZ R6, R144, c[0x0][0x320] ;  /* 0x0000c80090067a20 */ /* 0x020fe20000410000 */
[----:B------:R-:W-:Y:S01]  /*5020*/  PLOP3.LUT P1, PT, PT, PT, UP3, 0x40, 0x0 ;  /* 0x000000000000781c */ /* 0x000fe20003f2e838 */
[----:B------:R-:W-:Y:S01]  /*5030*/  UISETP.NE.AND UP0, UPT, UR4, URZ, UPT ;  /* 0x0000003f0400728c */ /* 0x000fe2000bf05270 */
[C---:B------:R-:W-:Y:S01]  /*5040*/  ISETP.GT.AND P6, PT, R3.reuse, 0x39, P6 ;  /* 0x000000390300780c */ /* 0x040fe200037c4270 */
[----:B------:R5:W1:Y:S01]  /*5050*/  MUFU.TANH R60, R6 ;  /* 0x00000006003c7308 */ /* 0x000a620000002400 */
[C---:B------:R-:W-:Y:S01]  /*5060*/  ISETP.GT.AND P0, PT, R3.reuse, 0x38, P0 ;  /* 0x000000380300780c */ /* 0x040fe20000704270 */
[----:B------:R-:W-:Y:S01]  /*5070*/  UISETP.NE.AND UP3, UPT, UR40, URZ, UPT ;  /* 0x0000003f2800728c */ /* 0x000fe2000bf65270 */
[----:B------:R-:W-:-:S02]  /*5080*/  ISETP.GT.AND P5, PT, R3, 0x29, P5 ;  /* 0x000000290300780c */ /* 0x000fc40002fa4270 */
[C---:B------:R-:W-:Y:S02]  /*5090*/  ISETP.GT.AND P2, PT, R3.reuse, 0x30, P2 ;  /* 0x000000300300780c */ /* 0x040fe40001744270 */
[----:B------:R-:W-:Y:S01]  /*50a0*/  ISETP.GT.AND P1, PT, R3, 0x31, P1 ;  /* 0x000000310300780c */ /* 0x000fe20000f24270 */
[----:B------:R-:W1:Y:S01]  /*50b0*/  MUFU.TANH R40, R14 ;  /* 0x0000000e00287308 */ /* 0x000e620000002400 */
[C---:B------:R-:W-:Y:S02]  /*50c0*/  ISETP.LT.OR P6, PT, R5.reuse, 0x3a, P6 ;  /* 0x0000003a0500780c */ /* 0x040fe400037c1670 */
[C---:B------:R-:W-:Y:S02]  /*50d0*/  ISETP.LT.OR P0, PT, R5.reuse, 0x39, P0 ;  /* 0x000000390500780c */ /* 0x040fe40000701670 */
[C---:B------:R-:W-:Y:S02]  /*50e0*/  ISETP.LT.OR P5, PT, R5.reuse, 0x2a, P5 ;  /* 0x0000002a0500780c */ /* 0x040fe40002fa1670 */
[----:B------:R-:W-:Y:S01]  /*50f0*/  ISETP.LT.OR P2, PT, R5, 0x31, P2 ;  /* 0x000000310500780c */ /* 0x000fe20001741670 */
[----:B-----5:R-:W-:Y:S01]  /*5100*/  FMUL.FTZ R6, R145, c[0x0][0x320] ;  /* 0x0000c80091067a20 */ /* 0x020fe20000410000 */
[----:B------:R-:W-:Y:S01]  /*5110*/  ISETP.LT.OR P1, PT, R5, 0x32, P1 ;  /* 0x000000320500780c */ /* 0x000fe20000f21670 */
[----:B------:R-:W1:Y:S01]  /*5120*/  MUFU.TANH R39, R13 ;  /* 0x0000000d00277308 */ /* 0x000e620000002400 */
[----:B------:R-:W-:-:S02]  /*5130*/  FSEL R134, R32, -INF , !P6 ;  /* 0xff80000020867808 */ /* 0x000fc40007000000 */
[----:B------:R-:W-:Y:S02]  /*5140*/  FSEL R130, R22, -INF , !P0 ;  /* 0xff80000016827808 */ /* 0x000fe40004000000 */
[----:B------:R-:W-:Y:S02]  /*5150*/  FSEL R119, R36, -INF , !P5 ;  /* 0xff80000024777808 */ /* 0x000fe40006800000 */
[----:B------:R-:W-:Y:S01]  /*5160*/  FSEL R129, R35, -INF , !P2 ;  /* 0xff80000023817808 */ /* 0x000fe20005000000 */
[----:B------:R5:W1:Y:S01]  /*5170*/  MUFU.TANH R57, R6 ;  /* 0x0000000600397308 */ /* 0x000a620000002400 */
[----:B------:R-:W-:Y:S02]  /*5180*/  FSEL R131, R34, -INF , !P1 ;  /* 0xff80000022837808 */ /* 0x000fe40004800000 */
[----:B------:R-:W-:Y:S02]  /*5190*/  PLOP3.LUT P0, PT, PT, PT, UP4, 0x40, 0x0 ;  /* 0x000000000000781c */ /* 0x000fe40003f0e848 */
[----:B------:R-:W-:Y:S01]  /*51a0*/  PLOP3.LUT P5, PT, PT, PT, UP0, 0x40, 0x0 ;  /* 0x000000000000781c */ /* 0x000fe20003fae808 */
[----:B------:R-:W-:Y:S01]  /*51b0*/  UISETP.NE.AND UP0, UPT, UR37, URZ, UPT ;  /* 0x0000003f2500728c */ /* 0x000fe2000bf05270 */
[----:B------:R-:W-:Y:S01]  /*51c0*/  PLOP3.LUT P2, PT, PT, PT, UP6, 0x40, 0x0 ;  /* 0x000000000000781c */ /* 0x000fe20003f4e868 */
[----:B------:R-:W-:Y:S01]  /*51d0*/  UP2UR UR37, UPR, URZ, 0x40 ;  /* 0x000000403f257883 */ /* 0x000fe20008000000 */
[----:B------:R-:W-:Y:S01]  /*51e0*/  PLOP3.LUT P1, PT, PT, PT, UP5, 0x40, 0x0 ;  /* 0x000000000000781c */ /* 0x000fe20003f2e858 */
[----:B------:R-:W-:Y:S01]  /*51f0*/  UISETP.NE.AND UP6, UPT, UR34, URZ, UPT ;  /* 0x0000003f2200728c */ /* 0x000fe2000bfc5270 */
[C---:B------:R-:W-:Y:S01]  /*5200*/  ISETP.GT.AND P0, PT, R3.reuse, 0x49, P0 ;  /* 0x000000490300780c */ /* 0x040fe20000704270 */
[----:B------:R-:W1:Y:S01]  /*5210*/  MUFU.TANH R38, R12 ;  /* 0x0000000c00267308 */ /* 0x000e620000002400 */
[----:B------:R-:W-:-:S02]  /*5220*/  ISETP.GT.AND P5, PT, R3, 0x40, P5 ;  /* 0x000000400300780c */ /* 0x000fc40002fa4270 */
[----:B------:R-:W-:Y:S01]  /*5230*/  ISETP.GT.AND P2, PT, R3, 0x41, P2 ;  /* 0x000000410300780c */ /* 0x000fe20001744270 */
[----:B-----5:R-:W-:Y:S01]  /*5240*/  FMUL.FTZ R6, R169, c[0x0][0x320] ;  /* 0x0000c800a9067a20 */ /* 0x020fe20000410000 */
[----:B------:R-:W-:Y:S02]  /*5250*/  ISETP.GT.AND P1, PT, R3, 0x48, P1 ;  /* 0x000000480300780c */ /* 0x000fe40000f24270 */
[C---:B------:R-:W-:Y:S01]  /*5260*/  ISETP.LT.OR P0, PT, R5.reuse, 0x4a, P0 ;  /* 0x0000004a0500780c */ /* 0x040fe20000701670 */
[----:B------:R5:W1:Y:S01]  /*5270*/  MUFU.TANH R48, R6 ;  /* 0x0000000600307308 */ /* 0x000a620000002400 */
[C---:B------:R-:W-:Y:S02]  /*5280*/  ISETP.LT.OR P5, PT, R5.reuse, 0x41, P5 ;  /* 0x000000410500780c */ /* 0x040fe40002fa1670 */
[C---:B------:R-:W-:Y:S02]  /*5290*/  ISETP.LT.OR P2, PT, R5.reuse, 0x42, P2 ;  /* 0x000000420500780c */ /* 0x040fe40001741670 */
[----:B------:R-:W-:-:S02]  /*52a0*/  ISETP.LT.OR P1, PT, R5, 0x49, P1 ;  /* 0x000000490500780c */ /* 0x000fc40000f21670 */
[----:B------:R-:W-:Y:S01]  /*52b0*/  FSEL R230, R31, -INF , !P0 ;  /* 0xff8000001fe67808 */ /* 0x000fe20004000000 */
[----:B------:R-:W1:Y:S01]  /*52c0*/  MUFU.TANH R41, R11 ;  /* 0x0000000b00297308 */ /* 0x000e620000002400 */
[----:B------:R-:W-:Y:S02]  /*52d0*/  FSEL R204, R33, -INF , !P5 ;  /* 0xff80000021cc7808 */ /* 0x000fe40006800000 */
[----:B------:R-:W-:Y:S02]  /*52e0*/  FSEL R228, R30, -INF , !P2 ;  /* 0xff8000001ee47808 */ /* 0x000fe40005000000 */
[----:B------:R-:W-:Y:S02]  /*52f0*/  FSEL R207, R26, -INF , !P1 ;  /* 0xff8000001acf7808 */ /* 0x000fe40004800000 */
[----:B------:R-:W-:Y:S01]  /*5300*/  PLOP3.LUT P0, PT, PT, PT, UP6, 0x40, 0x0 ;  /* 0x000000000000781c */ /* 0x000fe20003f0e868 */
[----:B-----5:R-:W-:Y:S01]  /*5310*/  FMUL.FTZ R6, R157, c[0x0][0x320] ;  /* 0x0000c8009d067a20 */ /* 0x020fe20000410000 */
[----:B------:R-:W-:Y:S01]  /*5320*/  PLOP3.LUT P6, PT, PT, PT, UP3, 0x40, 0x0 ;  /* 0x000000000000781c */ /* 0x000fe20003fce838 */
[----:B------:R-:W1:Y:S01]  /*5330*/  MUFU.TANH R36, R8 ;  /* 0x0000000800247308 */ /* 0x000e620000002400 */
[----:B------:R-:W-:Y:S01]  /*5340*/  PLOP3.LUT P5, PT, PT, PT, UP2, 0x40, 0x0 ;  /* 0x000000000000781c */ /* 0x000fe20003fae828 */
[----:B------:R-:W-:Y:S01]  /*5350*/  UISETP.NE.AND UP6, UPT, UR37, URZ, UPT ;  /* 0x0000003f2500728c */ /* 0x000fe2000bfc5270 */
[----:B------:R-:W-:-:S02]  /*5360*/  PLOP3.LUT P2, PT, PT, PT, UP1, 0x40, 0x0 ;  /* 0x000000000000781c */ /* 0x000fc40003f4e818 */
[----:B------:R-:W-:Y:S02]  /*5370*/  PLOP3.LUT P1, PT, PT, PT, UP0, 0x40, 0x0 ;  /* 0x000000000000781c */ /* 0x000fe40003f2e808 */
[C---:B------:R-:W-:Y:S01]  /*5380*/  ISETP.GT.AND P6, PT, R3.reuse, 0x50, P6 ;  /* 0x000000500300780c */ /* 0x040fe200037c4270 */
[----:B------:R5:W1:Y:S01]  /*5390*/  MUFU.TANH R50, R6 ;  /* 0x0000000600327308 */ /* 0x000a620000002400 */
[C---:B------:R-:W-:Y:S02]  /*53a0*/  ISETP.GT.AND P5, PT, R3.reuse, 0x51, P5 ;  /* 0x000000510300780c */ /* 0x040fe40002fa4270 */
[C---:B------:R-:W-:Y:S02]  /*53b0*/  ISETP.GT.AND P2, PT, R3.reuse, 0x58, P2 ;  /* 0x000000580300780c */ /* 0x040fe40001744270 */
[----:B------:R-:W-:Y:S01]  /*53c0*/  ISETP.GT.AND P1, PT, R3, 0x59, P1 ;  /* 0x000000590300780c */ /* 0x000fe20000f24270 */
[----:B------:R-:W-:Y:S01]  /*53d0*/  FMUL.FTZ R3, R152, c[0x0][0x320] ;  /* 0x0000c80098037a20 */ /* 0x000fe20000410000 */
[C---:B------:R-:W-:Y:S01]  /*53e0*/  ISETP.LT.OR P6, PT, R5.reuse, 0x51, P6 ;  /* 0x000000510500780c */ /* 0x040fe200037c1670 */
[----:B------:R-:W1:Y:S01]  /*53f0*/  MUFU.TANH R34, R7 ;  /* 0x0000000700227308 */ /* 0x000e620000002400 */
[----:B------:R-:W-:-:S02]  /*5400*/  ISETP.LT.OR P5, PT, R5, 0x52, P5 ;  /* 0x000000520500780c */ /* 0x000fc40002fa1670 */
[C---:B------:R-:W-:Y:S02]  /*5410*/  ISETP.LT.OR P2, PT, R5.reuse, 0x59, P2 ;  /* 0x000000590500780c */ /* 0x040fe40001741670 */
[----:B------:R-:W-:Y:S02]  /*5420*/  ISETP.LT.OR P1, PT, R5, 0x5a, P1 ;  /* 0x0000005a0500780c */ /* 0x000fe40000f21670 */
[----:B------:R-:W-:Y:S01]  /*5430*/  FSEL R231, R29, -INF , !P6 ;  /* 0xff8000001de77808 */ /* 0x000fe20007000000 */
[----:B-----5:R-:W-:Y:S01]  /*5440*/  FMUL.FTZ R6, R164, c[0x0][0x320] ;  /* 0x0000c800a4067a20 */ /* 0x020fe20000410000 */
[----:B------:R-:W1:Y:S01]  /*5450*/  MUFU.TANH R35, R10 ;  /* 0x0000000a00237308 */ /* 0x000e620000002400 */
[----:B------:R-:W-:Y:S02]  /*5460*/  FSEL R233, R28, -INF , !P5 ;  /* 0xff8000001ce97808 */ /* 0x000fe40006800000 */
[----:B------:R-:W-:Y:S02]  /*5470*/  FSEL R235, R25, -INF , !P2 ;  /* 0xff80000019eb7808 */ /* 0x000fe40005000000 */
[----:B------:R-:W-:-:S03]  /*5480*/  FSEL R236, R67, -INF , !P1 ;  /* 0xff80000043ec7808 */ /* 0x000fc60004800000 */
        /* <DEDUP_REMOVED lines=22> */
.L_x_263:
[----:B------:R-:W-:-:S04]  /*55f0*/  MOV R7, c[0x0][0x32c] ;  /* 0x0000cb0000077a02 */ /* 0x000fc80000000f00 */
[----:B------:R-:W-:-:S13]  /*5600*/  ISETP.NE.AND P0, PT, R7, 0x1, PT ;  /* 0x000000010700780c */ /* 0x000fda0003f05270 */
[----:B------:R-:W-:-:S05]  /*5610*/  @P0 IMAD.HI.U32 R7, R6, c[0x0][0x330], RZ ;  /* 0x0000cc0006070a27 */ /* 0x000fca00078e00ff */
[----:B------:R-:W-:Y:S02]  /*5620*/  @P0 SHF.R.U32.HI R6, RZ, c[0x0][0x334], R7 ;  /* 0x0000cd00ff060a19 */ /* 0x000fe40000011607 */
.L_x_264:
[----:B------:R-:W-:Y:S05]  /*5630*/  BSYNC B0 ;  /* 0x0000000000007941 */ /* 0x000fea0003800000 */
.L_x_262:
[----:B------:R-:W-:-:S05]  /*5640*/  IMAD R6, R6, c[0x0][0x32c], R23 ;  /* 0x0000cb0006067a24 */ /* 0x000fca00078e0217 */
[----:B------:R-:W-:Y:S02]  /*5650*/  IADD3 R7, R6, c[0x0][0x32c], RZ ;  /* 0x0000cb0006077a10 */ /* 0x000fe40007ffe0ff */
[----:B------:R-:W-:Y:S02]  /*5660*/  IMNMX R3, R3, R6, !PT ;  /* 0x0000000603037217 */ /* 0x000fe40007800200 */
[----:B------:R-:W-:Y:S02]  /*5670*/  IMNMX R5, R5, R7, PT ;  /* 0x0000000705057217 */ /* 0x000fe40003800200 */
.L_x_261:
[----:B-1234-:R-:W-:Y:S01]  /*5680*/  FMUL.FTZ R6, R151, c[0x0][0x320] ;  /* 0x0000c80097067a20 */ /* 0x01efe20000410000 */
[----:B------:R-:W-:Y:S01]  /*5690*/  UP2UR UR42, UPR, URZ, 0x20 ;  /* 0x000000203f2a7883 */ /* 0x000fe20008000000 */
[----:B------:R-:W-:Y:S01]  /*56a0*/  FMUL.FTZ R16, R142, c[0x0][0x320] ;  /* 0x0000c8008e107a20 */ /* 0x000fe20000410000 */
[----:B------:R-:W-:Y:S01]  /*56b0*/  UP2UR UR37, UPR, URZ, 0x1 ;  /* 0x000000013f257883 */ /* 0x000fe20008000000 */
[----:B------:R1:W2:Y:S01]  /*56c0*/  MUFU.TANH R31, R6 ;  /* 0x00000006001f7308 */ /* 0x0002a20000002400 */
[----:B------:R-:W-:Y:S01]  /*56d0*/  UISETP.NE.AND UP5, UPT, UR32, URZ, UPT ;  /* 0x0000003f2000728c */ /* 0x000fe2000bfa5270 */
[----:B------:R-:W-:Y:S01]  /*56e0*/  FMUL.FTZ R12, R147, c[0x0][0x320] ;  /* 0x0000c800930c7a20 */ /* 0x000fe20000410000 */
[----:B------:R-:W-:Y:S01]  /*56f0*/  UISETP.NE.AND UP0, UPT, UR33, URZ, UPT ;  /* 0x0000003f2100728c */ /* 0x000fe2000bf05270 */
[----:B------:R-:W-:Y:S01]  /*5700*/  FMUL.FTZ R11, R174, c[0x0][0x320] ;  /* 0x0000c800ae0b7a20 */ /* 0x000fe20000410000 */
[----:B------:R-:W-:Y:S01]  /*5710*/  UP2UR UR40, UPR, URZ, 0x8 ;  /* 0x000000083f287883 */ /* 0x000fe20008000000 */
[----:B------:R-:W-:Y:S01]  /*5720*/  FMUL.FTZ R15, R143, c[0x0][0x320] ;  /* 0x0000c8008f0f7a20 */ /* 0x000fe20000410000 */
[----:B------:R-:W-:Y:S01]  /*5730*/  PLOP3.LUT P5, PT, PT, PT, UP5, 0x40, 0x0 ;  /* 0x000000000000781c */ /* 0x000fe20003fae858 */
[----:B------:R-:W-:Y:S01]  /*5740*/  UISETP.NE.AND UP3, UPT, UR29, URZ, UPT ;  /* 0x0000003f1d00728c */ /* 0x000fe2000bf65270 */
[----:B------:R-:W-:Y:S01]  /*5750*/  PLOP3.LUT P6, PT, PT, PT, UP0, 0x40, 0x0 ;  /* 0x000000000000781c */ /* 0x000fe20003fce808 */
[----:B------:R-:W-:Y:S01]  /*5760*/  UP2UR UR41, UPR, URZ, 0x10 ;  /* 0x000000103f297883 */ /* 0x000fe20008000000 */
[C---:B------:R-:W-:Y:S01]  /*5770*/  ISETP.GT.AND P5, PT, R3.reuse, 0x1, P5 ;  /* 0x000000010300780c */ /* 0x040fe20002fa4270 */
[----:B------:R-:W-:Y:S01]  /*5780*/  UP2UR UR38, UPR, URZ, 0x2 ;  /* 0x000000023f267883 */ /* 0x000fe20008000000 */
[----:B------:R-:W-:Y:S01]  /*5790*/  ISETP.GT.AND P6, PT, R3, RZ, P6 ;  /* 0x000000ff0300720c */ /* 0x000fe200037c4270 */
[----:B------:R-:W-:Y:S01]  /*57a0*/  UISETP.NE.AND UP4, UPT, UR31, URZ, UPT ;  /* 0x0000003f1f00728c */ /* 0x000fe2000bf85270 */
[----:B------:R-:W-:Y:S01]  /*57b0*/  PLOP3.LUT P0, PT, PT, PT, UP3, 0x40, 0x0 ;  /* 0x000000000000781c */ /* 0x000fe20003f0e838 */
[----:B-1----:R-:W-:Y:S01]  /*57c0*/  FMUL.FTZ R6, R171, c[0x0][0x320] ;  /* 0x0000c800ab067a20 */ /* 0x002fe20000410000 */
[----:B------:R-:W-:Y:S01]  /*57d0*/  UISETP.NE.AND UP1, UPT, UR30, URZ, UPT ;  /* 0x0000003f1e00728c */ /* 0x000fe2000bf25270 */
[C---:B------:R-:W-:Y:S01]  /*57e0*/  ISETP.LT.OR P6, PT, R5.reuse, 0x1, P6 ;  /* 0x000000010500780c */ /* 0x040fe200037c1670 */
[----:B------:R-:W-:Y:S01]  /*57f0*/  UP2UR UR39, UPR, URZ, 0x4 ;  /* 0x000000043f277883 */ /* 0x000fe20008000000 */
[----:B------:R1:W3:Y:S01]  /*5800*/  MUFU.TANH R29, R6 ;  /* 0x00000006001d7308 */ /* 0x0002e20000002400 */
[----:B------:R-:W-:Y:S01]  /*5810*/  UISETP.NE.AND UP2, UPT, UR28, URZ, UPT ;  /* 0x0000003f1c00728c */ /* 0x000fe2000bf45270 */
[----:B------:R-:W-:Y:S01]  /*5820*/  ISETP.LT.OR P5, PT, R5, 0x2, P5 ;  /* 0x000000020500780c */ /* 0x000fe20002fa1670 */
[----:B------:R-:W-:Y:S01]  /*5830*/  UISETP.NE.AND UP0, UPT, UR27, URZ, UPT ;  /* 0x0000003f1b00728c */ /* 0x000fe2000bf05270 */
[----:B------:R-:W-:Y:S01]  /*5840*/  PLOP3.LUT P2, PT, PT, PT, UP4, 0x40, 0x0 ;  /* 0x000000000000781c */ /* 0x000fe20003f4e848 */
[----:B------:R-:W-:Y:S01]  /*5850*/  UISETP.NE.AND UP3, UPT, UR26, URZ, UPT ;  /* 0x0000003f1a00728c */ /* 0x000fe2000bf65270 */
[----:B------:R-:W-:Y:S01]  /*5860*/  PLOP3.LUT P1, PT, PT, PT, UP1, 0x40, 0x0 ;  /* 0x000000000000781c */ /* 0x000fe20003f2e818 */
[----:B------:R-:W-:Y:S01]  /*5870*/  UISETP.NE.AND UP1, UPT, UR25, URZ, UPT ;  /* 0x0000003f1900728c */ /* 0x000fe2000bf25270 */
[----:B------:R-:W-:Y:S01]  /*5880*/  ISETP.GT.AND P0, PT, R3, 0x10, P0 ;  /* 0x000000100300780c */ /* 0x000fe20000704270 */
[----:B------:R-:W4:Y:S01]  /*5890*/  MUFU.TANH R138, R16 ;  /* 0x00000010008a7308 */ /* 0x000f220000002400 */
[----:B------:R-:W-:Y:S01]  /*58a0*/  FSEL R122, R55, -INF , !P6 ;  /* 0xff800000377a7808 */ /* 0x000fe20007000000 */
[----:B------:R-:W-:Y:S01]  /*58b0*/  UISETP.NE.AND UP4, UPT, UR41, URZ, UPT ;  /* 0x0000003f2900728c */ /* 0x000fe2000bf85270 */
[----:B------:R-:W-:Y:S01]  /*58c0*/  FSEL R124, R48, -INF , !P5 ;  /* 0xff800000307c7808 */ /* 0x000fe20006800000 */
[----:B------:R-:W-:Y:S01]  /*58d0*/  UISETP.NE.AND UP5, UPT, UR42, URZ, UPT ;  /* 0x0000003f2a00728c */ /* 0x000fe2000bfa5270 */
[----:B------:R-:W-:Y:S01]  /*58e0*/  PLOP3.LUT P6, PT, PT, PT, UP2, 0x40, 0x0 ;  /* 0x000000000000781c */ /* 0x000fe20003fce828 */
[----:B------:R-:W-:Y:S01]  /*58f0*/  UISETP.NE.AND UP2, UPT, UR23, URZ, UPT ;  /* 0x0000003f1700728c */ /* 0x000fe2000bf45270 */
[----:B-1----:R-:W-:Y:S01]  /*5900*/  FMUL.FTZ R6, R166, c[0x0][0x320] ;  /* 0x0000c800a6067a20 */ /* 0x002fe20000410000 */
[----:B------:R-:W-:Y:S01]  /*5910*/  PLOP3.LUT P5, PT, PT, PT, UP0, 0x40, 0x0 ;  /* 0x000000000000781c */ /* 0x000fe20003fae808 */
[----:B------:R-:W-:Y:S01]  /*5920*/  UISETP.NE.AND UP0, UPT, UR24, URZ, UPT ;  /* 0x0000003f1800728c */ /* 0x000fe2000bf05270 */
[C---:B------:R-:W-:Y:S01]  /*5930*/  ISETP.GT.AND P2, PT, R3.reuse, 0x8, P2 ;  /* 0x000000080300780c */ /* 0x040fe20001744270 */
[----:B------:R1:W1:Y:S01]  /*5940*/  MUFU.TANH R28, R6 ;  /* 0x00000006001c7308 */ /* 0x0002620000002400 */
[----:B------:R-:W-:Y:S01]  /*5950*/  ISETP.GT.AND P1, PT, R3, 0x9, P1 ;  /* 0x000000090300780c */ /* 0x000fe20000f24270 */
[----:B------:R-:W-:Y:S01]  /*5960*/  FMUL.FTZ R9, R115, c[0x0][0x320] ;  /* 0x0000c80073097a20 */ /* 0x000fe20000410000 */
[----:B------:R-:W-:Y:S01]  /*5970*/  ISETP.LT.OR P0, PT, R5, 0x11, P0 ;  /* 0x000000110500780c */ /* 0x000fe20000701670 */
[----:B------:R-:W-:Y:S01]  /*5980*/  FMUL.FTZ R14, R150, c[0x0][0x320] ;  /* 0x0000c800960e7a20 */ /* 0x000fe20000410000 */
[----:B------:R-:W-:Y:S01]  /*5990*/  ISETP.GT.AND P6, PT, R3, 0x11, P6 ;  /* 0x000000110300780c */ /* 0x000fe200037c4270 */
[----:B------:R-:W-:Y:S01]  /*59a0*/  FMUL.FTZ R13, R146, c[0x0][0x320] ;  /* 0x0000c800920d7a20 */ /* 0x000fe20000410000 */
[C---:B------:R-:W-:Y:S01]  /*59b0*/  ISETP.LT.OR P2, PT, R5.reuse, 0x9, P2 ;  /* 0x000000090500780c */ /* 0x040fe20001741670 */
[----:B------:R-:W2:Y:S01]  /*59c0*/  MUFU.TANH R16, R12 ;  /* 0x0000000c00107308 */ /* 0x000ea20000002400 */
[----:B------:R-:W-:Y:S01]  /*59d0*/  ISETP.LT.OR P1, PT, R5, 0xa, P1 ;  /* 0x0000000a0500780c */ /* 0x000fe20000f21670 */
[----:B------:R-:W-:Y:S01]  /*59e0*/  FMUL.FTZ R8, R179, c[0x0][0x320] ;  /* 0x0000c800b3087a20 */ /* 0x000fe20000410000 */
[----:B------:R-:W-:Y:S01]  /*59f0*/  FSEL R132, R40, -INF , !P0 ;  /* 0xff80000028847808 */ /* 0x000fe20004000000 */
[----:B------:R-:W-:Y:S01]  /*5a00*/  FMUL.FTZ R10, R114, c[0x0][0x320] ;  /* 0x0000c800720a7a20 */ /* 0x000fe20000410000 */
[----:B------:R-:W-:Y:S01]  /*5a10*/  PLOP3.LUT P0, PT, PT, PT, UP0, 0x40, 0x0 ;  /* 0x000000000000781c */ /* 0x000fe20003f0e808 */
[----:B------:R-:W-:Y:S01]  /*5a20*/  UISETP.NE.AND UP0, UPT, UR21, URZ, UPT ;  /* 0x0000003f1500728c */ /* 0x000fe2000bf05270 */
[----:B------:R-:W-:Y:S01]  /*5a30*/  ISETP.LT.OR P6, PT, R5, 0x12, P6 ;  /* 0x000000120500780c */ /* 0x000fe200037c1670 */
[----:B-1----:R-:W-:Y:S01]  /*5a40*/  FMUL.FTZ R6, R154, c[0x0][0x320] ;  /* 0x0000c8009a067a20 */ /* 0x002fe20000410000 */
[----:B------:R-:W-:Y:S01]  /*5a50*/  FSEL R127, R47, -INF , !P2 ;  /* 0xff8000002f7f7808 */ /* 0x000fe20005000000 */
[----:B------:R-:W1:Y:S01]  /*5a60*/  MUFU.TANH R12, R11 ;  /* 0x0000000b000c7308 */ /* 0x000e620000002400 */
[----:B------:R-:W-:Y:S01]  /*5a70*/  FSEL R128, R32, -INF , !P1 ;  /* 0xff80000020807808 */ /* 0x000fe20004800000 */
[----:B------:R-:W-:Y:S01]  /*5a80*/  FMUL.FTZ R7, R178, c[0x0][0x320] ;  /* 0x0000c800b2077a20 */ /* 0x000fe20000410000 */
[----:B------:R-:W-:Y:S01]  /*5a90*/  PLOP3.LUT P2, PT, PT, PT, UP3, 0x40, 0x0 ;  /* 0x000000000000781c */ /* 0x000fe20003f4e838 */
[----:B------:R-:W-:Y:S01]  /*5aa0*/  UISETP.NE.AND UP3, UPT, UR20, URZ, UPT ;  /* 0x0000003f1400728c */ /* 0x000fe2000bf65270 */
[----:B------:R-:W-:Y:S01]  /*5ab0*/  PLOP3.LUT P1, PT, PT, PT, UP1, 0x40, 0x0 ;  /* 0x000000000000781c */ /* 0x000fe20003f2e818 */
[----:B------:R-:W-:Y:S01]  /*5ac0*/  UISETP.NE.AND UP1, UPT, UR22, URZ, UPT ;  /* 0x0000003f1600728c */ /* 0x000fe2000bf25270 */
[C---:B------:R-:W-:Y:S01]  /*5ad0*/  ISETP.GT.AND P0, PT, R3.reuse, 0x21, P0 ;  /* 0x000000210300780c */ /* 0x040fe20000704270 */
[----:B------:R5:W1:Y:S01]  /*5ae0*/  MUFU.TANH R37, R6 ;  /* 0x0000000600257308 */ /* 0x000a620000002400 */
[----:B------:R-:W-:Y:S01]  /*5af0*/  FSEL R133, R34, -INF , !P6 ;  /* 0xff80000022857808 */ /* 0x000fe20007000000 */
[----:B------:R-:W-:Y:S01]  /*5b00*/  FMUL.FTZ R17, R170, c[0x0][0x320] ;  /* 0x0000c800aa117a20 */ /* 0x000fe20000410000 */
[----:B------:R-:W-:Y:S01]  /*5b10*/  PLOP3.LUT P6, PT, PT, PT, UP2, 0x40, 0x0 ;  /* 0x000000000000781c */ /* 0x000fe20003fce828 */
[----:B------:R-:W-:Y:S01]  /*5b20*/  UISETP.NE.AND UP2, UPT, UR19, URZ, UPT ;  /* 0x0000003f1300728c */ /* 0x000fe2000bf45270 */
[----:B------:R-:W-:-:S02]  /*5b30*/  ISETP.GT.AND P5, PT, R3, 0x18, P5 ;  /* 0x000000180300780c */ /* 0x000fc40002fa4270 */
[C---:B------:R-:W-:Y:S01]  /*5b40*/  ISETP.GT.AND P2, PT, R3.reuse, 0x19, P2 ;  /* 0x000000190300780c */ /* 0x040fe20001744270 */
[----:B------:R-:W1:Y:S01]  /*5b50*/  MUFU.TANH R140, R15 ;  /* 0x0000000f008c7308 */ /* 0x000e620000002400 */
[----:B------:R-:W-:Y:S02]  /*5b60*/  ISETP.GT.AND P1, PT, R3, 0x20, P1 ;  /* 0x000000200300780c */ /* 0x000fe40000f24270 */
[C---:B------:R-:W-:Y:S02]  /*5b70*/  ISETP.LT.OR P0, PT, R5.reuse, 0x22, P0 ;  /* 0x000000220500780c */ /* 0x040fe40000701670 */
[C---:B------:R-:W-:Y:S02]  /*5b80*/  ISETP.LT.OR P5, PT, R5.reuse, 0x19, P5 ;  /* 0x000000190500780c */ /* 0x040fe40002fa1670 */
[C---:B------:R-:W-:Y:S01]  /*5b90*/  ISETP.LT.OR P2, PT, R5.reuse, 0x1a, P2 ;  /* 0x0000001a0500780c */ /* 0x040fe20001741670 */
[----:B-----5:R-:W-:Y:S01]  /*5ba0*/  FMUL.FTZ R6, R110, c[0x0][0x320] ;  /* 0x0000c8006e067a20 */ /* 0x020fe20000410000 */
[----:B------:R-:W-:Y:S01]  /*5bb0*/  ISETP.LT.OR P1, PT, R5, 0x21, P1 ;  /* 0x000000210500780c */ /* 0x000fe20000f21670 */
[----:B------:R-:W1:Y:S01]  /*5bc0*/  MUFU.TANH R15, R14 ;  /* 0x0000000e000f7308 */ /* 0x000e620000002400 */
[----:B------:R-:W-:-:S02]  /*5bd0*/  FSEL R189, R59, -INF , !P0 ;  /* 0xff8000003bbd7808 */ /* 0x000fc40004000000 */
[----:B------:R-:W-:Y:S01]  /*5be0*/  PLOP3.LUT P0, PT, PT, PT, UP2, 0x40, 0x0 ;  /* 0x000000000000781c */ /* 0x000fe20003f0e828 */
[----:B------:R-:W-:Y:S01]  /*5bf0*/  UISETP.NE.AND UP2, UPT, UR39, URZ, UPT ;  /* 0x0000003f2700728c */ /* 0x000fe2000bf45270 */
[----:B------:R-:W-:Y:S02]  /*5c00*/  FSEL R144, R46, -INF , !P5 ;  /* 0xff8000002e907808 */ /* 0x000fe40006800000 */
[----:B------:R-:W-:Y:S01]  /*5c10*/  FSEL R145, R42, -INF , !P2 ;  /* 0xff8000002a917808 */ /* 0x000fe20005000000 */
[----:B------:R5:W1:Y:S01]  /*5c20*/  MUFU.TANH R67, R6 ;  /* 0x0000000600437308 */ /* 0x000a620000002400 */
[----:B------:R-:W-:Y:S02]  /*5c30*/  FSEL R190, R61, -INF , !P1 ;  /* 0xff8000003dbe7808 */ /* 0x000fe40004800000 */
[----:B------:R-:W-:Y:S01]  /*5c40*/  PLOP3.LUT P5, PT, PT, PT, UP1, 0x40, 0x0 ;  /* 0x000000000000781c */ /* 0x000fe20003fae818 */
[----:B------:R-:W-:Y:S01]  /*5c50*/  UISETP.NE.AND UP1, UPT, UR5, URZ, UPT ;  /* 0x0000003f0500728c */ /* 0x000fe2000bf25270 */
[----:B------:R-:W-:Y:S01]  /*5c60*/  PLOP3.LUT P2, PT, PT, PT, UP0, 0x40, 0x0 ;  /* 0x000000000000781c */ /* 0x000fe20003f4e808 */
[----:B------:R-:W-:Y:S01]  /*5c70*/  UISETP.NE.AND UP0, UPT, UR4, URZ, UPT ;  /* 0x0000003f0400728c */ /* 0x000fe2000bf05270 */
[----:B------:R-:W-:Y:S01]  /*5c80*/  PLOP3.LUT P1, PT, PT, PT, UP3, 0x40, 0x0 ;  /* 0x000000000000781c */ /* 0x000fe20003f2e838 */
[----:B------:R-:W-:Y:S01]  /*5c90*/  UISETP.NE.AND UP3, UPT, UR40, URZ, UPT ;  /* 0x0000003f2800728c */ /* 0x000fe2000bf65270 */
[C---:B------:R-:W-:Y:S01]  /*5ca0*/  ISETP.GT.AND P0, PT, R3.reuse, 0x38, P0 ;  /* 0x000000380300780c */ /* 0x040fe20000704270 */
[----:B------:R-:W1:Y:S01]  /*5cb0*/  MUFU.TANH R14, R7 ;  /* 0x00000007000e7308 */ /* 0x000e620000002400 */
[----:B------:R-:W-:-:S02]  /*5cc0*/  ISETP.GT.AND P6, PT, R3, 0x28, P6 ;  /* 0x000000280300780c */ /* 0x000fc400037c4270 */
[C---:B------:R-:W-:Y:S02]  /*5cd0*/  ISETP.GT.AND P5, PT, R3.reuse, 0x29, P5 ;  /* 0x000000290300780c */ /* 0x040fe40002fa4270 */
[----:B------:R-:W-:Y:S01]  /*5ce0*/  ISETP.GT.AND P2, PT, R3, 0x30, P2 ;  /* 0x000000300300780c */ /* 0x000fe20001744270 */
[----:B-----5:R-:W-:Y:S01]  /*5cf0*/  FMUL.FTZ R6, R111, c[0x0][0x320] ;  /* 0x0000c8006f067a20 */ /* 0x020fe20000410000 */
[----:B------:R-:W-:Y:S01]  /*5d00*/  ISETP.GT.AND P1, PT, R3, 0x31, P1 ;  /* 0x000000310300780c */ /* 0x000fe20000f24270 */
[----:B------:R-:W1:Y:S01]  /*5d10*/  MUFU.TANH R13, R13 ;  /* 0x0000000d000d7308 */ /* 0x000e620000002400 */
[C---:B------:R-:W-:Y:S02]  /*5d20*/  ISETP.LT.OR P0, PT, R5.reuse, 0x39, P0 ;  /* 0x000000390500780c */ /* 0x040fe40000701670 */
[C---:B------:R-:W-:Y:S02]  /*5d30*/  ISETP.LT.OR P6, PT, R5.reuse, 0x29, P6 ;  /* 0x000000290500780c */ /* 0x040fe400037c1670 */
[----:B------:R-:W-:-:S02]  /*5d40*/  ISETP.LT.OR P5, PT, R5, 0x2a, P5 ;  /* 0x0000002a0500780c */ /* 0x000fc40002fa1670 */
[C---:B------:R-:W-:Y:S01]  /*5d50*/  ISETP.LT.OR P2, PT, R5.reuse, 0x31, P2 ;  /* 0x000000310500780c */ /* 0x040fe20001741670 */
[----:B------:R5:W1:Y:S01]  /*5d60*/  MUFU.TANH R139, R6 ;  /* 0x00000006008b7308 */ /* 0x000a620000002400 */
[----:B------:R-:W-:Y:S02]  /*5d70*/  ISETP.LT.OR P1, PT, R5, 0x32, P1 ;  /* 0x000000320500780c */ /* 0x000fe40000f21670 */
[----:B------:R-:W-:Y:S02]  /*5d80*/  FSEL R206, R30, -INF , !P0 ;  /* 0xff8000001ece7808 */ /* 0x000fe40004000000 */
[----:B------:R-:W-:Y:S02]  /*5d90*/  PLOP3.LUT P0, PT, PT, PT, UP4, 0x40, 0x0 ;  /* 0x000000000000781c */ /* 0x000fe40003f0e848 */
[----:B------:R-:W-:Y:S01]  /*5da0*/  FSEL R188, R58, -INF , !P6 ;  /* 0xff8000003abc7808 */ /* 0x000fe20007000000 */
[----:B------:R-:W1:Y:S01]  /*5db0*/  MUFU.TANH R59, R10 ;  /* 0x0000000a003b7308 */ /* 0x000e620000002400 */
[----:B------:R-:W-:-:S02]  /*5dc0*/  FSEL R187, R50, -INF , !P5 ;  /* 0xff80000032bb7808 */ /* 0x000fc40006800000 */
[----:B------:R-:W-:Y:S02]  /*5dd0*/  FSEL R203, R39, -INF , !P2 ;  /* 0xff80000027cb7808 */ /* 0x000fe40005000000 */
[----:B------:R-:W-:Y:S02]  /*5de0*/  FSEL R205, R38, -INF , !P1 ;  /* 0xff80000026cd7808 */ /* 0x000fe40004800000 */
[----:B------:R-:W-:Y:S01]  /*5df0*/  PLOP3.LUT P6, PT, PT, PT, UP1, 0x40, 0x0 ;  /* 0x000000000000781c */ /* 0x000fe20003fce818 */
[----:B-----5:R-:W-:Y:S01]  /*5e00*/  FMUL.FTZ R6, R155, c[0x0][0x320] ;  /* 0x0000c8009b067a20 */ /* 0x020fe20000410000 */
[----:B------:R-:W-:Y:S01]  /*5e10*/  PLOP3.LUT P5, PT, PT, PT, UP0, 0x40, 0x0 ;  /* 0x000000000000781c */ /* 0x000fe20003fae808 */
[----:B------:R-:W-:Y:S01]  /*5e20*/  UISETP.NE.AND UP0, UPT, UR37, URZ, UPT ;  /* 0x0000003f2500728c */ /* 0x000fe2000bf05270 */
[----:B------:R-:W-:Y:S01]  /*5e30*/  PLOP3.LUT P2, PT, PT, PT, UP6, 0x40, 0x0 ;  /* 0x000000000000781c */ /* 0x000fe20003f4e868 */
[----:B------:R5:W1:Y:S01]  /*5e40*/  MUFU.TANH R43, R6 ;  /* 0x00000006002b7308 */ /* 0x000a620000002400 */
[----:B------:R-:W-:Y:S01]  /*5e50*/  PLOP3.LUT P1, PT, PT, PT, UP5, 0x40, 0x0 ;  /* 0x000000000000781c */ /* 0x000fe20003f2e858 */
[----:B------:R-:W-:Y:S01]  /*5e60*/  UP2UR UR37, UPR, URZ, 0x40 ;  /* 0x000000403f257883 */ /* 0x000fe20008000000 */
[C---:B------:R-:W-:Y:S01]  /*5e70*/  ISETP.GT.AND P0, PT, R3.reuse, 0x49, P0 ;  /* 0x000000490300780c */ /* 0x040fe20000704270 */
[----:B------:R-:W-:Y:S01]  /*5e80*/  UISETP.NE.AND UP6, UPT, UR34, URZ, UPT ;  /* 0x0000003f2200728c */ /* 0x000fe2000bfc5270 */
[C---:B------:R-:W-:Y:S01]  /*5e90*/  ISETP.GT.AND P6, PT, R3.reuse, 0x39, P6 ;  /* 0x000000390300780c */ /* 0x040fe200037c4270 */
[----:B------:R-:W-:Y:S01]  /*5ea0*/  UISETP.NE.AND UP1, UPT, UR38, URZ, UPT ;  /* 0x0000003f2600728c */ /* 0x000fe2000bf25270 */
[C---:B------:R-:W-:Y:S01]  /*5eb0*/  ISETP.GT.AND P5, PT, R3.reuse, 0x40, P5 ;  /* 0x000000400300780c */ /* 0x040fe20002fa4270 */
[----:B------:R-:W1:Y:S01]  /*5ec0*/  MUFU.TANH R58, R9 ;  /* 0x00000009003a7308 */ /* 0x000e620000002400 */
[----:B------:R-:W-:-:S02]  /*5ed0*/  ISETP.GT.AND P2, PT, R3, 0x41, P2 ;  /* 0x000000410300780c */ /* 0x000fc40001744270 */
[----:B------:R-:W-:Y:S02]  /*5ee0*/  ISETP.GT.AND P1, PT, R3, 0x48, P1 ;  /* 0x000000480300780c */ /* 0x000fe40000f24270 */
[C---:B------:R-:W-:Y:S02]  /*5ef0*/  ISETP.LT.OR P0, PT, R5.reuse, 0x4a, P0 ;  /* 0x0000004a0500780c */ /* 0x040fe40000701670 */
[----:B------:R-:W-:Y:S01]  /*5f00*/  ISETP.LT.OR P6, PT, R5, 0x3a, P6 ;  /* 0x0000003a0500780c */ /* 0x000fe200037c1670 */
[----:B-----5:R-:W-:Y:S01]  /*5f10*/  FMUL.FTZ R6, R175, c[0x0][0x320] ;  /* 0x0000c800af067a20 */ /* 0x020fe20000410000 */
[C---:B------:R-:W-:Y:S01]  /*5f20*/  ISETP.LT.OR P5, PT, R5.reuse, 0x41, P5 ;  /* 0x000000410500780c */ /* 0x040fe20002fa1670 */
[----:B------:R-:W1:Y:S01]  /*5f30*/  MUFU.TANH R9, R8 ;  /* 0x0000000800097308 */ /* 0x000e620000002400 */
[C---:B------:R-:W-:Y:S02]  /*5f40*/  ISETP.LT.OR P2, PT, R5.reuse, 0x42, P2 ;  /* 0x000000420500780c */ /* 0x040fe40001741670 */
[----:B------:R-:W-:-:S02]  /*5f50*/  ISETP.LT.OR P1, PT, R5, 0x49, P1 ;  /* 0x000000490500780c */ /* 0x000fc40000f21670 */
[----:B------:R-:W-:Y:S02]  /*5f60*/  FSEL R244, R53, -INF , !P0 ;  /* 0xff80000035f47808 */ /* 0x000fe40004000000 */
[----:B------:R-:W-:Y:S01]  /*5f70*/  PLOP3.LUT P0, PT, PT, PT, UP6, 0x40, 0x0 ;  /* 0x000000000000781c */ /* 0x000fe20003f0e868 */
[----:B------:R5:W1:Y:S01]  /*5f80*/  MUFU.TANH R27, R6 ;  /* 0x00000006001b7308 */ /* 0x000a620000002400 */
[----:B------:R-:W-:Y:S01]  /*5f90*/  FSEL R229, R62, -INF , !P6 ;  /* 0xff8000003ee57808 */ /* 0x000fe20007000000 */
[----:B------:R-:W-:Y:S01]  /*5fa0*/  UISETP.NE.AND UP6, UPT, UR37, URZ, UPT ;  /* 0x0000003f2500728c */ /* 0x000fe2000bfc5270 */
[----:B------:R-:W-:Y:S02]  /*5fb0*/  FSEL R245, R60, -INF , !P5 ;  /* 0xff8000003cf57808 */ /* 0x000fe40006800000 */
[----:B------:R-:W-:Y:S02]  /*5fc0*/  FSEL R247, R57, -INF , !P2 ;  /* 0xff80000039f77808 */ /* 0x000fe40005000000 */
[----:B------:R-:W-:Y:S01]  /*5fd0*/  FSEL R246, R49, -INF , !P1 ;  /* 0xff80000031f67808 */ /* 0x000fe20004800000 */
[----:B------:R-:W1:Y:S01]  /*5fe0*/  MUFU.TANH R8, R17 ;  /* 0x0000001100087308 */ /* 0x000e620000002400 */
[----:B------:R-:W-:-:S02]  /*5ff0*/  PLOP3.LUT P6, PT, PT, PT, UP3, 0x40, 0x0 ;  /* 0x000000000000781c */ /* 0x000fc40003fce838 */
[----:B------:R-:W-:Y:S02]  /*6000*/  PLOP3.LUT P5, PT, PT, PT, UP2, 0x40, 0x0 ;  /* 0x000000000000781c */ /* 0x000fe40003fae828 */
[----:B------:R-:W-:Y:S02]  /*6010*/  PLOP3.LUT P2, PT, PT, PT, UP1, 0x40, 0x0 ;  /* 0x000000000000781c */ /* 0x000fe40003f4e818 */
[----:B------:R-:W-:Y:S01]  /*6020*/  PLOP3.LUT P1, PT, PT, PT, UP0, 0x40, 0x0 ;  /* 0x000000000000781c */ /* 0x000fe20003f2e808 */
[----:B-----5:R-:W-:Y:S01]  /*6030*/  FMUL.FTZ R6, R167, c[0x0][0x320] ;  /* 0x0000c800a7067a20 */ /* 0x020fe20000410000 */
[C---:B------:R-:W-:Y:S02]  /*6040*/  ISETP.GT.AND P6, PT, R3.reuse, 0x50, P6 ;  /* 0x000000500300780c */ /* 0x040fe400037c4270 */
[C---:B------:R-:W-:Y:S01]  /*6050*/  ISETP.GT.AND P5, PT, R3.reuse, 0x51, P5 ;  /* 0x000000510300780c */ /* 0x040fe20002fa4270 */
[----:B------:R5:W1:Y:S01]  /*6060*/  MUFU.TANH R26, R6 ;  /* 0x00000006001a7308 */ /* 0x000a620000002400 */
[----:B------:R-:W-:-:S02]  /*6070*/  ISETP.GT.AND P2, PT, R3, 0x58, P2 ;  /* 0x000000580300780c */ /* 0x000fc40001744270 */
[----:B------:R-:W-:Y:S02]  /*6080*/  ISETP.GT.AND P1, PT, R3, 0x59, P1 ;  /* 0x000000590300780c */ /* 0x000fe40000f24270 */
[C---:B------:R-:W-:Y:S02]  /*6090*/  ISETP.LT.OR P6, PT, R5.reuse, 0x51, P6 ;  /* 0x000000510500780c */ /* 0x040fe400037c1670 */
[C---:B------:R-:W-:Y:S02]  /*60a0*/  ISETP.LT.OR P5, PT, R5.reuse, 0x52, P5 ;  /* 0x000000520500780c */ /* 0x040fe40002fa1670 */
[C---:B------:R-:W-:Y:S02]  /*60b0*/  ISETP.LT.OR P2, PT, R5.reuse, 0x59, P2 ;  /* 0x000000590500780c */ /* 0x040fe40001741670 */
[----:B------:R-:W-:Y:S02]  /*60c0*/  ISETP.LT.OR P1, PT, R5, 0x5a, P1 ;  /* 0x0000005a0500780c */ /* 0x000fe40000f21670 */
[----:B------:R-:W-:-:S02]  /*60d0*/  FSEL R243, R41, -INF , !P6 ;  /* 0xff80000029f37808 */ /* 0x000fc40007000000 */
[----:B------:R-:W-:Y:S01]  /*60e0*/  FSEL R242, R36, -INF , !P5 ;  /* 0xff80000024f27808 */ /* 0x000fe20006800000 */
[----:B-----5:R-:W-:Y:S01]  /*60f0*/  FMUL.FTZ R6, R159, c[0x0][0x320] ;  /* 0x0000c8009f067a20 */ /* 0x020fe20000410000 */
[----:B------:R-:W-:Y:S02]  /*6100*/  FSEL R249, R33, -INF , !P2 ;  /* 0xff80000021f97808 */ /* 0x000fe40005000000 */
[----:B------:R-:W-:Y:S01]  /*6110*/  FSEL R250, R35, -INF , !P1 ;  /* 0xff80000023fa7808 */ /* 0x000fe20004800000 */
[----:B------:R5:W1:Y:S02]  /*6120*/  MUFU.TANH R25, R6 ;  /* 0x0000000600197308 */ /* 0x000a640000002400 */
[----:B-----5:R-:W-:-:S06]  /*6130*/  FMUL.FTZ R6, R162, c[0x0][0x320] ;  /* 0x0000c800a2067a20 */ /* 0x020fcc0000410000 */
[----:B------:R5:W1:Y:S02]  /*6140*/  MUFU.TANH R24, R6 ;  /* 0x0000000600187308 */ /* 0x000a640000002400 */
[----:B-----5:R-:W-:-:S06]  /*6150*/  FMUL.FTZ R6, R163, c[0x0][0x320] ;  /* 0x0000c800a3067a20 */ /* 0x020fcc0000410000 */
[----:B------:R5:W1:Y:S02]  /*6160*/  MUFU.TANH R22, R6 ;  /* 0x0000000600167308 */ /* 0x000a640000002400 */
[----:B-----5:R-:W-:-:S06]  /*6170*/  FMUL.FTZ R6, R158, c[0x0][0x320] ;  /* 0x0000c8009e067a20 */ /* 0x020fcc0000410000 */
[----:B------:R5:W1:Y:S02]  /*6180*/  MUFU.TANH R11, R6 ;  /* 0x00000006000b7308 */ /* 0x000a640000002400 */
[----:B-----5:R-:W5:Y:S02]  /*6190*/  SHFL.IDX PT, R6, R18, 0x3, 0x1c1f ;  /* 0x007c1f0012067f89 */ /* 0x020f6400000e0000 */
[----:B-----5:R-:W-:-:S05]  /*61a0*/  IMAD.IADD R3, R19, 0x1, R6 ;  /* 0x0000000113037824 */ /* 0x020fca00078e0206 */
[----:B------:R-:W-:Y:S01]  /*61b0*/  IMNMX R5, R3, R20, PT ;  /* 0x0000001403057217 */ /* 0x000fe20003800200 */
[----:B------:R-:W-:Y:S01]  /*61c0*/  IMAD.IADD R3, R21, 0x1, R6 ;  /* 0x0000000115037824 */ /* 0x000fe200078e0206 */
        /* <DEDUP_REMOVED lines=13> */
.L_x_267:
[----:B------:R-:W-:-:S04]  /*62a0*/  MOV R7, c[0x0][0x32c] ;  /* 0x0000cb0000077a02 */ /* 0x000fc80000000f00 */
[----:B------:R-:W-:-:S13]  /*62b0*/  ISETP.NE.AND P0, PT, R7, 0x1, PT ;  /* 0x000000010700780c */ /* 0x000fda0003f05270 */
[----:B------:R-:W-:-:S05]  /*62c0*/  @P0 IMAD.HI.U32 R7, R6, c[0x0][0x330], RZ ;  /* 0x0000cc0006070a27 */ /* 0x000fca00078e00ff */
[----:B------:R-:W-:Y:S02]  /*62d0*/  @P0 SHF.R.U32.HI R6, RZ, c[0x0][0x334], R7 ;  /* 0x0000cd00ff060a19 */ /* 0x000fe40000011607 */
.L_x_268:
[----:B------:R-:W-:Y:S05]  /*62e0*/  BSYNC B0 ;  /* 0x0000000000007941 */ /* 0x000fea0003800000 */
.L_x_266:
[----:B------:R-:W-:-:S05]  /*62f0*/  IMAD R6, R6, c[0x0][0x32c], R23 ;  /* 0x0000cb0006067a24 */ /* 0x000fca00078e0217 */
[----:B------:R-:W-:Y:S02]  /*6300*/  IADD3 R7, R6, c[0x0][0x32c], RZ ;  /* 0x0000cb0006077a10 */ /* 0x000fe40007ffe0ff */
[----:B------:R-:W-:Y:S02]  /*6310*/  IMNMX R3, R3, R6, !PT ;  /* 0x0000000603037217 */ /* 0x000fe40007800200 */
[----:B------:R-:W-:Y:S02]  /*6320*/  IMNMX R5, R5, R7, PT ;  /* 0x0000000705057217 */ /* 0x000fe40003800200 */
.L_x_265:
        /* <DEDUP_REMOVED lines=31> */
[----:B------:R-:W-:Y:S01]  /*6520*/  STL [R1+0x40], R218 ;  /* 0x000040da01007387 */ /* 0x000fe20000100800 */
[----:B------:R-:W-:Y:S01]  /*6530*/  FMNMX.FTZ R72, R83, R72, !PT ;  /* 0x0000004853487209 */ /* 0x000fe20007810000 */
[--C-:B------:R-:W-:Y:S01]  /*6540*/  IMAD R210, R4, 0x2, R209.reuse ;  /* 0x0000000204d27824 */ /* 0x100fe200078e02d1 */
[----:B------:R-:W-:Y:S01]  /*6550*/  FMNMX.FTZ R6, R82, R6, !PT ;  /* 0x0000000652067209 */ /* 0x000fe20007810000 */
[----:B------:R-:W-:Y:S01]  /*6560*/  IMAD R212, R2, 0x2, R209 ;  /* 0x0000000202d47824 */ /* 0x000fe200078e02d1 */
[----:B------:R-:W-:Y:S01]  /*6570*/  FMNMX.FTZ R72, R117, R72, !PT ;  /* 0x0000004875487209 */ /* 0x000fe20007810000 */
[----:B------:R-:W-:Y:S01]  /*6580*/  STL [R1+0x3c], R217 ;  /* 0x00003cd901007387 */ /* 0x000fe20000100800 */
[----:B------:R-:W-:-:S02]  /*6590*/  FMNMX.FTZ R6, R112, R6, !PT ;  /* 0x0000000670067209 */ /* 0x000fc40007810000 */
[----:B------:R-:W-:Y:S01]  /*65a0*/  FMNMX.FTZ R72, R121, R72, !PT ;  /* 0x0000004879487209 */ /* 0x000fe20007810000 */
[----:B------:R-:W-:Y:S01]  /*65b0*/  STL [R1+0x38], R216 ;  /* 0x000038d801007387 */ /* 0x000fe20000100800 */
        /* <DEDUP_REMOVED lines=30> */
[----:B------:R-:W-:Y:S01]  /*67a0*/  PLOP3.LUT P5, PT, PT, PT, UP6, 0x40, 0x0 ;  /* 0x000000000000781c */ /* 0x000fe20003fae868 */
[----:B------:R-:W-:Y:S01]  /*67b0*/  UISETP.NE.AND UP6, UPT, UR37, URZ, UPT ;  /* 0x0000003f2500728c */ /* 0x000fe2000bfc5270 */
[----:B------:R-:W-:Y:S01]  /*67c0*/  FMNMX.FTZ R72, R248, R72, !PT ;  /* 0x00000048f8487209 */ /* 0x000fe20007810000 */
[----:B------:R-:W-:Y:S01]  /*67d0*/  STL [R1+0x28], R208 ;  /* 0x000028d001007387 */ /* 0x000fe20000100800 */
[----:B------:R-:W-:-:S02]  /*67e0*/  FMNMX.FTZ R6, R233, R6, !PT ;  /* 0x00000006e9067209 */ /* 0x000fc40007810000 */
[----:B------:R-:W-:Y:S02]  /*67f0*/  FMNMX.FTZ R72, R251, R72, !PT ;  /* 0x00000048fb487209 */ /* 0x000fe40007810000 */
[----:B------:R-:W-:Y:S02]  /*6800*/  ISETP.GT.AND P5, PT, R3, RZ, P5 ;  /* 0x000000ff0300720c */ /* 0x000fe40002fa4270 */
[----:B------:R-:W-:Y:S01]  /*6810*/  FMNMX.FTZ R6, R235, R6, !PT ;  /* 0x00000006eb067209 */ /* 0x000fe20007810000 */
[----:B------:R-:W1:Y:S01]  /*6820*/  SHFL.BFLY PT, R7, R72, 0x2, 0x1f ;  /* 0x0c401f0048077f89 */ /* 0x000e6200000e0000 */
[----:B------:R-:W-:Y:S02]  /*6830*/  ISETP.LT.OR P5, PT, R5, 0x1, P5 ;  /* 0x000000010500780c */ /* 0x000fe40002fa1670 */
[----:B------:R-:W-:Y:S02]  /*6840*/  FMNMX.FTZ R6, R236, R6, !PT ;  /* 0x00000006ec067209 */ /* 0x000fe40007810000 */
[----:B------:R-:W-:-:S02]  /*6850*/  FSEL R116, R8, -INF , !P5 ;  /* 0xff80000008747808 */ /* 0x000fc40006800000 */
[----:B------:R-:W-:Y:S01]  /*6860*/  PLOP3.LUT P6, PT, PT, PT, UP3, 0x40, 0x0 ;  /* 0x000000000000781c */ /* 0x000fe20003fce838 */
[----:B------:R-:W2:Y:S01]  /*6870*/  SHFL.BFLY PT, R8, R6, 0x2, 0x1f ;  /* 0x0c401f0006087f89 */ /* 0x000ea200000e0000 */
[----:B------:R-:W-:Y:S01]  /*6880*/  PLOP3.LUT P5, PT, PT, PT, UP2, 0x40, 0x0 ;  /* 0x000000000000781c */ /* 0x000fe20003fae828 */
[----:B------:R-:W-:Y:S01]  /*6890*/  UISETP.NE.AND UP2, UPT, UR24, URZ, UPT ;  /* 0x0000003f1800728c */ /* 0x000fe2000bf45270 */
[----:B------:R-:W-:Y:S01]  /*68a0*/  ISETP.GT.AND P6, PT, R3, 0x10, P6 ;  /* 0x000000100300780c */ /* 0x000fe200037c4270 */
[----:B------:R-:W-:Y:S01]  /*68b0*/  UISETP.NE.AND UP3, UPT, UR25, URZ, UPT ;  /* 0x0000003f1900728c */ /* 0x000fe2000bf65270 */
[----:B------:R-:W-:Y:S01]  /*68c0*/  PLOP3.LUT P2, PT, PT, PT, UP5, 0x40, 0x0 ;  /* 0x000000000000781c */ /* 0x000fe20003f4e858 */
[----:B------:R-:W-:Y:S01]  /*68d0*/  UISETP.NE.AND UP5, UPT, UR33, URZ, UPT ;  /* 0x0000003f2100728c */ /* 0x000fe2000bfa5270 */
[----:B------:R-:W-:Y:S02]  /*68e0*/  ISETP.LT.OR P6, PT, R5, 0x11, P6 ;  /* 0x000000110500780c */ /* 0x000fe400037c1670 */
[----:B------:R-:W-:Y:S01]  /*68f0*/  PLOP3.LUT P1, PT, PT, PT, UP0, 0x40, 0x0 ;  /* 0x000000000000781c */ /* 0x000fe20003f2e808 */
[----:B------:R-:W-:Y:S01]  /*6900*/  UISETP.NE.AND UP0, UPT, UR26, URZ, UPT ;  /* 0x0000003f1a00728c */ /* 0x000fe2000bf05270 */
[----:B------:R-:W-:-:S02]  /*6910*/  FSEL R118, R14, -INF , !P6 ;  /* 0xff8000000e767808 */ /* 0x000fc40007000000 */
[----:B------:R-:W-:Y:S01]  /*6920*/  PLOP3.LUT P6, PT, PT, PT, UP2, 0x40, 0x0 ;  /* 0x000000000000781c */ /* 0x000fe20003fce828 */
[----:B------:R-:W-:Y:S01]  /*6930*/  UISETP.NE.AND UP2, UPT, UR19, URZ, UPT ;  /* 0x0000003f1300728c */ /* 0x000fe2000bf45270 */
[----:B------:R-:W-:Y:S01]  /*6940*/  PLOP3.LUT P0, PT, PT, PT, UP1, 0x40, 0x0 ;  /* 0x000000000000781c */ /* 0x000fe20003f0e818 */
[----:B------:R-:W-:Y:S01]  /*6950*/  UISETP.NE.AND UP1, UPT, UR23, URZ, UPT ;  /* 0x0000003f1700728c */ /* 0x000fe2000bf25270 */
[----:B-1----:R-:W-:Y:S02]  /*6960*/  FMNMX.FTZ R72, R72, R7, !PT ;  /* 0x0000000748487209 */ /* 0x002fe40007810000 */
[C---:B------:R-:W-:Y:S02]  /*6970*/  ISETP.GT.AND P6, PT, R3.reuse, 0x21, P6 ;  /* 0x000000210300780c */ /* 0x040fe400037c4270 */
[----:B------:R-:W-:Y:S01]  /*6980*/  ISETP.GT.AND P2, PT, R3, 0x1, P2 ;  /* 0x000000010300780c */ /* 0x000fe20001744270 */
[----:B------:R-:W1:Y:S01]  /*6990*/  SHFL.BFLY PT, R7, R72, 0x1, 0x1f ;  /* 0x0c201f0048077f89 */ /* 0x000e6200000e0000 */
[----:B------:R-:W-:-:S02]  /*69a0*/  ISETP.LT.OR P6, PT, R5, 0x22, P6 ;  /* 0x000000220500780c */ /* 0x000fc400037c1670 */
[----:B--2---:R-:W-:Y:S02]  /*69b0*/  FMNMX.FTZ R6, R6, R8, !PT ;  /* 0x0000000806067209 */ /* 0x004fe40007810000 */
[----:B------:R-:W-:Y:S02]  /*69c0*/  FSEL R147, R31, -INF , !P6 ;  /* 0xff8000001f937808 */ /* 0x000fe40007000000 */
[----:B------:R-:W-:Y:S01]  /*69d0*/  PLOP3.LUT P6, PT, PT, PT, UP2, 0x40, 0x0 ;  /* 0x000000000000781c */ /* 0x000fe20003fce828 */
[----:B------:R-:W2:Y:S01]  /*69e0*/  SHFL.BFLY PT, R71, R6, 0x1, 0x1f ;  /* 0x0c201f0006477f89 */ /* 0x000ea200000e0000 */
[C---:B------:R-:W-:Y:S01]  /*69f0*/  ISETP.GT.AND P1, PT, R3.reuse, 0x8, P1 ;  /* 0x000000080300780c */ /* 0x040fe20000f24270 */
[----:B------:R-:W-:Y:S01]  /*6a00*/  UISETP.NE.AND UP2, UPT, UR29, URZ, UPT ;  /* 0x0000003f1d00728c */ /* 0x000fe2000bf45270 */
[C---:B------:R-:W-:Y:S02]  /*6a10*/  ISETP.GT.AND P6, PT, R3.reuse, 0x38, P6 ;  /* 0x000000380300780c */ /* 0x040fe400037c4270 */
[----:B------:R-:W-:-:S02]  /*6a20*/  ISETP.GT.AND P0, PT, R3, 0x9, P0 ;  /* 0x000000090300780c */ /* 0x000fc40000704270 */
[C---:B------:R-:W-:Y:S02]  /*6a30*/  ISETP.LT.OR P6, PT, R5.reuse, 0x39, P6 ;  /* 0x000000390500780c */ /* 0x040fe400037c1670 */
[----:B------:R-:W-:Y:S02]  /*6a40*/  ISETP.LT.OR P2, PT, R5, 0x2, P2 ;  /* 0x000000020500780c */ /* 0x000fe40001741670 */
[----:B------:R-:W-:Y:S02]  /*6a50*/  FSEL R197, R37, -INF , !P6 ;  /* 0xff80000025c57808 */ /* 0x000fe40007000000 */
[C---:B------:R-:W-:Y:S02]  /*6a60*/  ISETP.LT.OR P1, PT, R5.reuse, 0x9, P1 ;  /* 0x000000090500780c */ /* 0x040fe40000f21670 */
[----:B------:R-:W-:Y:S02]  /*6a70*/  ISETP.LT.OR P0, PT, R5, 0xa, P0 ;  /* 0x0000000a0500780c */ /* 0x000fe40000701670 */
[----:B-1----:R-:W-:-:S02]  /*6a80*/  FMNMX.FTZ R72, R72, R7, !PT ;  /* 0x0000000748487209 */ /* 0x002fc40007810000 */
[----:B------:R-:W-:Y:S02]  /*6a90*/  FSEL R115, R29, -INF , !P2 ;  /* 0xff8000001d737808 */ /* 0x000fe40005000000 */
[C---:B------:R-:W-:Y:S01]  /*6aa0*/  FSETP.NEU.FTZ.AND P6, PT, R72.reuse, -INF , PT ;  /* 0xff8000004800780b */ /* 0x040fe20003fdd000 */
[----:B------:R-:W-:Y:S01]  /*6ab0*/  FMUL.FTZ R7, R72, c[0x0][0x2d0] ;  /* 0x0000b40048077a20 */ /* 0x000fe20000410000 */
[----:B------:R-:W-:Y:S02]  /*6ac0*/  FSEL R114, R12, -INF , !P1 ;  /* 0xff8000000c727808 */ /* 0x000fe40004800000 */
[----:B--2---:R-:W-:Y:S02]  /*6ad0*/  FMNMX.FTZ R71, R6, R71, !PT ;  /* 0x0000004706477209 */ /* 0x004fe40007810000 */
[----:B------:R-:W-:Y:S02]  /*6ae0*/  FSEL R7, R7, RZ, P6 ;  /* 0x000000ff07077208 */ /* 0x000fe40003000000 */
[C---:B------:R-:W-:Y:S01]  /*6af0*/  FSETP.NEU.FTZ.AND P6, PT, R71.reuse, -INF , PT ;  /* 0xff8000004700780b */ /* 0x040fe20003fdd000 */
[----:B------:R-:W-:Y:S01]  /*6b00*/  FMUL.FTZ R6, R71, c[0x0][0x2d0] ;  /* 0x0000b40047067a20 */ /* 0x000fe20000410000 */
[----:B------:R-:W-:Y:S01]  /*6b10*/  FSEL R113, R27, -INF , !P0 ;  /* 0xff8000001b717808 */ /* 0x000fe20004000000 */
[----:B------:R-:W-:Y:S01]  /*6b20*/  FFMA.FTZ R8, R66, c[0x0][0x2d0], -R7 ;  /* 0x0000b40042087a23 */ /* 0x000fe20000010807 */
[----:B------:R-:W-:Y:S01]  /*6b30*/  PLOP3.LUT P2, PT, PT, PT, UP4, 0x40, 0x0 ;  /* 0x000000000000781c */ /* 0x000fe20003f4e848 */
[----:B------:R-:W-:Y:S01]  /*6b40*/  UISETP.NE.AND UP4, UPT, UR21, URZ, UPT ;  /* 0x0000003f1500728c */ /* 0x000fe2000bf85270 */
[----:B------:R-:W-:Y:S01]  /*6b50*/  FSEL R6, R6, RZ, P6 ;  /* 0x000000ff06067208 */ /* 0x000fe20003000000 */
[----:B------:R1:W2:Y:S01]  /*6b60*/  MUFU.EX2 R10, R8 ;  /* 0x00000008000a7308 */ /* 0x0002a20000000800 */
[----:B------:R-:W-:Y:S01]  /*6b70*/  PLOP3.LUT P1, PT, PT, PT, UP0, 0x40, 0x0 ;  /* 0x000000000000781c */ /* 0x000fe20003f2e808 */
[----:B------:R-:W-:Y:S01]  /*6b80*/  UISETP.NE.AND UP0, UPT, UR22, URZ, UPT ;  /* 0x0000003f1600728c */ /* 0x000fe2000bf05270 */
[----:B------:R-:W-:Y:S01]  /*6b90*/  PLOP3.LUT P0, PT, PT, PT, UP3, 0x40, 0x0 ;  /* 0x000000000000781c */ /* 0x000fe20003f0e838 */
[----:B------:R-:W-:Y:S01]  /*6ba0*/  FFMA.FTZ R0, R54, c[0x0][0x2d0], -R6 ;  /* 0x0000b40036007a23 */ /* 0x000fe20000010806 */
[C---:B------:R-:W-:Y:S01]  /*6bb0*/  ISETP.GT.AND P5, PT, R3.reuse, 0x11, P5 ;  /* 0x000000110300780c */ /* 0x040fe20002fa4270 */
[----:B------:R-:W-:Y:S01]  /*6bc0*/  UISETP.NE.AND UP3, UPT, UR20, URZ, UPT ;  /* 0x0000003f1400728c */ /* 0x000fe2000bf65270 */
[C---:B------:R-:W-:Y:S01]  /*6bd0*/  ISETP.GT.AND P2, PT, R3.reuse, 0x18, P2 ;  /* 0x000000180300780c */ /* 0x040fe20001744270 */
[----:B------:R3:W-:Y:S01]  /*6be0*/  MUFU.EX2 R151, R0 ;  /* 0x0000000000977308 */ /* 0x0007e20000000800 */
[----:B------:R-:W-:-:S02]  /*6bf0*/  ISETP.GT.AND P1, PT, R3, 0x19, P1 ;  /* 0x000000190300780c */ /* 0x000fc40000f24270 */
[----:B------:R-:W-:Y:S02]  /*6c00*/  ISETP.GT.AND P0, PT, R3, 0x20, P0 ;  /* 0x000000200300780c */ /* 0x000fe40000704270 */
[C---:B------:R-:W-:Y:S02]  /*6c10*/  ISETP.LT.OR P5, PT, R5.reuse, 0x12, P5 ;  /* 0x000000120500780c */ /* 0x040fe40002fa1670 */
[----:B------:R-:W-:Y:S01]  /*6c20*/  ISETP.LT.OR P2, PT, R5, 0x19, P2 ;  /* 0x000000190500780c */ /* 0x000fe20001741670 */
[----:B-1----:R-:W-:Y:S01]  /*6c30*/  FFMA.FTZ R8, R65, c[0x0][0x2d0], -R7 ;  /* 0x0000b40041087a23 */ /* 0x002fe20000010807 */
[C---:B------:R-:W-:Y:S02]  /*6c40*/  ISETP.LT.OR P1, PT, R5.reuse, 0x1a, P1 ;  /* 0x0000001a0500780c */ /* 0x040fe40000f21670 */
[----:B------:R-:W-:Y:S01]  /*6c50*/  ISETP.LT.OR P0, PT, R5, 0x21, P0 ;  /* 0x000000210500780c */ /* 0x000fe20000701670 */
[----:B------:R1:W4:Y:S01]  /*6c60*/  MUFU.EX2 R165, R8 ;  /* 0x0000000800a57308 */ /* 0x0003220000000800 */
[----:B------:R-:W-:-:S02]  /*6c70*/  FSEL R120, R9, -INF , !P5 ;  /* 0xff80000009787808 */ /* 0x000fc40006800000 */
[----:B------:R-:W-:Y:S01]  /*6c80*/  FSEL R123, R28, -INF , !P2 ;  /* 0xff8000001c7b7808 */ /* 0x000fe20005000000 */
[----:B---3--:R-:W-:Y:S01]  /*6c90*/  FFMA.FTZ R0, R56, c[0x0][0x2d0], -R6 ;  /* 0x0000b40038007a23 */ /* 0x008fe20000010806 */
[----:B------:R-:W-:Y:S02]  /*6ca0*/  FSEL R126, R26, -INF , !P1 ;  /* 0xff8000001a7e7808 */ /* 0x000fe40004800000 */
[----:B------:R-:W-:Y:S01]  /*6cb0*/  FSEL R146, R15, -INF , !P0 ;  /* 0xff8000000f927808 */ /* 0x000fe20004000000 */
[----:B------:R3:W-:Y:S01]  /*6cc0*/  MUFU.EX2 R154, R0 ;  /* 0x00000000009a7308 */ /* 0x0007e20000000800 */
[----:B------:R-:W-:Y:S01]  /*6cd0*/  PLOP3.LUT P5, PT, PT, PT, UP1, 0x40, 0x0 ;  /* 0x000000000000781c */ /* 0x000fe20003fae818 */
[----:B------:R-:W-:Y:S01]  /*6ce0*/  UISETP.NE.AND UP1, UPT, UR5, URZ, UPT ;  /* 0x0000003f0500728c */ /* 0x000fe2000bf25270 */
[----:B------:R-:W-:Y:S01]  /*6cf0*/  PLOP3.LUT P2, PT, PT, PT, UP0, 0x40, 0x0 ;  /* 0x000000000000781c */ /* 0x000fe20003f4e808 */
[----:B------:R-:W-:Y:S01]  /*6d00*/  UISETP.NE.AND UP0, UPT, UR4, URZ, UPT ;  /* 0x0000003f0400728c */ /* 0x000fe2000bf05270 */
[----:B------:R-:W-:Y:S01]  /*6d10*/  PLOP3.LUT P1, PT, PT, PT, UP4, 0x40, 0x0 ;  /* 0x000000000000781c */ /* 0x000fe20003f2e848 */
[----:B------:R-:W-:Y:S01]  /*6d20*/  UISETP.NE.AND UP4, UPT, UR32, URZ, UPT ;  /* 0x0000003f2000728c */ /* 0x000fe2000bf85270 */
[----:B------:R-:W-:Y:S01]  /*6d30*/  PLOP3.LUT P0, PT, PT, PT, UP3, 0x40, 0x0 ;  /* 0x000000000000781c */ /* 0x000fe20003f0e838 */
[--C-:B-1----:R-:W-:Y:S01]  /*6d40*/  FFMA.FTZ R8, R69, c[0x0][0x2d0], -R7.reuse ;  /* 0x0000b40045087a23 */ /* 0x102fe20000010807 */
[----:B------:R-:W-:Y:S01]  /*6d50*/  FMNMX.FTZ R4, R122, R124, !PT ;  /* 0x0000007c7a047209 */ /* 0x000fe20007810000 */
[----:B------:R-:W-:Y:S01]  /*6d60*/  UISETP.NE.AND UP3, UPT, UR27, URZ, UPT ;  /* 0x0000003f1b00728c */ /* 0x000fe2000bf65270 */
[C---:B------:R-:W-:Y:S01]  /*6d70*/  ISETP.GT.AND P5, PT, R3.reuse, 0x28, P5 ;  /* 0x000000280300780c */ /* 0x040fe20002fa4270 */
[----:B------:R1:W-:Y:S01]  /*6d80*/  MUFU.EX2 R214, R8 ;  /* 0x0000000800d67308 */ /* 0x0003e20000000800 */
[C---:B------:R-:W-:Y:S01]  /*6d90*/  ISETP.GT.AND P2, PT, R3.reuse, 0x29, P2 ;  /* 0x000000290300780c */ /* 0x040fe20001744270 */
[----:B------:R-:W-:Y:S01]  /*6da0*/  ULDC.64 UR4, c[0x0][0x2c8] ;  /* 0x0000b20000047ab9 */ /* 0x000fe20000000a00 */
[C---:B------:R-:W-:Y:S01]  /*6db0*/  ISETP.GT.AND P1, PT, R3.reuse, 0x30, P1 ;  /* 0x000000300300780c */ /* 0x040fe20000f24270 */
[----:B---3--:R-:W-:Y:S01]  /*6dc0*/  FFMA.FTZ R0, R70, c[0x0][0x2d0], -R7 ;  /* 0x0000b40046007a23 */ /* 0x008fe20000010807 */
[----:B------:R-:W-:-:S02]  /*6dd0*/  ISETP.GT.AND P0, PT, R3, 0x31, P0 ;  /* 0x000000310300780c */ /* 0x000fc40000704270 */
[----:B------:R-:W-:Y:S01]  /*6de0*/  LEA R211, R2, R210, 0x1 ;  /* 0x000000d202d37211 */ /* 0x000fe200078e08ff */
[----:B------:R3:W-:Y:S01]  /*6df0*/  MUFU.EX2 R69, R0 ;  /* 0x0000000000457308 */ /* 0x0007e20000000800 */
[----:B------:R-:W-:Y:S02]  /*6e00*/  FMNMX.FTZ R2, R127, R4, !PT ;  /* 0x000000047f027209 */ /* 0x000fe40007810000 */
[C---:B------:R-:W-:Y:S01]  /*6e10*/  ISETP.LT.OR P5, PT, R5.reuse, 0x29, P5 ;  /* 0x000000290500780c */ /* 0x040fe20002fa1670 */
[----:B------:R-:W4:Y:S01]  /*6e20*/  LDSM.16.MT88.4 R92, [R211+0x100] ;  /* 0x00010000d35c783b */ /* 0x000f220000004200 */
[C---:B------:R-:W-:Y:S02]  /*6e30*/  ISETP.LT.OR P2, PT, R5.reuse, 0x2a, P2 ;  /* 0x0000002a0500780c */ /* 0x040fe40001741670 */
[C---:B------:R-:W-:Y:S01]  /*6e40*/  ISETP.LT.OR P1, PT, R5.reuse, 0x31, P1 ;  /* 0x000000310500780c */ /* 0x040fe20000f21670 */
[--C-:B-1----:R-:W-:Y:S01]  /*6e50*/  FFMA.FTZ R8, R68, c[0x0][0x2d0], -R7.reuse ;  /* 0x0000b40044087a23 */ /* 0x102fe20000010807 */
[----:B------:R-:W-:Y:S01]  /*6e60*/  ISETP.LT.OR P0, PT, R5, 0x32, P0 ;  /* 0x000000320500780c */ /* 0x000fe20000701670 */
[----:B--2---:R-:W-:Y:S01]  /*6e70*/  IMAD.MOV.U32 R68, RZ, RZ, R10 ;  /* 0x000000ffff447224 */ /* 0x004fe200078e000a */
[----:B------:R-:W-:Y:S01]  /*6e80*/  FMNMX.FTZ R2, R128, R2, !PT ;  /* 0x0000000280027209 */ /* 0x000fe20007810000 */
[----:B------:R1:W2:Y:S01]  /*6e90*/  MUFU.EX2 R182, R8 ;  /* 0x0000000800b67308 */ /* 0x0002a20000000800 */
[----:B------:R-:W-:Y:S01]  /*6ea0*/  FSEL R180, R11, -INF , !P5 ;  /* 0xff8000000bb47808 */ /* 0x000fe20006800000 */
[----:B------:R-:W2:Y:S01]  /*6eb0*/  LDSM.16.MT88.4 R104, [R211+0x900] ;  /* 0x00090000d368783b */ /* 0x000ea20000004200 */
[----:B------:R-:W-:Y:S01]  /*6ec0*/  FSEL R181, R25, -INF , !P2 ;  /* 0xff80000019b57808 */ /* 0x000fe20005000000 */
[----:B---3--:R-:W-:Y:S01]  /*6ed0*/  FFMA.FTZ R0, R73, c[0x0][0x2d0], -R7 ;  /* 0x0000b40049007a23 */ /* 0x008fe20000010807 */
[----:B------:R-:W-:-:S02]  /*6ee0*/  FSEL R198, R24, -INF , !P1 ;  /* 0xff80000018c67808 */ /* 0x000fc40004800000 */
        /* <DEDUP_REMOVED lines=9> */
[----:B-1----:R-:W-:Y:S01]  /*6f80*/  FFMA.FTZ R8, R52, c[0x0][0x2d0], -R6 ;  /* 0x0000b40034087a23 */ /* 0x002fe20000010806 */
[----:B------:R-:W-:Y:S01]  /*6f90*/  FMNMX.FTZ R2, R132, R2, !PT ;  /* 0x0000000284027209 */ /* 0x000fe20007810000 */
[----:B------:R-:W-:Y:S01]  /*6fa0*/  UISETP.NE.AND UP5, UPT, UR35, URZ, UPT ;  /* 0x0000003f2300728c */ /* 0x000fe2000bfa5270 */
[C---:B------:R-:W-:Y:S01]  /*6fb0*/  ISETP.GT.AND P5, PT, R3.reuse, 0x39, P5 ;  /* 0x000000390300780c */ /* 0x040fe20002fa4270 */
[----:B------:R1:W-:Y:S01]  /*6fc0*/  MUFU.EX2 R217, R8 ;  /* 0x0000000800d97308 */ /* 0x0003e20000000800 */
[----:B------:R-:W-:-:S02]  /*6fd0*/  ISETP.GT.AND P2, PT, R3, 0x40, P2 ;  /* 0x000000400300780c */ /* 0x000fc40001744270 */
[C---:B------:R-:W-:Y:S01]  /*6fe0*/  ISETP.GT.AND P1, PT, R3.reuse, 0x41, P1 ;  /* 0x000000410300780c */ /* 0x040fe20000f24270 */
[----:B---3--:R-:W-:Y:S01]  /*6ff0*/  FFMA.FTZ R0, R74, c[0x0][0x2d0], -R7 ;  /* 0x0000b4004a007a23 */ /* 0x008fe20000010807 */
[----:B------:R-:W-:Y:S02]  /*7000*/  ISETP.GT.AND P0, PT, R3, 0x48, P0 ;  /* 0x000000480300780c */ /* 0x000fe40000704270 */
[C---:B------:R-:W-:Y:S01]  /*7010*/  ISETP.LT.OR P5, PT, R5.reuse, 0x3a, P5 ;  /* 0x0000003a0500780c */ /* 0x040fe20002fa1670 */
[----:B------:R3:W-:Y:S01]  /*7020*/  MUFU.EX2 R150, R0 ;  /* 0x0000000000967308 */ /* 0x0007e20000000800 */
[C---:B------:R-:W-:Y:S02]  /*7030*/  ISETP.LT.OR P2, PT, R5.reuse, 0x41, P2 ;  /* 0x000000410500780c */ /* 0x040fe40001741670 */
[C---:B------:R-:W-:Y:S02]  /*7040*/  ISETP.LT.OR P1, PT, R5.reuse, 0x42, P1 ;  /* 0x000000420500780c */ /* 0x040fe40000f21670 */
[----:B------:R-:W-:-:S02]  /*7050*/  ISETP.LT.OR P0, PT, R5, 0x49, P0 ;  /* 0x000000490500780c */ /* 0x000fc40000701670 */
[----:B------:R-:W-:Y:S01]  /*7060*/  FSEL R196, R43, -INF , !P5 ;  /* 0xff8000002bc47808 */ /* 0x000fe20006800000 */
[----:B-1----:R-:W-:Y:S01]  /*7070*/  FFMA.FTZ R8, R51, c[0x0][0x2d0], -R6 ;  /* 0x0000b40033087a23 */ /* 0x002fe20000010806 */
[----:B------:R-:W-:Y:S02]  /*7080*/  FSEL R201, R13, -INF , !P2 ;  /* 0xff8000000dc97808 */ /* 0x000fe40005000000 */
[----:B------:R-:W-:Y:S01]  /*7090*/  FSEL R199, R16, -INF , !P1 ;  /* 0xff80000010c77808 */ /* 0x000fe20004800000 */
[----:B------:R-:W1:Y:S01]  /*70a0*/  MUFU.EX2 R218, R8 ;  /* 0x0000000800da7308 */ /* 0x000e620000000800 */
[----:B------:R-:W-:Y:S02]  /*70b0*/  FSEL R200, R67, -INF , !P0 ;  /* 0xff80000043c87808 */ /* 0x000fe40004000000 */
[----:B------:R-:W-:Y:S01]  /*70c0*/  PLOP3.LUT P6, PT, PT, PT, UP4, 0x40, 0x0 ;  /* 0x000000000000781c */ /* 0x000fe20003fce848 */
[----:B---3--:R-:W-:Y:S01]  /*70d0*/  FFMA.FTZ R0, R75, c[0x0][0x2d0], -R7 ;  /* 0x0000b4004b007a23 */ /* 0x008fe20000010807 */
[----:B------:R-:W-:-:S02]  /*70e0*/  PLOP3.LUT P5, PT, PT, PT, UP3, 0x40, 0x0 ;  /* 0x000000000000781c */ /* 0x000fc40003fae838 */
[----:B------:R-:W-:Y:S01]  /*70f0*/  PLOP3.LUT P2, PT, PT, PT, UP2, 0x40, 0x0 ;  /* 0x000000000000781c */ /* 0x000fe20003f4e828 */
[----:B------:R3:W-:Y:S01]  /*7100*/  MUFU.EX2 R153, R0 ;  /* 0x0000000000997308 */ /* 0x0007e20000000800 */
[----:B------:R-:W-:Y:S02]  /*7110*/  PLOP3.LUT P1, PT, PT, PT, UP1, 0x40, 0x0 ;  /* 0x000000000000781c */ /* 0x000fe40003f2e818 */
[----:B------:R-:W-:Y:S02]  /*7120*/  PLOP3.LUT P0, PT, PT, PT, UP0, 0x40, 0x0 ;  /* 0x000000000000781c */ /* 0x000fe40003f0e808 */
[C---:B------:R-:W-:Y:S02]  /*7130*/  ISETP.GT.AND P6, PT, R3.reuse, 0x49, P6 ;  /* 0x000000490300780c */ /* 0x040fe400037c4270 */
[C---:B------:R-:W-:Y:S02]  /*7140*/  ISETP.GT.AND P5, PT, R3.reuse, 0x50, P5 ;  /* 0x000000500300780c */ /* 0x040fe40002fa4270 */
[----:B------:R-:W-:-:S02]  /*7150*/  ISETP.GT.AND P2, PT, R3, 0x51, P2 ;  /* 0x000000510300780c */ /* 0x000fc40001744270 */
[C---:B------:R-:W-:Y:S02]  /*7160*/  ISETP.GT.AND P1, PT, R3.reuse, 0x58, P1 ;  /* 0x000000580300780c */ /* 0x040fe40000f24270 */
[----:B------:R-:W-:Y:S02]  /*7170*/  ISETP.GT.AND P0, PT, R3, 0x59, P0 ;  /* 0x000000590300780c */ /* 0x000fe40000704270 */
[----:B------:R-:W-:Y:S02]  /*7180*/  FMNMX.FTZ R3, R116, R115, !PT ;  /* 0x0000007374037209 */ /* 0x000fe40007810000 */
[----:B---3--:R-:W-:Y:S01]  /*7190*/  FMNMX.FTZ R0, R133, R2, !PT ;  /* 0x0000000285007209 */ /* 0x008fe20007810000 */
[----:B------:R-:W-:Y:S01]  /*71a0*/  FFMA.FTZ R2, R63, c[0x0][0x2d0], -R6 ;  /* 0x0000b4003f027a23 */ /* 0x000fe20000010806 */
[----:B------:R-:W-:Y:S01]  /*71b0*/  FMNMX.FTZ R3, R114, R3, !PT ;  /* 0x0000000372037209 */ /* 0x000fe20007810000 */
[----:B------:R-:W-:Y:S01]  /*71c0*/  LDSM.16.MT88.4 R60, [R209+0x1100] ;  /* 0x00110000d13c783b */ /* 0x000fe20000004200 */
[----:B------:R-:W-:Y:S01]  /*71d0*/  FMNMX.FTZ R0, R144, R0, !PT ;  /* 0x0000000090007209 */ /* 0x000fe20007810000 */
[----:B------:R3:W-:Y:S01]  /*71e0*/  MUFU.EX2 R152, R2 ;  /* 0x0000000200987308 */ /* 0x0007e20000000800 */
[----:B------:R-:W-:-:S02]  /*71f0*/  FMNMX.FTZ R3, R113, R3, !PT ;  /* 0x0000000371037209 */ /* 0x000fc40007810000 */
[C---:B------:R-:W-:Y:S02]  /*7200*/  ISETP.LT.OR P6, PT, R5.reuse, 0x4a, P6 ;  /* 0x0000004a0500780c */ /* 0x040fe400037c1670 */
[----:B------:R-:W-:Y:S02]  /*7210*/  FMNMX.FTZ R3, R118, R3, !PT ;  /* 0x0000000376037209 */ /* 0x000fe40007810000 */
[----:B------:R-:W-:Y:S02]  /*7220*/  ISETP.LT.OR P5, PT, R5, 0x51, P5 ;  /* 0x000000510500780c */ /* 0x000fe40002fa1670 */
[----:B------:R-:W-:Y:S02]  /*7230*/  FMNMX.FTZ R3, R120, R3, !PT ;  /* 0x0000000378037209 */ /* 0x000fe40007810000 */
[----:B------:R-:W-:Y:S02]  /*7240*/  FSEL R191, R139, -INF , !P6 ;  /* 0xff8000008bbf7808 */ /* 0x000fe40007000000 */
[----:B------:R-:W-:-:S02]  /*7250*/  ISETP.LT.OR P2, PT, R5, 0x52, P2 ;  /* 0x000000520500780c */ /* 0x000fc40001741670 */
[----:B------:R-:W-:Y:S02]  /*7260*/  FSEL R193, R138, -INF , !P5 ;  /* 0xff8000008ac17808 */ /* 0x000fe40006800000 */
[----:B---3--:R-:W-:Y:S01]  /*7270*/  FMNMX.FTZ R2, R145, R0, !PT ;  /* 0x0000000091027209 */ /* 0x008fe20007810000 */
[----:B------:R-:W-:Y:S01]  /*7280*/  FFMA.FTZ R0, R64, c[0x0][0x2d0], -R6 ;  /* 0x0000b40040007a23 */ /* 0x000fe20000010806 */
[----:B------:R-:W-:Y:S01]  /*7290*/  ISETP.LT.OR P1, PT, R5, 0x59, P1 ;  /* 0x000000590500780c */ /* 0x000fe20000f21670 */
[----:B------:R-:W-:Y:S01]  /*72a0*/  LDSM.16.MT88.4 R64, [R210+0x1100] ;  /* 0x00110000d240783b */ /* 0x000fe20000004200 */
[----:B------:R-:W-:Y:S01]  /*72b0*/  FMNMX.FTZ R2, R190, R2, !PT ;  /* 0x00000002be027209 */ /* 0x000fe20007810000 */
[----:B------:R3:W3:Y:S01]  /*72c0*/  MUFU.EX2 R167, R0 ;  /* 0x0000000000a77308 */ /* 0x0006e20000000800 */
[----:B------:R-:W-:Y:S02]  /*72d0*/  FSEL R195, R140, -INF , !P2 ;  /* 0xff8000008cc37808 */ /* 0x000fe40005000000 */
[----:B----4-:R-:W-:Y:S01]  /*72e0*/  F2FP.PACK_AB R12, R165, R68 ;  /* 0x00000044a50c723e */ /* 0x010fe200000000ff */
[----:B------:R-:W-:Y:S01]  /*72f0*/  LDSM.16.MT88.4 R140, [R212+0x1900] ;  /* 0x00190000d48c783b */ /* 0x000fe20000004200 */
[----:B--2---:R-:W-:-:S02]  /*7300*/  F2FP.PACK_AB R14, R182, R214 ;  /* 0x000000d6b60e723e */ /* 0x004fc400000000ff */
[----:B-1----:R-:W-:Y:S02]  /*7310*/  F2FP.PACK_AB R13, R218, R217 ;  /* 0x000000d9da0d723e */ /* 0x002fe400000000ff */
[----:B------:R-:W-:Y:S02]  /*7320*/  F2FP.PACK_AB R15, R154, R151 ;  /* 0x000000979a0f723e */ /* 0x000fe400000000ff */
[----:B------:R-:W-:Y:S02]  /*7330*/  ISETP.LT.OR P0, PT, R5, 0x5a, P0 ;  /* 0x0000005a0500780c */ /* 0x000fe40000701670 */
[----:B------:R-:W-:Y:S02]  /*7340*/  FSEL R194, R59, -INF , !P1 ;  /* 0xff8000003bc27808 */ /* 0x000fe40004800000 */
[----:B------:R-:W-:Y:S01]  /*7350*/  FSEL R192, R58, -INF , !P0 ;  /* 0xff8000003ac07808 */ /* 0x000fe20004000000 */
[----:B------:R-:W-:Y:S01]  /*7360*/  HMMA.16816.F32 R16, R12, R76, RZ ;  /* 0x0000004c0c10723c */ /* 0x000fe200000018ff */
[----:B---3--:R-:W-:Y:S01]  /*7370*/  FMNMX.FTZ R0, R189, R2, !PT ;  /* 0x00000002bd007209 */ /* 0x008fe20007810000 */
[----:B------:R-:W-:Y:S01]  /*7380*/  FFMA.FTZ R2, R45, c[0x0][0x2d0], -R6 ;  /* 0x0000b4002d027a23 */ /* 0x000fe20000010806 */
[----:B------:R-:W-:-:S02]  /*7390*/  F2FP.PACK_AB R8, R157, R69 ;  /* 0x000000459d08723e */ /* 0x000fc400000000ff */
[----:B------:R-:W-:Y:S01]  /*73a0*/  FMNMX.FTZ R0, R188, R0, !PT ;  /* 0x00000000bc007209 */ /* 0x000fe20007810000 */
[----:B------:R1:W-:Y:S01]  /*73b0*/  MUFU.EX2 R149, R2 ;  /* 0x0000000200957308 */ /* 0x0003e20000000800 */
[----:B------:R-:W-:Y:S01]  /*73c0*/  F2FP.PACK_AB R9, R167, R152 ;  /* 0x00000098a709723e */ /* 0x000fe200000000ff */
[----:B------:R-:W-:Y:S01]  /*73d0*/  HMMA.16816.F32 R32, R12, R78, RZ ;  /* 0x0000004e0c20723c */ /* 0x000fe200000018ff */
[----:B------:R-:W-:Y:S02]  /*73e0*/  FMNMX.FTZ R0, R187, R0, !PT ;  /* 0x00000000bb007209 */ /* 0x000fe40007810000 */
[----:B------:R-:W-:Y:S02]  /*73f0*/  F2FP.PACK_AB R10, R153, R150 ;  /* 0x00000096990a723e */ /* 0x000fe400000000ff */
[----:B------:R-:W-:-:S03]  /*7400*/  FMNMX.FTZ R0, R203, R0, !PT ;  /* 0x00000000cb007209 */ /* 0x000fc60007810000 */
[----:B------:R-:W-:Y:S01]  /*7410*/  HMMA.16816.F32 R20, R12, R88, RZ ;  /* 0x000000580c14723c */ /* 0x000fe200000018ff */
[----:B------:R-:W-:-:S04]  /*7420*/  FMNMX.FTZ R0, R205, R0, !PT ;  /* 0x00000000cd007209 */ /* 0x000fc80007810000 */
[----:B------:R-:W-:Y:S01]  /*7430*/  FMNMX.FTZ R0, R206, R0, !PT ;  /* 0x00000000ce007209 */ /* 0x000fe20007810000 */
[----:B-1----:R-:W-:Y:S02]  /*7440*/  FFMA.FTZ R2, R44, c[0x0][0x2d0], -R6 ;  /* 0x0000b4002c027a23 */ /* 0x002fe40000010806 */
[----:B------:R-:W-:Y:S01]  /*7450*/  HMMA.16816.F32 R24, R12, R84, RZ ;  /* 0x000000540c18723c */ /* 0x000fe200000018ff */
[----:B------:R-:W-:Y:S01]  /*7460*/  FMNMX.FTZ R0, R229, R0, !PT ;  /* 0x00000000e5007209 */ /* 0x000fe20007810000 */
[----:B------:R1:W2:Y:S03]  /*7470*/  MUFU.EX2 R148, R2 ;  /* 0x0000000200947308 */ /* 0x0002a60000000800 */
[----:B------:R-:W-:-:S03]  /*7480*/  FMNMX.FTZ R0, R245, R0, !PT ;  /* 0x00000000f5007209 */ /* 0x000fc60007810000 */
[C---:B------:R-:W-:Y:S08]  /*7490*/  HMMA.16816.F32 R36, R12.reuse, R90, RZ ;  /* 0x0000005a0c24723c */ /* 0x040ff000000018ff */
[----:B------:R-:W-:Y:S01]  /*74a0*/  HMMA.16816.F32 R28, R12, R92, RZ ;  /* 0x0000005c0c1c723c */ /* 0x000fe200000018ff */
[----:B-1----:R-:W-:Y:S01]  /*74b0*/  FMNMX.FTZ R2, R123, R3, !PT ;  /* 0x000000037b027209 */ /* 0x002fe20007810000 */
[----:B------:R-:W-:Y:S01]  /*74c0*/  FFMA.FTZ R3, R81, c[0x0][0x2d0], -R7 ;  /* 0x0000b40051037a23 */ /* 0x000fe20000010807 */
[----:B--2---:R-:W-:-:S02]  /*74d0*/  F2FP.PACK_AB R11, R148, R149 ;  /* 0x00000095940b723e */ /* 0x004fc400000000ff */
[----:B------:R-:W-:Y:S01]  /*74e0*/  FMNMX.FTZ R2, R126, R2, !PT ;  /* 0x000000027e027209 */ /* 0x000fe20007810000 */
[----:B------:R1:W-:Y:S02]  /*74f0*/  MUFU.EX2 R155, R3 ;  /* 0x00000003009b7308 */ /* 0x0003e40000000800 */
[C---:B------:R-:W-:Y:S08]  /*7500*/  HMMA.16816.F32 R48, R12.reuse, R86, RZ ;  /* 0x000000560c30723c */ /* 0x040ff000000018ff */
[----:B------:R-:W-:Y:S01]  /*7510*/  HMMA.16816.F32 R44, R12, R94, RZ ;  /* 0x0000005e0c2c723c */ /* 0x000fe200000018ff */
[----:B-1----:R-:W-:Y:S01]  /*7520*/  FMNMX.FTZ R3, R146, R2, !PT ;  /* 0x0000000292037209 */ /* 0x002fe20007810000 */
[----:B------:R-:W-:-:S06]  /*7530*/  FFMA.FTZ R2, R83, c[0x0][0x2d0], -R7 ;  /* 0x0000b40053027a23 */ /* 0x000fcc0000010807 */
[C---:B------:R-:W-:Y:S01]  /*7540*/  HMMA.16816.F32 R52, R8.reuse, R100, R16 ;  /* 0x000000640834723c */ /* 0x040fe20000001810 */
[----:B------:R-:W-:Y:S01]  /*7550*/  FMNMX.FTZ R3, R147, R3, !PT ;  /* 0x0000000393037209 */ /* 0x000fe20007810000 */
[----:B------:R1:W2:Y:S06]  /*7560*/  MUFU.EX2 R156, R2 ;  /* 0x00000002009c7308 */ /* 0x0002ac0000000800 */
[C---:B------:R-:W-:Y:S08]  /*7570*/  HMMA.16816.F32 R16, R8.reuse, R102, R32 ;  /* 0x000000660810723c */ /* 0x040ff00000001820 */
[----:B------:R-:W-:Y:S01]  /*7580*/  HMMA.16816.F32 R40, R8, R96, R20 ;  /* 0x000000600828723c */ /* 0x000fe20000001814 */
[----:B-1----:R-:W-:Y:S01]  /*7590*/  FMNMX.FTZ R2, R247, R0, !PT ;  /* 0x00000000f7027209 */ /* 0x002fe20007810000 */
[----:B------:R-:W-:-:S04]  /*75a0*/  FFMA.FTZ R0, R117, c[0x0][0x2d0], -R7 ;  /* 0x0000b40075007a23 */ /* 0x000fc80000010807 */
[----:B------:R1:W-:Y:S02]  /*75b0*/  MUFU.EX2 R164, R0 ;  /* 0x0000000000a47308 */ /* 0x0003e40000000800 */
[C---:B------:R-:W-:Y:S08]  /*75c0*/  HMMA.16816.F32 R20, R8.reuse, R108, R24 ;  /* 0x0000006c0814723c */ /* 0x040ff00000001818 */
[----:B------:R-:W-:Y:S01]  /*75d0*/  HMMA.16816.F32 R36, R8, R98, R36 ;  /* 0x000000620824723c */ /* 0x000fe20000001824 */
[----:B-1----:R-:W-:-:S07]  /*75e0*/  FMNMX.FTZ R0, R246, R2, !PT ;  /* 0x00000002f6007209 */ /* 0x002fce0007810000 */
[C---:B------:R-:W-:Y:S01]  /*75f0*/  HMMA.16816.F32 R12, R8.reuse, R104, R28 ;  /* 0x00000068080c723c */ /* 0x040fe2000000181c */
[----:B------:R-:W-:Y:S01]  /*7600*/  FMNMX.FTZ R2, R180, R3, !PT ;  /* 0x00000003b4027209 */ /* 0x000fe20007810000 */
[----:B------:R-:W-:Y:S01]  /*7610*/  FFMA.FTZ R3, R121, c[0x0][0x2d0], -R7 ;  /* 0x0000b40079037a23 */ /* 0x000fe20000010807 */
[----:B------:R-:W-:Y:S02]  /*7620*/  FMNMX.FTZ R0, R244, R0, !PT ;  /* 0x00000000f4007209 */ /* 0x000fe40007810000 */
[----:B------:R-:W-:Y:S01]  /*7630*/  FMNMX.FTZ R2, R181, R2, !PT ;  /* 0x00000002b5027209 */ /* 0x000fe20007810000 */
[----:B------:R1:W-:Y:S01]  /*7640*/  MUFU.EX2 R57, R3 ;  /* 0x0000000300397308 */ /* 0x0003e20000000800 */
        /* <DEDUP_REMOVED lines=8> */
[----:B-1----:R-:W-:-:S03]  /*76d0*/  FFMA.FTZ R3, R125, c[0x0][0x2d0], -R7 ;  /* 0x0000b4007d037a23 */ /* 0x002fc60000010807 */
[----:B--2---:R-:W-:Y:S01]  /*76e0*/  F2FP.PACK_AB R8, R156, R155 ;  /* 0x0000009b9c08723e */ /* 0x004fe200000000ff */
[----:B------:R-:W1:Y:S01]  /*76f0*/  SHFL.BFLY PT, R4, R0, 0x2, 0x1f ;  /* 0x0c401f0000047f89 */ /* 0x000e6200000e0000 */
[----:B------:R2:W-:Y:S02]  /*7700*/  MUFU.EX2 R168, R3 ;  /* 0x0000000300a87308 */ /* 0x0005e40000000800 */
[----:B--2---:R-:W-:Y:S01]  /*7710*/  FMNMX.FTZ R3, R197, R2, !PT ;  /* 0x00000002c5037209 */ /* 0x004fe20007810000 */
[----:B------:R-:W-:-:S03]  /*7720*/  FFMA.FTZ R2, R80, c[0x0][0x2d0], -R6 ;  /* 0x0000b40050027a23 */ /* 0x000fc60000010806 */
[----:B------:R-:W-:Y:S02]  /*7730*/  FMNMX.FTZ R3, R196, R3, !PT ;  /* 0x00000003c4037209 */ /* 0x000fe40007810000 */
[----:B------:R2:W-:Y:S01]  /*7740*/  MUFU.EX2 R158, R2 ;  /* 0x00000002009e7308 */ /* 0x0005e20000000800 */
[----:B-1----:R-:W-:Y:S02]  /*7750*/  FMNMX.FTZ R0, R0, R4, !PT ;  /* 0x0000000400007209 */ /* 0x002fe40007810000 */
[----:B------:R-:W-:-:S03]  /*7760*/  FMNMX.FTZ R3, R201, R3, !PT ;  /* 0x00000003c9037209 */ /* 0x000fc60007810000 */
[----:B------:R-:W1:Y:S01]  /*7770*/  SHFL.BFLY PT, R5, R0, 0x1, 0x1f ;  /* 0x0c201f0000057f89 */ /* 0x000e6200000e0000 */
[----:B--2---:R-:W-:-:S03]  /*7780*/  FFMA.FTZ R2, R82, c[0x0][0x2d0], -R6 ;  /* 0x0000b40052027a23 */ /* 0x004fc60000010806 */
[----:B------:R-:W2:Y:S01]  /*7790*/  LDSM.16.MT88.4 R80, [R212+0x1100] ;  /* 0x00110000d450783b */ /* 0x000ea20000004200 */
        /* <DEDUP_REMOVED lines=10> */
[----:B------:R-:W-:Y:S01]  /*7840*/  FMNMX.FTZ R2, R200, R2, !PT ;  /* 0x00000002c8027209 */ /* 0x000fe20007810000 */
[----:B------:R-:W-:Y:S02]  /*7850*/  LDSM.16.MT88.4 R56, [R211+0x1100] ;  /* 0x00110000d338783b */ /* 0x000fe40000004200 */
[----:B------:R3:W-:Y:S01]  /*7860*/  MUFU.EX2 R125, R3 ;  /* 0x00000003007d7308 */ /* 0x0007e20000000800 */
[----:B------:R-:W-:Y:S02]  /*7870*/  FMNMX.FTZ R2, R191, R2, !PT ;  /* 0x00000002bf027209 */ /* 0x000fe40007810000 */
[----:B------:R-:W-:-:S02]  /*7880*/  F2FP.PACK_AB R10, R112, R164 ;  /* 0x000000a4700a723e */ /* 0x000fc400000000ff */
[----:B------:R-:W-:Y:S01]  /*7890*/  FMNMX.FTZ R2, R193, R2, !PT ;  /* 0x00000002c1027209 */ /* 0x000fe20007810000 */
[----:B-1----:R-:W-:-:S04]  /*78a0*/  FFMA.FTZ R0, R134, c[0x0][0x2d0], -R6 ;  /* 0x0000b40086007a23 */ /* 0x002fc80000010806 */
[----:B------:R-:W-:Y:S01]  /*78b0*/  MUFU.EX2 R117, R0 ;  /* 0x0000000000757308 */ /* 0x000fe20000000800 */
[----:B---3--:R-:W-:Y:S02]  /*78c0*/  FFMA.FTZ R3, R119, c[0x0][0x2d0], -R6 ;  /* 0x0000b40077037a23 */ /* 0x008fe40000010806 */
[----:B------:R-:W-:-:S05]  /*78d0*/  IMAD.MOV.U32 R119, RZ, RZ, R153 ;  /* 0x000000ffff777224 */ /* 0x000fca00078e0099 */
        /* <DEDUP_REMOVED lines=9> */
[----:B--2---:R-:W-:Y:S01]  /*7970*/  HMMA.16816.F32 R44, R8, R80, R40 ;  /* 0x00000050082c723c */ /* 0x004fe20000001828 */
[----:B-1----:R-:W-:-:S04]  /*7980*/  FFMA.FTZ R2, R136, c[0x0][0x2d0], -R7 ;  /* 0x0000b40088027a23 */ /* 0x002fc80000010807 */
[----:B------:R1:W-:Y:S03]  /*7990*/  MUFU.EX2 R213, R2 ;  /* 0x0000000200d57308 */ /* 0x0003e60000000800 */
[C---:B------:R-:W-:Y:S08]  /*79a0*/  HMMA.16816.F32 R40, R8.reuse, R64, R20 ;  /* 0x000000400828723c */ /* 0x040ff00000001814 */
[----:B------:R-:W-:Y:S01]  /*79b0*/  HMMA.16816.F32 R20, R8, R82, R36 ;  /* 0x000000520814723c */ /* 0x000fe20000001824 */
[----:B----4-:R-:W-:Y:S01]  /*79c0*/  FMNMX.FTZ R3, R3, R4, !PT ;  /* 0x0000000403037209 */ /* 0x010fe20007810000 */
[----:B-1----:R-:W-:-:S04]  /*79d0*/  FFMA.FTZ R2, R137, c[0x0][0x2d0], -R7 ;  /* 0x0000b40089027a23 */ /* 0x002fc80000010807 */
[----:B------:R-:W1:Y:S01]  /*79e0*/  SHFL.BFLY PT, R4, R3, 0x1, 0x1f ;  /* 0x0c201f0003047f89 */ /* 0x000e6200000e0000 */
[----:B------:R-:W-:Y:S01]  /*79f0*/  IMAD.MOV.U32 R38, RZ, RZ, R168 ;  /* 0x000000ffff267224 */ /* 0x000fe200078e00a8 */
[C---:B------:R-:W-:Y:S01]  /*7a00*/  HMMA.16816.F32 R48, R8.reuse, R60, R52 ;  /* 0x0000003c0830723c */ /* 0x040fe20000001834 */
[----:B------:R2:W4:Y:S01]  /*7a10*/  MUFU.EX2 R121, R2 ;  /* 0x0000000200797308 */ /* 0x0005220000000800 */
[----:B------:R-:W-:Y:S01]  /*7a20*/  IMAD.MOV.U32 R39, RZ, RZ, R159 ;  /* 0x000000ffff277224 */ /* 0x000fe200078e009f */
[----:B------:R-:W-:Y:S01]  /*7a30*/  LDSM.16.MT88.4 R168, [R211+0x1900] ;  /* 0x00190000d3a8783b */ /* 0x000fe20000004200 */
[----:B------:R-:W-:Y:S02]  /*7a40*/  IMAD.MOV.U32 R37, RZ, RZ, R157 ;  /* 0x000000ffff257224 */ /* 0x000fe400078e009d */
[----:B------:R-:W-:Y:S02]  /*7a50*/  IMAD.MOV.U32 R36, RZ, RZ, R156 ;  /* 0x000000ffff247224 */ /* 0x000fe400078e009c */
[C---:B------:R-:W-:Y:S08]  /*7a60*/  HMMA.16816.F32 R28, R8.reuse, R56, R12 ;  /* 0x00000038081c723c */ /* 0x040ff0000000180c */
[----:B------:R-:W-:Y:S01]  /*7a70*/  HMMA.16816.F32 R24, R8, R66, R24 ;  /* 0x000000420818723c */ /* 0x000fe20000001818 */
[----:B--2---:R-:W-:Y:S01]  /*7a80*/  FFMA.FTZ R2, R129, c[0x0][0x2d0], -R6 ;  /* 0x0000b40081027a23 */ /* 0x004fe20000010806 */
[----:B------:R-:W-:-:S03]  /*7a90*/  MOV R129, R139 ;  /* 0x0000008b00817202 */ /* 0x000fc60000000f00 */
[----:B------:R2:W-:Y:S01]  /*7aa0*/  MUFU.EX2 R74, R2 ;  /* 0x00000002004a7308 */ /* 0x0005e20000000800 */
[----:B-1----:R-:W-:Y:S02]  /*7ab0*/  FMNMX.FTZ R3, R4, R3, !PT ;  /* 0x0000000304037209 */ /* 0x002fe40007810000 */
[----:B------:R-:W-:Y:S07]  /*7ac0*/  HMMA.16816.F32 R12, R8, R58, R32 ;  /* 0x0000003a080c723c */ /* 0x000fee0000001820 */
[----:B---3--:R-:W-:-:S02]  /*7ad0*/  F2FP.PACK_AB R8, R75, R38 ;  /* 0x000000264b08723e */ /* 0x008fc400000000ff */
[----:B----4-:R-:W-:Y:S02]  /*7ae0*/  F2FP.PACK_AB R10, R121, R213 ;  /* 0x000000d5790a723e */ /* 0x010fe400000000ff */
[----:B------:R-:W-:Y:S01]  /*7af0*/  F2FP.PACK_AB R11, R117, R39 ;  /* 0x00000027750b723e */ /* 0x000fe200000000ff */
[----:B--2---:R-:W-:Y:S02]  /*7b00*/  FFMA.FTZ R2, R131, c[0x0][0x2d0], -R6 ;  /* 0x0000b40083027a23 */ /* 0x004fe40000010806 */
[----:B------:R-:W-:Y:S02]  /*7b10*/  IMAD.MOV.U32 R131, RZ, RZ, R149 ;  /* 0x000000ffff837224 */ /* 0x000fe400078e0095 */
[----:B------:R1:W2:Y:S02]  /*7b20*/  MUFU.EX2 R73, R2 ;  /* 0x0000000200497308 */ /* 0x0002a40000000800 */
[----:B-1----:R-:W-:Y:S01]  /*7b30*/  FMUL.FTZ R2, R70, c[0x0][0x2d0] ;  /* 0x0000b40046027a20 */ /* 0x002fe20000410000 */
[----:B--2---:R-:W-:-:S04]  /*7b40*/  F2FP.PACK_AB R9, R73, R74 ;  /* 0x0000004a4909723e */ /* 0x004fc800000000ff */
[----:B------:R-:W-:Y:S02]  /*7b50*/  FSEL R2, R2, RZ, P0 ;  /* 0x000000ff02027208 */ /* 0x000fe40000000000 */
[----:B------:R-:W-:Y:S01]  /*7b60*/  FSETP.NEU.FTZ.AND P0, PT, R3, -INF , PT ;  /* 0xff8000000300780b */ /* 0x000fe20003f1d000 */
[C---:B------:R-:W-:Y:S02]  /*7b70*/  HMMA.16816.F32 R172, R8.reuse, R162, R16 ;  /* 0x000000a208ac723c */ /* 0x040fe40000001810 */
[----:B------:R-:W-:Y:S02]  /*7b80*/  FFMA.FTZ R0, R122, c[0x0][0x2d0], -R2 ;  /* 0x0000b4007a007a23 */ /* 0x000fe40000010802 */
[----:B------:R-:W-:Y:S02]  /*7b90*/  IMAD.MOV.U32 R122, RZ, RZ, R158 ;  /* 0x000000ffff7a7224 */ /* 0x000fe400078e009e */
[----:B------:R1:W-:Y:S01]  /*7ba0*/  MUFU.EX2 R215, R0 ;  /* 0x0000000000d77308 */ /* 0x0003e20000000800 */
[----:B------:R-:W2:Y:S01]  /*7bb0*/  LDSM.16.MT88.4 R156, [R210+0x1900] ;  /* 0x00190000d29c783b */ /* 0x000ea20000004200 */
[----:B------:R-:W-:Y:S01]  /*7bc0*/  FFMA.FTZ R4, R133, c[0x0][0x2d0], -R2 ;  /* 0x0000b40085047a23 */ /* 0x000fe20000010802 */
[----:B------:R-:W-:Y:S05]  /*7bd0*/  HMMA.16816.F32 R176, R8, R160, R48 ;  /* 0x000000a008b0723c */ /* 0x000fea0000001830 */
[----:B------:R-:W-:Y:S02]  /*7be0*/  MUFU.EX2 R18, R4 ;  /* 0x0000000400127308 */ /* 0x000fe40000000800 */
[----:B------:R-:W-:Y:S01]  /*7bf0*/  IMAD.MOV.U32 R49, RZ, RZ, R125 ;  /* 0x000000ffff317224 */ /* 0x000fe200078e007d */
[----:B------:R-:W-:Y:S01]  /*7c00*/  MOV R51, R167 ;  /* 0x000000a700337202 */ /* 0x000fe20000000f00 */
[----:B------:R-:W-:Y:S01]  /*7c10*/  IMAD.MOV.U32 R50, RZ, RZ, R166 ;  /* 0x000000ffff327224 */ /* 0x000fe200078e00a6 */
[----:B------:R-:W-:Y:S01]  /*7c20*/  MOV R48, R164 ;  /* 0x000000a400307202 */ /* 0x000fe20000000f00 */
[----:B------:R-:W-:-:S02]  /*7c30*/  IMAD.MOV.U32 R125, RZ, RZ, R165 ;  /* 0x000000ffff7d7224 */ /* 0x000fc400078e00a5 */
[----:B-1----:R-:W-:Y:S01]  /*7c40*/  FFMA.FTZ R0, R124, c[0x0][0x2d0], -R2 ;  /* 0x0000b4007c007a23 */ /* 0x002fe20000010802 */
[----:B------:R-:W-:Y:S01]  /*7c50*/  HMMA.16816.F32 R164, R8, R140, R44 ;  /* 0x0000008c08a4723c */ /* 0x000fe2000000182c */
[----:B------:R-:W-:Y:S02]  /*7c60*/  IMAD.MOV.U32 R124, RZ, RZ, R152 ;  /* 0x000000ffff7c7224 */ /* 0x000fe400078e0098 */
[----:B------:R1:W-:Y:S04]  /*7c70*/  MUFU.EX2 R216, R0 ;  /* 0x0000000000d87308 */ /* 0x0003e80000000800 */
[----:B------:R-:W-:Y:S02]  /*7c80*/  IMAD.MOV.U32 R46, RZ, RZ, R117 ;  /* 0x000000ffff2e7224 */ /* 0x000fe400078e0075 */
[----:B------:R-:W-:-:S02]  /*7c90*/  IMAD.MOV.U32 R45, RZ, RZ, R148 ;  /* 0x000000ffff2d7224 */ /* 0x000fc400078e0094 */
[----:B------:R-:W-:Y:S02]  /*7ca0*/  IMAD.MOV.U32 R47, RZ, RZ, R182 ;  /* 0x000000ffff2f7224 */ /* 0x000fe400078e00b6 */
[--C-:B-1----:R-:W-:Y:S02]  /*7cb0*/  FFMA.FTZ R0, R127, c[0x0][0x2d0], -R2.reuse ;  /* 0x0000b4007f007a23 */ /* 0x102fe40000010802 */
[----:B------:R-:W-:Y:S02]  /*7cc0*/  IMAD.MOV.U32 R127, RZ, RZ, R155 ;  /* 0x000000ffff7f7224 */ /* 0x000fe400078e009b */
[----:B------:R1:W-:Y:S01]  /*7cd0*/  MUFU.EX2 R208, R0 ;  /* 0x0000000000d07308 */ /* 0x0003e20000000800 */
[----:B--2---:R-:W-:Y:S01]  /*7ce0*/  HMMA.16816.F32 R136, R8, R156, R40 ;  /* 0x0000009c0888723c */ /* 0x004fe20000001828 */
[----:B-1----:R-:W-:Y:S01]  /*7cf0*/  FFMA.FTZ R0, R128, c[0x0][0x2d0], -R2 ;  /* 0x0000b40080007a23 */ /* 0x002fe20000010802 */
[----:B------:R-:W-:-:S06]  /*7d00*/  MOV R128, R150 ;  /* 0x0000009600807202 */ /* 0x000fcc0000000f00 */
[----:B------:R-:W-:Y:S01]  /*7d10*/  HMMA.16816.F32 R148, R8, R158, R24 ;  /* 0x0000009e0894723c */ /* 0x000fe20000001818 */
[----:B------:R1:W-:Y:S02]  /*7d20*/  MUFU.EX2 R130, R0 ;  /* 0x0000000000827308 */ /* 0x0003e40000000800 */
[----:B-1----:R-:W-:-:S05]  /*7d30*/  FFMA.FTZ R0, R132, c[0x0][0x2d0], -R2 ;  /* 0x0000b40084007a23 */ /* 0x002fca0000010802 */
[----:B------:R-:W-:Y:S01]  /*7d40*/  HMMA.16816.F32 R132, R8, R142, R20 ;  /* 0x0000008e0884723c */ /* 0x000fe20000001814 */
[----:B------:R1:W2:Y:S02]  /*7d50*/  MUFU.EX2 R52, R0 ;  /* 0x0000000000347308 */ /* 0x0002a40000000800 */
[----:B-1----:R-:W-:Y:S02]  /*7d60*/  FMUL.FTZ R0, R3, c[0x0][0x2d0] ;  /* 0x0000b40003007a20 */ /* 0x002fe40000410000 */
[----:B--2---:R-:W-:-:S03]  /*7d70*/  IMAD.MOV.U32 R19, RZ, RZ, R52 ;  /* 0x000000ffff137224 */ /* 0x004fc600078e0034 */
[----:B------:R-:W-:Y:S01]  /*7d80*/  HMMA.16816.F32 R52, R8, R170, R12 ;  /* 0x000000aa0834723c */ /* 0x000fe2000000180c */
[----:B------:R-:W-:-:S05]  /*7d90*/  FSEL R0, R0, RZ, P0 ;  /* 0x000000ff00007208 */ /* 0x000fca0000000000 */
[----:B------:R-:W-:Y:S01]  /*7da0*/  FFMA.FTZ R4, R116, c[0x0][0x2d0], -R0 ;  /* 0x0000b40074047a23 */ /* 0x000fe20000010800 */
[----:B------:R-:W-:Y:S02]  /*7db0*/  MOV R116, R154 ;  /* 0x0000009a00747202 */ /* 0x000fe40000000f00 */
[----:B------:R-:W-:Y:S01]  /*7dc0*/  HMMA.16816.F32 R152, R8, R168, R28 ;  /* 0x000000a80898723c */ /* 0x000fe2000000181c */
[----:B------:R1:W-:Y:S06]  /*7dd0*/  MUFU.EX2 R186, R4 ;  /* 0x0000000400ba7308 */ /* 0x0003ec0000000800 */
[----:B------:R-:W-:-:S02]  /*7de0*/  F2FP.PACK_AB R8, R216, R215 ;  /* 0x000000d7d808723e */ /* 0x000fc400000000ff */
[----:B------:R-:W-:Y:S01]  /*7df0*/  F2FP.PACK_AB R10, R130, R208 ;  /* 0x000000d0820a723e */ /* 0x000fe200000000ff */
[----:B-1----:R-:W-:Y:S02]  /*7e00*/  FFMA.FTZ R4, R115, c[0x0][0x2d0], -R0 ;  /* 0x0000b40073047a23 */ /* 0x002fe40000010800 */
[----:B------:R-:W-:Y:S02]  /*7e10*/  IMAD.MOV.U32 R115, RZ, RZ, R46 ;  /* 0x000000ffff737224 */ /* 0x000fe400078e002e */
[----:B------:R1:W2:Y:S02]  /*7e20*/  MUFU.EX2 R184, R4 ;  /* 0x0000000400b87308 */ /* 0x0002a40000000800 */
[----:B-1----:R-:W-:Y:S01]  /*7e30*/  FFMA.FTZ R4, R114, c[0x0][0x2d0], -R0 ;  /* 0x0000b40072047a23 */ /* 0x002fe20000010800 */
[----:B--2---:R-:W-:Y:S02]  /*7e40*/  F2FP.PACK_AB R9, R184, R186 ;  /* 0x000000bab809723e */ /* 0x004fe400000000ff */
        /* <DEDUP_REMOVED lines=8> */
[----:B------:R1:W-:Y:S02]  /*7ed0*/  MUFU.EX2 R117, R4 ;  /* 0x0000000400757308 */ /* 0x0003e40000000800 */
[C---:B------:R-:W-:Y:S08]  /*7ee0*/  HMMA.16816.F32 R32, R8.reuse, R76, RZ ;  /* 0x0000004c0820723c */ /* 0x040ff000000018ff */
[----:B------:R-:W-:Y:S01]  /*7ef0*/  HMMA.16816.F32 R28, R8, R78, RZ ;  /* 0x0000004e081c723c */ /* 0x000fe200000018ff */
[----:B-1----:R-:W-:-:S02]  /*7f00*/  FFMA.FTZ R4, R145, c[0x0][0x2d0], -R2 ;  /* 0x0000b40091047a23 */ /* 0x002fc40000010802 */
[----:B------:R-:W-:Y:S02]  /*7f10*/  IMAD.MOV.U32 R145, RZ, RZ, R37 ;  /* 0x000000ffff917224 */ /* 0x000fe400078e0025 */
[----:B------:R1:W2:Y:S03]  /*7f20*/  MUFU.EX2 R252, R4 ;  /* 0x0000000400fc7308 */ /* 0x0002a60000000800 */
[C---:B------:R-:W-:Y:S07]  /*7f30*/  HMMA.16816.F32 R20, R8.reuse, R84, RZ ;  /* 0x000000540814723c */ /* 0x040fee00000018ff */
[----:B------:R-:W-:Y:S01]  /*7f40*/  IMAD.MOV.U32 R85, RZ, RZ, R19 ;  /* 0x000000ffff557224 */ /* 0x000fe200078e0013 */
[----:B------:R-:W-:Y:S01]  /*7f50*/  HMMA.16816.F32 R24, R8, R88, RZ ;  /* 0x000000580818723c */ /* 0x000fe200000018ff */
[----:B------:R-:W-:Y:S01]  /*7f60*/  MOV R84, R39 ;  /* 0x0000002700547202 */ /* 0x000fe20000000f00 */
[----:B-1----:R-:W-:-:S05]  /*7f70*/  FFMA.FTZ R4, R118, c[0x0][0x2d0], -R0 ;  /* 0x0000b40076047a23 */ /* 0x002fca0000010800 */
[----:B------:R-:W-:Y:S01]  /*7f80*/  MOV R89, R18 ;  /* 0x0000001200597202 */ /* 0x000fe20000000f00 */
[----:B------:R-:W-:Y:S01]  /*7f90*/  IMAD.MOV.U32 R88, RZ, RZ, R38 ;  /* 0x000000ffff587224 */ /* 0x000fe200078e0026 */
[----:B------:R-:W-:Y:S01]  /*7fa0*/  HMMA.16816.F32 R16, R8, R92, RZ ;  /* 0x0000005c0810723c */ /* 0x000fe200000018ff */
[----:B------:R1:W-:Y:S01]  /*7fb0*/  MUFU.EX2 R182, R4 ;  /* 0x0000000400b67308 */ /* 0x0003e20000000800 */
[----:B------:R-:W-:-:S05]  /*7fc0*/  IMAD.MOV.U32 R118, RZ, RZ, R50 ;  /* 0x000000ffff767224 */ /* 0x000fca00078e0032 */
[----:B------:R-:W-:Y:S01]  /*7fd0*/  IMAD.MOV.U32 R92, RZ, RZ, R73 ;  /* 0x000000ffff5c7224 */ /* 0x000fe200078e0049 */
[----:B------:R-:W-:Y:S01]  /*7fe0*/  HMMA.16816.F32 R12, R8, R90, RZ ;  /* 0x0000005a080c723c */ /* 0x000fe200000018ff */
[----:B------:R-:W-:-:S06]  /*7ff0*/  IMAD.MOV.U32 R93, RZ, RZ, R74 ;  /* 0x000000ffff5d7224 */ /* 0x000fcc00078e004a */
[----:B------:R-:W-:Y:S01]  /*8000*/  IMAD.MOV.U32 R90, RZ, RZ, R45 ;  /* 0x000000ffff5a7224 */ /* 0x000fe200078e002d */
[C---:B------:R-:W-:Y:S01]  /*8010*/  HMMA.16816.F32 R40, R8.reuse, R94, RZ ;  /* 0x0000005e0828723c */ /* 0x040fe200000018ff */
[----:B-1----:R-:W-:Y:S02]  /*8020*/  FFMA.FTZ R4, R120, c[0x0][0x2d0], -R0 ;  /* 0x0000b40078047a23 */ /* 0x002fe40000010800 */
[----:B------:R-:W-:Y:S02]  /*8030*/  IMAD.MOV.U32 R120, RZ, RZ, R36 ;  /* 0x000000ffff787224 */ /* 0x000fe400078e0024 */
[----:B------:R1:W3:Y:S01]  /*8040*/  MUFU.EX2 R77, R4 ;  /* 0x00000004004d7308 */ /* 0x0002e20000000800 */
[----:B------:R-:W-:Y:S01]  /*8050*/  IMAD.MOV.U32 R91, RZ, RZ, R93 ;  /* 0x000000ffff5b7224 */ /* 0x000fe200078e005d */
[----:B------:R-:W-:Y:S01]  /*8060*/  MOV R93, R114 ;  /* 0x00000072005d7202 */ /* 0x000fe20000000f00 */
[----:B------:R-:W-:Y:S07]  /*8070*/  HMMA.16816.F32 R36, R8, R86, RZ ;  /* 0x000000560824723c */ /* 0x000fee00000018ff */
[----:B------:R-:W-:-:S02]  /*8080*/  F2FP.PACK_AB R8, R89, R85 ;  /* 0x000000555908723e */ /* 0x000fc400000000ff */
[----:B--2---:R-:W-:Y:S01]  /*8090*/  F2FP.PACK_AB R10, R252, R117 ;  /* 0x00000075fc0a723e */ /* 0x004fe200000000ff */
[--C-:B-1----:R-:W-:Y:S01]  /*80a0*/  FFMA.FTZ R4, R123, c[0x0][0x2d0], -R0.reuse ;  /* 0x0000b4007b047a23 */ /* 0x102fe20000010800 */
[----:B---3--:R-:W-:Y:S02]  /*80b0*/  F2FP.PACK_AB R9, R77, R182 ;  /* 0x000000b64d09723e */ /* 0x008fe400000000ff */
[----:B------:R-:W-:Y:S01]  /*80c0*/  MOV R123, R51 ;  /* 0x00000033007b7202 */ /* 0x000fe20000000f00 */
[----:B------:R1:W-:Y:S02]  /*80d0*/  MUFU.EX2 R79, R4 ;  /* 0x00000004004f7308 */ /* 0x0003e40000000800 */
[----:B-1----:R-:W-:Y:S02]  /*80e0*/  FFMA.FTZ R4, R126, c[0x0][0x2d0], -R0 ;  /* 0x0000b4007e047a23 */ /* 0x002fe40000010800 */
[----:B------:R-:W-:-:S04]  /*80f0*/  IMAD.MOV.U32 R126, RZ, RZ, R75 ;  /* 0x000000ffff7e7224 */ /* 0x000fc800078e004b */
[----:B------:R1:W2:Y:S02]  /*8100*/  MUFU.EX2 R78, R4 ;  /* 0x00000004004e7308 */ /* 0x0002a40000000800 */
[----:B-1----:R-:W-:Y:S01]  /*8110*/  FFMA.FTZ R4, R232, c[0x0][0x2d0], -R7 ;  /* 0x0000b400e8047a23 */ /* 0x002fe20000010807 */
[----:B--2---:R-:W-:-:S05]  /*8120*/  F2FP.PACK_AB R11, R78, R79 ;  /* 0x0000004f4e0b723e */ /* 0x004fca00000000ff */
[----:B------:R1:W-:Y:S02]  /*8130*/  MUFU.EX2 R232, R4 ;  /* 0x0000000400e87308 */ /* 0x0003e40000000800 */
[C---:B------:R-:W-:Y:S08]  /*8140*/  HMMA.16816.F32 R48, R8.reuse, R100, R32 ;  /* 0x000000640830723c */ /* 0x040ff00000001820 */
[----:B------:R-:W-:Y:S01]  /*8150*/  HMMA.16816.F32 R28, R8, R102, R28 ;  /* 0x00000066081c723c */ /* 0x000fe2000000181c */
[----:B-1----:R-:W-:-:S02]  /*8160*/  FFMA.FTZ R4, R190, c[0x0][0x2d0], -R2 ;  /* 0x0000b400be047a23 */ /* 0x002fc40000010802 */
[----:B------:R-:W-:Y:S02]  /*8170*/  IMAD.MOV.U32 R190, RZ, RZ, R129 ;  /* 0x000000ffffbe7224 */ /* 0x000fe400078e0081 */
[----:B------:R1:W-:Y:S03]  /*8180*/  MUFU.EX2 R100, R4 ;  /* 0x0000000400647308 */ /* 0x0003e60000000800 */
[C---:B------:R-:W-:Y:S08]  /*8190*/  HMMA.16816.F32 R44, R8.reuse, R96, R24 ;  /* 0x00000060082c723c */ /* 0x040ff00000001818 */
[----:B------:R-:W-:Y:S01]  /*81a0*/  HMMA.16816.F32 R24, R8, R104, R16 ;  /* 0x000000680818723c */ /* 0x000fe20000001810 */
[----:B-1----:R-:W-:-:S07]  /*81b0*/  FFMA.FTZ R4, R189, c[0x0][0x2d0], -R2 ;  /* 0x0000b400bd047a23 */ /* 0x002fce0000010802 */
[C---:B------:R-:W-:Y:S01]  /*81c0*/  HMMA.16816.F32 R16, R8.reuse, R110, R36 ;  /* 0x0000006e0810723c */ /* 0x040fe20000001824 */
[----:B------:R-:W1:Y:S01]  /*81d0*/  LDSM.16.MT88.4 R36, [R209+0x2100] ;  /* 0x00210000d124783b */ /* 0x000e620000004200 */
[----:B------:R2:W3:Y:S06]  /*81e0*/  MUFU.EX2 R101, R4 ;  /* 0x0000000400657308 */ /* 0x0004ec0000000800 */
[C---:B------:R-:W-:Y:S08]  /*81f0*/  HMMA.16816.F32 R32, R8.reuse, R108, R20 ;  /* 0x0000006c0820723c */ /* 0x040ff00000001814 */
[----:B------:R-:W-:Y:S01]  /*8200*/  HMMA.16816.F32 R20, R8, R98, R12 ;  /* 0x000000620814723c */ /* 0x000fe2000000180c */
[----:B--2---:R-:W-:-:S04]  /*8210*/  FFMA.FTZ R4, R188, c[0x0][0x2d0], -R2 ;  /* 0x0000b400bc047a23 */ /* 0x004fc80000010802 */
[----:B------:R2:W-:Y:S03]  /*8220*/  MUFU.EX2 R103, R4 ;  /* 0x0000000400677308 */ /* 0x0005e60000000800 */
[----:B------:R-:W-:Y:S07]  /*8230*/  HMMA.16816.F32 R12, R8, R106, R40 ;  /* 0x0000006a080c723c */ /* 0x000fee0000001828 */
[----:B---3--:R-:W-:Y:S01]  /*8240*/  F2FP.PACK_AB R8, R101, R100 ;  /* 0x000000646508723e */ /* 0x008fe200000000ff */
[----:B--2---:R-:W-:-:S04]  /*8250*/  FFMA.FTZ R4, R187, c[0x0][0x2d0], -R2 ;  /* 0x0000b400bb047a23 */ /* 0x004fc80000010802 */
[----:B------:R2:W3:Y:S02]  /*8260*/  MUFU.EX2 R188, R4 ;  /* 0x0000000400bc7308 */ /* 0x0004e40000000800 */
[----:B--2---:R-:W-:Y:S01]  /*8270*/  FFMA.FTZ R4, R146, c[0x0][0x2d0], -R0 ;  /* 0x0000b40092047a23 */ /* 0x004fe20000010800 */
[----:B---3--:R-:W-:-:S05]  /*8280*/  F2FP.PACK_AB R10, R188, R103 ;  /* 0x00000067bc0a723e */ /* 0x008fca00000000ff */
[----:B------:R2:W-:Y:S02]  /*8290*/  MUFU.EX2 R73, R4 ;  /* 0x0000000400497308 */ /* 0x0005e40000000800 */
[----:B--2---:R-:W-:Y:S02]  /*82a0*/  FFMA.FTZ R4, R147, c[0x0][0x2d0], -R0 ;  /* 0x0000b40093047a23 */ /* 0x004fe40000010800 */
[----:B------:R-:W-:-:S04]  /*82b0*/  IMAD.MOV.U32 R147, RZ, RZ, R130 ;  /* 0x000000ffff937224 */ /* 0x000fc800078e0082 */
        /* <DEDUP_REMOVED lines=8> */
[----:B------:R2:W3:Y:S02]  /*8340*/  MUFU.EX2 R189, R4 ;  /* 0x0000000400bd7308 */ /* 0x0004e40000000800 */
[C---:B------:R-:W-:Y:S08]  /*8350*/  HMMA.16816.F32 R108, R8.reuse, R60, R48 ;  /* 0x0000003c086c723c */ /* 0x040ff00000001830 */
[----:B------:R-:W-:Y:S01]  /*8360*/  HMMA.16816.F32 R32, R8, R64, R32 ;  /* 0x000000400820723c */ /* 0x000fe20000001820 */
[----:B--2---:R-:W-:-:S02]  /*8370*/  FFMA.FTZ R4, R237, c[0x0][0x2d0], -R7 ;  /* 0x0000b400ed047a23 */ /* 0x004fc40000010807 */
[----:B------:R-:W-:Y:S02]  /*8380*/  IMAD.MOV.U32 R237, RZ, RZ, R84 ;  /* 0x000000ffffed7224 */ /* 0x000fe400078e0054 */
[----:B------:R2:W-:Y:S01]  /*8390*/  MUFU.EX2 R181, R4 ;  /* 0x0000000400b57308 */ /* 0x0005e20000000800 */
[----:B------:R-:W-:Y:S02]  /*83a0*/  IMAD.MOV.U32 R84, RZ, RZ, R144 ;  /* 0x000000ffff547224 */ /* 0x000fe400078e0090 */
[----:B------:R-:W-:Y:S01]  /*83b0*/  HMMA.16816.F32 R44, R8, R80, R44 ;  /* 0x00000050082c723c */ /* 0x000fe2000000182c */
[----:B------:R-:W-:Y:S02]  /*83c0*/  IMAD.MOV.U32 R144, RZ, RZ, R115 ;  /* 0x000000ffff907224 */ /* 0x000fe400078e0073 */
[----:B------:R-:W-:Y:S01]  /*83d0*/  IMAD.MOV.U32 R51, RZ, RZ, R84 ;  /* 0x000000ffff337224 */ /* 0x000fe200078e0054 */
[----:B------:R-:W-:-:S04]  /*83e0*/  MOV R84, R122 ;  /* 0x0000007a00547202 */ /* 0x000fc80000000f00 */
[----:B------:R-:W-:Y:S01]  /*83f0*/  HMMA.16816.F32 R40, R8, R82, R20 ;  /* 0x000000520828723c */ /* 0x000fe20000001814 */
[----:B------:R-:W-:Y:S01]  /*8400*/  LDSM.16.MT88.4 R20, [R211+0x2100] ;  /* 0x00210000d314783b */ /* 0x000fe20000004200 */
[----:B--2---:R-:W-:Y:S01]  /*8410*/  FFMA.FTZ R4, R239, c[0x0][0x2d0], -R7 ;  /* 0x0000b400ef047a23 */ /* 0x004fe20000010807 */
[----:B------:R-:W-:-:S05]  /*8420*/  MOV R239, R92 ;  /* 0x0000005c00ef7202 */ /* 0x000fca0000000f00 */
[----:B------:R-:W-:Y:S01]  /*8430*/  HMMA.16816.F32 R64, R8, R66, R16 ;  /* 0x000000420840723c */ /* 0x000fe20000001810 */
[----:B------:R-:W-:Y:S01]  /*8440*/  MOV R92, R88 ;  /* 0x00000058005c7202 */ /* 0x000fe20000000f00 */
[----:B------:R2:W4:Y:S01]  /*8450*/  MUFU.EX2 R187, R4 ;  /* 0x0000000400bb7308 */ /* 0x0005220000000800 */
[----:B------:R-:W-:Y:S01]  /*8460*/  IMAD.MOV.U32 R88, RZ, RZ, R118 ;  /* 0x000000ffff587224 */ /* 0x000fe200078e0076 */
[----:B------:R-:W-:Y:S01]  /*8470*/  LDSM.16.MT88.4 R16, [R209+0x2900] ;  /* 0x00290000d110783b */ /* 0x000fe20000004200 */
[----:B------:R-:W-:Y:S02]  /*8480*/  IMAD.MOV.U32 R118, RZ, RZ, R116 ;  /* 0x000000ffff767224 */ /* 0x000fe400078e0074 */
[----:B------:R-:W-:Y:S01]  /*8490*/  IMAD.MOV.U32 R116, RZ, RZ, R128 ;  /* 0x000000ffff747224 */ /* 0x000fe200078e0080 */
[----:B------:R-:W-:Y:S01]  /*84a0*/  MOV R128, R131 ;  /* 0x0000008300807202 */ /* 0x000fe20000000f00 */
[----:B------:R-:W-:Y:S02]  /*84b0*/  IMAD.MOV.U32 R131, RZ, RZ, R112 ;  /* 0x000000ffff837224 */ /* 0x000fe400078e0070 */
[----:B------:R-:W-:Y:S01]  /*84c0*/  IMAD.MOV.U32 R87, RZ, RZ, R116 ;  /* 0x000000ffff577224 */ /* 0x000fe200078e0074 */
[----:B------:R-:W-:Y:S01]  /*84d0*/  MOV R86, R128 ;  /* 0x0000008000567202 */ /* 0x000fe20000000f00 */
[----:B------:R-:W-:-:S02]  /*84e0*/  IMAD.MOV.U32 R146, RZ, RZ, R131 ;  /* 0x000000ffff927224 */ /* 0x000fc400078e0083 */
[----:B------:R-:W1:Y:S01]  /*84f0*/  LDSM.16.MT88.4 R128, [R212+0x2100] ;  /* 0x00210000d480783b */ /* 0x000e620000004200 */
[----:B------:R-:W-:Y:S02]  /*8500*/  IMAD.MOV.U32 R238, RZ, RZ, R88 ;  /* 0x000000ffffee7224 */ /* 0x000fe400078e0058 */
[----:B--2---:R-:W-:Y:S02]  /*8510*/  FFMA.FTZ R4, R240, c[0x0][0x2d0], -R7 ;  /* 0x0000b400f0047a23 */ /* 0x004fe40000010807 */
[----:B------:R-:W-:Y:S02]  /*8520*/  IMAD.MOV.U32 R240, RZ, RZ, R126 ;  /* 0x000000fffff07224 */ /* 0x000fe400078e007e */
[----:B------:R2:W-:Y:S01]  /*8530*/  MUFU.EX2 R180, R4 ;  /* 0x0000000400b47308 */ /* 0x0005e20000000800 */
[----:B------:R-:W-:Y:S02]  /*8540*/  IMAD.MOV.U32 R126, RZ, RZ, R113 ;  /* 0x000000ffff7e7224 */ /* 0x000fe400078e0071 */
[----:B------:R-:W-:Y:S01]  /*8550*/  HMMA.16816.F32 R112, R8, R62, R28 ;  /* 0x0000003e0870723c */ /* 0x000fe2000000181c */
[----:B------:R-:W1:Y:S01]  /*8560*/  LDSM.16.MT88.4 R28, [R210+0x2100] ;  /* 0x00210000d21c783b */ /* 0x000e620000004200 */
[----:B------:R-:W-:-:S02]  /*8570*/  IMAD.MOV.U32 R50, RZ, RZ, R126 ;  /* 0x000000ffff327224 */ /* 0x000fc400078e007e */
[----:B------:R-:W-:Y:S02]  /*8580*/  IMAD.MOV.U32 R126, RZ, RZ, R145 ;  /* 0x000000ffff7e7224 */ /* 0x000fe400078e0091 */
[----:B------:R-:W-:Y:S02]  /*8590*/  IMAD.MOV.U32 R145, RZ, RZ, R121 ;  /* 0x000000ffff917224 */ /* 0x000fe400078e0079 */
[----:B------:R-:W-:Y:S01]  /*85a0*/  HMMA.16816.F32 R60, R8, R56, R24 ;  /* 0x00000038083c723c */ /* 0x000fe20000001818 */
[----:B------:R-:W1:Y:S01]  /*85b0*/  LDSM.16.MT88.4 R24, [R212+0x2900] ;  /* 0x00290000d418783b */ /* 0x000e620000004200 */
[----:B--2---:R-:W-:Y:S02]  /*85c0*/  FFMA.FTZ R4, R241, c[0x0][0x2d0], -R7 ;  /* 0x0000b400f1047a23 */ /* 0x004fe40000010807 */
[----:B------:R-:W-:-:S04]  /*85d0*/  IMAD.MOV.U32 R241, RZ, RZ, R90 ;  /* 0x000000fffff17224 */ /* 0x000fc800078e005a */
[----:B------:R-:W-:Y:S01]  /*85e0*/  HMMA.16816.F32 R56, R8, R58, R12 ;  /* 0x0000003a0838723c */ /* 0x000fe2000000180c */
[----:B------:R2:W-:Y:S01]  /*85f0*/  MUFU.EX2 R102, R4 ;  /* 0x0000000400667308 */ /* 0x0005e20000000800 */
[----:B------:R-:W-:-:S05]  /*8600*/  IMAD.MOV.U32 R90, RZ, RZ, R118 ;  /* 0x000000ffff5a7224 */ /* 0x000fca00078e0076 */
[----:B---3--:R-:W-:Y:S02]  /*8610*/  F2FP.PACK_AB R8, R189, R232 ;  /* 0x000000e8bd08723e */ /* 0x008fe400000000ff */
[----:B----4-:R-:W-:Y:S01]  /*8620*/  F2FP.PACK_AB R10, R187, R181 ;  /* 0x000000b5bb0a723e */ /* 0x010fe200000000ff */
[----:B--2---:R-:W-:Y:S02]  /*8630*/  FFMA.FTZ R4, R204, c[0x0][0x2d0], -R6 ;  /* 0x0000b400cc047a23 */ /* 0x004fe40000010806 */
[----:B------:R-:W-:Y:S02]  /*8640*/  IMAD.MOV.U32 R204, RZ, RZ, R91 ;  /* 0x000000ffffcc7224 */ /* 0x000fe400078e005b */
[----:B------:R2:W-:Y:S01]  /*8650*/  MUFU.EX2 R99, R4 ;  /* 0x0000000400637308 */ /* 0x0005e20000000800 */
[----:B------:R-:W-:-:S05]  /*8660*/  IMAD.MOV.U32 R91, RZ, RZ, R93 ;  /* 0x000000ffff5b7224 */ /* 0x000fca00078e005d */
[----:B------:R-:W-:Y:S01]  /*8670*/  MOV R49, R91 ;  /* 0x0000005b00317202 */ /* 0x000fe20000000f00 */
[----:B--2---:R-:W-:Y:S01]  /*8680*/  FFMA.FTZ R4, R228, c[0x0][0x2d0], -R6 ;  /* 0x0000b400e4047a23 */ /* 0x004fe20000010806 */
[----:B------:R-:W-:-:S03]  /*8690*/  MOV R228, R92 ;  /* 0x0000005c00e47202 */ /* 0x000fc60000000f00 */
[----:B------:R2:W3:Y:S02]  /*86a0*/  MUFU.EX2 R98, R4 ;  /* 0x0000000400627308 */ /* 0x0004e40000000800 */
[----:B--2---:R-:W-:Y:S01]  /*86b0*/  FFMA.FTZ R4, R207, c[0x0][0x2d0], -R6 ;  /* 0x0000b400cf047a23 */ /* 0x004fe20000010806 */
[----:B---3--:R-:W-:Y:S02]  /*86c0*/  F2FP.PACK_AB R9, R98, R99 ;  /* 0x000000636209723e */ /* 0x008fe400000000ff */
[----:B------:R-:W-:-:S03]  /*86d0*/  MOV R207, R190 ;  /* 0x000000be00cf7202 */ /* 0x000fc60000000f00 */
[----:B------:R2:W-:Y:S01]  /*86e0*/  MUFU.EX2 R97, R4 ;  /* 0x0000000400617308 */ /* 0x0005e20000000800 */
[----:B------:R-:W-:Y:S02]  /*86f0*/  IMAD.MOV.U32 R190, RZ, RZ, R120 ;  /* 0x000000ffffbe7224 */ /* 0x000fe400078e0078 */
[----:B--2---:R-:W-:Y:S02]  /*8700*/  FFMA.FTZ R4, R230, c[0x0][0x2d0], -R6 ;  /* 0x0000b400e6047a23 */ /* 0x004fe40000010806 */
[----:B------:R-:W-:-:S03]  /*8710*/  IMAD.MOV.U32 R230, RZ, RZ, R146 ;  /* 0x000000ffffe67224 */ /* 0x000fc600078e0092 */
[----:B------:R2:W3:Y:S01]  /*8720*/  MUFU.EX2 R95, R4 ;  /* 0x00000004005f7308 */ /* 0x0004e20000000800 */
[----:B------:R-:W-:Y:S02]  /*8730*/  IMAD.MOV.U32 R146, RZ, RZ, R123 ;  /* 0x000000ffff927224 */ /* 0x000fe400078e007b */
[--C-:B--2---:R-:W-:Y:S01]  /*8740*/  FFMA.FTZ R4, R248, c[0x0][0x2d0], -R7.reuse ;  /* 0x0000b400f8047a23 */ /* 0x104fe20000010807 */
[----:B---3--:R-:W-:Y:S01]  /*8750*/  F2FP.PACK_AB R11, R95, R97 ;  /* 0x000000615f0b723e */ /* 0x008fe200000000ff */
[----:B------:R-:W-:Y:S01]  /*8760*/  FFMA.FTZ R7, R251, c[0x0][0x2d0], -R7 ;  /* 0x0000b400fb077a23 */ /* 0x000fe20000010807 */
[----:B------:R-:W-:Y:S02]  /*8770*/  MOV R251, R50 ;  /* 0x0000003200fb7202 */ /* 0x000fe40000000f00 */
[----:B------:R2:W-:Y:S01]  /*8780*/  MUFU.EX2 R96, R4 ;  /* 0x0000000400607308 */ /* 0x0005e20000000800 */
[----:B------:R-:W-:Y:S02]  /*8790*/  IMAD.MOV.U32 R248, RZ, RZ, R51 ;  /* 0x000000fffff87224 */ /* 0x000fe400078e0033 */
[C---:B-1----:R-:W-:Y:S05]  /*87a0*/  HMMA.16816.F32 R104, R8.reuse, R36, R176 ;  /* 0x000000240868723c */ /* 0x042fea00000018b0 */
[----:B------:R-:W1:Y:S02]  /*87b0*/  MUFU.EX2 R94, R7 ;  /* 0x00000007005e7308 */ /* 0x000e640000000800 */
[----:B------:R-:W-:Y:S01]  /*87c0*/  MOV R176, R119 ;  /* 0x0000007700b07202 */ /* 0x000fe20000000f00 */
[----:B------:R-:W-:Y:S01]  /*87d0*/  IMAD.MOV.U32 R179, RZ, RZ, R190 ;  /* 0x000000ffffb37224 */ /* 0x000fe200078e00be */
[----:B------:R-:W-:Y:S01]  /*87e0*/  HMMA.16816.F32 R120, R8, R128, R164 ;  /* 0x000000800878723c */ /* 0x000fe200000018a4 */
[----:B------:R-:W-:-:S02]  /*87f0*/  IMAD.MOV.U32 R190, RZ, RZ, R144 ;  /* 0x000000ffffbe7224 */ /* 0x000fc400078e0090 */
[----:B--2---:R-:W-:Y:S02]  /*8800*/  FFMA.FTZ R4, R231, c[0x0][0x2d0], -R6 ;  /* 0x0000b400e7047a23 */ /* 0x004fe40000010806 */
[----:B------:R-:W-:Y:S02]  /*8810*/  IMAD.MOV.U32 R231, RZ, RZ, R238 ;  /* 0x000000ffffe77224 */ /* 0x000fe400078e00ee */
[----:B------:R2:W-:Y:S01]  /*8820*/  MUFU.EX2 R93, R4 ;  /* 0x00000004005d7308 */ /* 0x0005e20000000800 */
[----:B------:R-:W-:Y:S01]  /*8830*/  IMAD.MOV.U32 R238, RZ, RZ, R145 ;  /* 0x000000ffffee7224 */ /* 0x000fe200078e0091 */
[----:B------:R-:W-:Y:S01]  /*8840*/  HMMA.16816.F32 R132, R8, R130, R132 ;  /* 0x000000820884723c */ /* 0x000fe20000001884 */
[----:B------:R-:W-:Y:S01]  /*8850*/  F2FP.PACK_AB R164, R102, R180 ;  /* 0x000000b466a4723e */ /* 0x000fe200000000ff */
[----:B------:R-:W-:Y:S01]  /*8860*/  IMAD.MOV.U32 R178, RZ, RZ, R84 ;  /* 0x000000ffffb27224 */ /* 0x000fe200078e0054 */
[----:B-1----:R-:W-:Y:S01]  /*8870*/  F2FP.PACK_AB R166, R94, R96 ;  /* 0x000000605ea6723e */ /* 0x002fe200000000ff */
[----:B------:R-:W-:-:S04]  /*8880*/  IMAD.MOV.U32 R177, RZ, RZ, R127 ;  /* 0x000000ffffb17224 */ /* 0x000fc800078e007f */
[----:B------:R-:W-:Y:S01]  /*8890*/  HMMA.16816.F32 R136, R8, R28, R136 ;  /* 0x0000001c0888723c */ /* 0x000fe20000001888 */
[----:B--2---:R-:W-:Y:S02]  /*88a0*/  FFMA.FTZ R4, R233, c[0x0][0x2d0], -R6 ;  /* 0x0000b400e9047a23 */ /* 0x004fe40000010806 */
[----:B------:R-:W-:-:S05]  /*88b0*/  IMAD.MOV.U32 R233, RZ, RZ, R117 ;  /* 0x000000ffffe97224 */ /* 0x000fca00078e0075 */
[C---:B------:R-:W-:Y:S01]  /*88c0*/  HMMA.16816.F32 R148, R8.reuse, R30, R148 ;  /* 0x0000001e0894723c */ /* 0x040fe20000001894 */
[----:B------:R1:W2:Y:S07]  /*88d0*/  MUFU.EX2 R92, R4 ;  /* 0x00000004005c7308 */ /* 0x0002ae0000000800 */
[C---:B------:R-:W-:Y:S07]  /*88e0*/  HMMA.16816.F32 R116, R8.reuse, R38, R172 ;  /* 0x000000260874723c */ /* 0x040fee00000018ac */
[----:B------:R-:W-:Y:S01]  /*88f0*/  IMAD.MOV.U32 R175, RZ, RZ, R147 ;  /* 0x000000ffffaf7224 */ /* 0x000fe200078e0093 */
[----:B------:R-:W-:Y:S01]  /*8900*/  MOV R147, R89 ;  /* 0x0000005900937202 */ /* 0x000fe20000000f00 */
[----:B-1----:R-:W-:Y:S01]  /*8910*/  FFMA.FTZ R4, R235, c[0x0][0x2d0], -R6 ;  /* 0x0000b400eb047a23 */ /* 0x002fe20000010806 */
[----:B------:R-:W-:Y:S01]  /*8920*/  MOV R235, R146 ;  /* 0x0000009200eb7202 */ /* 0x000fe20000000f00 */
[----:B------:R-:W-:Y:S01]  /*8930*/  IMAD.MOV.U32 R174, RZ, RZ, R86 ;  /* 0x000000ffffae7224 */ /* 0x000fe200078e0056 */
[----:B------:R-:W-:Y:S01]  /*8940*/  HMMA.16816.F32 R152, R8, R20, R152 ;  /* 0x000000140898723c */ /* 0x000fe20000001898 */
[----:B------:R1:W-:Y:S01]  /*8950*/  MUFU.EX2 R91, R4 ;  /* 0x00000004005b7308 */ /* 0x0003e20000000800 */
[----:B------:R-:W-:Y:S01]  /*8960*/  IMAD.MOV.U32 R173, RZ, RZ, R87 ;  /* 0x000000ffffad7224 */ /* 0x000fe200078e0057 */
[----:B--2---:R-:W-:Y:S01]  /*8970*/  F2FP.PACK_AB R165, R92, R93 ;  /* 0x0000005d5ca5723e */ /* 0x004fe200000000ff */
[----:B------:R-:W-:-:S02]  /*8980*/  IMAD.MOV.U32 R86, RZ, RZ, R90 ;  /* 0x000000ffff567224 */ /* 0x000fc400078e005a */
[----:B------:R-:W-:Y:S02]  /*8990*/  IMAD.MOV.U32 R172, RZ, RZ, R147 ;  /* 0x000000ffffac7224 */ /* 0x000fe400078e0093 */
[----:B------:R-:W2:Y:S01]  /*89a0*/  LDSM.16.MT88.4 R144, [R210+0x2900] ;  /* 0x00290000d290783b */ /* 0x000ea20000004200 */
[----:B------:R-:W-:Y:S01]  /*89b0*/  FFMA.FTZ R6, R236, c[0x0][0x2d0], -R6 ;  /* 0x0000b400ec067a23 */ /* 0x000fe20000010806 */
[----:B------:R-:W-:Y:S01]  /*89c0*/  HMMA.16816.F32 R8, R8, R22, R52 ;  /* 0x000000160808723c */ /* 0x000fe20000001834 */
[----:B------:R-:W-:Y:S02]  /*89d0*/  IMAD.MOV.U32 R236, RZ, RZ, R126 ;  /* 0x000000ffffec7224 */ /* 0x000fe400078e007e */
[----:B------:R-:W3:Y:S01]  /*89e0*/  MUFU.EX2 R90, R6 ;  /* 0x00000006005a7308 */ /* 0x000ee20000000800 */
[----:B-1----:R-:W-:Y:S01]  /*89f0*/  FFMA.FTZ R4, R203, c[0x0][0x2d0], -R2 ;  /* 0x0000b400cb047a23 */ /* 0x002fe20000010802 */
[----:B------:R-:W-:-:S06]  /*8a00*/  MOV R203, R85 ;  /* 0x0000005500cb7202 */ /* 0x000fcc0000000f00 */
[----:B------:R1:W-:Y:S01]  /*8a10*/  MUFU.EX2 R89, R4 ;  /* 0x0000000400597308 */ /* 0x0003e20000000800 */
[----:B---3--:R-:W-:-:S07]  /*8a20*/  F2FP.PACK_AB R167, R90, R91 ;  /* 0x0000005b5aa7723e */ /* 0x008fce00000000ff */
[----:B------:R-:W-:Y:S01]  /*8a30*/  HMMA.16816.F32 R104, R164, R16, R104 ;  /* 0x00000010a468723c */ /* 0x000fe20000001868 */
[----:B-1----:R-:W-:Y:S01]  /*8a40*/  FFMA.FTZ R4, R205, c[0x0][0x2d0], -R2 ;  /* 0x0000b400cd047a23 */ /* 0x002fe20000010802 */
[----:B------:R-:W-:-:S03]  /*8a50*/  MOV R205, R124 ;  /* 0x0000007c00cd7202 */ /* 0x000fc60000000f00 */
[----:B------:R1:W-:Y:S03]  /*8a60*/  MUFU.EX2 R88, R4 ;  /* 0x0000000400587308 */ /* 0x0003e60000000800 */
[C---:B------:R-:W-:Y:S08]  /*8a70*/  HMMA.16816.F32 R116, R164.reuse, R18, R116 ;  /* 0x00000012a474723c */ /* 0x040ff00000001874 */
[----:B------:R-:W-:Y:S01]  /*8a80*/  HMMA.16816.F32 R120, R164, R24, R120 ;  /* 0x00000018a478723c */ /* 0x000fe20000001878 */
[----:B-1----:R-:W-:-:S02]  /*8a90*/  FFMA.FTZ R4, R206, c[0x0][0x2d0], -R2 ;  /* 0x0000b400ce047a23 */ /* 0x002fc40000010802 */
[----:B------:R-:W-:-:S05]  /*8aa0*/  IMAD.MOV.U32 R206, RZ, RZ, R69 ;  /* 0x000000ffffce7224 */ /* 0x000fca00078e0045 */
[C---:B------:R-:W-:Y:S01]  /*8ab0*/  HMMA.16816.F32 R132, R164.reuse, R26, R132 ;  /* 0x0000001aa484723c */ /* 0x040fe20000001884 */
[----:B------:R1:W-:Y:S07]  /*8ac0*/  MUFU.EX2 R87, R4 ;  /* 0x0000000400577308 */ /* 0x0003ee0000000800 */
[C---:B--2---:R-:W-:Y:S08]  /*8ad0*/  HMMA.16816.F32 R136, R164.reuse, R144, R136 ;  /* 0x00000090a488723c */ /* 0x044ff00000001888 */
[----:B------:R-:W-:Y:S01]  /*8ae0*/  HMMA.16816.F32 R148, R164, R146, R148 ;  /* 0x00000092a494723c */ /* 0x000fe20000001894 */
[----:B-1----:R-:W-:-:S02]  /*8af0*/  FFMA.FTZ R4, R229, c[0x0][0x2d0], -R2 ;  /* 0x0000b400e5047a23 */ /* 0x002fc40000010802 */
[----:B------:R-:W-:Y:S02]  /*8b00*/  IMAD.MOV.U32 R229, RZ, RZ, R86 ;  /* 0x000000ffffe57224 */ /* 0x000fe400078e0056 */
[----:B------:R1:W2:Y:S02]  /*8b10*/  MUFU.EX2 R86, R4 ;  /* 0x0000000400567308 */ /* 0x0002a40000000800 */
[--C-:B-1----:R-:W-:Y:S01]  /*8b20*/  FFMA.FTZ R4, R198, c[0x0][0x2d0], -R0.reuse ;  /* 0x0000b400c6047a23 */ /* 0x102fe20000010800 */
[----:B--2---:R-:W-:Y:S01]  /*8b30*/  F2FP.PACK_AB R6, R86, R87 ;  /* 0x000000575606723e */ /* 0x004fe200000000ff */
[----:B------:R-:W-:Y:S02]  /*8b40*/  IMAD.MOV.U32 R198, RZ, RZ, R49 ;  /* 0x000000ffffc67224 */ /* 0x000fe400078e0031 */
[----:B------:R-:W1:Y:S02]  /*8b50*/  LDSM.16.MT88.4 R48, [R211+0x2900] ;  /* 0x00290000d330783b */ /* 0x000e640000004200 */
[----:B------:R2:W-:Y:S02]  /*8b60*/  MUFU.EX2 R54, R4 ;  /* 0x0000000400367308 */ /* 0x0005e40000000800 */
[----:B--2---:R-:W-:-:S02]  /*8b70*/  FFMA.FTZ R4, R202, c[0x0][0x2d0], -R0 ;  /* 0x0000b400ca047a23 */ /* 0x004fc40000010800 */
[----:B------:R-:W-:-:S04]  /*8b80*/  IMAD.MOV.U32 R202, RZ, RZ, R5 ;  /* 0x000000ffffca7224 */ /* 0x000fc800078e0005 */
[----:B------:R2:W3:Y:S02]  /*8b90*/  MUFU.EX2 R69, R4 ;  /* 0x0000000400457308 */ /* 0x0004e40000000800 */
[----:B--2---:R-:W-:Y:S01]  /*8ba0*/  FFMA.FTZ R4, R197, c[0x0][0x2d0], -R0 ;  /* 0x0000b400c5047a23 */ /* 0x004fe20000010800 */
[----:B---3--:R-:W-:Y:S01]  /*8bb0*/  F2FP.PACK_AB R5, R69, R54 ;  /* 0x000000364505723e */ /* 0x008fe200000000ff */
[----:B------:R-:W-:Y:S01]  /*8bc0*/  IMAD.MOV.U32 R197, RZ, RZ, R68 ;  /* 0x000000ffffc57224 */ /* 0x000fe200078e0044 */
[C---:B-1----:R-:W-:Y:S03]  /*8bd0*/  HMMA.16816.F32 R152, R164.reuse, R48, R152 ;  /* 0x00000030a498723c */ /* 0x042fe60000001898 */
[----:B------:R1:W-:Y:S05]  /*8be0*/  MUFU.EX2 R68, R4 ;  /* 0x0000000400447308 */ /* 0x0003ea0000000800 */
[----:B------:R-:W-:Y:S07]  /*8bf0*/  HMMA.16816.F32 R164, R164, R50, R8 ;  /* 0x00000032a4a4723c */ /* 0x000fee0000001808 */
[----:B------:R-:W-:-:S02]  /*8c00*/  FFMA.FTZ R8, R245, c[0x0][0x2d0], -R2 ;  /* 0x0000b400f5087a23 */ /* 0x000fc40000010802 */
[----:B-1----:R-:W-:Y:S01]  /*8c10*/  FFMA.FTZ R4, R196, c[0x0][0x2d0], -R0 ;  /* 0x0000b400c4047a23 */ /* 0x002fe20000010800 */
[----:B------:R-:W-:Y:S01]  /*8c20*/  MOV R196, R125 ;  /* 0x0000007d00c47202 */ /* 0x000fe20000000f00 */
[----:B------:R1:W-:Y:S08]  /*8c30*/  MUFU.EX2 R80, R8 ;  /* 0x0000000800507308 */ /* 0x0003f00000000800 */
[----:B------:R2:W3:Y:S01]  /*8c40*/  MUFU.EX2 R55, R4 ;  /* 0x0000000400377308 */ /* 0x0004e20000000800 */
[----:B-1----:R-:W-:-:S07]  /*8c50*/  FFMA.FTZ R8, R247, c[0x0][0x2d0], -R2 ;  /* 0x0000b400f7087a23 */ /* 0x002fce0000010802 */
[----:B------:R1:W-:Y:S01]  /*8c60*/  MUFU.EX2 R81, R8 ;  /* 0x0000000800517308 */ /* 0x0003e20000000800 */
[----:B--2---:R-:W-:Y:S02]  /*8c70*/  F2FP.PACK_AB R4, R88, R89 ;  /* 0x000000595804723e */ /* 0x004fe400000000ff */
[----:B---3--:R-:W-:-:S07]  /*8c80*/  F2FP.PACK_AB R7, R55, R68 ;  /* 0x000000443707723e */ /* 0x008fce00000000ff */
[----:B------:R-:W-:Y:S01]  /*8c90*/  HMMA.16816.F32 R124, R4, R140, R44 ;  /* 0x0000008c047c723c */ /* 0x000fe2000000182c */
[----:B-1----:R-:W-:-:S04]  /*8ca0*/  FFMA.FTZ R8, R246, c[0x0][0x2d0], -R2 ;  /* 0x0000b400f6087a23 */ /* 0x002fc80000010802 */
[----:B------:R1:W-:Y:S03]  /*8cb0*/  MUFU.EX2 R82, R8 ;  /* 0x0000000800527308 */ /* 0x0003e60000000800 */
        /* <DEDUP_REMOVED lines=9> */
[----:B------:R-:W-:Y:S01]  /*8d50*/  HMMA.16816.F32 R32, R4, R158, R64 ;  /* 0x0000009e0420723c */ /* 0x000fe20000001840 */
[----:B-1----:R-:W-:-:S04]  /*8d60*/  FFMA.FTZ R8, R242, c[0x0][0x2d0], -R2 ;  /* 0x0000b400f2087a23 */ /* 0x002fc80000010802 */
[----:B------:R1:W2:Y:S02]  /*8d70*/  MUFU.EX2 R85, R8 ;  /* 0x0000000800557308 */ /* 0x0002a40000000800 */
[----:B-1----:R-:W-:Y:S01]  /*8d80*/  FFMA.FTZ R8, R201, c[0x0][0x2d0], -R0 ;  /* 0x0000b400c9087a23 */ /* 0x002fe20000010800 */
[----:B------:R-:W-:Y:S01]  /*8d90*/  UIMAD.WIDE.U32 UR20, UR18, UR4, URZ ;  /* 0x00000004121472a5 */ /* 0x000fe2000f8e003f */
[----:B------:R-:W-:-:S04]  /*8da0*/  PLOP3.LUT P0, PT, PT, PT, UP6, 0x40, 0x0 ;  /* 0x000000000000781c */ /* 0x000fc80003f0e868 */
[----:B------:R1:W-:Y:S01]  /*8db0*/  MUFU.EX2 R45, R8 ;  /* 0x00000008002d7308 */ /* 0x0003e20000000800 */
[----:B--2---:R-:W-:Y:S01]  /*8dc0*/  F2FP.PACK_AB R160, R85, R84 ;  /* 0x0000005455a0723e */ /* 0x004fe200000000ff */
        /* <DEDUP_REMOVED lines=16> */
[----:B------:R-:W-:Y:S01]  /*8ed0*/  @UP5 UMOV UR19, UR21 ;  /* 0x0000001500135c82 */ /* 0x000fe20008000000 */
[----:B----4-:R-:W-:-:S04]  /*8ee0*/  F2FP.PACK_AB R162, R56, R60 ;  /* 0x0000003c38a2723e */ /* 0x010fc800000000ff */
        /* <DEDUP_REMOVED lines=17> */
[----:B------:R-:W-:Y:S02]  /*9000*/  IMAD.MOV.U32 R197, RZ, RZ, R202 ;  /* 0x000000ffffc57224 */ /* 0x000fe400078e00ca */
[----:B------:R-:W-:Y:S02]  /*9010*/  IMAD.MOV.U32 R202, RZ, RZ, R198 ;  /* 0x000000ffffca7224 */ /* 0x000fe400078e00c6 */
[----:B--2---:R-:W-:Y:S01]  /*9020*/  FADD.FTZ R0, R217, R218 ;  /* 0x000000dad9007221 */ /* 0x004fe20000010000 */
[----:B---3--:R-:W-:Y:S01]  /*9030*/  F2FP.PACK_AB R163, R36, R37 ;  /* 0x0000002524a3723e */ /* 0x008fe200000000ff */
[----:B------:R-:W-:Y:S01]  /*9040*/  FADD.FTZ R4, R215, R216 ;  /* 0x000000d8d7047221 */ /* 0x000fe20000010000 */
[----:B------:R1:W5:Y:S01]  /*9050*/  LDL.LU R218, [R1+0x40] ;  /* 0x0000400001da7983 */ /* 0x0003620000300800 */
[----:B------:R-:W-:Y:S02]  /*9060*/  FADD.FTZ R2, R214, R2 ;  /* 0x00000002d6027221 */ /* 0x000fe40000010000 */
[----:B------:R-:W-:-:S02]  /*9070*/  IMAD.MOV.U32 R198, RZ, RZ, R229 ;  /* 0x000000ffffc67224 */ /* 0x000fc400078e00e5 */
[----:B------:R-:W-:Y:S01]  /*9080*/  FADD.FTZ R0, R197, R0 ;  /* 0x00000000c5007221 */ /* 0x000fe20000010000 */
[----:B------:R-:W-:Y:S01]  /*9090*/  MOV R229, R175 ;  /* 0x000000af00e57202 */ /* 0x000fe20000000f00 */
        /* <DEDUP_REMOVED lines=8> */
[----:B------:R1:W5:Y:S01]  /*9120*/  LDL.LU R215, [R1+0x34] ;  /* 0x0000340001d77983 */ /* 0x0003620000300800 */
[----:B------:R-:W-:Y:S01]  /*9130*/  FADD.FTZ R2, R206, R2 ;  /* 0x00000002ce027221 */ /* 0x000fe20000010000 */
[----:B------:R-:W-:Y:S01]  /*9140*/  HMMA.16816.F32 R140, R160, R144, R140 ;  /* 0x00000090a08c723c */ /* 0x000fe2000000188c */
[----:B------:R-:W-:Y:S01]  /*9150*/  FADD.FTZ R0, R205, R0 ;  /* 0x00000000cd007221 */ /* 0x000fe20000010000 */
[----:B------:R1:W5:Y:S01]  /*9160*/  LDL.LU R214, [R1+0x30] ;  /* 0x0000300001d67983 */ /* 0x0003620000300800 */
[----:B------:R-:W-:-:S02]  /*9170*/  FADD.FTZ R4, R203, R4 ;  /* 0x00000004cb047221 */ /* 0x000fc40000010000 */
[----:B------:R-:W-:Y:S02]  /*9180*/  FADD.FTZ R2, R236, R2 ;  /* 0x00000002ec027221 */ /* 0x000fe40000010000 */
[----:B------:R-:W-:Y:S01]  /*9190*/  FADD.FTZ R0, R235, R0 ;  /* 0x00000000eb007221 */ /* 0x000fe20000010000 */
[C---:B------:R-:W-:Y:S01]  /*91a0*/  HMMA.16816.F32 R108, R160.reuse, R16, R108 ;  /* 0x00000010a06c723c */ /* 0x040fe2000000186c */
[----:B------:R-:W-:Y:S02]  /*91b0*/  IMAD.MOV.U32 R175, RZ, RZ, R233 ;  /* 0x000000ffffaf7224 */ /* 0x000fe400078e00e9 */
[----:B------:R-:W-:Y:S02]  /*91c0*/  IMAD.MOV.U32 R233, RZ, RZ, R176 ;  /* 0x000000ffffe97224 */ /* 0x000fe400078e00b0 */
[----:B------:R-:W-:Y:S02]  /*91d0*/  FADD.FTZ R6, R172, R4 ;  /* 0x00000004ac067221 */ /* 0x000fe40000010000 */
[----:B------:R-:W-:Y:S01]  /*91e0*/  IMAD.MOV.U32 R176, RZ, RZ, R241 ;  /* 0x000000ffffb07224 */ /* 0x000fe200078e00f1 */
        /* <DEDUP_REMOVED lines=25> */
[----:B------:R-:W-:Y:S01]  /*9380*/  MOV R241, R240 ;  /* 0x000000f000f17202 */ /* 0x000fe20000000f00 */
[----:B------:R-:W-:-:S02]  /*9390*/  FADD.FTZ R4, R188, R7 ;  /* 0x00000007bc047221 */ /* 0x000fc40000010000 */
[----:B------:R-:W-:Y:S02]  /*93a0*/  IMAD.MOV.U32 R240, RZ, RZ, R239 ;  /* 0x000000fffff07224 */ /* 0x000fe400078e00ef */
[----:B------:R-:W-:Y:S02]  /*93b0*/  FADD.FTZ R0, R228, R0 ;  /* 0x00000000e4007221 */ /* 0x000fe40000010000 */
[----:B------:R-:W-:Y:S02]  /*93c0*/  FADD.FTZ R2, R204, R2 ;  /* 0x00000002cc027221 */ /* 0x000fe40000010000 */
[----:B------:R-:W-:Y:S02]  /*93d0*/  FADD.FTZ R5, R74, R5 ;  /* 0x000000054a057221 */ /* 0x000fe40000010000 */
[----:B------:R-:W-:Y:S02]  /*93e0*/  FADD.FTZ R4, R89, R4 ;  /* 0x0000000459047221 */ /* 0x000fe40000010000 */
[----:B------:R-:W-:-:S02]  /*93f0*/  IMAD.MOV.U32 R239, RZ, RZ, R213 ;  /* 0x000000ffffef7224 */ /* 0x000fc400078e00d5 */
[----:B------:R-:W-:Y:S01]  /*9400*/  FADD.FTZ R0, R241, R0 ;  /* 0x00000000f1007221 */ /* 0x000fe20000010000 */
[----:B------:R1:W5:Y:S01]  /*9410*/  LDL.LU R213, [R1+0x2c] ;  /* 0x00002c0001d57983 */ /* 0x0003620000300800 */
[----:B------:R-:W-:Y:S02]  /*9420*/  FADD.FTZ R2, R240, R2 ;  /* 0x00000002f0027221 */ /* 0x000fe40000010000 */
[----:B------:R-:W-:Y:S01]  /*9430*/  FADD.FTZ R5, R75, R5 ;  /* 0x000000054b057221 */ /* 0x000fe20000010000 */
[----:B------:R1:W5:Y:S01]  /*9440*/  LDL.LU R208, [R1+0x28] ;  /* 0x0000280001d07983 */ /* 0x0003620000300800 */
        /* <DEDUP_REMOVED lines=30> */
[----:B------:R-:W-:-:S04]  /*9630*/  FADD.FTZ R0, R52, R2 ;  /* 0x0000000234007221 */ /* 0x000fc80000010000 */
[----:B------:R-:W-:-:S04]  /*9640*/  FADD.FTZ R0, R53, R0 ;  /* 0x0000000035007221 */ /* 0x000fc80000010000 */
        /* <DEDUP_REMOVED lines=18> */
[----:B------:R-:W-:-:S02]  /*9770*/  ULDC UR17, c[0x0][0x328] ;  /* 0x0000ca0000117ab9 */ /* 0x000fc40000000800 */
[----:B------:R-:W-:Y:S02]  /*9780*/  UIADD3 UR12, UR12, -0x2, URZ ;  /* 0xfffffffe0c0c7890 */ /* 0x000fe4000fffe03f */
[----:B------:R-:W-:Y:S02]  /*9790*/  UIADD3 UR17, UR4, UR17, URZ ;  /* 0x0000001104117290 */ /* 0x000fe4000fffe03f */
[C---:B------:R-:W-:Y:S08]  /*97a0*/  HMMA.16816.F32 R128, R160.reuse, R26, R128 ;  /* 0x0000001aa080723c */ /* 0x040ff00000001880 */
[C---:B------:R-:W-:Y:S08]  /*97b0*/  HMMA.16816.F32 R144, R160.reuse, R146, R32 ;  /* 0x00000092a090723c */ /* 0x040ff00000001820 */
[C---:B------:R-:W-:Y:S08]  /*97c0*/  HMMA.16816.F32 R156, R160.reuse, R48, R12 ;  /* 0x00000030a09c723c */ /* 0x040ff0000000180c */
[----:B------:R-:W-:Y:S01]  /*97d0*/  HMMA.16816.F32 R160, R160, R50, R8 ;  /* 0x00000032a0a0723c */ /* 0x000fe20000001808 */
[----:B------:R-:W-:Y:S07]  /*97e0*/  @P0 BRA `(.L_x_269) ;  /* 0x0000018000000947 */ /* 0x000fee0003800000 */
[----:B-1----:R-:W-:Y:S01]  /*97f0*/  ISETP.LT.AND P0, PT, RZ, UR4, PT ;  /* 0x00000004ff007c0c */ /* 0x002fe2000bf01270 */
[----:B------:R-:W-:-:S12]  /*9800*/  UIADD3 UR18, UR4, -0x1, URZ ;  /* 0xffffffff04127890 */ /* 0x000fd8000fffe03f */
[----:B------:R-:W-:Y:S05]  /*9810*/  @P0 BRA `(.L_x_270) ;  /* 0x000000a000000947 */ /* 0x000fea0003800000 */
[----:B------:R-:W-:Y:S02]  /*9820*/  UMOV UR18, 0x1 ;  /* 0x0000000100127882 */ /* 0x000fe40000000000 */
        /* <DEDUP_REMOVED lines=9> */
.L_x_270:
[----:B------:R-:W-:Y:S02]  /*98c0*/  UMOV UR5, 0x1 ;  /* 0x0000000100057882 */ /* 0x000fe40000000000 */
[----:B------:R-:W-:Y:S02]  /*98d0*/  ULDC UR4, c[0x0][0x32c] ;  /* 0x0000cb0000047ab9 */ /* 0x000fe40000000800 */
[----:B------:R-:W-:-:S03]  /*98e0*/  UISETP.NE.AND UP0, UPT, UR5, UR4, UPT ;  /* 0x000000040500728c */ /* 0x000fc6000bf05270 */
[----:B------:R-:W-:Y:S02]  /*98f0*/  ULDC.64 UR4, c[0x0][0x330] ;  /* 0x0000cc0000047ab9 */ /* 0x000fe40000000a00 */
[----:B------:R-:W-:-:S07]  /*9900*/  UIMAD.WIDE.U32 UR20, UR18, UR4, URZ ;  /* 0x00000004121472a5 */ /* 0x000fce000f8e003f */
[----:B------:R-:W-:Y:S02]  /*9910*/  @UP0 UMOV UR19, UR21 ;  /* 0x0000001500130c82 */ /* 0x000fe40008000000 */
[----:B------:R-:W-:Y:S02]  /*9920*/  @UP0 USHF.R.U32.HI UR18, URZ, UR5, UR19 ;  /* 0x000000053f120299 */ /* 0x000fe40008011613 */
.L_x_271:
[----:B------:R-:W-:Y:S02]  /*9930*/  ULDC UR4, c[0x0][0x32c] ;  /* 0x0000cb0000047ab9 */ /* 0x000fe40000000800 */
[----:B------:R-:W-:-:S04]  /*9940*/  UIMAD UR4, UR18, UR4, UR4 ;  /* 0x00000004120472a4 */ /* 0x000fc8000f8e0204 */
[----:B------:R-:W-:-:S04]  /*9950*/  UISETP.LT.AND UP0, UPT, UR17, UR4, UPT ;  /* 0x000000041100728c */ /* 0x000fc8000bf01270 */
[----:B------:R-:W-:-:S04]  /*9960*/  USEL UR17, UR17, UR4, UP0 ;  /* 0x0000000411117287 */ /* 0x000fc80008000000 */
.L_x_269:
[----:B-1----:R-:W-:-:S04]  /*9970*/  UIMAD.WIDE UR4, UR17, 0x2aaaaaab, URZ ;  /* 0x2aaaaaab110478a5 */ /* 0x002fc8000f8e023f */
[----:B------:R-:W-:-:S04]  /*9980*/  USHF.R.U32.HI UR4, URZ, 0x1f, UR5 ;  /* 0x0000001f3f047899 */ /* 0x000fc80008011605 */
[----:B------:R-:W-:-:S04]  /*9990*/  ULEA.HI.SX32 UR4, UR5, UR4, 0x1c ;  /* 0x0000000405047291 */ /* 0x000fc8000f8fe23f */
[----:B------:R-:W-:-:S04]  /*99a0*/  UISETP.LT.AND UP0, UPT, UR7, UR4, UPT ;  /* 0x000000040700728c */ /* 0x000fc8000bf01270 */
[----:B------:R-:W-:-:S04]  /*99b0*/  USEL UR5, UR7, UR4, !UP0 ;  /* 0x0000000407057287 */ /* 0x000fc8000c000000 */
[----:B------:R-:W-:-:S06]  /*99c0*/  UISETP.GE.AND UP0, UPT, UR12, UR5, UPT ;  /* 0x000000050c00728c */ /* 0x000fcc000bf06270 */
[----:B------:R-:W-:-:S13]  /*99d0*/  PLOP3.LUT P0, PT, PT, PT, UP0, 0x80, 0x0 ;  /* 0x000000000000781c */ /* 0x000fda0003f0f008 */
[----:B------:R-:W-:Y:S05]  /*99e0*/  @!P0 BRA `(.L_x_272) ;  /* 0x000073f000008947 */ /* 0x000fea0003800000 */
[----:B------:R-:W-:Y:S01]  /*99f0*/  IMAD.MOV.U32 R101, RZ, RZ, R71 ;  /* 0x000000ffff657224 */ /* 0x000fe200078e0047 */
[----:B------:R-:W-:Y:S01]  /*9a00*/  MOV R103, R3 ;  /* 0x0000000300677202 */ /* 0x000fe20000000f00 */
[----:B------:R-:W-:Y:S01]  /*9a10*/  IMAD.MOV.U32 R100, RZ, RZ, R72 ;  /* 0x000000ffff647224 */ /* 0x000fe200078e0048 */
[----:B------:R-:W-:Y:S02]  /*9a20*/  MOV R102, R70 ;  /* 0x0000004600667202 */ /* 0x000fe40000000f00 */
.L_x_291:
[----:B------:R-:W-:Y:S04]  /*9a30*/  DEPBAR.LE SB0, 0x0 ;  /* 0x000080000000791a */ /* 0x000fe80000000000 */
[----:B------:R-:W-:Y:S01]  /*9a40*/  BAR.SYNC.DEFER_BLOCKING 0x0 ;  /* 0x0000000000007b1d */ /* 0x000fe20000010000 */
[----:B------:R-:W-:Y:S06]  /*9a50*/  UISETP.GT.AND UP0, UPT, UR7, UR12, UPT ;  /* 0x0000000c0700728c */ /* 0x000fec000bf04270 */
[----:B------:R-:W-:Y:S01]  /*9a60*/  PLOP3.LUT P0, PT, PT, PT, UP0, 0x80, 0x0 ;  /* 0x000000000000781c */ /* 0x000fe20003f0f008 */
        /* <DEDUP_REMOVED lines=24> */
[----:B------:R-:W-:Y:S02]  /*9bf0*/  IMAD R4, R227, c[0x0][0x21c], R4 ;  /* 0x00008700e3047a24 */ /* 0x000fe400078e0204 */
        /* <DEDUP_REMOVED lines=36> */
.L_x_273:
[----:B--234-:R-:W-:Y:S01]  /*9e40*/  LDSM.16.M88.4 R204, [R214+0x5900] ;  /* 0x00590000d6cc783b */ /* 0x01cfe20000000200 */
[-C--:B------:R-:W-:Y:S01]  /*9e50*/  HMMA.16816.F32 R4, R96, R16.reuse, RZ ;  /* 0x000000106004723c */ /* 0x080fe200000018ff */
[----:B------:R-:W-:Y:S06]  /*9e60*/  UISETP.GT.AND UP0, UPT, UR12, UR7, UPT ;  /* 0x000000070c00728c */ /* 0x000fec000bf04270 */
[----:B------:R-:W0:Y:S01]  /*9e70*/  LDGDEPBAR ;  /* 0x00000000000079af */ /* 0x000e220000000000 */
[C---:B------:R-:W-:Y:S01]  /*9e80*/  HMMA.16816.F32 R8, R92.reuse, R16, RZ ;  /* 0x000000105c08723c */ /* 0x040fe200000018ff */
[----:B------:R-:W-:Y:S07]  /*9e90*/  PLOP3.LUT P0, PT, PT, PT, UP0, 0x80, 0x0 ;  /* 0x000000000000781c */ /* 0x000fee0003f0f008 */
        /* <DEDUP_REMOVED lines=110> */
[----:B--2---:R-:W-:Y:S09]  /*a580*/  STL [R1], R0 ;  /* 0x0000000001007387 */ /* 0x004ff20000100800 */
[----:B------:R2:W2:Y:S01]  /*a590*/  MUFU.TANH R203, R13 ;  /* 0x0000000d00cb7308 */ /* 0x0004a20000002400 */
[----:B---3--:R-:W3:Y:S01]  /*a5a0*/  LDSM.16.M88.4 R8, [R213+0x1000] ;  /* 0x00100000d508783b */ /* 0x008ee20000000200 */
[-C--:B-1----:R-:W-:Y:S08]  /*a5b0*/  HMMA.16816.F32 R20, R172, R4.reuse, R20 ;  /* 0x00000004ac14723c */ /* 0x082ff00000001814 */
[----:B------:R1:W1:Y:S01]  /*a5c0*/  MUFU.TANH R249, R14 ;  /* 0x0000000e00f97308 */ /* 0x0002620000002400 */
[C---:B------:R-:W-:Y:S09]  /*a5d0*/  HMMA.16816.F32 R24, R176.reuse, R4, R24 ;  /* 0x00000004b018723c */ /* 0x040ff20000001818 */
[----:B------:R1:W1:Y:S01]  /*a5e0*/  MUFU.TANH R248, R15 ;  /* 0x0000000f00f87308 */ /* 0x0002620000002400 */
[-C--:B------:R-:W-:Y:S08]  /*a5f0*/  HMMA.16816.F32 R28, R176, R6.reuse, R28 ;  /* 0x00000006b01c723c */ /* 0x080ff0000000181c */
[C---:B------:R-:W-:Y:S01]  /*a600*/  HMMA.16816.F32 R32, R172.reuse, R6, R32 ;  /* 0x00000006ac20723c */ /* 0x040fe20000001820 */
[----:B------:R1:W1:Y:S01]  /*a610*/  MUFU.TANH R171, R16 ;  /* 0x0000001000ab7308 */ /* 0x0002620000002400 */
[----:B------:R-:W5:Y:S02]  /*a620*/  LDSM.16.M88.4 R4, [R213+0x1800] ;  /* 0x00180000d504783b */ /* 0x000f640000000200 */
[----:B------:R-:W-:Y:S02]  /*a630*/  FMUL.FTZ R21, R21, c[0x0][0x320] ;  /* 0x0000c80015157a20 */ /* 0x000fe40000410000 */
[----:B------:R-:W-:Y:S02]  /*a640*/  FMUL.FTZ R20, R20, c[0x0][0x320] ;  /* 0x0000c80014147a20 */ /* 0x000fe40000410000 */
[----:B------:R-:W-:Y:S03]  /*a650*/  FMUL.FTZ R22, R22, c[0x0][0x320] ;  /* 0x0000c80016167a20 */ /* 0x000fe60000410000 */
[----:B------:R1:W1:Y:S01]  /*a660*/  MUFU.TANH R169, R17 ;  /* 0x0000001100a97308 */ /* 0x0002620000002400 */
[----:B------:R-:W-:Y:S02]  /*a670*/  FMUL.FTZ R23, R23, c[0x0][0x320] ;  /* 0x0000c80017177a20 */ /* 0x000fe40000410000 */
[----:B------:R-:W-:Y:S01]  /*a680*/  FMUL.FTZ R24, R24, c[0x0][0x320] ;  /* 0x0000c80018187a20 */ /* 0x000fe20000410000 */
[-C--:B---3--:R-:W-:Y:S03]  /*a690*/  HMMA.16816.F32 R36, R172, R8.reuse, R36 ;  /* 0x00000008ac24723c */ /* 0x088fe60000001824 */
[----:B------:R-:W-:Y:S02]  /*a6a0*/  FMUL.FTZ R29, R29, c[0x0][0x320] ;  /* 0x0000c8001d1d7a20 */ /* 0x000fe40000410000 */
[----:B------:R-:W-:Y:S01]  /*a6b0*/  FMUL.FTZ R30, R30, c[0x0][0x320] ;  /* 0x0000c8001e1e7a20 */ /* 0x000fe20000410000 */
[----:B------:R3:W1:Y:S01]  /*a6c0*/  MUFU.TANH R185, R18 ;  /* 0x0000001200b97308 */ /* 0x0006620000002400 */
        /* <DEDUP_REMOVED lines=10> */
[----:B------:R3:W1:Y:S01]  /*a770*/  MUFU.TANH R17, R20 ;  /* 0x0000001400117308 */ /* 0x0006620000002400 */
        /* <DEDUP_REMOVED lines=44> */
[----:B------:R-:W1:Y:S01]  /*aa40*/  MUFU.TANH R33, R33 ;  /* 0x0000002100217308 */ /* 0x000e620000002400 */
        /* <DEDUP_REMOVED lines=119> */
[----:B------:R-:W-:Y:S01]  /*b1c0*/  UISETP.NE.AND UP0, UPT, UR36, URZ, UPT ;  /* 0x0000003f2400728c */ /* 0x000fe2000bf05270 */
[----:B------:R-:W-:Y:S01]  /*b1d0*/  IMAD.MOV.U32 R227, RZ, RZ, RZ ;  /* 0x000000ffffe37224 */ /* 0x000fe200078e00ff */
[----:B------:R-:W-:Y:S01]  /*b1e0*/  UIMAD UR4, UR12, 0x60, UR14 ;  /* 0x000000600c0478a4 */ /* 0x000fe2000f8e020e */
[----:B------:R-:W3:Y:S03]  /*b1f0*/  LDL R18, [R1+0x4] ;  /* 0x0000040001127983 */ /* 0x000ee60000100800 */
[----:B------:R-:W-:Y:S02]  /*b200*/  PLOP3.LUT P1, PT, PT, PT, UP0, 0x80, 0x0 ;  /* 0x000000000000781c */ /* 0x000fe40003f2f008 */
[----:B------:R-:W-:Y:S01]  /*b210*/  IMAD.U32 R2, RZ, RZ, UR4 ;  /* 0x00000004ff027e24 */ /* 0x000fe2000f8e00ff */
[----:B------:R-:W-:Y:S04]  /*b220*/  PLOP3.LUT P0, PT, PT, PT, UP0, 0x80, 0x0 ;  /* 0x000000000000781c */ /* 0x000fe80003f0f008 */
        /* <DEDUP_REMOVED lines=24> */
[----:B------:R-:W2:Y:S04]  /*b3b0*/  SHFL.IDX PT, R4, R2, RZ, 0x181f ;  /* 0x00181fff02047589 */ /* 0x000ea800000e0000 */
[----:B------:R-:W4:Y:S04]  /*b3c0*/  SHFL.IDX PT, R3, R0, RZ, 0x181f ;  /* 0x00181fff00037589 */ /* 0x000f2800000e0000 */
[----:B------:R-:W5:Y:S04]  /*b3d0*/  SHFL.IDX PT, R10, R2, 0x1, 0x181f ;  /* 0x00381f00020a7f89 */ /* 0x000f6800000e0000 */
[----:B------:R-:W1:Y:S04]  /*b3e0*/  SHFL.IDX PT, R8, R2, 0x2, 0x181f ;  /* 0x00581f0002087f89 */ /* 0x000e6800000e0000 */
[----:B------:R-:W1:Y:S04]  /*b3f0*/  SHFL.IDX PT, R7, R0, 0x1, 0x181f ;  /* 0x00381f0000077f89 */ /* 0x000e6800000e0000 */
[----:B------:R-:W1:Y:S04]  /*b400*/  SHFL.IDX PT, R6, R2, 0x3, 0x181f ;  /* 0x00781f0002067f89 */ /* 0x000e6800000e0000 */
[----:B------:R-:W-:Y:S01]  /*b410*/  SHFL.IDX PT, R9, R2, 0x4, 0x181f ;  /* 0x00981f0002097f89 */ /* 0x000fe200000e0000 */
[-C--:B--2---:R-:W-:Y:S03]  /*b420*/  IADD3 R4, P0, R4, R226.reuse, RZ ;  /* 0x000000e204047210 */ /* 0x084fe60007f1e0ff */
[----:B------:R-:W-:Y:S02]  /*b430*/  SHFL.IDX PT, R14, R0, 0x2, 0x181f ;  /* 0x00581f00000e7f89 */ /* 0x000fe400000e0000 */
[--C-:B----4-:R-:W-:Y:S02]  /*b440*/  IMAD.X R5, R3, 0x1, R225.reuse, P0 ;  /* 0x0000000103057824 */ /* 0x110fe400000e06e1 */
[----:B------:R-:W2:Y:S01]  /*b450*/  SHFL.IDX PT, R13, R0, 0x3, 0x181f ;  /* 0x00781f00000d7f89 */ /* 0x000ea200000e0000 */
[-C--:B-----5:R-:W-:Y:S03]  /*b460*/  IADD3 R10, P0, R10, R226.reuse, RZ ;  /* 0x000000e20a0a7210 */ /* 0x0a0fe60007f1e0ff */
[----:B---3--:R3:W-:Y:S01]  /*b470*/  LDGSTS.E.BYPASS.LTC128B.128 [R18+0x3100], [R4.64], !P4 ;  /* 0x0310000004127fae */ /* 0x0087e2000e101d72 */
        /* <DEDUP_REMOVED lines=17> */
.L_x_274:
[----:B-1234-:R-:W2:Y:S01]  /*b590*/  LDL R2, [R1+0x24] ;  /* 0x0000240001027983 */ /* 0x01eea20000100800 */
[----:B------:R-:W-:Y:S01]  /*b5a0*/  UISETP.NE.AND UP1, UPT, UR35, URZ, UPT ;  /* 0x0000003f2300728c */ /* 0x000fe2000bf25270 */
[----:B------:R-:W-:Y:S01]  /*b5b0*/  IMAD.U32 R6, RZ, RZ, UR15 ;  /* 0x0000000fff067e24 */ /* 0x000fe2000f8e00ff */
[----:B------:R-:W-:Y:S01]  /*b5c0*/  UIMAD UR4, UR12, -0x60, URZ ;  /* 0xffffffa00c0478a4 */ /* 0x000fe2000f8e023f */
[----:B------:R-:W3:Y:S01]  /*b5d0*/  LDL R10, [R1+0x10] ;  /* 0x00001000010a7983 */ /* 0x000ee20000100800 */
[----:B------:R-:W-:Y:S02]  /*b5e0*/  UISETP.NE.AND UP0, UPT, UR34, URZ, UPT ;  /* 0x0000003f2200728c */ /* 0x000fe4000bf05270 */
[----:B------:R-:W-:Y:S01]  /*b5f0*/  PLOP3.LUT P1, PT, PT, PT, UP1, 0x80, 0x0 ;  /* 0x000000000000781c */ /* 0x000fe20003f2f018 */
[----:B------:R-:W0:Y:S01]  /*b600*/  LDGDEPBAR ;  /* 0x00000000000079af */ /* 0x000e220000000000 */
[----:B------:R-:W-:Y:S11]  /*b610*/  PLOP3.LUT P0, PT, PT, PT, UP1, 0x80, 0x0 ;  /* 0x000000000000781c */ /* 0x000ff60003f0f018 */
[----:B--2---:R-:W-:Y:S04]  /*b620*/  @P1 IMAD.HI.U32 R0, R2, c[0x0][0x2c8], RZ ;  /* 0x0000b20002001a27 */ /* 0x004fe800078e00ff */
[----:B------:R-:W-:Y:S01]  /*b630*/  IMAD.MOV.U32 R4, RZ, RZ, R2 ;  /* 0x000000ffff047224 */ /* 0x000fe200078e0002 */
[----:B------:R-:W-:Y:S01]  /*b640*/  @P0 SHF.R.U32.HI R4, RZ, c[0x0][0x2cc], R0 ;  /* 0x0000b300ff040a19 */ /* 0x000fe20000011600 */
[----:B------:R-:W-:Y:S01]  /*b650*/  IMAD.U32 R0, RZ, RZ, UR4 ;  /* 0x00000004ff007e24 */ /* 0x000fe2000f8e00ff */
[----:B------:R-:W-:Y:S03]  /*b660*/  PLOP3.LUT P0, PT, PT, PT, UP0, 0x40, 0x0 ;  /* 0x000000000000781c */ /* 0x000fe60003f0e808 */
[----:B------:R-:W1:Y:S01]  /*b670*/  SHFL.IDX PT, R3, R4, RZ, 0x1c1f ;  /* 0x001c1fff04037589 */ /* 0x000e6200000e0000 */
[----:B---3--:R-:W-:Y:S04]  /*b680*/  IADD3 R0, -R10, 0x1, R0 ;  /* 0x000000010a007810 */ /* 0x008fe80007ffe100 */
[----:B------:R-:W-:Y:S04]  /*b690*/  IADD3 R6, -R6, UR8, R0 ;  /* 0x0000000806067c10 */ /* 0x000fe8000fffe100 */
[C---:B------:R-:W-:Y:S02]  /*b6a0*/  IADD3 R5, R6.reuse, c[0x0][0x328], RZ ;  /* 0x0000ca0006057a10 */ /* 0x040fe40007ffe0ff */
[----:B------:R-:W-:Y:S03]  /*b6b0*/  IADD3 R6, R6, UR13, RZ ;  /* 0x0000000d06067c10 */ /* 0x000fe6000fffe0ff */
[--C-:B-1----:R-:W-:Y:S02]  /*b6c0*/  IMAD.IADD R2, R5, 0x1, R3.reuse ;  /* 0x0000000105027824 */ /* 0x102fe400078e0203 */
[----:B------:R-:W-:Y:S01]  /*b6d0*/  IMAD.IADD R0, R6, 0x1, R3 ;  /* 0x0000000106007824 */ /* 0x000fe200078e0203 */
[----:B------:R-:W-:-:S05]  /*b6e0*/  @P0 BRA `(.L_x_275) ;  /* 0x0000019000000947 */ /* 0x000fca0003800000 */
[----:B------:R-:W-:Y:S01]  /*b6f0*/  IMAD.U32 R7, RZ, RZ, UR15 ;  /* 0x0000000fff077e24 */ /* 0x000fe2000f8e00ff */
[----:B------:R-:W-:Y:S04]  /*b700*/  BSSY B0, `(.L_x_276) ;  /* 0x0000012000007945 */ /* 0x000fe80003800000 */
[----:B------:R-:W-:Y:S04]  /*b710*/  IADD3 R3, -R7, UR8, R3 ;  /* 0x0000000807037c10 */ /* 0x000fe8000fffe103 */
        /* <DEDUP_REMOVED lines=11> */
.L_x_277:
[----:B------:R-:W-:Y:S04]  /*b7d0*/  MOV R7, c[0x0][0x32c] ;  /* 0x0000cb0000077a02 */ /* 0x000fe80000000f00 */
[----:B------:R-:W-:Y:S11]  /*b7e0*/  ISETP.NE.AND P0, PT, R7, 0x1, PT ;  /* 0x000000010700780c */ /* 0x000ff60003f05270 */
[----:B------:R-:W-:Y:S02]  /*b7f0*/  @!UPT UIADD3 URZ, URZ, URZ, URZ ;  /* 0x0000003f3f3ff290 */ /* 0x000fe4000fffe03f */
[----:B------:R-:W-:Y:S05]  /*b800*/  @P0 IMAD.HI.U32 R7, R3, c[0x0][0x330], RZ ;  /* 0x0000cc0003070a27 */ /* 0x000fea00078e00ff */
[----:B------:R-:W-:Y:S02]  /*b810*/  @P0 SHF.R.U32.HI R3, RZ, c[0x0][0x334], R7 ;  /* 0x0000cd00ff030a19 */ /* 0x000fe40000011607 */
.L_x_278:
[----:B------:R-:W-:Y:S05]  /*b820*/  BSYNC B0 ;  /* 0x0000000000007941 */ /* 0x000fea0003800000 */
.L_x_276:
[----:B------:R-:W-:Y:S05]  /*b830*/  IADD3 R7, -R10, UR4, RZ ;  /* 0x000000040a077c10 */ /* 0x000fea000fffe1ff */
[----:B------:R-:W-:Y:S05]  /*b840*/  IMAD R3, R3, c[0x0][0x32c], R7 ;  /* 0x0000cb0003037a24 */ /* 0x000fea00078e0207 */
[----:B------:R-:W-:Y:S02]  /*b850*/  IADD3 R7, R3, c[0x0][0x32c], RZ ;  /* 0x0000cb0003077a10 */ /* 0x000fe40007ffe0ff */
[----:B------:R-:W-:Y:S02]  /*b860*/  IMNMX R0, R0, R3, !PT ;  /* 0x0000000300007217 */ /* 0x000fe40007800200 */
[----:B------:R-:W-:Y:S02]  /*b870*/  IMNMX R2, R2, R7, PT ;  /* 0x0000000702027217 */ /* 0x000fe40003800200 */
.L_x_275:
[----:B------:R-:W-:Y:S01]  /*b880*/  UISETP.GE.AND UP3, UPT, UR4, 0x1, UPT ;  /* 0x000000010400788c */ /* 0x000fe2000bf66270 */
[----:B------:R-:W1:Y:S01]  /*b890*/  SHFL.IDX PT, R3, R4, 0x1, 0x1c1f ;  /* 0x003c1f0004037f89 */ /* 0x000e6200000e0000 */
[----:B------:R-:W-:Y:S02]  /*b8a0*/  UISETP.GE.AND UP0, UPT, UR4, 0xa, UPT ;  /* 0x0000000a0400788c */ /* 0x000fe4000bf06270 */
[----:B------:R-:W-:Y:S02]  /*b8b0*/  UISETP.GE.AND UP2, UPT, UR4, 0x2, UPT ;  /* 0x000000020400788c */ /* 0x000fe4000bf46270 */
[----:B------:R-:W-:Y:S01]  /*b8c0*/  PLOP3.LUT P6, PT, PT, PT, UP3, 0x40, 0x0 ;  /* 0x000000000000781c */ /* 0x000fe20003fce838 */
[----:B------:R-:W-:Y:S01]  /*b8d0*/  UP2UR UR30, UPR, URZ, 0x1 ;  /* 0x000000013f1e7883 */ /* 0x000fe20008000000 */
[----:B------:R-:W-:Y:S01]  /*b8e0*/  PLOP3.LUT P1, PT, PT, PT, UP0, 0x40, 0x0 ;  /* 0x000000000000781c */ /* 0x000fe20003f2e808 */
[----:B------:R-:W-:Y:S01]  /*b8f0*/  UISETP.GE.AND UP0, UPT, UR4, 0x11, UPT ;  /* 0x000000110400788c */ /* 0x000fe2000bf06270 */
[----:B------:R-:W-:Y:S01]  /*b900*/  ISETP.GT.AND P6, PT, R0, RZ, P6 ;  /* 0x000000ff0000720c */ /* 0x000fe200037c4270 */
[----:B------:R-:W-:Y:S01]  /*b910*/  UISETP.GE.AND UP1, UPT, UR4, 0x9, UPT ;  /* 0x000000090400788c */ /* 0x000fe2000bf26270 */
[----:B------:R-:W-:Y:S01]  /*b920*/  PLOP3.LUT P5, PT, PT, PT, UP2, 0x40, 0x0 ;  /* 0x000000000000781c */ /* 0x000fe20003fae828 */
[----:B------:R-:W-:Y:S01]  /*b930*/  UP2UR UR29, UPR, URZ, 0x1 ;  /* 0x000000013f1d7883 */ /* 0x000fe20008000000 */
[----:B------:R-:W-:Y:S01]  /*b940*/  ISETP.LT.OR P6, PT, R2, 0x1, P6 ;  /* 0x000000010200780c */ /* 0x000fe200037c1670 */
[----:B------:R-:W-:Y:S01]  /*b950*/  UISETP.GE.AND UP4, UPT, UR4, 0x4a, UPT ;  /* 0x0000004a0400788c */ /* 0x000fe2000bf86270 */
[----:B------:R-:W-:Y:S01]  /*b960*/  PLOP3.LUT P0, PT, PT, PT, UP0, 0x40, 0x0 ;  /* 0x000000000000781c */ /* 0x000fe20003f0e808 */
[----:B------:R-:W-:Y:S01]  /*b970*/  UISETP.GE.AND UP0, UPT, UR4, 0x12, UPT ;  /* 0x000000120400788c */ /* 0x000fe2000bf06270 */
[----:B------:R-:W-:Y:S01]  /*b980*/  ISETP.GT.AND P5, PT, R0, 0x1, P5 ;  /* 0x000000010000780c */ /* 0x000fe20002fa4270 */
[----:B------:R-:W-:Y:S01]  /*b990*/  UISETP.GE.AND UP6, UPT, UR4, 0x42, UPT ;  /* 0x000000420400788c */ /* 0x000fe2000bfc6270 */
[----:B------:R-:W-:Y:S01]  /*b9a0*/  PLOP3.LUT P2, PT, PT, PT, UP1, 0x40, 0x0 ;  /* 0x000000000000781c */ /* 0x000fe20003f4e818 */
[----:B------:R-:W-:Y:S01]  /*b9b0*/  UP2UR UR28, UPR, URZ, 0x1 ;  /* 0x000000013f1c7883 */ /* 0x000fe20008000000 */
[----:B------:R-:W-:Y:S01]  /*b9c0*/  FSEL R12, R190, -INF , !P6 ;  /* 0xff800000be0c7808 */ /* 0x000fe20007000000 */
[----:B------:R-:W-:Y:S01]  /*b9d0*/  UISETP.GE.AND UP5, UPT, UR4, 0x49, UPT ;  /* 0x000000490400788c */ /* 0x000fe2000bfa6270 */
[----:B------:R-:W-:Y:S01]  /*b9e0*/  PLOP3.LUT P6, PT, PT, PT, UP0, 0x40, 0x0 ;  /* 0x000000000000781c */ /* 0x000fe20003fce808 */
[----:B------:R-:W-:Y:S01]  /*b9f0*/  UISETP.GE.AND UP0, UPT, UR4, 0x19, UPT ;  /* 0x000000190400788c */ /* 0x000fe2000bf06270 */
[----:B------:R-:W-:Y:S01]  /*ba00*/  ISETP.LT.OR P5, PT, R2, 0x2, P5 ;  /* 0x000000020200780c */ /* 0x000fe20002fa1670 */
[----:B------:R-:W-:Y:S01]  /*ba10*/  UP2UR UR37, UPR, URZ, 0x40 ;  /* 0x000000403f257883 */ /* 0x000fe20008000000 */
[----:B------:R-:W-:Y:S01]  /*ba20*/  ISETP.GT.AND P2, PT, R0, 0x8, P2 ;  /* 0x000000080000780c */ /* 0x000fe20001744270 */
[----:B------:R-:W-:Y:S01]  /*ba30*/  UP2UR UR27, UPR, URZ, 0x1 ;  /* 0x000000013f1b7883 */ /* 0x000fe20008000000 */
[----:B------:R-:W-:Y:S01]  /*ba40*/  FSEL R20, R189, -INF , !P5 ;  /* 0xff800000bd147808 */ /* 0x000fe20006800000 */
[----:B------:R-:W-:Y:S01]  /*ba50*/  UP2UR UR33, UPR, URZ, 0x8 ;  /* 0x000000083f217883 */ /* 0x000fe20008000000 */
        /* <DEDUP_REMOVED lines=11> */
[----:B------:R-:W-:Y:S01]  /*bb10*/  UISETP.GE.AND UP3, UPT, UR4, 0x51, UPT ;  /* 0x000000510400788c */ /* 0x000fe2000bf66270 */
[----:B------:R-:W-:Y:S01]  /*bb20*/  ISETP.GT.AND P0, PT, R0, 0x10, P0 ;  /* 0x000000100000780c */ /* 0x000fe20000704270 */
[----:B------:R-:W-:Y:S01]  /*bb30*/  UP2UR UR25, UPR, URZ, 0x1 ;  /* 0x000000013f197883 */ /* 0x000fe20008000000 */
[----:B------:R-:W-:Y:S01]  /*bb40*/  FSEL R24, R169, -INF , !P1 ;  /* 0xff800000a9187808 */ /* 0x000fe20004800000 */
[----:B------:R-:W-:Y:S01]  /*bb50*/  UISETP.GE.AND UP2, UPT, UR4, 0x52, UPT ;  /* 0x000000520400788c */ /* 0x000fe2000bf46270 */
[----:B------:R-:W-:Y:S01]  /*bb60*/  PLOP3.LUT P1, PT, PT, PT, UP0, 0x40, 0x0 ;  /* 0x000000000000781c */ /* 0x000fe20003f2e808 */
[----:B------:R-:W-:Y:S01]  /*bb70*/  UISETP.GE.AND UP0, UPT, UR4, 0x22, UPT ;  /* 0x000000220400788c */ /* 0x000fe2000bf06270 */
[----:B------:R-:W-:Y:S01]  /*bb80*/  ISETP.LT.OR P0, PT, R2, 0x11, P0 ;  /* 0x000000110200780c */ /* 0x000fe20000701670 */
[----:B------:R-:W-:Y:S01]  /*bb90*/  UISETP.GE.AND UP1, UPT, UR4, 0x59, UPT ;  /* 0x000000590400788c */ /* 0x000fe2000bf26270 */
[----:B------:R-:W-:Y:S01]  /*bba0*/  ISETP.GT.AND P6, PT, R0, 0x11, P6 ;  /* 0x000000110000780c */ /* 0x000fe200037c4270 */
[----:B------:R-:W-:Y:S01]  /*bbb0*/  UP2UR UR24, UPR, URZ, 0x1 ;  /* 0x000000013f187883 */ /* 0x000fe20008000000 */
[----:B------:R-:W-:Y:S02]  /*bbc0*/  FSEL R25, R17, -INF , !P0 ;  /* 0xff80000011197808 */ /* 0x000fe40004000000 */
[----:B------:R-:W-:Y:S01]  /*bbd0*/  PLOP3.LUT P0, PT, PT, PT, UP0, 0x40, 0x0 ;  /* 0x000000000000781c */ /* 0x000fe20003f0e808 */
[----:B------:R-:W-:Y:S01]  /*bbe0*/  UISETP.GE.AND UP0, UPT, UR4, 0x29, UPT ;  /* 0x000000290400788c */ /* 0x000fe2000bf06270 */
[----:B------:R-:W-:Y:S02]  /*bbf0*/  ISETP.LT.OR P6, PT, R2, 0x12, P6 ;  /* 0x000000120200780c */ /* 0x000fe400037c1670 */
        /* <DEDUP_REMOVED lines=30> */
[C---:B------:R-:W-:Y:S01]  /*bde0*/  ISETP.GT.AND P0, PT, R0.reuse, 0x38, P0 ;  /* 0x000000380000780c */ /* 0x040fe20000704270 */
[----:B------:R-:W-:Y:S01]  /*bdf0*/  UP2UR UR18, UPR, URZ, 0x1 ;  /* 0x000000013f127883 */ /* 0x000fe20008000000 */
[C---:B------:R-:W-:Y:S02]  /*be00*/  ISETP.GT.AND P5, PT, R0.reuse, 0x29, P5 ;  /* 0x000000290000780c */ /* 0x040fe40002fa4270 */
[C---:B------:R-:W-:Y:S02]  /*be10*/  ISETP.GT.AND P2, PT, R0.reuse, 0x30, P2 ;  /* 0x000000300000780c */ /* 0x040fe40001744270 */
[----:B------:R-:W-:Y:S02]  /*be20*/  ISETP.GT.AND P1, PT, R0, 0x31, P1 ;  /* 0x000000310000780c */ /* 0x000fe40000f24270 */
[C---:B------:R-:W-:Y:S02]  /*be30*/  ISETP.LT.OR P0, PT, R2.reuse, 0x39, P0 ;  /* 0x000000390200780c */ /* 0x040fe40000701670 */
[----:B------:R-:W-:Y:S02]  /*be40*/  FSEL R176, R15, -INF , !P6 ;  /* 0xff8000000fb07808 */ /* 0x000fe40007000000 */
[----:B------:R-:W-:Y:S01]  /*be50*/  PLOP3.LUT P6, PT, PT, PT, UP0, 0x40, 0x0 ;  /* 0x000000000000781c */ /* 0x000fe20003fce808 */
[----:B------:R-:W-:Y:S01]  /*be60*/  UISETP.GE.AND UP0, UPT, UR4, 0x41, UPT ;  /* 0x000000410400788c */ /* 0x000fe2000bf06270 */
[C---:B------:R-:W-:Y:S02]  /*be70*/  ISETP.LT.OR P5, PT, R2.reuse, 0x2a, P5 ;  /* 0x0000002a0200780c */ /* 0x040fe40002fa1670 */
[C---:B------:R-:W-:Y:S01]  /*be80*/  ISETP.LT.OR P2, PT, R2.reuse, 0x31, P2 ;  /* 0x000000310200780c */ /* 0x040fe20001741670 */
[----:B------:R-:W-:Y:S01]  /*be90*/  UP2UR UR17, UPR, URZ, 0x1 ;  /* 0x000000013f117883 */ /* 0x000fe20008000000 */
[----:B------:R-:W-:Y:S02]  /*bea0*/  ISETP.LT.OR P1, PT, R2, 0x32, P1 ;  /* 0x000000320200780c */ /* 0x000fe40000f21670 */
[----:B------:R-:W-:Y:S02]  /*beb0*/  FSEL R196, R64, -INF , !P0 ;  /* 0xff80000040c47808 */ /* 0x000fe40004000000 */
[----:B------:R-:W-:Y:S02]  /*bec0*/  PLOP3.LUT P0, PT, PT, PT, UP4, 0x40, 0x0 ;  /* 0x000000000000781c */ /* 0x000fe40003f0e848 */
[----:B------:R-:W-:Y:S02]  /*bed0*/  FSEL R177, R49, -INF , !P5 ;  /* 0xff80000031b17808 */ /* 0x000fe40006800000 */
[----:B------:R-:W-:Y:S01]  /*bee0*/  PLOP3.LUT P5, PT, PT, PT, UP0, 0x40, 0x0 ;  /* 0x000000000000781c */ /* 0x000fe20003fae808 */
[----:B------:R-:W-:Y:S01]  /*bef0*/  UISETP.GE.AND UP0, UPT, UR4, 0x5a, UPT ;  /* 0x0000005a0400788c */ /* 0x000fe2000bf06270 */
[----:B------:R-:W-:Y:S02]  /*bf00*/  FSEL R179, R52, -INF , !P2 ;  /* 0xff80000034b37808 */ /* 0x000fe40005000000 */
[----:B------:R-:W-:Y:S01]  /*bf10*/  PLOP3.LUT P2, PT, PT, PT, UP6, 0x40, 0x0 ;  /* 0x000000000000781c */ /* 0x000fe20003f4e868 */
[----:B------:R-:W-:Y:S01]  /*bf20*/  UISETP.NE.AND UP6, UPT, UR34, URZ, UPT ;  /* 0x0000003f2200728c */ /* 0x000fe2000bfc5270 */
[----:B------:R-:W-:Y:S02]  /*bf30*/  FSEL R189, R53, -INF , !P1 ;  /* 0xff80000035bd7808 */ /* 0x000fe40004800000 */
[----:B------:R-:W-:Y:S02]  /*bf40*/  PLOP3.LUT P1, PT, PT, PT, UP5, 0x40, 0x0 ;  /* 0x000000000000781c */ /* 0x000fe40003f2e858 */
[C---:B------:R-:W-:Y:S02]  /*bf50*/  ISETP.GT.AND P0, PT, R0.reuse, 0x49, P0 ;  /* 0x000000490000780c */ /* 0x040fe40000704270 */
[C---:B------:R-:W-:Y:S02]  /*bf60*/  ISETP.GT.AND P6, PT, R0.reuse, 0x39, P6 ;  /* 0x000000390000780c */ /* 0x040fe400037c4270 */
[C---:B------:R-:W-:Y:S02]  /*bf70*/  ISETP.GT.AND P5, PT, R0.reuse, 0x40, P5 ;  /* 0x000000400000780c */ /* 0x040fe40002fa4270 */
[C---:B------:R-:W-:Y:S02]  /*bf80*/  ISETP.GT.AND P2, PT, R0.reuse, 0x41, P2 ;  /* 0x000000410000780c */ /* 0x040fe40001744270 */
[----:B------:R-:W-:Y:S02]  /*bf90*/  ISETP.GT.AND P1, PT, R0, 0x48, P1 ;  /* 0x000000480000780c */ /* 0x000fe40000f24270 */
[C---:B------:R-:W-:Y:S02]  /*bfa0*/  ISETP.LT.OR P0, PT, R2.reuse, 0x4a, P0 ;  /* 0x0000004a0200780c */ /* 0x040fe40000701670 */
[C---:B------:R-:W-:Y:S02]  /*bfb0*/  ISETP.LT.OR P6, PT, R2.reuse, 0x3a, P6 ;  /* 0x0000003a0200780c */ /* 0x040fe400037c1670 */
[C---:B------:R-:W-:Y:S02]  /*bfc0*/  ISETP.LT.OR P5, PT, R2.reuse, 0x41, P5 ;  /* 0x000000410200780c */ /* 0x040fe40002fa1670 */
[C---:B------:R-:W-:Y:S02]  /*bfd0*/  ISETP.LT.OR P2, PT, R2.reuse, 0x42, P2 ;  /* 0x000000420200780c */ /* 0x040fe40001741670 */
[----:B------:R-:W-:Y:S02]  /*bfe0*/  ISETP.LT.OR P1, PT, R2, 0x49, P1 ;  /* 0x000000490200780c */ /* 0x000fe40000f21670 */
[----:B------:R-:W-:Y:S02]  /*bff0*/  FSEL R237, R81, -INF , !P0 ;  /* 0xff80000051ed7808 */ /* 0x000fe40004000000 */
[----:B------:R-:W-:Y:S01]  /*c000*/  PLOP3.LUT P0, PT, PT, PT, UP6, 0x40, 0x0 ;  /* 0x000000000000781c */ /* 0x000fe20003f0e868 */
[----:B------:R-:W-:Y:S01]  /*c010*/  UISETP.NE.AND UP6, UPT, UR37, URZ, UPT ;  /* 0x0000003f2500728c */ /* 0x000fe2000bfc5270 */
[----:B------:R-:W-:Y:S02]  /*c020*/  FSEL R197, R65, -INF , !P6 ;  /* 0xff80000041c57808 */ /* 0x000fe40007000000 */
[----:B------:R-:W-:Y:S02]  /*c030*/  PLOP3.LUT P6, PT, PT, PT, UP3, 0x40, 0x0 ;  /* 0x000000000000781c */ /* 0x000fe40003fce838 */
[----:B------:R-:W-:Y:S02]  /*c040*/  FSEL R198, R68, -INF , !P5 ;  /* 0xff80000044c67808 */ /* 0x000fe40006800000 */
[----:B------:R-:W-:Y:S02]  /*c050*/  PLOP3.LUT P5, PT, PT, PT, UP2, 0x40, 0x0 ;  /* 0x000000000000781c */ /* 0x000fe40003fae828 */
[----:B------:R-:W-:Y:S02]  /*c060*/  FSEL R233, R69, -INF , !P2 ;  /* 0xff80000045e97808 */ /* 0x000fe40005000000 */
[----:B------:R-:W-:Y:S02]  /*c070*/  PLOP3.LUT P2, PT, PT, PT, UP1, 0x40, 0x0 ;  /* 0x000000000000781c */ /* 0x000fe40003f4e818 */
[----:B------:R-:W-:Y:S02]  /*c080*/  FSEL R236, R80, -INF , !P1 ;  /* 0xff80000050ec7808 */ /* 0x000fe40004800000 */
[----:B------:R-:W-:Y:S02]  /*c090*/  PLOP3.LUT P1, PT, PT, PT, UP0, 0x40, 0x0 ;  /* 0x000000000000781c */ /* 0x000fe40003f2e808 */
[C---:B------:R-:W-:Y:S02]  /*c0a0*/  ISETP.GT.AND P6, PT, R0.reuse, 0x50, P6 ;  /* 0x000000500000780c */ /* 0x040fe400037c4270 */
[C---:B------:R-:W-:Y:S02]  /*c0b0*/  ISETP.GT.AND P5, PT, R0.reuse, 0x51, P5 ;  /* 0x000000510000780c */ /* 0x040fe40002fa4270 */
[C---:B------:R-:W-:Y:S02]  /*c0c0*/  ISETP.GT.AND P2, PT, R0.reuse, 0x58, P2 ;  /* 0x000000580000780c */ /* 0x040fe40001744270 */
[----:B------:R-:W-:Y:S01]  /*c0d0*/  ISETP.GT.AND P1, PT, R0, 0x59, P1 ;  /* 0x000000590000780c */ /* 0x000fe20000f24270 */
[--C-:B-1----:R-:W-:Y:S01]  /*c0e0*/  IMAD.IADD R0, R6, 0x1, R3.reuse ;  /* 0x0000000106007824 */ /* 0x102fe200078e0203 */
[C---:B------:R-:W-:Y:S02]  /*c0f0*/  ISETP.LT.OR P6, PT, R2.reuse, 0x51, P6 ;  /* 0x000000510200780c */ /* 0x040fe400037c1670 */
[C---:B------:R-:W-:Y:S02]  /*c100*/  ISETP.LT.OR P5, PT, R2.reuse, 0x52, P5 ;  /* 0x000000520200780c */ /* 0x040fe40002fa1670 */
[C---:B------:R-:W-:Y:S02]  /*c110*/  ISETP.LT.OR P2, PT, R2.reuse, 0x59, P2 ;  /* 0x000000590200780c */ /* 0x040fe40001741670 */
[----:B------:R-:W-:Y:S01]  /*c120*/  ISETP.LT.OR P1, PT, R2, 0x5a, P1 ;  /* 0x0000005a0200780c */ /* 0x000fe20000f21670 */
[----:B------:R-:W-:Y:S01]  /*c130*/  IMAD.IADD R2, R5, 0x1, R3 ;  /* 0x0000000105027824 */ /* 0x000fe200078e0203 */
[----:B------:R-:W-:Y:S02]  /*c140*/  FSEL R240, R84, -INF , !P6 ;  /* 0xff80000054f07808 */ /* 0x000fe40007000000 */
[----:B------:R-:W-:Y:S02]  /*c150*/  FSEL R246, R85, -INF , !P5 ;  /* 0xff80000055f67808 */ /* 0x000fe40006800000 */
[----:B------:R-:W-:Y:S02]  /*c160*/  FSEL R250, R96, -INF , !P2 ;  /* 0xff80000060fa7808 */ /* 0x000fe40005000000 */
[----:B------:R-:W-:Y:S01]  /*c170*/  FSEL R252, R97, -INF , !P1 ;  /* 0xff80000061fc7808 */ /* 0x000fe20004800000 */
        /* <DEDUP_REMOVED lines=15> */
.L_x_281:
[----:B------:R-:W-:Y:S04]  /*c270*/  MOV R2, c[0x0][0x32c] ;  /* 0x0000cb0000027a02 */ /* 0x000fe80000000f00 */
[----:B------:R-:W-:Y:S11]  /*c280*/  ISETP.NE.AND P0, PT, R2, 0x1, PT ;  /* 0x000000010200780c */ /* 0x000ff60003f05270 */
[----:B------:R-:W-:Y:S02]  /*c290*/  @!UPT UIADD3 URZ, URZ, URZ, URZ ;  /* 0x0000003f3f3ff290 */ /* 0x000fe4000fffe03f */
[----:B------:R-:W-:Y:S05]  /*c2a0*/  @P0 IMAD.HI.U32 R2, R0, c[0x0][0x330], RZ ;  /* 0x0000cc0000020a27 */ /* 0x000fea00078e00ff */
[----:B------:R-:W-:Y:S02]  /*c2b0*/  @P0 SHF.R.U32.HI R0, RZ, c[0x0][0x334], R2 ;  /* 0x0000cd00ff000a19 */ /* 0x000fe40000011602 */
.L_x_282:
[----:B------:R-:W-:Y:S05]  /*c2c0*/  BSYNC B0 ;  /* 0x0000000000007941 */ /* 0x000fea0003800000 */
.L_x_280:
[----:B------:R-:W-:Y:S02]  /*c2d0*/  IMAD.U32 R2, RZ, RZ, UR4 ;  /* 0x00000004ff027e24 */ /* 0x000fe4000f8e00ff */
[----:B------:R-:W-:Y:S03]  /*c2e0*/  IMAD.U32 R7, RZ, RZ, UR15 ;  /* 0x0000000fff077e24 */ /* 0x000fe6000f8e00ff */
[----:B------:R-:W-:Y:S04]  /*c2f0*/  IADD3 R2, -R10, 0x1, R2 ;  /* 0x000000010a027810 */ /* 0x000fe80007ffe102 */
[----:B------:R-:W-:Y:S02]  /*c300*/  IADD3 R8, R2, -0x1, RZ ;  /* 0xffffffff02087810 */ /* 0x000fe40007ffe0ff */
[----:B------:R-:W-:Y:S03]  /*c310*/  IADD3 R2, -R7, UR8, R2 ;  /* 0x0000000807027c10 */ /* 0x000fe6000fffe102 */
[----:B------:R-:W-:Y:S01]  /*c320*/  IMAD R0, R0, c[0x0][0x32c], R8 ;  /* 0x0000cb0000007a24 */ /* 0x000fe200078e0208 */
[C-C-:B------:R-:W-:Y:S02]  /*c330*/  IADD3 R7, R3.reuse, UR13, R2.reuse ;  /* 0x0000000d03077c10 */ /* 0x140fe4000fffe002 */
[----:B------:R-:W-:Y:S02]  /*c340*/  IADD3 R3, R3, c[0x0][0x328], R2 ;  /* 0x0000ca0003037a10 */ /* 0x000fe40007ffe002 */
[----:B------:R-:W-:Y:S02]  /*c350*/  IADD3 R2, R0, c[0x0][0x32c], RZ ;  /* 0x0000cb0000027a10 */ /* 0x000fe40007ffe0ff */
[----:B------:R-:W-:Y:S02]  /*c360*/  IMNMX R0, R7, R0, !PT ;  /* 0x0000000007007217 */ /* 0x000fe40007800200 */
[----:B------:R-:W-:Y:S02]  /*c370*/  IMNMX R2, R3, R2, PT ;  /* 0x0000000203027217 */ /* 0x000fe40003800200 */
.L_x_279:
[----:B------:R-:W-:Y:S01]  /*c380*/  UP2UR UR40, UPR, URZ, 0x8 ;  /* 0x000000083f287883 */ /* 0x000fe20008000000 */
[----:B------:R-:W1:Y:S01]  /*c390*/  SHFL.IDX PT, R3, R4, 0x2, 0x1c1f ;  /* 0x005c1f0004037f89 */ /* 0x000e6200000e0000 */
[----:B------:R-:W-:Y:S01]  /*c3a0*/  UISETP.NE.AND UP3, UPT, UR29, URZ, UPT ;  /* 0x0000003f1d00728c */ /* 0x000fe2000bf65270 */
[----:B------:R-:W-:Y:S01]  /*c3b0*/  IMAD.U32 R7, RZ, RZ, UR4 ;  /* 0x00000004ff077e24 */ /* 0x000fe2000f8e00ff */
[----:B------:R-:W-:Y:S01]  /*c3c0*/  UP2UR UR42, UPR, URZ, 0x20 ;  /* 0x000000203f2a7883 */ /* 0x000fe20008000000 */
[----:B------:R-:W-:Y:S01]  /*c3d0*/  IMAD.U32 R8, RZ, RZ, UR15 ;  /* 0x0000000fff087e24 */ /* 0x000fe2000f8e00ff */
[----:B------:R-:W-:Y:S02]  /*c3e0*/  UISETP.NE.AND UP5, UPT, UR33, URZ, UPT ;  /* 0x0000003f2100728c */ /* 0x000fe4000bfa5270 */
[----:B------:R-:W-:Y:S01]  /*c3f0*/  PLOP3.LUT P0, PT, PT, PT, UP3, 0x40, 0x0 ;  /* 0x000000000000781c */ /* 0x000fe20003f0e838 */
[----:B------:R-:W-:Y:S01]  /*c400*/  UP2UR UR39, UPR, URZ, 0x4 ;  /* 0x000000043f277883 */ /* 0x000fe20008000000 */
[----:B------:R-:W-:Y:S01]  /*c410*/  IADD3 R7, -R10, 0x1, R7 ;  /* 0x000000010a077810 */ /* 0x000fe20007ffe107 */
[----:B------:R-:W-:Y:S01]  /*c420*/  UISETP.NE.AND UP2, UPT, UR30, URZ, UPT ;  /* 0x0000003f1e00728c */ /* 0x000fe2000bf45270 */
[----:B------:R-:W-:Y:S01]  /*c430*/  PLOP3.LUT P6, PT, PT, PT, UP5, 0x40, 0x0 ;  /* 0x000000000000781c */ /* 0x000fe20003fce858 */
[----:B------:R-:W-:Y:S01]  /*c440*/  UP2UR UR38, UPR, URZ, 0x2 ;  /* 0x000000023f267883 */ /* 0x000fe20008000000 */
[C---:B------:R-:W-:Y:S01]  /*c450*/  ISETP.GT.AND P0, PT, R0.reuse, 0x10, P0 ;  /* 0x000000100000780c */ /* 0x040fe20000704270 */
[----:B------:R-:W-:Y:S01]  /*c460*/  UISETP.NE.AND UP1, UPT, UR32, URZ, UPT ;  /* 0x0000003f2000728c */ /* 0x000fe2000bf25270 */
[----:B------:R-:W-:Y:S01]  /*c470*/  ISETP.GT.AND P6, PT, R0, RZ, P6 ;  /* 0x000000ff0000720c */ /* 0x000fe200037c4270 */
[----:B------:R-:W-:Y:S01]  /*c480*/  UP2UR UR37, UPR, URZ, 0x1 ;  /* 0x000000013f257883 */ /* 0x000fe20008000000 */
[----:B------:R-:W-:Y:S01]  /*c490*/  PLOP3.LUT P1, PT, PT, PT, UP2, 0x40, 0x0 ;  /* 0x000000000000781c */ /* 0x000fe20003f2e828 */
[----:B------:R-:W-:Y:S01]  /*c4a0*/  UISETP.NE.AND UP0, UPT, UR31, URZ, UPT ;  /* 0x0000003f1f00728c */ /* 0x000fe2000bf05270 */
[----:B------:R-:W-:Y:S01]  /*c4b0*/  ISETP.LT.OR P0, PT, R2, 0x11, P0 ;  /* 0x000000110200780c */ /* 0x000fe20000701670 */
[----:B------:R-:W-:Y:S01]  /*c4c0*/  UISETP.NE.AND UP2, UPT, UR24, URZ, UPT ;  /* 0x0000003f1800728c */ /* 0x000fe2000bf45270 */
[----:B------:R-:W-:Y:S01]  /*c4d0*/  PLOP3.LUT P5, PT, PT, PT, UP1, 0x40, 0x0 ;  /* 0x000000000000781c */ /* 0x000fe20003fae818 */
[----:B------:R-:W-:Y:S01]  /*c4e0*/  UP2UR UR41, UPR, URZ, 0x10 ;  /* 0x000000103f297883 */ /* 0x000fe20008000000 */
[C---:B------:R-:W-:Y:S01]  /*c4f0*/  ISETP.GT.AND P1, PT, R0.reuse, 0x9, P1 ;  /* 0x000000090000780c */ /* 0x040fe20000f24270 */
[----:B------:R-:W-:Y:S01]  /*c500*/  UISETP.NE.AND UP4, UPT, UR28, URZ, UPT ;  /* 0x0000003f1c00728c */ /* 0x000fe2000bf85270 */
[----:B------:R-:W-:Y:S01]  /*c510*/  PLOP3.LUT P2, PT, PT, PT, UP0, 0x40, 0x0 ;  /* 0x000000000000781c */ /* 0x000fe20003f4e808 */
[----:B------:R-:W-:Y:S01]  /*c520*/  UISETP.NE.AND UP1, UPT, UR27, URZ, UPT ;  /* 0x0000003f1b00728c */ /* 0x000fe2000bf25270 */
[C---:B------:R-:W-:Y:S01]  /*c530*/  ISETP.GT.AND P5, PT, R0.reuse, 0x1, P5 ;  /* 0x000000010000780c */ /* 0x040fe20002fa4270 */
[----:B------:R-:W-:Y:S01]  /*c540*/  UISETP.NE.AND UP0, UPT, UR26, URZ, UPT ;  /* 0x0000003f1a00728c */ /* 0x000fe2000bf05270 */
[----:B------:R-:W-:Y:S01]  /*c550*/  ISETP.GT.AND P2, PT, R0, 0x8, P2 ;  /* 0x000000080000780c */ /* 0x000fe20001744270 */
[----:B------:R-:W-:Y:S01]  /*c560*/  UISETP.NE.AND UP3, UPT, UR25, URZ, UPT ;  /* 0x0000003f1900728c */ /* 0x000fe2000bf65270 */
[C---:B------:R-:W-:Y:S01]  /*c570*/  ISETP.LT.OR P6, PT, R2.reuse, 0x1, P6 ;  /* 0x000000010200780c */ /* 0x040fe200037c1670 */
[----:B------:R-:W-:Y:S01]  /*c580*/  UISETP.NE.AND UP5, UPT, UR42, URZ, UPT ;  /* 0x0000003f2a00728c */ /* 0x000fe2000bfa5270 */
[C---:B------:R-:W-:Y:S02]  /*c590*/  ISETP.LT.OR P5, PT, R2.reuse, 0x2, P5 ;  /* 0x000000020200780c */ /* 0x040fe40002fa1670 */
[C---:B------:R-:W-:Y:S02]  /*c5a0*/  ISETP.LT.OR P2, PT, R2.reuse, 0x9, P2 ;  /* 0x000000090200780c */ /* 0x040fe40001741670 */
[----:B------:R-:W-:Y:S02]  /*c5b0*/  ISETP.LT.OR P1, PT, R2, 0xa, P1 ;  /* 0x0000000a0200780c */ /* 0x000fe40000f21670 */
[----:B------:R-:W-:Y:S02]  /*c5c0*/  FSEL R26, R182, -INF , !P0 ;  /* 0xff800000b61a7808 */ /* 0x000fe40004000000 */
[----:B------:R-:W-:Y:S01]  /*c5d0*/  PLOP3.LUT P0, PT, PT, PT, UP2, 0x40, 0x0 ;  /* 0x000000000000781c */ /* 0x000fe20003f0e828 */
[----:B------:R-:W-:Y:S01]  /*c5e0*/  UISETP.NE.AND UP2, UPT, UR19, URZ, UPT ;  /* 0x0000003f1300728c */ /* 0x000fe2000bf45270 */
        /* <DEDUP_REMOVED lines=48> */
[----:B------:R-:W-:Y:S02]  /*c8f0*/  PLOP3.LUT P0, PT, PT, PT, UP4, 0x40, 0x0 ;  /* 0x000000000000781c */ /* 0x000fe40003f0e848 */
[----:B------:R-:W-:Y:S02]  /*c900*/  FSEL R174, R50, -INF , !P6 ;  /* 0xff80000032ae7808 */ /* 0x000fe40007000000 */
[----:B------:R-:W-:Y:S01]  /*c910*/  PLOP3.LUT P6, PT, PT, PT, UP1, 0x40, 0x0 ;  /* 0x000000000000781c */ /* 0x000fe20003fce818 */
[----:B------:R-:W-:Y:S01]  /*c920*/  UISETP.NE.AND UP1, UPT, UR38, URZ, UPT ;  /* 0x0000003f2600728c */ /* 0x000fe2000bf25270 */
[----:B------:R-:W-:Y:S02]  /*c930*/  FSEL R175, R51, -INF , !P5 ;  /* 0xff80000033af7808 */ /* 0x000fe40006800000 */
[----:B------:R-:W-:Y:S01]  /*c940*/  PLOP3.LUT P5, PT, PT, PT, UP0, 0x40, 0x0 ;  /* 0x000000000000781c */ /* 0x000fe20003fae808 */
[----:B------:R-:W-:Y:S01]  /*c950*/  UISETP.NE.AND UP0, UPT, UR37, URZ, UPT ;  /* 0x0000003f2500728c */ /* 0x000fe2000bf05270 */
[----:B------:R-:W-:Y:S01]  /*c960*/  FSEL R180, R54, -INF , !P2 ;  /* 0xff80000036b47808 */ /* 0x000fe20005000000 */
[----:B------:R-:W-:Y:S01]  /*c970*/  UP2UR UR37, UPR, URZ, 0x40 ;  /* 0x000000403f257883 */ /* 0x000fe20008000000 */
        /* <DEDUP_REMOVED lines=28> */
[----:B------:R-:W-:Y:S02]  /*cb40*/  ISETP.GT.AND P1, PT, R0, 0x59, P1 ;  /* 0x000000590000780c */ /* 0x000fe40000f24270 */
[----:B------:R-:W-:Y:S02]  /*cb50*/  IADD3 R0, -R8, UR8, R7 ;  /* 0x0000000808007c10 */ /* 0x000fe4000fffe107 */
[C---:B------:R-:W-:Y:S02]  /*cb60*/  ISETP.LT.OR P6, PT, R2.reuse, 0x51, P6 ;  /* 0x000000510200780c */ /* 0x040fe400037c1670 */
[C---:B------:R-:W-:Y:S02]  /*cb70*/  ISETP.LT.OR P5, PT, R2.reuse, 0x52, P5 ;  /* 0x000000520200780c */ /* 0x040fe40002fa1670 */
[C---:B------:R-:W-:Y:S02]  /*cb80*/  ISETP.LT.OR P2, PT, R2.reuse, 0x59, P2 ;  /* 0x000000590200780c */ /* 0x040fe40001741670 */
[----:B------:R-:W-:Y:S02]  /*cb90*/  ISETP.LT.OR P1, PT, R2, 0x5a, P1 ;  /* 0x0000005a0200780c */ /* 0x000fe40000f21670 */
[C---:B------:R-:W-:Y:S02]  /*cba0*/  IADD3 R2, R0.reuse, c[0x0][0x328], RZ ;  /* 0x0000ca0000027a10 */ /* 0x040fe40007ffe0ff */
[----:B------:R-:W-:Y:S02]  /*cbb0*/  IADD3 R0, R0, UR13, RZ ;  /* 0x0000000d00007c10 */ /* 0x000fe4000fffe0ff */
[----:B------:R-:W-:Y:S01]  /*cbc0*/  FSEL R238, R86, -INF , !P6 ;  /* 0xff80000056ee7808 */ /* 0x000fe20007000000 */
[--C-:B-1----:R-:W-:Y:S01]  /*cbd0*/  IMAD.IADD R2, R2, 0x1, R3.reuse ;  /* 0x0000000102027824 */ /* 0x102fe200078e0203 */
[----:B------:R-:W-:Y:S01]  /*cbe0*/  FSEL R242, R87, -INF , !P5 ;  /* 0xff80000057f27808 */ /* 0x000fe20006800000 */
[----:B------:R-:W-:Y:S01]  /*cbf0*/  IMAD.IADD R0, R0, 0x1, R3 ;  /* 0x0000000100007824 */ /* 0x000fe200078e0203 */
        /* <DEDUP_REMOVED lines=17> */
.L_x_285:
[----:B------:R-:W-:Y:S04]  /*cd10*/  MOV R7, c[0x0][0x32c] ;  /* 0x0000cb0000077a02 */ /* 0x000fe80000000f00 */
[----:B------:R-:W-:Y:S11]  /*cd20*/  ISETP.NE.AND P0, PT, R7, 0x1, PT ;  /* 0x000000010700780c */ /* 0x000ff60003f05270 */
[----:B------:R-:W-:Y:S02]  /*cd30*/  @!UPT UIADD3 URZ, URZ, URZ, URZ ;  /* 0x0000003f3f3ff290 */ /* 0x000fe4000fffe03f */
[----:B------:R-:W-:Y:S05]  /*cd40*/  @P0 IMAD.HI.U32 R7, R3, c[0x0][0x330], RZ ;  /* 0x0000cc0003070a27 */ /* 0x000fea00078e00ff */
[----:B------:R-:W-:Y:S02]  /*cd50*/  @P0 SHF.R.U32.HI R3, RZ, c[0x0][0x334], R7 ;  /* 0x0000cd00ff030a19 */ /* 0x000fe40000011607 */
.L_x_286:
[----:B------:R-:W-:Y:S05]  /*cd60*/  BSYNC B0 ;  /* 0x0000000000007941 */ /* 0x000fea0003800000 */
.L_x_284:
[----:B------:R-:W-:Y:S05]  /*cd70*/  MOV R7, UR12 ;  /* 0x0000000c00077c02 */ /* 0x000fea0008000f00 */
[----:B------:R-:W-:Y:S04]  /*cd80*/  IMAD R7, R7, -0x60, -R10 ;  /* 0xffffffa007077824 */ /* 0x000fe800078e0a0a */
[----:B------:R-:W-:Y:S05]  /*cd90*/  IMAD R3, R3, c[0x0][0x32c], R7 ;  /* 0x0000cb0003037a24 */ /* 0x000fea00078e0207 */
[----:B------:R-:W-:Y:S02]  /*cda0*/  IADD3 R7, R3, c[0x0][0x32c], RZ ;  /* 0x0000cb0003077a10 */ /* 0x000fe40007ffe0ff */
[----:B------:R-:W-:Y:S02]  /*cdb0*/  IMNMX R0, R0, R3, !PT ;  /* 0x0000000300007217 */ /* 0x000fe40007800200 */
[----:B------:R-:W-:Y:S02]  /*cdc0*/  IMNMX R2, R2, R7, PT ;  /* 0x0000000702027217 */ /* 0x000fe40003800200 */
.L_x_283:
[----:B------:R-:W-:Y:S01]  /*cdd0*/  UP2UR UR40, UPR, URZ, 0x8 ;  /* 0x000000083f287883 */ /* 0x000fe20008000000 */
[----:B------:R-:W1:Y:S01]  /*cde0*/  SHFL.IDX PT, R3, R4, 0x3, 0x1c1f ;  /* 0x007c1f0004037f89 */ /* 0x000e6200000e0000 */
[----:B------:R-:W-:Y:S02]  /*cdf0*/  UISETP.NE.AND UP3, UPT, UR29, URZ, UPT ;  /* 0x0000003f1d00728c */ /* 0x000fe4000bf65270 */
[----:B------:R-:W-:Y:S02]  /*ce00*/  UP2UR UR42, UPR, URZ, 0x20 ;  /* 0x000000203f2a7883 */ /* 0x000fe40008000000 */
[----:B------:R-:W-:Y:S02]  /*ce10*/  UISETP.NE.AND UP5, UPT, UR33, URZ, UPT ;  /* 0x0000003f2100728c */ /* 0x000fe4000bfa5270 */
[----:B------:R-:W-:Y:S01]  /*ce20*/  PLOP3.LUT P0, PT, PT, PT, UP3, 0x40, 0x0 ;  /* 0x000000000000781c */ /* 0x000fe20003f0e838 */
[----:B------:R-:W-:Y:S02]  /*ce30*/  UP2UR UR39, UPR, URZ, 0x4 ;  /* 0x000000043f277883 */ /* 0x000fe40008000000 */
        /* <DEDUP_REMOVED lines=140> */
.L_x_289:
[----:B------:R-:W-:Y:S04]  /*d700*/  MOV R2, c[0x0][0x32c] ;  /* 0x0000cb0000027a02 */ /* 0x000fe80000000f00 */
[----:B------:R-:W-:Y:S11]  /*d710*/  ISETP.NE.AND P0, PT, R2, 0x1, PT ;  /* 0x000000010200780c */ /* 0x000ff60003f05270 */
[----:B------:R-:W-:Y:S02]  /*d720*/  @!UPT UIADD3 URZ, URZ, URZ, URZ ;  /* 0x0000003f3f3ff290 */ /* 0x000fe4000fffe03f */
[----:B------:R-:W-:Y:S05]  /*d730*/  @P0 IMAD.HI.U32 R2, R0, c[0x0][0x330], RZ ;  /* 0x0000cc0000020a27 */ /* 0x000fea00078e00ff */
[----:B------:R-:W-:Y:S02]  /*d740*/  @P0 SHF.R.U32.HI R0, RZ, c[0x0][0x334], R2 ;  /* 0x0000cd00ff000a19 */ /* 0x000fe40000011602 */
.L_x_290:
[----:B------:R-:W-:Y:S05]  /*d750*/  BSYNC B0 ;  /* 0x0000000000007941 */ /* 0x000fea0003800000 */
.L_x_288:
        /* <DEDUP_REMOVED lines=11> */
.L_x_287:
[----:B------:R-:W2:Y:S01]  /*d810*/  LDL.LU R3, [R1] ;  /* 0x0000000001037983 */ /* 0x000ea20000300800 */
        /* <DEDUP_REMOVED lines=10> */
[----:B------:R-:W-:Y:S01]  /*d8c0*/  PLOP3.LUT P2, PT, PT, PT, UP6, 0x40, 0x0 ;  /* 0x000000000000781c */ /* 0x000fe20003f4e868 */
[----:B------:R-:W-:Y:S01]  /*d8d0*/  UISETP.NE.AND UP4, UPT, UR27, URZ, UPT ;  /* 0x0000003f1b00728c */ /* 0x000fe2000bf85270 */
[----:B------:R-:W-:Y:S01]  /*d8e0*/  FMNMX.FTZ R72, R24, R72, !PT ;  /* 0x0000004818487209 */ /* 0x000fe20007810000 */
[----:B------:R-:W-:Y:S01]  /*d8f0*/  UP2UR UR27, UPR, URZ, 0x8 ;  /* 0x000000083f1b7883 */ /* 0x000fe20008000000 */
[----:B------:R-:W-:Y:S01]  /*d900*/  ISETP.GT.AND P2, PT, R0, RZ, P2 ;  /* 0x000000ff0000720c */ /* 0x000fe20001744270 */
[----:B------:R-:W-:Y:S01]  /*d910*/  UISETP.NE.AND UP3, UPT, UR29, URZ, UPT ;  /* 0x0000003f1d00728c */ /* 0x000fe2000bf65270 */
[----:B------:R-:W-:Y:S01]  /*d920*/  FMNMX.FTZ R72, R25, R72, !PT ;  /* 0x0000004819487209 */ /* 0x000fe20007810000 */
[----:B------:R-:W-:Y:S01]  /*d930*/  UP2UR UR29, UPR, URZ, 0x4 ;  /* 0x000000043f1d7883 */ /* 0x000fe20008000000 */
[----:B------:R-:W-:Y:S01]  /*d940*/  ISETP.LT.OR P2, PT, R2, 0x1, P2 ;  /* 0x000000010200780c */ /* 0x000fe20001741670 */
[----:B------:R-:W-:Y:S01]  /*d950*/  UISETP.NE.AND UP2, UPT, UR28, URZ, UPT ;  /* 0x0000003f1c00728c */ /* 0x000fe2000bf45270 */
[----:B------:R-:W-:Y:S01]  /*d960*/  FMNMX.FTZ R72, R27, R72, !PT ;  /* 0x000000481b487209 */ /* 0x000fe20007810000 */
[----:B------:R-:W-:Y:S01]  /*d970*/  UP2UR UR28, UPR, URZ, 0x2 ;  /* 0x000000023f1c7883 */ /* 0x000fe20008000000 */
[----:B------:R-:W-:Y:S01]  /*d980*/  PLOP3.LUT P0, PT, PT, PT, UP5, 0x40, 0x0 ;  /* 0x000000000000781c */ /* 0x000fe20003f0e858 */
[----:B------:R-:W-:Y:S01]  /*d990*/  UISETP.NE.AND UP1, UPT, UR30, URZ, UPT ;  /* 0x0000003f1e00728c */ /* 0x000fe2000bf25270 */
[----:B------:R-:W-:Y:S01]  /*d9a0*/  FMNMX.FTZ R72, R30, R72, !PT ;  /* 0x000000481e487209 */ /* 0x000fe20007810000 */
[----:B------:R-:W-:Y:S01]  /*d9b0*/  UP2UR UR30, UPR, URZ, 0x1 ;  /* 0x000000013f1e7883 */ /* 0x000fe20008000000 */
[----:B------:R-:W-:Y:S01]  /*d9c0*/  ISETP.GT.AND P0, PT, R0, 0x1, P0 ;  /* 0x000000010000780c */ /* 0x000fe20000704270 */
[----:B------:R-:W-:Y:S01]  /*d9d0*/  UISETP.NE.AND UP0, UPT, UR31, URZ, UPT ;  /* 0x0000003f1f00728c */ /* 0x000fe2000bf05270 */
[----:B------:R-:W-:Y:S01]  /*d9e0*/  FMNMX.FTZ R72, R33, R72, !PT ;  /* 0x0000004821487209 */ /* 0x000fe20007810000 */
[----:B------:R-:W-:Y:S01]  /*d9f0*/  UISETP.NE.AND UP6, UPT, UR4, URZ, UPT ;  /* 0x0000003f0400728c */ /* 0x000fe2000bfc5270 */
[----:B------:R-:W-:Y:S01]  /*da00*/  PLOP3.LUT P1, PT, PT, PT, UP1, 0x40, 0x0 ;  /* 0x000000000000781c */ /* 0x000fe20003f2e818 */
[----:B------:R-:W-:Y:S01]  /*da10*/  UISETP.NE.AND UP1, UPT, UR23, URZ, UPT ;  /* 0x0000003f1700728c */ /* 0x000fe2000bf25270 */
[----:B------:R-:W-:Y:S01]  /*da20*/  FMNMX.FTZ R72, R48, R72, !PT ;  /* 0x0000004830487209 */ /* 0x000fe20007810000 */
[----:B------:R-:W-:Y:S01]  /*da30*/  UISETP.NE.AND UP5, UPT, UR33, URZ, UPT ;  /* 0x0000003f2100728c */ /* 0x000fe2000bfa5270 */
[----:B------:R-:W-:Y:S01]  /*da40*/  PLOP3.LUT P6, PT, PT, PT, UP0, 0x40, 0x0 ;  /* 0x000000000000781c */ /* 0x000fe20003fce808 */
[----:B------:R-:W-:Y:S01]  /*da50*/  UISETP.NE.AND UP0, UPT, UR26, URZ, UPT ;  /* 0x0000003f1a00728c */ /* 0x000fe2000bf05270 */
[----:B------:R-:W-:Y:S01]  /*da60*/  FMNMX.FTZ R72, R90, R72, !PT ;  /* 0x000000485a487209 */ /* 0x000fe20007810000 */
[----:B------:R-:W-:Y:S01]  /*da70*/  LDSM.16.MT88.4 R52, [R210+0x100] ;  /* 0x00010000d234783b */ /* 0x000fe20000004200 */
[----:B------:R-:W-:Y:S02]  /*da80*/  ISETP.LT.OR P0, PT, R2, 0x2, P0 ;  /* 0x000000020200780c */ /* 0x000fe40000701670 */
[----:B------:R-:W-:Y:S02]  /*da90*/  FMNMX.FTZ R72, R176, R72, !PT ;  /* 0x00000048b0487209 */ /* 0x000fe40007810000 */
[----:B------:R-:W-:Y:S02]  /*daa0*/  ISETP.GT.AND P6, PT, R0, 0x8, P6 ;  /* 0x000000080000780c */ /* 0x000fe400037c4270 */
[----:B------:R-:W-:Y:S01]  /*dab0*/  FMNMX.FTZ R72, R177, R72, !PT ;  /* 0x00000048b1487209 */ /* 0x000fe20007810000 */
[----:B------:R-:W-:Y:S01]  /*dac0*/  LDSM.16.MT88.4 R80, [R211+0x100] ;  /* 0x00010000d350783b */ /* 0x000fe20000004200 */
[----:B------:R-:W-:Y:S02]  /*dad0*/  ISETP.LT.OR P6, PT, R2, 0x9, P6 ;  /* 0x000000090200780c */ /* 0x000fe400037c1670 */
[----:B------:R-:W-:Y:S02]  /*dae0*/  FMNMX.FTZ R72, R179, R72, !PT ;  /* 0x00000048b3487209 */ /* 0x000fe40007810000 */
[----:B------:R-:W-:Y:S02]  /*daf0*/  FSEL R15, R251, -INF , !P0 ;  /* 0xff800000fb0f7808 */ /* 0x000fe40004000000 */
[----:B------:R-:W-:Y:S02]  /*db00*/  FMNMX.FTZ R72, R189, R72, !PT ;  /* 0x00000048bd487209 */ /* 0x000fe40007810000 */
[----:B------:R-:W-:Y:S02]  /*db10*/  ISETP.GT.AND P1, PT, R0, 0x9, P1 ;  /* 0x000000090000780c */ /* 0x000fe40000f24270 */
[----:B------:R-:W-:Y:S02]  /*db20*/  FMNMX.FTZ R72, R196, R72, !PT ;  /* 0x00000048c4487209 */ /* 0x000fe40007810000 */
[----:B------:R-:W-:Y:S01]  /*db30*/  PLOP3.LUT P5, PT, PT, PT, UP3, 0x40, 0x0 ;  /* 0x000000000000781c */ /* 0x000fe20003fae838 */
[----:B------:R-:W-:Y:S01]  /*db40*/  UISETP.NE.AND UP3, UPT, UR25, URZ, UPT ;  /* 0x0000003f1900728c */ /* 0x000fe2000bf65270 */
[----:B------:R-:W-:Y:S02]  /*db50*/  FMNMX.FTZ R72, R197, R72, !PT ;  /* 0x00000048c5487209 */ /* 0x000fe40007810000 */
[----:B------:R-:W-:Y:S02]  /*db60*/  ISETP.LT.OR P1, PT, R2, 0xa, P1 ;  /* 0x0000000a0200780c */ /* 0x000fe40000f21670 */
[----:B------:R-:W-:Y:S02]  /*db70*/  FMNMX.FTZ R72, R198, R72, !PT ;  /* 0x00000048c6487209 */ /* 0x000fe40007810000 */
[----:B------:R-:W-:Y:S02]  /*db80*/  FSEL R17, R249, -INF , !P6 ;  /* 0xff800000f9117808 */ /* 0x000fe40007000000 */
[----:B------:R-:W-:Y:S02]  /*db90*/  FMNMX.FTZ R72, R233, R72, !PT ;  /* 0x00000048e9487209 */ /* 0x000fe40007810000 */
[----:B------:R-:W-:Y:S02]  /*dba0*/  ISETP.GT.AND P5, PT, R0, 0x10, P5 ;  /* 0x000000100000780c */ /* 0x000fe40002fa4270 */
[----:B------:R-:W-:Y:S02]  /*dbb0*/  FMNMX.FTZ R72, R236, R72, !PT ;  /* 0x00000048ec487209 */ /* 0x000fe40007810000 */
[----:B------:R-:W-:Y:S02]  /*dbc0*/  ISETP.LT.OR P5, PT, R2, 0x11, P5 ;  /* 0x000000110200780c */ /* 0x000fe40002fa1670 */
[----:B------:R-:W-:Y:S02]  /*dbd0*/  FMNMX.FTZ R72, R237, R72, !PT ;  /* 0x00000048ed487209 */ /* 0x000fe40007810000 */
[----:B------:R-:W-:Y:S02]  /*dbe0*/  FSEL R19, R248, -INF , !P1 ;  /* 0xff800000f8137808 */ /* 0x000fe40004800000 */
[----:B------:R-:W-:Y:S02]  /*dbf0*/  FMNMX.FTZ R72, R240, R72, !PT ;  /* 0x00000048f0487209 */ /* 0x000fe40007810000 */
[----:B------:R-:W-:Y:S01]  /*dc00*/  PLOP3.LUT P0, PT, PT, PT, UP4, 0x40, 0x0 ;  /* 0x000000000000781c */ /* 0x000fe20003f0e848 */
[----:B------:R-:W-:Y:S01]  /*dc10*/  UISETP.NE.AND UP4, UPT, UR21, URZ, UPT ;  /* 0x0000003f1500728c */ /* 0x000fe2000bf85270 */
[----:B------:R-:W-:Y:S02]  /*dc20*/  FMNMX.FTZ R72, R246, R72, !PT ;  /* 0x00000048f6487209 */ /* 0x000fe40007810000 */
[----:B------:R-:W-:Y:S02]  /*dc30*/  FSEL R56, R204, -INF , !P5 ;  /* 0xff800000cc387808 */ /* 0x000fe40006800000 */
[----:B------:R-:W-:Y:S02]  /*dc40*/  FMNMX.FTZ R72, R250, R72, !PT ;  /* 0x00000048fa487209 */ /* 0x000fe40007810000 */
[----:B------:R-:W-:Y:S02]  /*dc50*/  ISETP.GT.AND P0, PT, R0, 0x18, P0 ;  /* 0x000000180000780c */ /* 0x000fe40000704270 */
[----:B------:R-:W-:Y:S02]  /*dc60*/  FMNMX.FTZ R72, R252, R72, !PT ;  /* 0x00000048fc487209 */ /* 0x000fe40007810000 */
[----:B------:R-:W-:Y:S01]  /*dc70*/  PLOP3.LUT P6, PT, PT, PT, UP0, 0x40, 0x0 ;  /* 0x000000000000781c */ /* 0x000fe20003fce808 */
[----:B------:R-:W-:Y:S01]  /*dc80*/  UISETP.NE.AND UP0, UPT, UR22, URZ, UPT ;  /* 0x0000003f1600728c */ /* 0x000fe2000bf05270 */
[----:B------:R-:W-:Y:S01]  /*dc90*/  ISETP.LT.OR P0, PT, R2, 0x19, P0 ;  /* 0x000000190200780c */ /* 0x000fe20000701670 */
[----:B------:R-:W1:Y:S01]  /*dca0*/  SHFL.BFLY PT, R5, R72, 0x2, 0x1f ;  /* 0x0c401f0048057f89 */ /* 0x000e6200000e0000 */
[----:B------:R-:W-:Y:S02]  /*dcb0*/  ISETP.GT.AND P6, PT, R0, 0x19, P6 ;  /* 0x000000190000780c */ /* 0x000fe400037c4270 */
[----:B------:R-:W-:Y:S02]  /*dcc0*/  FSEL R62, R200, -INF , !P0 ;  /* 0xff800000c83e7808 */ /* 0x000fe40004000000 */
[----:B------:R-:W-:Y:S02]  /*dcd0*/  ISETP.LT.OR P6, PT, R2, 0x1a, P6 ;  /* 0x0000001a0200780c */ /* 0x000fe400037c1670 */
[----:B------:R-:W-:Y:S02]  /*dce0*/  FMNMX.FTZ R4, R14, R4, !PT ;  /* 0x000000040e047209 */ /* 0x000fe40007810000 */
[----:B------:R-:W-:Y:S02]  /*dcf0*/  FSEL R88, R199, -INF , !P6 ;  /* 0xff800000c7587808 */ /* 0x000fe40007000000 */
[----:B------:R-:W-:Y:S02]  /*dd00*/  FMNMX.FTZ R4, R16, R4, !PT ;  /* 0x0000000410047209 */ /* 0x000fe40007810000 */
[----:B------:R-:W-:Y:S01]  /*dd10*/  PLOP3.LUT P1, PT, PT, PT, UP3, 0x40, 0x0 ;  /* 0x000000000000781c */ /* 0x000fe20003f2e838 */
[----:B------:R-:W-:Y:S01]  /*dd20*/  UISETP.NE.AND UP3, UPT, UR20, URZ, UPT ;  /* 0x0000003f1400728c */ /* 0x000fe2000bf65270 */
        /* <DEDUP_REMOVED lines=17> */
[----:B------:R-:W-:Y:S02]  /*de40*/  ISETP.GT.AND P6, PT, R0, 0x30, P6 ;  /* 0x000000300000780c */ /* 0x000fe400037c4270 */
[----:B------:R-:W-:Y:S02]  /*de50*/  FMNMX.FTZ R4, R182, R4, !PT ;  /* 0x00000004b6047209 */ /* 0x000fe40007810000 */
[----:B------:R-:W-:Y:S01]  /*de60*/  PLOP3.LUT P1, PT, PT, PT, UP3, 0x40, 0x0 ;  /* 0x000000000000781c */ /* 0x000fe20003f2e838 */
[----:B------:R-:W-:Y:S01]  /*de70*/  UISETP.NE.AND UP3, UPT, UR27, URZ, UPT ;  /* 0x0000003f1b00728c */ /* 0x000fe2000bf65270 */
[----:B------:R-:W-:Y:S02]  /*de80*/  FMNMX.FTZ R4, R185, R4, !PT ;  /* 0x00000004b9047209 */ /* 0x000fe40007810000 */
[----:B------:R-:W-:Y:S02]  /*de90*/  FSEL R173, R47, -INF , !P0 ;  /* 0xff8000002fad7808 */ /* 0x000fe40004000000 */
[----:B------:R-:W-:Y:S02]  /*dea0*/  ISETP.LT.OR P6, PT, R2, 0x31, P6 ;  /* 0x000000310200780c */ /* 0x000fe400037c1670 */
[----:B------:R-:W-:Y:S02]  /*deb0*/  ISETP.GT.AND P1, PT, R0, 0x31, P1 ;  /* 0x000000310000780c */ /* 0x000fe40000f24270 */
[----:B------:R-:W-:Y:S02]  /*dec0*/  FMNMX.FTZ R4, R188, R4, !PT ;  /* 0x00000004bc047209 */ /* 0x000fe40007810000 */
        /* <DEDUP_REMOVED lines=10> */
[----:B------:R-:W-:Y:S02]  /*df70*/  PLOP3.LUT P6, PT, PT, PT, UP6, 0x40, 0x0 ;  /* 0x000000000000781c */ /* 0x000fe40003fce868 */
[----:B------:R-:W-:Y:S02]  /*df80*/  FMNMX.FTZ R4, R231, R4, !PT ;  /* 0x00000004e7047209 */ /* 0x000fe40007810000 */
[----:B------:R-:W-:Y:S02]  /*df90*/  PLOP3.LUT P1, PT, PT, PT, UP5, 0x40, 0x0 ;  /* 0x000000000000781c */ /* 0x000fe40003f2e858 */
[----:B------:R-:W-:Y:S02]  /*dfa0*/  FMNMX.FTZ R4, R239, R4, !PT ;  /* 0x00000004ef047209 */ /* 0x000fe40007810000 */
[----:B------:R-:W-:Y:S02]  /*dfb0*/  ISETP.LT.OR P0, PT, R2, 0x41, P0 ;  /* 0x000000410200780c */ /* 0x000fe40000701670 */
[----:B------:R-:W-:Y:S02]  /*dfc0*/  FMNMX.FTZ R4, R241, R4, !PT ;  /* 0x00000004f1047209 */ /* 0x000fe40007810000 */
[C---:B------:R-:W-:Y:S02]  /*dfd0*/  ISETP.GT.AND P6, PT, R0.reuse, 0x41, P6 ;  /* 0x000000410000780c */ /* 0x040fe400037c4270 */
[----:B------:R-:W-:Y:S02]  /*dfe0*/  FMNMX.FTZ R4, R243, R4, !PT ;  /* 0x00000004f3047209 */ /* 0x000fe40007810000 */
[----:B------:R-:W-:Y:S02]  /*dff0*/  ISETP.GT.AND P1, PT, R0, 0x48, P1 ;  /* 0x000000480000780c */ /* 0x000fe40000f24270 */
[----:B------:R-:W-:Y:S02]  /*e000*/  FMNMX.FTZ R4, R244, R4, !PT ;  /* 0x00000004f4047209 */ /* 0x000fe40007810000 */
[C---:B------:R-:W-:Y:S02]  /*e010*/  ISETP.LT.OR P6, PT, R2.reuse, 0x42, P6 ;  /* 0x000000420200780c */ /* 0x040fe400037c1670 */
[----:B------:R-:W-:Y:S01]  /*e020*/  FSEL R187, R187, -INF , !P0 ;  /* 0xff800000bbbb7808 */ /* 0x000fe20004000000 */
[----:B------:R-:W-:Y:S01]  /*e030*/  SHFL.BFLY PT, R8, R4, 0x2, 0x1f ;  /* 0x0c401f0004087f89 */ /* 0x000fe200000e0000 */
[----:B------:R-:W-:Y:S02]  /*e040*/  PLOP3.LUT P0, PT, PT, PT, UP3, 0x40, 0x0 ;  /* 0x000000000000781c */ /* 0x000fe40003f0e838 */
[----:B------:R-:W-:Y:S02]  /*e050*/  ISETP.LT.OR P1, PT, R2, 0x49, P1 ;  /* 0x000000490200780c */ /* 0x000fe40000f21670 */
[----:B------:R-:W-:Y:S02]  /*e060*/  FSEL R192, R75, -INF , !P6 ;  /* 0xff8000004bc07808 */ /* 0x000fe40007000000 */
[----:B------:R-:W-:Y:S02]  /*e070*/  ISETP.GT.AND P0, PT, R0, 0x50, P0 ;  /* 0x000000500000780c */ /* 0x000fe40000704270 */
[----:B------:R-:W-:Y:S02]  /*e080*/  FSEL R191, R78, -INF , !P1 ;  /* 0xff8000004ebf7808 */ /* 0x000fe40004800000 */
[----:B------:R-:W-:Y:S04]  /*e090*/  ISETP.LT.OR P0, PT, R2, 0x51, P0 ;  /* 0x000000510200780c */ /* 0x000fe80000701670 */
[----:B------:R-:W-:Y:S02]  /*e0a0*/  FSEL R199, R42, -INF , !P0 ;  /* 0xff8000002ac77808 */ /* 0x000fe40004000000 */
[----:B------:R-:W-:Y:S01]  /*e0b0*/  PLOP3.LUT P0, PT, PT, PT, UP0, 0x40, 0x0 ;  /* 0x000000000000781c */ /* 0x000fe20003f0e808 */
[----:B------:R-:W-:Y:S02]  /*e0c0*/  UISETP.GT.AND UP0, UPT, UR12, UR5, UPT ;  /* 0x000000050c00728c */ /* 0x000fe4000bf04270 */
[----:B------:R-:W-:Y:S01]  /*e0d0*/  UIADD3 UR12, UR12, -0x1, URZ ;  /* 0xffffffff0c0c7890 */ /* 0x000fe2000fffe03f */
[----:B------:R-:W-:Y:S04]  /*e0e0*/  ISETP.GT.AND P0, PT, R0, 0x59, P0 ;  /* 0x000000590000780c */ /* 0x000fe80000704270 */
[----:B------:R-:W-:Y:S04]  /*e0f0*/  ISETP.LT.OR P0, PT, R2, 0x5a, P0 ;  /* 0x0000005a0200780c */ /* 0x000fe80000701670 */
[----:B------:R-:W-:Y:S02]  /*e100*/  FSEL R73, R35, -INF , !P0 ;  /* 0xff80000023497808 */ /* 0x000fe40004000000 */
[----:B--2---:R-:W-:Y:S02]  /*e110*/  FSEL R10, R3, -INF , !P2 ;  /* 0xff800000030a7808 */ /* 0x004fe40005000000 */
[----:B------:R-:W-:Y:S02]  /*e120*/  FMNMX.FTZ R3, R11, R101, !PT ;  /* 0x000000650b037209 */ /* 0x000fe40007810000 */
[----:B------:R-:W-:Y:S01]  /*e130*/  PLOP3.LUT P2, PT, PT, PT, UP2, 0x40, 0x0 ;  /* 0x000000000000781c */ /* 0x000fe20003f4e828 */
[----:B------:R-:W-:Y:S01]  /*e140*/  UISETP.NE.AND UP2, UPT, UR24, URZ, UPT ;  /* 0x0000003f1800728c */ /* 0x000fe2000bf45270 */
[----:B------:R-:W-:Y:S02]  /*e150*/  FMNMX.FTZ R3, R18, R3, !PT ;  /* 0x0000000312037209 */ /* 0x000fe40007810000 */
[----:B-1----:R-:W-:Y:S02]  /*e160*/  FMNMX.FTZ R72, R72, R5, !PT ;  /* 0x0000000548487209 */ /* 0x002fe40007810000 */
[----:B------:R-:W-:Y:S02]  /*e170*/  FMNMX.FTZ R3, R21, R3, !PT ;  /* 0x0000000315037209 */ /* 0x000fe40007810000 */
[----:B------:R-:W-:Y:S01]  /*e180*/  ISETP.GT.AND P2, PT, R0, 0x11, P2 ;  /* 0x000000110000780c */ /* 0x000fe20001744270 */
[----:B------:R-:W1:Y:S01]  /*e190*/  SHFL.BFLY PT, R7, R72, 0x1, 0x1f ;  /* 0x0c201f0048077f89 */ /* 0x000e6200000e0000 */
        /* <DEDUP_REMOVED lines=10> */
[----:B------:R-:W-:Y:S02]  /*e240*/  FMNMX.FTZ R5, R10, R103, !PT ;  /* 0x000000670a057209 */ /* 0x000fe40007810000 */
[----:B------:R-:W-:Y:S02]  /*e250*/  FMNMX.FTZ R3, R94, R3, !PT ;  /* 0x000000035e037209 */ /* 0x000fe40007810000 */
[----:B------:R-:W-:Y:S02]  /*e260*/  ISETP.LT.OR P2, PT, R2, 0x29, P2 ;  /* 0x000000290200780c */ /* 0x000fe40001741670 */
[----:B------:R-:W-:Y:S02]  /*e270*/  FMNMX.FTZ R3, R95, R3, !PT ;  /* 0x000000035f037209 */ /* 0x000fe40007810000 */
[----:B------:R-:W-:Y:S02]  /*e280*/  FMNMX.FTZ R5, R15, R5, !PT ;  /* 0x000000050f057209 */ /* 0x000fe40007810000 */
[----:B------:R-:W-:Y:S02]  /*e290*/  FMNMX.FTZ R3, R174, R3, !PT ;  /* 0x00000003ae037209 */ /* 0x000fe40007810000 */
[----:B------:R-:W-:Y:S02]  /*e2a0*/  FSEL R171, R46, -INF , !P2 ;  /* 0xff8000002eab7808 */ /* 0x000fe40005000000 */
[----:B------:R-:W-:Y:S02]  /*e2b0*/  FMNMX.FTZ R3, R175, R3, !PT ;  /* 0x00000003af037209 */ /* 0x000fe40007810000 */
[----:B------:R-:W-:Y:S01]  /*e2c0*/  PLOP3.LUT P2, PT, PT, PT, UP1, 0x40, 0x0 ;  /* 0x000000000000781c */ /* 0x000fe20003f4e818 */
[----:B------:R-:W-:Y:S01]  /*e2d0*/  UISETP.NE.AND UP1, UPT, UR28, URZ, UPT ;  /* 0x0000003f1c00728c */ /* 0x000fe2000bf25270 */
[----:B------:R-:W-:Y:S02]  /*e2e0*/  FMNMX.FTZ R3, R180, R3, !PT ;  /* 0x00000003b4037209 */ /* 0x000fe40007810000 */
[----:B------:R-:W-:Y:S02]  /*e2f0*/  FMNMX.FTZ R5, R17, R5, !PT ;  /* 0x0000000511057209 */ /* 0x000fe40007810000 */
[----:B------:R-:W-:Y:S02]  /*e300*/  FMNMX.FTZ R3, R183, R3, !PT ;  /* 0x00000003b7037209 */ /* 0x000fe40007810000 */
[----:B------:R-:W-:Y:S02]  /*e310*/  ISETP.GT.AND P2, PT, R0, 0x39, P2 ;  /* 0x000000390000780c */ /* 0x000fe40001744270 */
[----:B------:R-:W-:Y:S02]  /*e320*/  FMNMX.FTZ R3, R193, R3, !PT ;  /* 0x00000003c1037209 */ /* 0x000fe40007810000 */
[----:B------:R-:W-:Y:S02]  /*e330*/  FMNMX.FTZ R5, R19, R5, !PT ;  /* 0x0000000513057209 */ /* 0x000fe40007810000 */
[----:B------:R-:W-:Y:S02]  /*e340*/  FMNMX.FTZ R3, R195, R3, !PT ;  /* 0x00000003c3037209 */ /* 0x000fe40007810000 */
[----:B-1----:R-:W-:Y:S02]  /*e350*/  FMNMX.FTZ R72, R72, R7, !PT ;  /* 0x0000000748487209 */ /* 0x002fe40007810000 */
[----:B------:R-:W-:Y:S02]  /*e360*/  FMNMX.FTZ R3, R202, R3, !PT ;  /* 0x00000003ca037209 */ /* 0x000fe40007810000 */
[----:B------:R-:W-:Y:S01]  /*e370*/  ISETP.LT.OR P2, PT, R2, 0x3a, P2 ;  /* 0x0000003a0200780c */ /* 0x000fe20001741670 */
[----:B------:R-:W-:Y:S01]  /*e380*/  FMUL.FTZ R74, R72, c[0x0][0x2d0] ;  /* 0x0000b400484a7a20 */ /* 0x000fe20000410000 */
[----:B------:R-:W-:Y:S02]  /*e390*/  FMNMX.FTZ R3, R229, R3, !PT ;  /* 0x00000003e5037209 */ /* 0x000fe40007810000 */
[----:B------:R-:W-:Y:S02]  /*e3a0*/  FMNMX.FTZ R5, R56, R5, !PT ;  /* 0x0000000538057209 */ /* 0x000fe40007810000 */
[----:B------:R-:W-:Y:S02]  /*e3b0*/  FMNMX.FTZ R3, R235, R3, !PT ;  /* 0x00000003eb037209 */ /* 0x000fe40007810000 */
[----:B------:R-:W-:Y:S02]  /*e3c0*/  FSEL R178, R63, -INF , !P2 ;  /* 0xff8000003fb27808 */ /* 0x000fe40005000000 */
[----:B------:R-:W-:Y:S02]  /*e3d0*/  FMNMX.FTZ R3, R232, R3, !PT ;  /* 0x00000003e8037209 */ /* 0x000fe40007810000 */
[----:B------:R-:W-:Y:S02]  /*e3e0*/  FSETP.NEU.FTZ.AND P2, PT, R72, -INF , PT ;  /* 0xff8000004800780b */ /* 0x000fe40003f5d000 */
[----:B------:R-:W-:Y:S02]  /*e3f0*/  FMNMX.FTZ R3, R238, R3, !PT ;  /* 0x00000003ee037209 */ /* 0x000fe40007810000 */
[----:B------:R-:W-:Y:S02]  /*e400*/  FMNMX.FTZ R5, R58, R5, !PT ;  /* 0x000000053a057209 */ /* 0x000fe40007810000 */
[----:B------:R-:W-:Y:S02]  /*e410*/  FMNMX.FTZ R3, R242, R3, !PT ;  /* 0x00000003f2037209 */ /* 0x000fe40007810000 */
[----:B------:R-:W-:Y:S02]  /*e420*/  FSEL R74, R74, RZ, P2 ;  /* 0x000000ff4a4a7208 */ /* 0x000fe40001000000 */
[----:B------:R-:W-:Y:S02]  /*e430*/  FMNMX.FTZ R3, R245, R3, !PT ;  /* 0x00000003f5037209 */ /* 0x000fe40007810000 */
[----:B------:R-:W-:Y:S01]  /*e440*/  FMNMX.FTZ R5, R62, R5, !PT ;  /* 0x000000053e057209 */ /* 0x000fe20007810000 */
[--C-:B------:R-:W-:Y:S01]  /*e450*/  FFMA.FTZ R48, R48, c[0x0][0x2d0], -R74.reuse ;  /* 0x0000b40030307a23 */ /* 0x100fe2000001084a */
[----:B------:R-:W-:Y:S02]  /*e460*/  FMNMX.FTZ R3, R247, R3, !PT ;  /* 0x00000003f7037209 */ /* 0x000fe40007810000 */
[----:B------:R-:W-:Y:S01]  /*e470*/  PLOP3.LUT P5, PT, PT, PT, UP2, 0x40, 0x0 ;  /* 0x000000000000781c */ /* 0x000fe20003fae828 */
[----:B------:R-:W-:Y:S01]  /*e480*/  UISETP.NE.AND UP2, UPT, UR19, URZ, UPT ;  /* 0x0000003f1300728c */ /* 0x000fe2000bf45270 */
[----:B------:R-:W-:Y:S01]  /*e490*/  FMNMX.FTZ R4, R4, R8, !PT ;  /* 0x0000000804047209 */ /* 0x000fe20007810000 */
[----:B------:R-:W1:Y:S01]  /*e4a0*/  SHFL.BFLY PT, R6, R3, 0x2, 0x1f ;  /* 0x0c401f0003067f89 */ /* 0x000e6200000e0000 */
[----:B------:R-:W-:Y:S04]  /*e4b0*/  ISETP.GT.AND P5, PT, R0, 0x21, P5 ;  /* 0x000000210000780c */ /* 0x000fe80002fa4270 */
[----:B------:R-:W-:Y:S03]  /*e4c0*/  ISETP.LT.OR P5, PT, R2, 0x22, P5 ;  /* 0x000000220200780c */ /* 0x000fe60002fa1670 */
[----:B------:R-:W2:Y:S01]  /*e4d0*/  SHFL.BFLY PT, R70, R4, 0x1, 0x1f ;  /* 0x0c201f0004467f89 */ /* 0x000ea200000e0000 */
[----:B------:R-:W-:Y:S02]  /*e4e0*/  FSEL R169, R43, -INF , !P5 ;  /* 0xff8000002ba97808 */ /* 0x000fe40006800000 */
[----:B------:R-:W-:Y:S01]  /*e4f0*/  PLOP3.LUT P5, PT, PT, PT, UP2, 0x40, 0x0 ;  /* 0x000000000000781c */ /* 0x000fe20003fae828 */
[----:B------:R-:W-:Y:S03]  /*e500*/  UISETP.NE.AND UP2, UPT, UR29, URZ, UPT ;  /* 0x0000003f1d00728c */ /* 0x000fe6000bf45270 */
[----:B------:R-:W-:Y:S03]  /*e510*/  ISETP.GT.AND P5, PT, R0, 0x38, P5 ;  /* 0x000000380000780c */ /* 0x000fe60002fa4270 */
[----:B------:R-:W-:Y:S02]  /*e520*/  PLOP3.LUT P6, PT, PT, PT, UP2, 0x40, 0x0 ;  /* 0x000000000000781c */ /* 0x000fe40003fce828 */
[----:B------:R-:W-:Y:S02]  /*e530*/  ISETP.LT.OR P5, PT, R2, 0x39, P5 ;  /* 0x000000390200780c */ /* 0x000fe40002fa1670 */
[----:B------:R-:W-:Y:S02]  /*e540*/  ISETP.GT.AND P6, PT, R0, 0x51, P6 ;  /* 0x000000510000780c */ /* 0x000fe400037c4270 */
[----:B-1----:R-:W-:Y:S02]  /*e550*/  FMNMX.FTZ R3, R3, R6, !PT ;  /* 0x0000000603037209 */ /* 0x002fe40007810000 */
[----:B------:R-:W-:Y:S01]  /*e560*/  FMNMX.FTZ R6, R88, R5, !PT ;  /* 0x0000000558067209 */ /* 0x000fe20007810000 */
[--C-:B------:R-:W-:Y:S01]  /*e570*/  FFMA.FTZ R5, R12, c[0x0][0x2d0], -R74.reuse ;  /* 0x0000b4000c057a23 */ /* 0x100fe2000001084a */
[----:B------:R-:W-:Y:S01]  /*e580*/  ISETP.LT.OR P6, PT, R2, 0x52, P6 ;  /* 0x000000520200780c */ /* 0x000fe200037c1670 */
[----:B------:R-:W1:Y:S01]  /*e590*/  SHFL.BFLY PT, R71, R3, 0x1, 0x1f ;  /* 0x0c201f0003477f89 */ /* 0x000e6200000e0000 */
[----:B------:R-:W-:Y:S01]  /*e5a0*/  FMNMX.FTZ R6, R99, R6, !PT ;  /* 0x0000000663067209 */ /* 0x000fe20007810000 */
[----:B------:R3:W-:Y:S01]  /*e5b0*/  MUFU.EX2 R49, R5 ;  /* 0x0000000500317308 */ /* 0x0007e20000000800 */
[----:B------:R-:W-:Y:S02]  /*e5c0*/  FSEL R186, R34, -INF , !P5 ;  /* 0xff80000022ba7808 */ /* 0x000fe40006800000 */
[----:B------:R-:W-:Y:S02]  /*e5d0*/  PLOP3.LUT P5, PT, PT, PT, UP4, 0x40, 0x0 ;  /* 0x000000000000781c */ /* 0x000fe40003fae848 */
[----:B--2---:R-:W-:Y:S02]  /*e5e0*/  FMNMX.FTZ R70, R4, R70, !PT ;  /* 0x0000004604467209 */ /* 0x004fe40007810000 */
[----:B------:R-:W-:Y:S02]  /*e5f0*/  ISETP.GT.AND P5, PT, R0, 0x49, P5 ;  /* 0x000000490000780c */ /* 0x000fe40002fa4270 */
[C---:B------:R-:W-:Y:S01]  /*e600*/  FSETP.NEU.FTZ.AND P0, PT, R70.reuse, -INF , PT ;  /* 0xff8000004600780b */ /* 0x040fe20003f1d000 */
[----:B------:R-:W-:Y:S01]  /*e610*/  FMUL.FTZ R96, R70, c[0x0][0x2d0] ;  /* 0x0000b40046607a20 */ /* 0x000fe20000410000 */
[----:B------:R-:W-:Y:S02]  /*e620*/  ISETP.LT.OR P5, PT, R2, 0x4a, P5 ;  /* 0x0000004a0200780c */ /* 0x000fe40002fa1670 */
[----:B------:R-:W-:Y:S02]  /*e630*/  FSEL R200, R91, -INF , !P6 ;  /* 0xff8000005bc87808 */ /* 0x000fe40007000000 */
[----:B------:R-:W-:Y:S02]  /*e640*/  FSEL R194, R79, -INF , !P5 ;  /* 0xff8000004fc27808 */ /* 0x000fe40006800000 */
[----:B------:R-:W-:Y:S02]  /*e650*/  PLOP3.LUT P5, PT, PT, PT, UP1, 0x40, 0x0 ;  /* 0x000000000000781c */ /* 0x000fe40003fae818 */
[----:B------:R-:W-:Y:S02]  /*e660*/  FSEL R96, R96, RZ, P0 ;  /* 0x000000ff60607208 */ /* 0x000fe40000000000 */
[----:B------:R-:W-:Y:S02]  /*e670*/  ISETP.GT.AND P5, PT, R0, 0x58, P5 ;  /* 0x000000580000780c */ /* 0x000fe40002fa4270 */
[----:B-1----:R-:W-:Y:S01]  /*e680*/  FMNMX.FTZ R71, R3, R71, !PT ;  /* 0x0000004703477209 */ /* 0x002fe20007810000 */
[----:B---3--:R-:W-:Y:S01]  /*e690*/  FFMA.FTZ R5, R20, c[0x0][0x2d0], -R74 ;  /* 0x0000b40014057a23 */ /* 0x008fe2000001084a */
[----:B------:R-:W-:Y:S01]  /*e6a0*/  ISETP.LT.OR P5, PT, R2, 0x59, P5 ;  /* 0x000000590200780c */ /* 0x000fe20002fa1670 */
[--C-:B------:R-:W-:Y:S01]  /*e6b0*/  FFMA.FTZ R4, R16, c[0x0][0x2d0], -R96.reuse ;  /* 0x0000b40010047a23 */ /* 0x100fe20000010860 */
[----:B------:R-:W-:Y:S01]  /*e6c0*/  FMNMX.FTZ R3, R169, R6, !PT ;  /* 0x00000006a9037209 */ /* 0x000fe20007810000 */
[----:B------:R1:W-:Y:S01]  /*e6d0*/  MUFU.EX2 R57, R5 ;  /* 0x0000000500397308 */ /* 0x0003e20000000800 */
[C---:B------:R-:W-:Y:S01]  /*e6e0*/  FMUL.FTZ R75, R71.reuse, c[0x0][0x2d0] ;  /* 0x0000b400474b7a20 */ /* 0x040fe20000410000 */
[----:B------:R-:W-:Y:S01]  /*e6f0*/  FSETP.NEU.FTZ.AND P1, PT, R71, -INF , PT ;  /* 0xff8000004700780b */ /* 0x000fe20003f3d000 */
[----:B------:R-:W-:Y:S01]  /*e700*/  FFMA.FTZ R32, R32, c[0x0][0x2d0], -R96 ;  /* 0x0000b40020207a23 */ /* 0x000fe20000010860 */
[----:B------:R-:W-:Y:S01]  /*e710*/  FMNMX.FTZ R3, R171, R3, !PT ;  /* 0x00000003ab037209 */ /* 0x000fe20007810000 */
[----:B------:R-:W-:Y:S01]  /*e720*/  FFMA.FTZ R16, R30, c[0x0][0x2d0], -R74 ;  /* 0x0000b4001e107a23 */ /* 0x000fe2000001084a */
[----:B------:R-:W-:Y:S01]  /*e730*/  FSEL R75, R75, RZ, P1 ;  /* 0x000000ff4b4b7208 */ /* 0x000fe20000800000 */
[----:B------:R-:W-:Y:S01]  /*e740*/  FFMA.FTZ R44, R44, c[0x0][0x2d0], -R96 ;  /* 0x0000b4002c2c7a23 */ /* 0x000fe20000010860 */
[----:B------:R-:W-:Y:S02]  /*e750*/  FMNMX.FTZ R3, R173, R3, !PT ;  /* 0x00000003ad037209 */ /* 0x000fe40007810000 */
[----:B------:R-:W-:Y:S01]  /*e760*/  MUFU.EX2 R36, R4 ;  /* 0x0000000400247308 */ /* 0x000fe20000000800 */
[--C-:B------:R-:W-:Y:S01]  /*e770*/  FFMA.FTZ R2, R21, c[0x0][0x2d0], -R75.reuse ;  /* 0x0000b40015027a23 */ /* 0x100fe2000001084b */
[----:B------:R-:W-:Y:S01]  /*e780*/  FMNMX.FTZ R3, R181, R3, !PT ;  /* 0x00000003b5037209 */ /* 0x000fe20007810000 */
[--C-:B------:R-:W-:Y:S01]  /*e790*/  FFMA.FTZ R92, R95, c[0x0][0x2d0], -R75.reuse ;  /* 0x0000b4005f5c7a23 */ /* 0x100fe2000001084b */
[----:B------:R-:W-:Y:S01]  /*e7a0*/  FSEL R201, R38, -INF , !P5 ;  /* 0xff80000026c97808 */ /* 0x000fe20006800000 */
[--C-:B------:R-:W-:Y:S01]  /*e7b0*/  FFMA.FTZ R8, R26, c[0x0][0x2d0], -R75.reuse ;  /* 0x0000b4001a087a23 */ /* 0x100fe2000001084b */
[----:B------:R-:W-:Y:S01]  /*e7c0*/  FMNMX.FTZ R3, R184, R3, !PT ;  /* 0x00000003b8037209 */ /* 0x000fe20007810000 */
[--C-:B------:R-:W-:Y:S02]  /*e7d0*/  FFMA.FTZ R12, R28, c[0x0][0x2d0], -R75.reuse ;  /* 0x0000b4001c0c7a23 */ /* 0x100fe4000001084b */
[--C-:B------:R-:W-:Y:S01]  /*e7e0*/  FFMA.FTZ R28, R31, c[0x0][0x2d0], -R75.reuse ;  /* 0x0000b4001f1c7a23 */ /* 0x100fe2000001084b */
[----:B------:R-:W-:Y:S01]  /*e7f0*/  MUFU.EX2 R61, R2 ;  /* 0x00000002003d7308 */ /* 0x000fe20000000800 */
[--C-:B-1----:R-:W-:Y:S09]  /*e800*/  FFMA.FTZ R5, R22, c[0x0][0x2d0], -R74.reuse ;  /* 0x0000b40016057a23 */ /* 0x102ff2000001084a */
[----:B------:R1:W-:Y:S10]  /*e810*/  MUFU.EX2 R60, R5 ;  /* 0x00000005003c7308 */ /* 0x0003f40000000800 */
[----:B------:R-:W-:Y:S10]  /*e820*/  MUFU.EX2 R59, R8 ;  /* 0x00000008003b7308 */ /* 0x000ff40000000800 */
[----:B------:R-:W-:Y:S01]  /*e830*/  MUFU.EX2 R50, R12 ;  /* 0x0000000c00327308 */ /* 0x000fe20000000800 */
[----:B-1----:R-:W-:Y:S01]  /*e840*/  FMNMX.FTZ R5, R186, R3, !PT ;  /* 0x00000003ba057209 */ /* 0x002fe20007810000 */
[----:B------:R-:W-:Y:S02]  /*e850*/  FFMA.FTZ R3, R24, c[0x0][0x2d0], -R74 ;  /* 0x0000b40018037a23 */ /* 0x000fe4000001084a */
[--C-:B------:R-:W-:Y:S01]  /*e860*/  FFMA.FTZ R24, R29, c[0x0][0x2d0], -R75.reuse ;  /* 0x0000b4001d187a23 */ /* 0x100fe2000001084b */
[----:B------:R-:W-:Y:S05]  /*e870*/  FMNMX.FTZ R5, R178, R5, !PT ;  /* 0x00000005b2057209 */ /* 0x000fea0007810000 */
[----:B------:R1:W2:Y:S10]  /*e880*/  MUFU.EX2 R85, R3 ;  /* 0x0000000300557308 */ /* 0x0002b40000000800 */
[----:B------:R-:W-:Y:S10]  /*e890*/  MUFU.EX2 R34, R16 ;  /* 0x0000001000227308 */ /* 0x000ff40000000800 */
[----:B------:R-:W-:Y:S01]  /*e8a0*/  MUFU.EX2 R35, R24 ;  /* 0x0000001800237308 */ /* 0x000fe20000000800 */
[----:B-1----:R-:W-:Y:S01]  /*e8b0*/  FMNMX.FTZ R3, R187, R5, !PT ;  /* 0x00000005bb037209 */ /* 0x002fe20007810000 */
[--C-:B------:R-:W-:Y:S01]  /*e8c0*/  FFMA.FTZ R5, R11, c[0x0][0x2d0], -R75.reuse ;  /* 0x0000b4000b057a23 */ /* 0x100fe2000001084b */
[----:B--2---:R-:W-:Y:S02]  /*e8d0*/  F2FP.PACK_AB R78, R85, R60 ;  /* 0x0000003c554e723e */ /* 0x004fe400000000ff */
[----:B------:R-:W-:Y:S05]  /*e8e0*/  FMNMX.FTZ R3, R192, R3, !PT ;  /* 0x00000003c0037209 */ /* 0x000fea0007810000 */
[----:B------:R-:W-:Y:S01]  /*e8f0*/  MUFU.EX2 R37, R5 ;  /* 0x0000000500257308 */ /* 0x000fe20000000800 */
[----:B------:R-:W-:Y:S04]  /*e900*/  FMNMX.FTZ R3, R191, R3, !PT ;  /* 0x00000003bf037209 */ /* 0x000fe80007810000 */
[----:B------:R-:W-:Y:S01]  /*e910*/  FMNMX.FTZ R0, R194, R3, !PT ;  /* 0x00000003c2007209 */ /* 0x000fe20007810000 */
[--C-:B------:R-:W-:Y:S03]  /*e920*/  FFMA.FTZ R3, R18, c[0x0][0x2d0], -R75.reuse ;  /* 0x0000b40012037a23 */ /* 0x100fe6000001084b */
[----:B------:R-:W-:Y:S01]  /*e930*/  FMNMX.FTZ R0, R199, R0, !PT ;  /* 0x00000000c7007209 */ /* 0x000fe20007810000 */
[----:B------:R1:W-:Y:S03]  /*e940*/  MUFU.EX2 R51, R3 ;  /* 0x0000000300337308 */ /* 0x0003e60000000800 */
[----:B------:R-:W-:Y:S04]  /*e950*/  FMNMX.FTZ R0, R200, R0, !PT ;  /* 0x00000000c8007209 */ /* 0x000fe80007810000 */
[----:B------:R-:W-:Y:S04]  /*e960*/  FMNMX.FTZ R0, R201, R0, !PT ;  /* 0x00000000c9007209 */ /* 0x000fe80007810000 */
[----:B------:R-:W-:Y:S05]  /*e970*/  FMNMX.FTZ R0, R73, R0, !PT ;  /* 0x0000000049007209 */ /* 0x000fea0007810000 */
[----:B------:R-:W2:Y:S01]  /*e980*/  SHFL.BFLY PT, R2, R0, 0x2, 0x1f ;  /* 0x0c401f0000027f89 */ /* 0x000ea200000e0000 */
[----:B-1----:R-:W-:Y:S07]  /*e990*/  FFMA.FTZ R3, R23, c[0x0][0x2d0], -R75 ;  /* 0x0000b40017037a23 */ /* 0x002fee000001084b */
[----:B------:R-:W-:Y:S01]  /*e9a0*/  LDSM.16.MT88.4 R20, [R209+0x100] ;  /* 0x00010000d114783b */ /* 0x000fe20000004200 */
[----:B------:R1:W3:Y:S02]  /*e9b0*/  MUFU.EX2 R86, R3 ;  /* 0x0000000300567308 */ /* 0x0002e40000000800 */
[--C-:B-1----:R-:W-:Y:S01]  /*e9c0*/  FFMA.FTZ R3, R9, c[0x0][0x2d0], -R96.reuse ;  /* 0x0000b40009037a23 */ /* 0x102fe20000010860 */
[----:B---3--:R-:W-:Y:S07]  /*e9d0*/  F2FP.PACK_AB R79, R86, R61 ;  /* 0x0000003d564f723e */ /* 0x008fee00000000ff */
[----:B------:R1:W-:Y:S02]  /*e9e0*/  MUFU.EX2 R39, R3 ;  /* 0x0000000300277308 */ /* 0x0003e40000000800 */
[--C-:B-1----:R-:W-:Y:S08]  /*e9f0*/  FFMA.FTZ R3, R13, c[0x0][0x2d0], -R96.reuse ;  /* 0x0000b4000d037a23 */ /* 0x102ff00000010860 */
[----:B------:R1:W-:Y:S02]  /*ea00*/  MUFU.EX2 R45, R3 ;  /* 0x00000003002d7308 */ /* 0x0003e40000000800 */
[----:B-1----:R-:W-:Y:S08]  /*ea10*/  FFMA.FTZ R3, R14, c[0x0][0x2d0], -R96 ;  /* 0x0000b4000e037a23 */ /* 0x002ff00000010860 */
[----:B------:R2:W-:Y:S02]  /*ea20*/  MUFU.EX2 R84, R3 ;  /* 0x0000000300547308 */ /* 0x0005e40000000800 */
[----:B--2---:R-:W-:Y:S01]  /*ea30*/  FMNMX.FTZ R3, R0, R2, !PT ;  /* 0x0000000200037209 */ /* 0x004fe20007810000 */
[----:B------:R-:W-:Y:S01]  /*ea40*/  FFMA.FTZ R2, R25, c[0x0][0x2d0], -R74 ;  /* 0x0000b40019027a23 */ /* 0x000fe2000001084a */
[----:B------:R-:W-:Y:S06]  /*ea50*/  FSEL R0, R72, RZ, P2 ;  /* 0x000000ff48007208 */ /* 0x000fec0001000000 */
[----:B------:R1:W-:Y:S01]  /*ea60*/  MUFU.EX2 R87, R2 ;  /* 0x0000000200577308 */ /* 0x0003e20000000800 */
[----:B------:R-:W2:Y:S01]  /*ea70*/  SHFL.BFLY PT, R4, R3, 0x1, 0x1f ;  /* 0x0c201f0003047f89 */ /* 0x000ea200000e0000 */
[----:B------:R-:W-:Y:S01]  /*ea80*/  FADD.FTZ R0, -R0, R100 ;  /* 0x0000006400007221 */ /* 0x000fe20000010100 */
[----:B------:R-:W-:Y:S03]  /*ea90*/  MOV R100, R49 ;  /* 0x0000003100647202 */ /* 0x000fe60000000f00 */
[----:B------:R-:W-:Y:S01]  /*eaa0*/  FMUL.FTZ R0, R0, c[0x0][0x2d0] ;  /* 0x0000b40000007a20 */ /* 0x000fe20000410000 */
[----:B------:R-:W-:Y:S03]  /*eab0*/  F2FP.PACK_AB R76, R57, R100 ;  /* 0x00000064394c723e */ /* 0x000fe600000000ff */
[----:B------:R3:W4:Y:S01]  /*eac0*/  MUFU.EX2 R69, R0 ;  /* 0x0000000000457308 */ /* 0x0007220000000800 */
[----:B-1----:R-:W-:Y:S02]  /*ead0*/  FSEL R2, R71, RZ, P1 ;  /* 0x000000ff47027208 */ /* 0x002fe40000800000 */
[----:B--2---:R-:W-:Y:S03]  /*eae0*/  FMNMX.FTZ R3, R4, R3, !PT ;  /* 0x0000000304037209 */ /* 0x004fe60007810000 */
[----:B------:R-:W-:Y:S02]  /*eaf0*/  FADD.FTZ R2, -R2, R101 ;  /* 0x0000006502027221 */ /* 0x000fe40000010100 */
[----:B------:R-:W-:Y:S02]  /*eb00*/  FMUL.FTZ R97, R3, c[0x0][0x2d0] ;  /* 0x0000b40003617a20 */ /* 0x000fe40000410000 */
[----:B------:R-:W-:Y:S01]  /*eb10*/  FMUL.FTZ R2, R2, c[0x0][0x2d0] ;  /* 0x0000b40002027a20 */ /* 0x000fe20000410000 */
[----:B---3--:R-:W-:Y:S01]  /*eb20*/  FSEL R0, R70, RZ, P0 ;  /* 0x000000ff46007208 */ /* 0x008fe20000000000 */
[----:B----4-:R-:W-:Y:S01]  /*eb30*/  FMUL.FTZ R5, R69, R105 ;  /* 0x0000006945057220 */ /* 0x010fe20000410000 */
[----:B------:R-:W-:Y:S01]  /*eb40*/  MOV R105, R36 ;  /* 0x0000002400697202 */ /* 0x000fe20000000f00 */
[----:B------:R-:W1:Y:S01]  /*eb50*/  MUFU.EX2 R68, R2 ;  /* 0x0000000200447308 */ /* 0x000e620000000800 */
[----:B------:R-:W-:Y:S01]  /*eb60*/  FSETP.NEU.FTZ.AND P0, PT, R3, -INF , PT ;  /* 0xff8000000300780b */ /* 0x000fe20003f1d000 */
[----:B------:R-:W-:Y:S01]  /*eb70*/  FADD.FTZ R0, -R0, R102 ;  /* 0x0000006600007221 */ /* 0x000fe20000010100 */
[----:B------:R-:W-:Y:S01]  /*eb80*/  MOV R102, R39 ;  /* 0x0000002700667202 */ /* 0x000fe20000000f00 */
[----:B------:R-:W-:Y:S01]  /*eb90*/  IMAD.MOV.U32 R101, RZ, RZ, R45 ;  /* 0x000000ffff657224 */ /* 0x000fe200078e002d */
[----:B------:R-:W-:Y:S01]  /*eba0*/  FSEL R97, R97, RZ, P0 ;  /* 0x000000ff61617208 */ /* 0x000fe20000000000 */
[----:B------:R-:W-:Y:S01]  /*ebb0*/  FMUL.FTZ R0, R0, c[0x0][0x2d0] ;  /* 0x0000b40000007a20 */ /* 0x000fe20000410000 */
[----:B------:R-:W-:Y:S01]  /*ebc0*/  F2FP.PACK_AB R66, R105, R84 ;  /* 0x000000546942723e */ /* 0x000fe200000000ff */
[----:B------:R-:W-:Y:S01]  /*ebd0*/  FMUL.FTZ R16, R69, R116 ;  /* 0x0000007445107220 */ /* 0x000fe20000410000 */
[----:B------:R-:W-:Y:S01]  /*ebe0*/  F2FP.PACK_AB R64, R101, R102 ;  /* 0x000000666540723e */ /* 0x000fe200000000ff */
[----:B------:R2:W3:Y:S01]  /*ebf0*/  MUFU.EX2 R2, R0 ;  /* 0x0000000000027308 */ /* 0x0004e20000000800 */
[--C-:B------:R-:W-:Y:S02]  /*ec00*/  FFMA.FTZ R4, R17, c[0x0][0x2d0], -R97.reuse ;  /* 0x0000b40011047a23 */ /* 0x100fe40000010861 */
[----:B------:R-:W-:Y:S02]  /*ec10*/  IMAD.MOV.U32 R116, RZ, RZ, R60 ;  /* 0x000000ffff747224 */ /* 0x000fe400078e003c */
[C---:B------:R-:W-:Y:S01]  /*ec20*/  FMUL.FTZ R17, R69.reuse, R117 ;  /* 0x0000007545117220 */ /* 0x040fe20000410000 */
[----:B------:R-:W-:Y:S01]  /*ec30*/  MOV R117, R61 ;  /* 0x0000003d00757202 */ /* 0x000fe20000000f00 */
[--C-:B------:R-:W-:Y:S02]  /*ec40*/  FFMA.FTZ R58, R58, c[0x0][0x2d0], -R97.reuse ;  /* 0x0000b4003a3a7a23 */ /* 0x100fe40000010861 */
[----:B------:R-:W-:Y:S01]  /*ec50*/  FMUL.FTZ R49, R69, R149 ;  /* 0x0000009545317220 */ /* 0x000fe20000410000 */
[----:B------:R4:W-:Y:S01]  /*ec60*/  MUFU.EX2 R206, R4 ;  /* 0x0000000400ce7308 */ /* 0x0009e20000000800 */
[----:B------:R-:W-:Y:S02]  /*ec70*/  IMAD.MOV.U32 R149, RZ, RZ, R50 ;  /* 0x000000ffff957224 */ /* 0x000fe400078e0032 */
[--C-:B------:R-:W-:Y:S02]  /*ec80*/  FFMA.FTZ R62, R62, c[0x0][0x2d0], -R97.reuse ;  /* 0x0000b4003e3e7a23 */ /* 0x100fe40000010861 */
[C---:B-1----:R-:W-:Y:S02]  /*ec90*/  FMUL.FTZ R6, R68.reuse, R106 ;  /* 0x0000006a44067220 */ /* 0x042fe40000410000 */
[C---:B------:R-:W-:Y:S02]  /*eca0*/  FMUL.FTZ R7, R68.reuse, R107 ;  /* 0x0000006b44077220 */ /* 0x040fe40000410000 */
[C---:B------:R-:W-:Y:S01]  /*ecb0*/  FMUL.FTZ R18, R68.reuse, R118 ;  /* 0x0000007644127220 */ /* 0x040fe20000410000 */
[----:B------:R-:W-:Y:S01]  /*ecc0*/  MOV R118, R57 ;  /* 0x0000003900767202 */ /* 0x000fe20000000f00 */
[----:B------:R-:W-:Y:S02]  /*ecd0*/  FMUL.FTZ R50, R68, R150 ;  /* 0x0000009644327220 */ /* 0x000fe40000410000 */
[----:B------:R-:W-:Y:S02]  /*ece0*/  IMAD.MOV.U32 R107, RZ, RZ, R86 ;  /* 0x000000ffff6b7224 */ /* 0x000fe400078e0056 */
[--C-:B--2---:R-:W-:Y:S02]  /*ecf0*/  FFMA.FTZ R0, R10, c[0x0][0x2d0], -R97.reuse ;  /* 0x0000b4000a007a23 */ /* 0x104fe40000010861 */
[C---:B---3--:R-:W-:Y:S02]  /*ed00*/  FMUL.FTZ R8, R2.reuse, R108 ;  /* 0x0000006c02087220 */ /* 0x048fe40000410000 */
[----:B------:R1:W-:Y:S01]  /*ed10*/  MUFU.EX2 R204, R0 ;  /* 0x0000000000cc7308 */ /* 0x0003e20000000800 */
[C---:B------:R-:W-:Y:S02]  /*ed20*/  FMUL.FTZ R9, R2.reuse, R109 ;  /* 0x0000006d02097220 */ /* 0x040fe40000410000 */
[C---:B------:R-:W-:Y:S01]  /*ed30*/  FMUL.FTZ R12, R2.reuse, R112 ;  /* 0x00000070020c7220 */ /* 0x040fe20000410000 */
[----:B------:R-:W-:Y:S01]  /*ed40*/  MOV R112, R59 ;  /* 0x0000003b00707202 */ /* 0x000fe20000000f00 */
[----:B----4-:R-:W-:Y:S02]  /*ed50*/  FFMA.FTZ R4, R19, c[0x0][0x2d0], -R97 ;  /* 0x0000b40013047a23 */ /* 0x010fe40000010861 */
[----:B------:R-:W-:Y:S02]  /*ed60*/  IMAD.MOV.U32 R109, RZ, RZ, R87 ;  /* 0x000000ffff6d7224 */ /* 0x000fe400078e0057 */
[----:B------:R-:W-:Y:S01]  /*ed70*/  FMUL.FTZ R13, R2, R113 ;  /* 0x00000071020d7220 */ /* 0x000fe20000410000 */
[----:B------:R2:W3:Y:S01]  /*ed80*/  MUFU.EX2 R207, R4 ;  /* 0x0000000400cf7308 */ /* 0x0004e20000000800 */
[----:B------:R-:W-:Y:S02]  /*ed90*/  FMUL.FTZ R19, R68, R119 ;  /* 0x0000007744137220 */ /* 0x000fe40000410000 */
[C---:B------:R-:W-:Y:S02]  /*eda0*/  FMUL.FTZ R24, R2.reuse, R124 ;  /* 0x0000007c02187220 */ /* 0x040fe40000410000 */
[C---:B------:R-:W-:Y:S02]  /*edb0*/  FMUL.FTZ R25, R2.reuse, R125 ;  /* 0x0000007d02197220 */ /* 0x040fe40000410000 */
[C---:B------:R-:W-:Y:S02]  /*edc0*/  FMUL.FTZ R29, R2.reuse, R129 ;  /* 0x00000081021d7220 */ /* 0x040fe40000410000 */
[C---:B------:R-:W-:Y:S01]  /*edd0*/  FMUL.FTZ R45, R2.reuse, R145 ;  /* 0x00000091022d7220 */ /* 0x040fe20000410000 */
[----:B------:R4:W-:Y:S01]  /*ede0*/  MUFU.EX2 R113, R28 ;  /* 0x0000001c00717308 */ /* 0x0009e20000000800 */
[----:B------:R-:W-:Y:S02]  /*edf0*/  IMAD.MOV.U32 R119, RZ, RZ, R51 ;  /* 0x000000ffff777224 */ /* 0x000fe400078e0033 */
[C---:B------:R-:W-:Y:S02]  /*ee00*/  FMUL.FTZ R57, R2.reuse, R157 ;  /* 0x0000009d02397220 */ /* 0x040fe40000410000 */
[----:B-1----:R-:W-:Y:S02]  /*ee10*/  FFMA.FTZ R0, R15, c[0x0][0x2d0], -R97 ;  /* 0x0000b4000f007a23 */ /* 0x002fe40000010861 */
[C---:B------:R-:W-:Y:S01]  /*ee20*/  FMUL.FTZ R60, R2.reuse, R160 ;  /* 0x000000a0023c7220 */ /* 0x040fe20000410000 */
[----:B------:R-:W-:Y:S01]  /*ee30*/  MOV R160, R116 ;  /* 0x0000007400a07202 */ /* 0x000fe20000000f00 */
[C---:B------:R-:W-:Y:S01]  /*ee40*/  FMUL.FTZ R61, R2.reuse, R161 ;  /* 0x000000a1023d7220 */ /* 0x040fe20000410000 */
[----:B------:R1:W5:Y:S01]  /*ee50*/  MUFU.EX2 R205, R0 ;  /* 0x0000000000cd7308 */ /* 0x0003620000000800 */
[----:B------:R-:W-:Y:S02]  /*ee60*/  IMAD.MOV.U32 R161, RZ, RZ, R101 ;  /* 0x000000ffffa17224 */ /* 0x000fe400078e0065 */
[----:B--2---:R-:W-:Y:S01]  /*ee70*/  FFMA.FTZ R4, R27, c[0x0][0x2d0], -R74 ;  /* 0x0000b4001b047a23 */ /* 0x004fe2000001084a */
[----:B---3--:R-:W-:Y:S06]  /*ee80*/  F2FP.PACK_AB R67, R207, R206 ;  /* 0x000000cecf43723e */ /* 0x008fec00000000ff */
[----:B------:R2:W3:Y:S01]  /*ee90*/  MUFU.EX2 R63, R4 ;  /* 0x00000004003f7308 */ /* 0x0004e20000000800 */
[----:B----4-:R-:W-:Y:S09]  /*eea0*/  FMUL.FTZ R28, R2, R128 ;  /* 0x00000080021c7220 */ /* 0x010ff20000410000 */
[----:B------:R4:W-:Y:S01]  /*eeb0*/  MUFU.EX2 R124, R32 ;  /* 0x00000020007c7308 */ /* 0x0009e20000000800 */
[----:B-1----:R-:W-:Y:S02]  /*eec0*/  FSEL R0, R3, RZ, P0 ;  /* 0x000000ff03007208 */ /* 0x002fe40000000000 */
[----:B-----5:R-:W-:Y:S02]  /*eed0*/  F2FP.PACK_AB R65, R205, R204 ;  /* 0x000000cccd41723e */ /* 0x020fe400000000ff */
[----:B------:R-:W-:Y:S01]  /*eee0*/  PLOP3.LUT P0, PT, PT, PT, UP0, 0x80, 0x0 ;  /* 0x000000000000781c */ /* 0x000fe20003f0f008 */
[----:B------:R-:W-:Y:S04]  /*eef0*/  FADD.FTZ R0, -R0, R103 ;  /* 0x0000006700007221 */ /* 0x000fe80000010100 */
[----:B------:R-:W-:Y:S01]  /*ef00*/  MUFU.EX2 R108, R92 ;  /* 0x0000005c006c7308 */ /* 0x000fe20000000800 */
[----:B------:R-:W-:Y:S02]  /*ef10*/  IMAD.MOV.U32 R103, RZ, RZ, R37 ;  /* 0x000000ffff677224 */ /* 0x000fe400078e0025 */
[----:B------:R-:W-:Y:S01]  /*ef20*/  FMUL.FTZ R0, R0, c[0x0][0x2d0] ;  /* 0x0000b40000007a20 */ /* 0x000fe20000410000 */
[----:B------:R-:W1:Y:S01]  /*ef30*/  LDSM.16.MT88.4 R36, [R212+0x100] ;  /* 0x00010000d424783b */ /* 0x000e620000004200 */
[----:B--2---:R-:W-:Y:S01]  /*ef40*/  FMUL.FTZ R4, R69, R104 ;  /* 0x0000006845047220 */ /* 0x004fe20000410000 */
[----:B------:R-:W-:Y:S01]  /*ef50*/  F2FP.PACK_AB R77, R51, R103 ;  /* 0x00000067334d723e */ /* 0x000fe200000000ff */
[----:B------:R-:W-:Y:S01]  /*ef60*/  FMUL.FTZ R51, R68, R151 ;  /* 0x0000009744337220 */ /* 0x000fe20000410000 */
[----:B---3--:R-:W-:Y:S02]  /*ef70*/  MOV R150, R63 ;  /* 0x0000003f00967202 */ /* 0x008fe40000000f00 */
[----:B------:R-:W2:Y:S01]  /*ef80*/  MUFU.EX2 R0, R0 ;  /* 0x0000000000007308 */ /* 0x000ea20000000800 */
[----:B------:R-:W-:Y:S01]  /*ef90*/  MOV R151, R118 ;  /* 0x0000007600977202 */ /* 0x000fe20000000f00 */
[----:B------:R-:W-:Y:S01]  /*efa0*/  IMAD.MOV.U32 R118, RZ, RZ, R103 ;  /* 0x000000ffff767224 */ /* 0x000fe200078e0067 */
[-C--:B------:R-:W-:Y:S01]  /*efb0*/  HMMA.16816.F32 R4, R76, R20.reuse, R4 ;  /* 0x000000144c04723c */ /* 0x080fe20000001804 */
[----:B----4-:R-:W-:Y:S02]  /*efc0*/  FMUL.FTZ R32, R69, R132 ;  /* 0x0000008445207220 */ /* 0x010fe40000410000 */
[C---:B--2---:R-:W-:Y:S01]  /*efd0*/  FMUL.FTZ R11, R0.reuse, R111 ;  /* 0x0000006f000b7220 */ /* 0x044fe20000410000 */
[----:B------:R-:W-:Y:S01]  /*efe0*/  MOV R111, R85 ;  /* 0x00000055006f7202 */ /* 0x000fe20000000f00 */
[C---:B------:R-:W-:Y:S02]  /*eff0*/  FMUL.FTZ R10, R0.reuse, R110 ;  /* 0x0000006e000a7220 */ /* 0x040fe40000410000 */
[C---:B------:R-:W-:Y:S02]  /*f000*/  FMUL.FTZ R15, R0.reuse, R115 ;  /* 0x00000073000f7220 */ /* 0x040fe40000410000 */
[----:B------:R-:W-:Y:S02]  /*f010*/  IMAD.MOV.U32 R115, RZ, RZ, R84 ;  /* 0x000000ffff737224 */ /* 0x000fe400078e0054 */
[----:B------:R-:W2:Y:S01]  /*f020*/  LDSM.16.MT88.4 R84, [R209+0x900] ;  /* 0x00090000d154783b */ /* 0x000ea20000004200 */
[C---:B------:R-:W-:Y:S01]  /*f030*/  HMMA.16816.F32 R8, R64.reuse, R20, R8 ;  /* 0x000000144008723c */ /* 0x040fe20000001808 */
[C---:B------:R-:W-:Y:S02]  /*f040*/  FMUL.FTZ R14, R0.reuse, R114 ;  /* 0x00000072000e7220 */ /* 0x040fe40000410000 */
[C---:B------:R-:W-:Y:S02]  /*f050*/  FMUL.FTZ R47, R0.reuse, R147 ;  /* 0x00000093002f7220 */ /* 0x040fe40000410000 */
[C---:B------:R-:W-:Y:S02]  /*f060*/  FMUL.FTZ R26, R0.reuse, R126 ;  /* 0x0000007e001a7220 */ /* 0x040fe40000410000 */
[----:B------:R-:W-:Y:S01]  /*f070*/  FFMA.FTZ R20, R33, c[0x0][0x2d0], -R74 ;  /* 0x0000b40021147a23 */ /* 0x000fe2000001084a */
[-C--:B------:R-:W-:Y:S01]  /*f080*/  HMMA.16816.F32 R12, R64, R22.reuse, R12 ;  /* 0x00000016400c723c */ /* 0x080fe2000000180c */
[C---:B------:R-:W-:Y:S02]  /*f090*/  FMUL.FTZ R33, R69.reuse, R133 ;  /* 0x0000008545217220 */ /* 0x040fe40000410000 */
[----:B------:R3:W-:Y:S01]  /*f0a0*/  MUFU.EX2 R114, R20 ;  /* 0x0000001400727308 */ /* 0x0007e20000000800 */
[C---:B------:R-:W-:Y:S02]  /*f0b0*/  FMUL.FTZ R21, R69.reuse, R121 ;  /* 0x0000007945157220 */ /* 0x040fe40000410000 */
[C---:B------:R-:W-:Y:S02]  /*f0c0*/  FMUL.FTZ R27, R0.reuse, R127 ;  /* 0x0000007f001b7220 */ /* 0x040fe40000410000 */
[C---:B------:R-:W-:Y:S01]  /*f0d0*/  HMMA.16816.F32 R16, R76.reuse, R22, R16 ;  /* 0x000000164c10723c */ /* 0x040fe20000001810 */
[C---:B------:R-:W-:Y:S03]  /*f0e0*/  FMUL.FTZ R30, R0.reuse, R130 ;  /* 0x00000082001e7220 */ /* 0x040fe60000410000 */
[----:B------:R-:W-:Y:S01]  /*f0f0*/  FMUL.FTZ R31, R0, R131 ;  /* 0x00000083001f7220 */ /* 0x000fe20000410000 */
[----:B------:R-:W-:Y:S01]  /*f100*/  MOV R131, R34 ;  /* 0x0000002200837202 */ /* 0x000fe20000000f00 */
[C---:B------:R-:W-:Y:S01]  /*f110*/  FMUL.FTZ R34, R68.reuse, R134 ;  /* 0x0000008644227220 */ /* 0x040fe20000410000 */
[----:B------:R4:W-:Y:S01]  /*f120*/  MUFU.EX2 R121, R48 ;  /* 0x0000003000797308 */ /* 0x0009e20000000800 */
[C---:B------:R-:W-:Y:S04]  /*f130*/  FMUL.FTZ R22, R68.reuse, R122 ;  /* 0x0000007a44167220 */ /* 0x040fe80000410000 */
[C---:B------:R-:W-:Y:S02]  /*f140*/  FMUL.FTZ R23, R68.reuse, R123 ;  /* 0x0000007b44177220 */ /* 0x040fe40000410000 */
[----:B------:R-:W-:Y:S02]  /*f150*/  IMAD.MOV.U32 R130, RZ, RZ, R35 ;  /* 0x000000ffff827224 */ /* 0x000fe400078e0023 */
[----:B------:R-:W-:Y:S01]  /*f160*/  FMUL.FTZ R35, R68, R135 ;  /* 0x0000008744237220 */ /* 0x000fe20000410000 */
[----:B------:R5:W-:Y:S01]  /*f170*/  MUFU.EX2 R123, R44 ;  /* 0x0000002c007b7308 */ /* 0x000be20000000800 */
[C---:B------:R-:W-:Y:S01]  /*f180*/  FMUL.FTZ R42, R0.reuse, R142 ;  /* 0x0000008e002a7220 */ /* 0x040fe20000410000 */
[----:B------:R-:W-:Y:S01]  /*f190*/  LDSM.16.MT88.4 R132, [R212+0x2900] ;  /* 0x00290000d484783b */ /* 0x000fe20000004200 */
[C---:B---3--:R-:W-:Y:S02]  /*f1a0*/  FMUL.FTZ R20, R69.reuse, R120 ;  /* 0x0000007845147220 */ /* 0x048fe40000410000 */
[C---:B------:R-:W-:Y:S02]  /*f1b0*/  FMUL.FTZ R43, R0.reuse, R143 ;  /* 0x0000008f002b7220 */ /* 0x040fe40000410000 */
[C---:B------:R-:W-:Y:S02]  /*f1c0*/  FMUL.FTZ R46, R0.reuse, R146 ;  /* 0x00000092002e7220 */ /* 0x040fe40000410000 */
[C---:B------:R-:W-:Y:S01]  /*f1d0*/  FMUL.FTZ R59, R0.reuse, R159 ;  /* 0x0000009f003b7220 */ /* 0x040fe20000410000 */
[-C--:B-1----:R-:W-:Y:S01]  /*f1e0*/  HMMA.16816.F32 R20, R76, R36.reuse, R20 ;  /* 0x000000244c14723c */ /* 0x082fe20000001814 */
[----:B------:R-:W-:Y:S01]  /*f1f0*/  FMUL.FTZ R63, R0, R163 ;  /* 0x000000a3003f7220 */ /* 0x000fe20000410000 */
[----:B------:R-:W-:Y:S01]  /*f200*/  MOV R163, R100 ;  /* 0x0000006400a37202 */ /* 0x000fe20000000f00 */
[----:B----4-:R-:W-:Y:S02]  /*f210*/  FMUL.FTZ R48, R69, R148 ;  /* 0x0000009445307220 */ /* 0x010fe40000410000 */
[----:B------:R-:W-:Y:S01]  /*f220*/  IMAD.MOV.U32 R148, RZ, RZ, R119 ;  /* 0x000000ffff947224 */ /* 0x000fe200078e0077 */
[----:B------:R-:W-:Y:S02]  /*f230*/  MOV R119, R102 ;  /* 0x0000006600777202 */ /* 0x000fe40000000f00 */
[C---:B------:R-:W-:Y:S01]  /*f240*/  HMMA.16816.F32 R24, R64.reuse, R36, R24 ;  /* 0x000000244018723c */ /* 0x040fe20000001818 */
[----:B-----5:R-:W-:Y:S07]  /*f250*/  FMUL.FTZ R44, R2, R144 ;  /* 0x00000090022c7220 */ /* 0x020fee0000410000 */
[-C--:B------:R-:W-:Y:S01]  /*f260*/  HMMA.16816.F32 R28, R64, R38.reuse, R28 ;  /* 0x00000026401c723c */ /* 0x080fe2000000181c */
[--C-:B------:R-:W-:Y:S03]  /*f270*/  FFMA.FTZ R36, R40, c[0x0][0x2d0], -R96.reuse ;  /* 0x0000b40028247a23 */ /* 0x100fe60000010860 */
[----:B------:R-:W-:Y:S01]  /*f280*/  FFMA.FTZ R40, R41, c[0x0][0x2d0], -R96 ;  /* 0x0000b40029287a23 */ /* 0x000fe20000010860 */
[----:B------:R1:W-:Y:S01]  /*f290*/  MUFU.EX2 R129, R36 ;  /* 0x0000002400817308 */ /* 0x0003e20000000800 */
[----:B------:R-:W-:Y:S02]  /*f2a0*/  FMUL.FTZ R41, R2, R141 ;  /* 0x0000008d02297220 */ /* 0x000fe40000410000 */
[C---:B------:R-:W-:Y:S01]  /*f2b0*/  HMMA.16816.F32 R32, R76.reuse, R38, R32 ;  /* 0x000000264c20723c */ /* 0x040fe20000001820 */
[C---:B------:R-:W-:Y:S06]  /*f2c0*/  FMUL.FTZ R37, R69.reuse, R137 ;  /* 0x0000008945257220 */ /* 0x040fec0000410000 */
[----:B------:R3:W-:Y:S01]  /*f2d0*/  MUFU.EX2 R128, R40 ;  /* 0x0000002800807308 */ /* 0x0007e20000000800 */
[C---:B------:R-:W-:Y:S04]  /*f2e0*/  FMUL.FTZ R38, R68.reuse, R138 ;  /* 0x0000008a44267220 */ /* 0x040fe80000410000 */
[----:B------:R-:W-:Y:S05]  /*f2f0*/  FMUL.FTZ R39, R68, R139 ;  /* 0x0000008b44277220 */ /* 0x000fea0000410000 */
[----:B------:R4:W-:Y:S01]  /*f300*/  MUFU.EX2 R137, R58 ;  /* 0x0000003a00897308 */ /* 0x0009e20000000800 */
[C---:B-1----:R-:W-:Y:S09]  /*f310*/  FMUL.FTZ R36, R69.reuse, R136 ;  /* 0x0000008845247220 */ /* 0x042ff20000410000 */
[----:B------:R1:W-:Y:S01]  /*f320*/  MUFU.EX2 R136, R62 ;  /* 0x0000003e00887308 */ /* 0x0003e20000000800 */
[-C--:B------:R-:W-:Y:S01]  /*f330*/  HMMA.16816.F32 R36, R76, R52.reuse, R36 ;  /* 0x000000344c24723c */ /* 0x080fe20000001824 */
[----:B---3--:R-:W-:Y:S07]  /*f340*/  FMUL.FTZ R40, R2, R140 ;  /* 0x0000008c02287220 */ /* 0x008fee0000410000 */
[C---:B------:R-:W-:Y:S01]  /*f350*/  HMMA.16816.F32 R40, R64.reuse, R52, R40 ;  /* 0x000000344028723c */ /* 0x040fe20000001828 */
[----:B----4-:R-:W-:Y:S06]  /*f360*/  FMUL.FTZ R58, R0, R158 ;  /* 0x0000009e003a7220 */ /* 0x010fec0000410000 */
[--C-:B------:R-:W-:Y:S01]  /*f370*/  FFMA.FTZ R52, R56, c[0x0][0x2d0], -R97.reuse ;  /* 0x0000b40038347a23 */ /* 0x100fe20000010861 */
[-C--:B------:R-:W-:Y:S01]  /*f380*/  HMMA.16816.F32 R44, R64, R54.reuse, R44 ;  /* 0x00000036402c723c */ /* 0x080fe2000000182c */
[C---:B------:R-:W-:Y:S02]  /*f390*/  FMUL.FTZ R53, R69.reuse, R153 ;  /* 0x0000009945357220 */ /* 0x040fe40000410000 */
[----:B------:R3:W4:Y:S01]  /*f3a0*/  MUFU.EX2 R138, R52 ;  /* 0x00000034008a7308 */ /* 0x0007220000000800 */
[----:B------:R-:W-:Y:S02]  /*f3b0*/  FMUL.FTZ R56, R2, R156 ;  /* 0x0000009c02387220 */ /* 0x000fe40000410000 */
[----:B-1----:R-:W-:Y:S02]  /*f3c0*/  FMUL.FTZ R62, R0, R162 ;  /* 0x000000a2003e7220 */ /* 0x002fe40000410000 */
[C---:B------:R-:W-:Y:S07]  /*f3d0*/  HMMA.16816.F32 R48, R76.reuse, R54, R48 ;  /* 0x000000364c30723c */ /* 0x040fee0000001830 */
[C---:B------:R-:W-:Y:S02]  /*f3e0*/  FMUL.FTZ R54, R68.reuse, R154 ;  /* 0x0000009a44367220 */ /* 0x040fe40000410000 */
[----:B------:R-:W-:Y:S03]  /*f3f0*/  FMUL.FTZ R55, R68, R155 ;  /* 0x0000009b44377220 */ /* 0x000fe60000410000 */
[----:B---3--:R-:W-:Y:S07]  /*f400*/  FMUL.FTZ R52, R69, R152 ;  /* 0x0000009845347220 */ /* 0x008fee0000410000 */
[-C--:B------:R-:W-:Y:S08]  /*f410*/  HMMA.16816.F32 R52, R76, R80.reuse, R52 ;  /* 0x000000504c34723c */ /* 0x080ff00000001834 */
[C---:B------:R-:W-:Y:S07]  /*f420*/  HMMA.16816.F32 R56, R64.reuse, R80, R56 ;  /* 0x000000504038723c */ /* 0x040fee0000001838 */
[----:B------:R-:W-:Y:S01]  /*f430*/  FFMA.FTZ R80, R88, c[0x0][0x2d0], -R97 ;  /* 0x0000b40058507a23 */ /* 0x000fe20000010861 */
[-C--:B------:R-:W-:Y:S01]  /*f440*/  HMMA.16816.F32 R60, R64, R82.reuse, R60 ;  /* 0x00000052403c723c */ /* 0x080fe2000000183c */
[----:B----4-:R-:W-:Y:S02]  /*f450*/  F2FP.PACK_AB R81, R137, R138 ;  /* 0x0000008a8951723e */ /* 0x010fe400000000ff */
[----:B------:R1:W3:Y:S04]  /*f460*/  MUFU.EX2 R141, R80 ;  /* 0x00000050008d7308 */ /* 0x0002e80000000800 */
        /* <DEDUP_REMOVED lines=13> */
[----:B---3--:R-:W-:Y:S03]  /*f540*/  F2FP.PACK_AB R83, R141, R136 ;  /* 0x000000888d53723e */ /* 0x008fe600000000ff */
[-C--:B--2---:R-:W-:Y:S01]  /*f550*/  HMMA.16816.F32 R4, R76, R84.reuse, R4 ;  /* 0x000000544c04723c */ /* 0x084fe20000001804 */
[--C-:B----4-:R-:W-:Y:S02]  /*f560*/  FFMA.FTZ R80, R94, c[0x0][0x2d0], -R75.reuse ;  /* 0x0000b4005e507a23 */ /* 0x110fe4000001084b */
        /* <DEDUP_REMOVED lines=60> */
[----:B---3--:R-:W-:Y:S04]  /*f930*/  FFMA.FTZ R80, R180, c[0x0][0x2d0], -R75 ;  /* 0x0000b400b4507a23 */ /* 0x008fe8000001084b */
        /* <DEDUP_REMOVED lines=9> */
[----:B-1----:R-:W-:Y:S03]  /*f9d0*/  FFMA.FTZ R88, R197, c[0x0][0x2d0], -R74 ;  /* 0x0000b400c5587a23 */ /* 0x002fe6000001084a */
[----:B------:R-:W-:Y:S01]  /*f9e0*/  MOV R197, R122 ;  /* 0x0000007a00c57202 */ /* 0x000fe20000000f00 */
[----:B------:R-:W-:Y:S03]  /*f9f0*/  IMAD.MOV.U32 R122, RZ, RZ, R117 ;  /* 0x000000ffff7a7224 */ /* 0x000fe600078e0075 */
[-C--:B------:R-:W-:Y:S01]  /*fa00*/  HMMA.16816.F32 R28, R80, R86.reuse, R28 ;  /* 0x00000056501c723c */ /* 0x080fe2000000181c */
[--C-:B------:R-:W-:Y:S01]  /*fa10*/  FFMA.FTZ R84, R182, c[0x0][0x2d0], -R96.reuse ;  /* 0x0000b400b6547a23 */ /* 0x100fe20000010860 */
[----:B------:R1:W-:Y:S06]  /*fa20*/  MUFU.EX2 R196, R88 ;  /* 0x0000005800c47308 */ /* 0x0003ec0000000800 */
[C---:B------:R-:W-:Y:S04]  /*fa30*/  HMMA.16816.F32 R32, R76.reuse, R86, R32 ;  /* 0x000000564c20723c */ /* 0x040fe80000001820 */
[----:B------:R2:W-:Y:S04]  /*fa40*/  MUFU.EX2 R146, R84 ;  /* 0x0000005400927308 */ /* 0x0005e80000000800 */
[-C--:B------:R-:W-:Y:S08]  /*fa50*/  HMMA.16816.F32 R36, R76, R92.reuse, R36 ;  /* 0x0000005c4c24723c */ /* 0x080ff00000001824 */
[C---:B------:R-:W-:Y:S01]  /*fa60*/  HMMA.16816.F32 R40, R80.reuse, R92, R40 ;  /* 0x0000005c5028723c */ /* 0x040fe20000001828 */
[----:B-1----:R-:W-:Y:S06]  /*fa70*/  FFMA.FTZ R88, R193, c[0x0][0x2d0], -R75 ;  /* 0x0000b400c1587a23 */ /* 0x002fec000001084b */
[----:B------:R-:W-:Y:S01]  /*fa80*/  FFMA.FTZ R92, R184, c[0x0][0x2d0], -R97 ;  /* 0x0000b400b85c7a23 */ /* 0x000fe20000010861 */
[-C--:B------:R-:W-:Y:S01]  /*fa90*/  HMMA.16816.F32 R44, R80, R94.reuse, R44 ;  /* 0x0000005e502c723c */ /* 0x080fe2000000182c */
[----:B------:R1:W-:Y:S03]  /*faa0*/  MUFU.EX2 R193, R88 ;  /* 0x0000005800c17308 */ /* 0x0003e60000000800 */
[--C-:B--2---:R-:W-:Y:S01]  /*fab0*/  FFMA.FTZ R84, R185, c[0x0][0x2d0], -R96.reuse ;  /* 0x0000b400b9547a23 */ /* 0x104fe20000010860 */
[----:B------:R-:W-:Y:S03]  /*fac0*/  MOV R184, R109 ;  /* 0x0000006d00b87202 */ /* 0x000fe60000000f00 */
[C---:B------:R-:W-:Y:S03]  /*fad0*/  HMMA.16816.F32 R48, R76.reuse, R94, R48 ;  /* 0x0000005e4c30723c */ /* 0x040fe60000001830 */
[----:B------:R2:W-:Y:S10]  /*fae0*/  MUFU.EX2 R189, R84 ;  /* 0x0000005400bd7308 */ /* 0x0005f40000000800 */
[----:B------:R3:W-:Y:S01]  /*faf0*/  MUFU.EX2 R152, R92 ;  /* 0x0000005c00987308 */ /* 0x0007e20000000800 */
[----:B-1----:R-:W-:Y:S09]  /*fb00*/  FFMA.FTZ R88, R195, c[0x0][0x2d0], -R75 ;  /* 0x0000b400c3587a23 */ /* 0x002ff2000001084b */
[----:B------:R1:W-:Y:S01]  /*fb10*/  MUFU.EX2 R195, R88 ;  /* 0x0000005800c37308 */ /* 0x0003e20000000800 */
[----:B--2---:R-:W-:Y:S09]  /*fb20*/  FFMA.FTZ R84, R188, c[0x0][0x2d0], -R96 ;  /* 0x0000b400bc547a23 */ /* 0x004ff20000010860 */
[----:B------:R2:W-:Y:S01]  /*fb30*/  MUFU.EX2 R185, R84 ;  /* 0x0000005400b97308 */ /* 0x0005e20000000800 */
[----:B---3--:R-:W-:Y:S02]  /*fb40*/  FFMA.FTZ R92, R186, c[0x0][0x2d0], -R97 ;  /* 0x0000b400ba5c7a23 */ /* 0x008fe40000010861 */
[----:B------:R-:W-:Y:S07]  /*fb50*/  IMAD.MOV.U32 R186, RZ, RZ, R108 ;  /* 0x000000ffffba7224 */ /* 0x000fee00078e006c */
[----:B------:R3:W-:Y:S01]  /*fb60*/  MUFU.EX2 R103, R92 ;  /* 0x0000005c00677308 */ /* 0x0007e20000000800 */
[----:B-1----:R-:W1:Y:S01]  /*fb70*/  LDSM.16.MT88.4 R88, [R211+0x1100] ;  /* 0x00110000d358783b */ /* 0x002e620000004200 */
[----:B--2---:R-:W-:Y:S02]  /*fb80*/  FFMA.FTZ R84, R190, c[0x0][0x2d0], -R96 ;  /* 0x0000b400be547a23 */ /* 0x004fe40000010860 */
[----:B------:R-:W-:Y:S06]  /*fb90*/  IMAD.MOV.U32 R190, RZ, RZ, R112 ;  /* 0x000000ffffbe7224 */ /* 0x000fec00078e0070 */
[----:B------:R2:W4:Y:S01]  /*fba0*/  MUFU.EX2 R188, R84 ;  /* 0x0000005400bc7308 */ /* 0x0005220000000800 */
[----:B---3--:R-:W-:Y:S02]  /*fbb0*/  FFMA.FTZ R92, R229, c[0x0][0x2d0], -R75 ;  /* 0x0000b400e55c7a23 */ /* 0x008fe4000001084b */
[----:B------:R-:W-:Y:S02]  /*fbc0*/  IMAD.MOV.U32 R229, RZ, RZ, R106 ;  /* 0x000000ffffe57224 */ /* 0x000fe400078e006a */
[----:B--2---:R-:W-:Y:S01]  /*fbd0*/  FFMA.FTZ R84, R198, c[0x0][0x2d0], -R74 ;  /* 0x0000b400c6547a23 */ /* 0x004fe2000001084a */
[-C--:B-1----:R-:W-:Y:S01]  /*fbe0*/  HMMA.16816.F32 R52, R76, R88.reuse, R52 ;  /* 0x000000584c34723c */ /* 0x082fe20000001834 */
[----:B------:R-:W-:Y:S03]  /*fbf0*/  IMAD.MOV.U32 R198, RZ, RZ, R110 ;  /* 0x000000ffffc67224 */ /* 0x000fe600078e006e */
[----:B------:R1:W-:Y:S04]  /*fc00*/  MUFU.EX2 R183, R84 ;  /* 0x0000005400b77308 */ /* 0x0003e80000000800 */
[C---:B------:R-:W-:Y:S07]  /*fc10*/  HMMA.16816.F32 R56, R80.reuse, R88, R56 ;  /* 0x000000585038723c */ /* 0x040fee0000001838 */
[--C-:B------:R-:W-:Y:S01]  /*fc20*/  FFMA.FTZ R88, R178, c[0x0][0x2d0], -R97.reuse ;  /* 0x0000b400b2587a23 */ /* 0x100fe20000010861 */
[-C--:B------:R-:W-:Y:S03]  /*fc30*/  HMMA.16816.F32 R60, R80, R90.reuse, R60 ;  /* 0x0000005a503c723c */ /* 0x080fe6000000183c */
[----:B------:R-:W2:Y:S04]  /*fc40*/  MUFU.EX2 R102, R88 ;  /* 0x0000005800667308 */ /* 0x000ea80000000800 */
[----:B------:R-:W-:Y:S01]  /*fc50*/  FFMA.FTZ R80, R233, c[0x0][0x2d0], -R74 ;  /* 0x0000b400e9507a23 */ /* 0x000fe2000001084a */
[----:B------:R-:W-:Y:S01]  /*fc60*/  HMMA.16816.F32 R64, R76, R90, R64 ;  /* 0x0000005a4c40723c */ /* 0x000fe20000001840 */
[----:B----4-:R-:W-:Y:S03]  /*fc70*/  F2FP.PACK_AB R82, R188, R185 ;  /* 0x000000b9bc52723e */ /* 0x010fe600000000ff */
[----:B-1----:R-:W-:Y:S01]  /*fc80*/  FFMA.FTZ R84, R181, c[0x0][0x2d0], -R97 ;  /* 0x0000b400b5547a23 */ /* 0x002fe20000010861 */
[----:B------:R1:W-:Y:S01]  /*fc90*/  MUFU.EX2 R182, R80 ;  /* 0x0000005000b67308 */ /* 0x0003e20000000800 */
[----:B------:R-:W-:Y:S01]  /*fca0*/  IMAD.MOV.U32 R233, RZ, RZ, R104 ;  /* 0x000000ffffe97224 */ /* 0x000fe200078e0068 */
[----:B------:R-:W-:Y:S02]  /*fcb0*/  F2FP.PACK_AB R76, R251, R197 ;  /* 0x000000c5fb4c723e */ /* 0x000fe400000000ff */
[----:B------:R-:W-:Y:S03]  /*fcc0*/  F2FP.PACK_AB R77, R147, R249 ;  /* 0x000000f9934d723e */ /* 0x000fe600000000ff */
[----:B------:R-:W-:Y:S02]  /*fcd0*/  F2FP.PACK_AB R78, R196, R248 ;  /* 0x000000f8c44e723e */ /* 0x000fe400000000ff */
[----:B------:R-:W-:Y:S01]  /*fce0*/  F2FP.PACK_AB R79, R195, R193 ;  /* 0x000000c1c34f723e */ /* 0x000fe200000000ff */
[----:B------:R3:W4:Y:S01]  /*fcf0*/  MUFU.EX2 R153, R84 ;  /* 0x0000005400997308 */ /* 0x0007220000000800 */
[----:B--2---:R-:W-:Y:S01]  /*fd00*/  F2FP.PACK_AB R83, R102, R103 ;  /* 0x000000676653723e */ /* 0x004fe200000000ff */
[----:B------:R-:W-:Y:S08]  /*fd10*/  LDSM.16.MT88.4 R88, [R212+0x1900] ;  /* 0x00190000d458783b */ /* 0x000ff00000004200 */
[----:B------:R2:W-:Y:S01]  /*fd20*/  MUFU.EX2 R181, R92 ;  /* 0x0000005c00b57308 */ /* 0x0005e20000000800 */
[----:B-1----:R-:W-:Y:S01]  /*fd30*/  FFMA.FTZ R80, R202, c[0x0][0x2d0], -R75 ;  /* 0x0000b400ca507a23 */ /* 0x002fe2000001084b */
[----:B------:R-:W-:Y:S08]  /*fd40*/  MOV R202, R105 ;  /* 0x0000006900ca7202 */ /* 0x000ff00000000f00 */
[----:B------:R1:W-:Y:S01]  /*fd50*/  MUFU.EX2 R159, R80 ;  /* 0x00000050009f7308 */ /* 0x0003e20000000800 */
[----:B---3--:R-:W3:Y:S01]  /*fd60*/  LDSM.16.MT88.4 R84, [R209+0x1900] ;  /* 0x00190000d154783b */ /* 0x008ee20000004200 */
[----:B----4-:R-:W-:Y:S07]  /*fd70*/  F2FP.PACK_AB R81, R152, R153 ;  /* 0x000000999851723e */ /* 0x010fee00000000ff */
[----:B--2---:R-:W2:Y:S01]  /*fd80*/  LDSM.16.MT88.4 R92, [R210+0x1900] ;  /* 0x00190000d25c783b */ /* 0x004ea20000004200 */
[----:B-1----:R-:W-:Y:S01]  /*fd90*/  F2FP.PACK_AB R80, R189, R146 ;  /* 0x00000092bd50723e */ /* 0x002fe200000000ff */
[-C--:B---3--:R-:W-:Y:S08]  /*fda0*/  HMMA.16816.F32 R4, R76, R84.reuse, R4 ;  /* 0x000000544c04723c */ /* 0x088ff00000001804 */
        /* <DEDUP_REMOVED lines=9> */
[----:B------:R-:W-:Y:S04]  /*fe40*/  IMAD.MOV.U32 R237, RZ, RZ, R114 ;  /* 0x000000ffffed7224 */ /* 0x000fe800078e0072 */
[-C--:B------:R-:W-:Y:S01]  /*fe50*/  HMMA.16816.F32 R28, R80, R90.reuse, R28 ;  /* 0x0000005a501c723c */ /* 0x080fe2000000181c */
[----:B------:R1:W-:Y:S03]  /*fe60*/  MUFU.EX2 R180, R84 ;  /* 0x0000005400b47308 */ /* 0x0003e60000000800 */
[--C-:B------:R-:W-:Y:S02]  /*fe70*/  FFMA.FTZ R88, R228, c[0x0][0x2d0], -R96.reuse ;  /* 0x0000b400e4587a23 */ /* 0x100fe40000010860 */
[----:B------:R-:W-:Y:S02]  /*fe80*/  IMAD.MOV.U32 R228, RZ, RZ, R119 ;  /* 0x000000ffffe47224 */ /* 0x000fe400078e0077 */
[C---:B------:R-:W-:Y:S03]  /*fe90*/  HMMA.16816.F32 R32, R76.reuse, R90, R32 ;  /* 0x0000005a4c20723c */ /* 0x040fe60000001820 */
[----:B------:R3:W-:Y:S05]  /*fea0*/  MUFU.EX2 R156, R88 ;  /* 0x00000058009c7308 */ /* 0x0007ea0000000800 */
[-C--:B--2---:R-:W-:Y:S08]  /*feb0*/  HMMA.16816.F32 R36, R76, R92.reuse, R36 ;  /* 0x0000005c4c24723c */ /* 0x084ff00000001824 */
[C---:B------:R-:W-:Y:S01]  /*fec0*/  HMMA.16816.F32 R40, R80.reuse, R92, R40 ;  /* 0x0000005c5028723c */ /* 0x040fe20000001828 */
[----:B-1----:R-:W-:Y:S03]  /*fed0*/  FFMA.FTZ R84, R235, c[0x0][0x2d0], -R75 ;  /* 0x0000b400eb547a23 */ /* 0x002fe6000001084b */
[----:B------:R-:W-:Y:S01]  /*fee0*/  MOV R235, R115 ;  /* 0x0000007300eb7202 */ /* 0x000fe20000000f00 */
[----:B------:R1:W-:Y:S02]  /*fef0*/  MUFU.EX2 R157, R84 ;  /* 0x00000054009d7308 */ /* 0x0003e40000000800 */
[----:B------:R-:W-:Y:S01]  /*ff00*/  FFMA.FTZ R92, R192, c[0x0][0x2d0], -R97 ;  /* 0x0000b400c05c7a23 */ /* 0x000fe20000010861 */
[-C--:B------:R-:W-:Y:S01]  /*ff10*/  HMMA.16816.F32 R44, R80, R94.reuse, R44 ;  /* 0x0000005e502c723c */ /* 0x080fe2000000182c */
[----:B---3--:R-:W-:Y:S02]  /*ff20*/  FFMA.FTZ R88, R230, c[0x0][0x2d0], -R96 ;  /* 0x0000b400e6587a23 */ /* 0x008fe40000010860 */
[----:B------:R-:W2:Y:S04]  /*ff30*/  LDL.LU R230, [R1+0x18] ;  /* 0x0000180001e67983 */ /* 0x000ea80000300800 */
[----:B------:R3:W-:Y:S01]  /*ff40*/  MUFU.EX2 R100, R92 ;  /* 0x0000005c00647308 */ /* 0x0007e20000000800 */
[C---:B------:R-:W-:Y:S01]  /*ff50*/  HMMA.16816.F32 R48, R76.reuse, R94, R48 ;  /* 0x0000005e4c30723c */ /* 0x040fe20000001830 */
[----:B------:R-:W4:Y:S08]  /*ff60*/  LDL.LU R162, [R1+0x14] ;  /* 0x0000140001a27983 */ /* 0x000f300000300800 */
[----:B------:R5:W-:Y:S03]  /*ff70*/  MUFU.EX2 R178, R88 ;  /* 0x0000005800b27308 */ /* 0x000be60000000800 */
[----:B-1----:R-:W-:Y:S02]  /*ff80*/  FFMA.FTZ R84, R232, c[0x0][0x2d0], -R75 ;  /* 0x0000b400e8547a23 */ /* 0x002fe4000001084b */
[----:B------:R-:W-:Y:S01]  /*ff90*/  IMAD.MOV.U32 R232, RZ, RZ, R122 ;  /* 0x000000ffffe87224 */ /* 0x000fe200078e007a */
[----:B------:R-:W-:Y:S04]  /*ffa0*/  MOV R122, R111 ;  /* 0x0000006f007a7202 */ /* 0x000fe80000000f00 */
[----:B------:R1:W-:Y:S01]  /*ffb0*/  MUFU.EX2 R179, R84 ;  /* 0x0000005400b37308 */ /* 0x0003e20000000800 */
[----:B---3--:R-:W-:Y:S09]  /*ffc0*/  FFMA.FTZ R92, R191, c[0x0][0x2d0], -R97 ;  /* 0x0000b400bf5c7a23 */ /* 0x008ff20000010861 */
[----:B------:R3:W-:Y:S01]  /*ffd0*/  MUFU.EX2 R99, R92 ;  /* 0x0000005c00637308 */ /* 0x0007e20000000800 */
[--C-:B-----5:R-:W-:Y:S01]  /*ffe0*/  FFMA.FTZ R88, R231, c[0x0][0x2d0], -R96.reuse ;  /* 0x0000b400e7587a23 */ /* 0x120fe20000010860 */
[----:B------:R-:W-:Y:S08]  /*fff0*/  MOV R231, R107 ;  /* 0x0000006b00e77202 */ /* 0x000ff00000000f00 */
[----:B------:R5:W5:Y:S01]  /*10000*/  MUFU.EX2 R177, R88 ;  /* 0x0000005800b17308 */ /* 0x000b620000000800 */
[----:B-1----:R-:W-:Y:S01]  /*10010*/  FFMA.FTZ R84, R203, c[0x0][0x2d0], -R96 ;  /* 0x0000b400cb547a23 */ /* 0x002fe20000010860 */
[----:B------:R-:W-:Y:S08]  /*10020*/  MOV R203, R160 ;  /* 0x000000a000cb7202 */ /* 0x000ff00000000f00 */
[----:B------:R1:W-:Y:S01]  /*10030*/  MUFU.EX2 R155, R84 ;  /* 0x00000054009b7308 */ /* 0x0003e20000000800 */
[----:B---3--:R-:W-:Y:S09]  /*10040*/  FFMA.FTZ R92, R242, c[0x0][0x2d0], -R75 ;  /* 0x0000b400f25c7a23 */ /* 0x008ff2000001084b */
[----:B------:R3:W-:Y:S01]  /*10050*/  MUFU.EX2 R172, R92 ;  /* 0x0000005c00ac7308 */ /* 0x0007e20000000800 */
[--C-:B-----5:R-:W-:Y:S02]  /*10060*/  FFMA.FTZ R88, R240, c[0x0][0x2d0], -R74.reuse ;  /* 0x0000b400f0587a23 */ /* 0x120fe4000001084a */
[----:B------:R-:W-:Y:S07]  /*10070*/  IMAD.MOV.U32 R240, RZ, RZ, R161 ;  /* 0x000000fffff07224 */ /* 0x000fee00078e00a1 */
[----:B------:R5:W-:Y:S01]  /*10080*/  MUFU.EX2 R176, R88 ;  /* 0x0000005800b07308 */ /* 0x000be20000000800 */
[----:B-1----:R-:W1:Y:S08]  /*10090*/  LDSM.16.MT88.4 R84, [R211+0x1900] ;  /* 0x00190000d354783b */ /* 0x002e700000004200 */
[----:B---3--:R-:W-:Y:S01]  /*100a0*/  LDSM.16.MT88.4 R92, [R210+0x2100] ;  /* 0x00210000d25c783b */ /* 0x008fe20000004200 */
[--C-:B-----5:R-:W-:Y:S01]  /*100b0*/  FFMA.FTZ R88, R187, c[0x0][0x2d0], -R97.reuse ;  /* 0x0000b400bb587a23 */ /* 0x120fe20000010861 */
[----:B------:R-:W-:Y:S06]  /*100c0*/  MOV R187, R118 ;  /* 0x0000007600bb7202 */ /* 0x000fec0000000f00 */
[----:B------:R-:W-:Y:S01]  /*100d0*/  LDSM.16.MT88.4 R116, [R209+0x2900] ;  /* 0x00290000d174783b */ /* 0x000fe20000004200 */
[----:B------:R3:W5:Y:S01]  /*100e0*/  MUFU.EX2 R101, R88 ;  /* 0x0000005800657308 */ /* 0x0007620000000800 */
[-C--:B-1----:R-:W-:Y:S08]  /*100f0*/  HMMA.16816.F32 R52, R76, R84.reuse, R52 ;  /* 0x000000544c34723c */ /* 0x082ff00000001834 */
[C---:B------:R-:W-:Y:S01]  /*10100*/  HMMA.16816.F32 R56, R80.reuse, R84, R56 ;  /* 0x000000545038723c */ /* 0x040fe20000001838 */
[----:B---3--:R-:W1:Y:S06]  /*10110*/  LDSM.16.MT88.4 R88, [R209+0x2100] ;  /* 0x00210000d158783b */ /* 0x008e6c0000004200 */
        /* <DEDUP_REMOVED lines=12> */
[----:B---3--:R-:W3:Y:S01]  /*101e0*/  LDSM.16.MT88.4 R84, [R212+0x2100] ;  /* 0x00210000d454783b */ /* 0x008ee20000004200 */
[----:B------:R-:W-:Y:S05]  /*101f0*/  F2FP.PACK_AB R83, R98, R99 ;  /* 0x000000636253723e */ /* 0x000fea00000000ff */
[-C--:B-1----:R-:W-:Y:S01]  /*10200*/  HMMA.16816.F32 R4, R76, R88.reuse, R4 ;  /* 0x000000584c04723c */ /* 0x082fe20000001804 */
[--C-:B-----5:R-:W-:Y:S01]  /*10210*/  FFMA.FTZ R80, R238, c[0x0][0x2d0], -R75.reuse ;  /* 0x0000b400ee507a23 */ /* 0x120fe2000001084b */
[----:B------:R-:W-:Y:S03]  /*10220*/  F2FP.PACK_AB R164, R175, R176 ;  /* 0x000000b0afa4723e */ /* 0x000fe600000000ff */
[----:B------:R1:W5:Y:S02]  /*10230*/  MUFU.EX2 R174, R80 ;  /* 0x0000005000ae7308 */ /* 0x0003640000000800 */
[----:B-1----:R-:W-:Y:S02]  /*10240*/  F2FP.PACK_AB R80, R156, R155 ;  /* 0x0000009b9c50723e */ /* 0x002fe400000000ff */
[----:B-----5:R-:W-:Y:S05]  /*10250*/  F2FP.PACK_AB R165, R172, R174 ;  /* 0x000000aeaca5723e */ /* 0x020fea00000000ff */
[C---:B------:R-:W-:Y:S07]  /*10260*/  HMMA.16816.F32 R8, R80.reuse, R88, R8 ;  /* 0x000000585008723c */ /* 0x040fee0000001808 */
[--C-:B------:R-:W-:Y:S01]  /*10270*/  FFMA.FTZ R88, R250, c[0x0][0x2d0], -R74.reuse ;  /* 0x0000b400fa587a23 */ /* 0x100fe2000001084a */
[-C--:B------:R-:W-:Y:S01]  /*10280*/  HMMA.16816.F32 R12, R80, R90.reuse, R12 ;  /* 0x0000005a500c723c */ /* 0x080fe2000000180c */
[----:B------:R-:W-:Y:S02]  /*10290*/  FFMA.FTZ R74, R252, c[0x0][0x2d0], -R74 ;  /* 0x0000b400fc4a7a23 */ /* 0x000fe4000001084a */
[----:B------:R1:W-:Y:S05]  /*102a0*/  MUFU.EX2 R173, R88 ;  /* 0x0000005800ad7308 */ /* 0x0003ea0000000800 */
[C---:B------:R-:W-:Y:S05]  /*102b0*/  HMMA.16816.F32 R16, R76.reuse, R90, R16 ;  /* 0x0000005a4c10723c */ /* 0x040fea0000001810 */
[----:B------:R5:W5:Y:S03]  /*102c0*/  MUFU.EX2 R171, R74 ;  /* 0x0000004a00ab7308 */ /* 0x000b660000000800 */
[-C--:B---3--:R-:W-:Y:S08]  /*102d0*/  HMMA.16816.F32 R20, R76, R84.reuse, R20 ;  /* 0x000000544c14723c */ /* 0x088ff00000001814 */
[C---:B------:R-:W-:Y:S01]  /*102e0*/  HMMA.16816.F32 R24, R80.reuse, R84, R24 ;  /* 0x000000545018723c */ /* 0x040fe20000001818 */
[----:B-1----:R-:W1:Y:S07]  /*102f0*/  LDSM.16.MT88.4 R88, [R211+0x2100] ;  /* 0x00210000d358783b */ /* 0x002e6e0000004200 */
[-C--:B------:R-:W-:Y:S01]  /*10300*/  HMMA.16816.F32 R28, R80, R86.reuse, R28 ;  /* 0x00000056501c723c */ /* 0x080fe2000000181c */
[--C-:B-----5:R-:W-:Y:S03]  /*10310*/  FFMA.FTZ R74, R245, c[0x0][0x2d0], -R75.reuse ;  /* 0x0000b400f54a7a23 */ /* 0x120fe6000001084b */
[----:B------:R-:W-:Y:S01]  /*10320*/  F2FP.PACK_AB R166, R171, R173 ;  /* 0x000000adaba6723e */ /* 0x000fe200000000ff */
[----:B------:R-:W-:Y:S03]  /*10330*/  FFMA.FTZ R75, R247, c[0x0][0x2d0], -R75 ;  /* 0x0000b400f74b7a23 */ /* 0x000fe6000001084b */
[C---:B------:R-:W-:Y:S01]  /*10340*/  HMMA.16816.F32 R32, R76.reuse, R86, R32 ;  /* 0x000000564c20723c */ /* 0x040fe20000001820 */
[----:B------:R3:W-:Y:S07]  /*10350*/  MUFU.EX2 R170, R74 ;  /* 0x0000004a00aa7308 */ /* 0x0007ee0000000800 */
[-C--:B------:R-:W-:Y:S03]  /*10360*/  HMMA.16816.F32 R36, R76, R92.reuse, R36 ;  /* 0x0000005c4c24723c */ /* 0x080fe60000001824 */
[----:B------:R-:W5:Y:S05]  /*10370*/  MUFU.EX2 R169, R75 ;  /* 0x0000004b00a97308 */ /* 0x000f6a0000000800 */
[C---:B------:R-:W-:Y:S08]  /*10380*/  HMMA.16816.F32 R40, R80.reuse, R92, R40 ;  /* 0x0000005c5028723c */ /* 0x040ff00000001828 */
[-C--:B------:R-:W-:Y:S01]  /*10390*/  HMMA.16816.F32 R44, R80, R94.reuse, R44 ;  /* 0x0000005e502c723c */ /* 0x080fe2000000182c */
[--C-:B---3--:R-:W-:Y:S04]  /*103a0*/  FFMA.FTZ R74, R239, c[0x0][0x2d0], -R96.reuse ;  /* 0x0000b400ef4a7a23 */ /* 0x108fe80000010860 */
[----:B------:R3:W-:Y:S03]  /*103b0*/  MUFU.EX2 R168, R74 ;  /* 0x0000004a00a87308 */ /* 0x0007e60000000800 */
[C---:B------:R-:W-:Y:S01]  /*103c0*/  HMMA.16816.F32 R48, R76.reuse, R94, R48 ;  /* 0x0000005e4c30723c */ /* 0x040fe20000001830 */
[----:B-----5:R-:W-:Y:S07]  /*103d0*/  F2FP.PACK_AB R167, R169, R170 ;  /* 0x000000aaa9a7723e */ /* 0x020fee00000000ff */
[-C--:B-1----:R-:W-:Y:S08]  /*103e0*/  HMMA.16816.F32 R52, R76, R88.reuse, R52 ;  /* 0x000000584c34723c */ /* 0x082ff00000001834 */
[C---:B------:R-:W-:Y:S01]  /*103f0*/  HMMA.16816.F32 R56, R80.reuse, R88, R56 ;  /* 0x000000585038723c */ /* 0x040fe20000001838 */
[----:B--2---:R-:W-:Y:S03]  /*10400*/  FFMA.FTZ R68, R68, R230, R187 ;  /* 0x000000e644447223 */ /* 0x004fe600000100bb */
[----:B------:R-:W-:Y:S01]  /*10410*/  MOV R230, R150 ;  /* 0x0000009600e67202 */ /* 0x000fe20000000f00 */
[----:B---3--:R-:W-:Y:S02]  /*10420*/  FFMA.FTZ R74, R241, c[0x0][0x2d0], -R96 ;  /* 0x0000b400f14a7a23 */ /* 0x008fe40000010860 */
[----:B----4-:R-:W-:Y:S01]  /*10430*/  FFMA.FTZ R69, R69, R162, R163 ;  /* 0x000000a245457223 */ /* 0x010fe200000100a3 */
        /* <DEDUP_REMOVED lines=10> */
[----:B------:R-:W-:Y:S02]  /*104e0*/  MOV R232, R236 ;  /* 0x000000ec00e87202 */ /* 0x000fe40000000f00 */
[----:B--2---:R-:W-:Y:S02]  /*104f0*/  F2FP.PACK_AB R160, R85, R168 ;  /* 0x000000a855a0723e */ /* 0x004fe400000000ff */
[----:B------:R-:W-:Y:S04]  /*10500*/  MOV R236, R120 ;  /* 0x0000007800ec7202 */ /* 0x000fe80000000f00 */
[----:B------:R-:W2:Y:S01]  /*10510*/  MUFU.EX2 R96, R96 ;  /* 0x0000006000607308 */ /* 0x000ea20000000800 */
[--C-:B-1----:R-:W-:Y:S09]  /*10520*/  FFMA.FTZ R74, R199, c[0x0][0x2d0], -R97.reuse ;  /* 0x0000b400c74a7a23 */ /* 0x102ff20000010861 */
        /* <DEDUP_REMOVED lines=15> */
[----:B------:R-:W-:Y:S01]  /*10620*/  MOV R228, R149 ;  /* 0x0000009500e47202 */ /* 0x000fe20000000f00 */
[----:B------:R-:W-:Y:S02]  /*10630*/  FADD.FTZ R2, R151, R69 ;  /* 0x0000004597027221 */ /* 0x000fe40000010000 */
[----:B------:R-:W-:Y:S01]  /*10640*/  FADD.FTZ R4, R240, R4 ;  /* 0x00000004f0047221 */ /* 0x000fe20000010000 */
[----:B------:R-:W1:Y:S01]  /*10650*/  LDSM.16.MT88.4 R148, [R210+0x2900] ;  /* 0x00290000d294783b */ /* 0x000e620000004200 */
[----:B------:R-:W-:Y:S03]  /*10660*/  FADD.FTZ R2, R203, R2 ;  /* 0x00000002cb027221 */ /* 0x000fe60000010000 */
[----:B------:R-:W-:Y:S01]  /*10670*/  FADD.FTZ R5, R235, R4 ;  /* 0x00000004eb057221 */ /* 0x000fe20000010000 */
[----:B------:R-:W-:Y:S01]  /*10680*/  MOV R235, R123 ;  /* 0x0000007b00eb7202 */ /* 0x000fe20000000f00 */
[----:B------:R-:W-:Y:S02]  /*10690*/  IMAD.MOV.U32 R203, RZ, RZ, R237 ;  /* 0x000000ffffcb7224 */ /* 0x000fe400078e00ed */
[----:B------:R-:W-:Y:S02]  /*106a0*/  FADD.FTZ R7, R122, R2 ;  /* 0x000000027a077221 */ /* 0x000fe40000010000 */
[----:B------:R-:W-:Y:S02]  /*106b0*/  FADD.FTZ R4, R231, R6 ;  /* 0x00000006e7047221 */ /* 0x000fe40000010000 */
[----:B------:R-:W-:Y:S01]  /*106c0*/  FADD.FTZ R2, R202, R5 ;  /* 0x00000005ca027221 */ /* 0x000fe20000010000 */
[----:B------:R-:W-:Y:S01]  /*106d0*/  MOV R202, R233 ;  /* 0x000000e900ca7202 */ /* 0x000fe20000000f00 */
[----:B------:R-:W-:Y:S01]  /*106e0*/  FADD.FTZ R7, R184, R7 ;  /* 0x00000007b8077221 */ /* 0x000fe20000010000 */
[----:B------:R-:W-:Y:S01]  /*106f0*/  MOV R184, R127 ;  /* 0x0000007f00b87202 */ /* 0x000fe20000000f00 */
[----:B------:R-:W-:Y:S02]  /*10700*/  FADD.FTZ R6, R190, R4 ;  /* 0x00000004be067221 */ /* 0x000fe40000010000 */
[----:B------:R-:W-:Y:S02]  /*10710*/  FADD.FTZ R5, R124, R2 ;  /* 0x000000027c057221 */ /* 0x000fe40000010000 */
[----:B------:R-:W-:Y:S02]  /*10720*/  FADD.FTZ R4, R230, R7 ;  /* 0x00000007e6047221 */ /* 0x000fe40000010000 */
[----:B------:R-:W-:Y:S02]  /*10730*/  FADD.FTZ R2, R228, R6 ;  /* 0x00000006e4027221 */ /* 0x000fe40000010000 */
[----:B------:R-:W-:Y:S02]  /*10740*/  FADD.FTZ R7, R131, R4 ;  /* 0x0000000483077221 */ /* 0x000fe40000010000 */
[----:B------:R-:W-:Y:S02]  /*10750*/  FADD.FTZ R6, R130, R2 ;  /* 0x0000000282067221 */ /* 0x000fe40000010000 */
[----:B------:R-:W-:Y:S02]  /*10760*/  FADD.FTZ R2, R203, R7 ;  /* 0x00000007cb027221 */ /* 0x000fe40000010000 */
[----:B------:R-:W-:Y:S02]  /*10770*/  IMAD.MOV.U32 R237, RZ, RZ, R121 ;  /* 0x000000ffffed7224 */ /* 0x000fe400078e0079 */
[----:B------:R-:W-:Y:S01]  /*10780*/  IMAD.MOV.U32 R233, RZ, RZ, R186 ;  /* 0x000000ffffe97224 */ /* 0x000fe200078e00ba */
[-C--:B------:R-:W-:Y:S01]  /*10790*/  HMMA.16816.F32 R120, R164, R132.reuse, R20 ;  /* 0x00000084a478723c */ /* 0x080fe20000001814 */
[----:B------:R-:W-:Y:S01]  /*107a0*/  IMAD.MOV.U32 R190, RZ, RZ, R126 ;  /* 0x000000ffffbe7224 */ /* 0x000fe200078e007e */
[----:B------:R-:W-:Y:S01]  /*107b0*/  MOV R186, R198 ;  /* 0x000000c600ba7202 */ /* 0x000fe20000000f00 */
[----:B------:R-:W-:Y:S01]  /*107c0*/  FADD.FTZ R9, R237, R2 ;  /* 0x00000002ed097221 */ /* 0x000fe20000010000 */
[----:B------:R-:W-:Y:S04]  /*107d0*/  MOV R198, R125 ;  /* 0x0000007d00c67202 */ /* 0x000fe80000000f00 */
[C---:B------:R-:W-:Y:S01]  /*107e0*/  HMMA.16816.F32 R124, R160.reuse, R132, R24 ;  /* 0x00000084a07c723c */ /* 0x040fe20000001818 */
[----:B--2---:R-:W-:Y:S04]  /*107f0*/  FFMA.FTZ R0, R0, R73, R204 ;  /* 0x0000004900007223 */ /* 0x004fe800000100cc */
[----:B------:R-:W-:Y:S02]  /*10800*/  FADD.FTZ R8, R205, R0 ;  /* 0x00000000cd087221 */ /* 0x000fe40000010000 */
[----:B------:R-:W-:Y:S02]  /*10810*/  FADD.FTZ R0, R129, R5 ;  /* 0x0000000581007221 */ /* 0x000fe40000010000 */
[----:B------:R-:W-:Y:S03]  /*10820*/  FADD.FTZ R8, R206, R8 ;  /* 0x00000008ce087221 */ /* 0x000fe60000010000 */
[----:B------:R-:W-:Y:S02]  /*10830*/  FADD.FTZ R5, R128, R0 ;  /* 0x0000000080057221 */ /* 0x000fe40000010000 */
[----:B------:R-:W-:Y:S01]  /*10840*/  FADD.FTZ R4, R207, R8 ;  /* 0x00000008cf047221 */ /* 0x000fe20000010000 */
[-C--:B------:R-:W-:Y:S01]  /*10850*/  HMMA.16816.F32 R128, R160, R134.reuse, R28 ;  /* 0x00000086a080723c */ /* 0x080fe2000000181c */
[----:B------:R-:W-:Y:S02]  /*10860*/  FADD.FTZ R0, R232, R6 ;  /* 0x00000006e8007221 */ /* 0x000fe40000010000 */
[----:B------:R-:W-:Y:S02]  /*10870*/  FADD.FTZ R8, R235, R5 ;  /* 0x00000005eb087221 */ /* 0x000fe40000010000 */
[----:B------:R-:W-:Y:S02]  /*10880*/  FADD.FTZ R11, R138, R4 ;  /* 0x000000048a0b7221 */ /* 0x000fe40000010000 */
[----:B------:R-:W-:Y:S01]  /*10890*/  FADD.FTZ R10, R236, R0 ;  /* 0x00000000ec0a7221 */ /* 0x000fe20000010000 */
[----:B------:R-:W2:Y:S01]  /*108a0*/  LDSM.16.MT88.4 R4, [R211+0x2900] ;  /* 0x00290000d304783b */ /* 0x000ea20000004200 */
[----:B------:R-:W-:Y:S01]  /*108b0*/  FADD.FTZ R2, R229, R8 ;  /* 0x00000008e5027221 */ /* 0x000fe20000010000 */
[C---:B------:R-:W-:Y:S02]  /*108c0*/  HMMA.16816.F32 R132, R164.reuse, R134, R32 ;  /* 0x00000086a484723c */ /* 0x040fe40000001820 */
[----:B------:R-:W-:Y:S02]  /*108d0*/  FADD.FTZ R8, R137, R11 ;  /* 0x0000000b89087221 */ /* 0x000fe40000010000 */
[----:B------:R-:W-:Y:S02]  /*108e0*/  FADD.FTZ R0, R202, R9 ;  /* 0x00000009ca007221 */ /* 0x000fe40000010000 */
[----:B------:R-:W-:Y:S02]  /*108f0*/  FADD.FTZ R10, R233, R10 ;  /* 0x0000000ae90a7221 */ /* 0x000fe40000010000 */
[----:B------:R-:W-:Y:S04]  /*10900*/  FADD.FTZ R11, R139, R2 ;  /* 0x000000028b0b7221 */ /* 0x000fe80000010000 */
[----:B------:R-:W-:Y:S02]  /*10910*/  FADD.FTZ R8, R136, R8 ;  /* 0x0000000888087221 */ /* 0x000fe40000010000 */
[----:B------:R-:W-:Y:S01]  /*10920*/  FADD.FTZ R9, R186, R0 ;  /* 0x00000000ba097221 */ /* 0x000fe20000010000 */
[-C--:B-1----:R-:W-:Y:S01]  /*10930*/  HMMA.16816.F32 R136, R164, R148.reuse, R36 ;  /* 0x00000094a488723c */ /* 0x082fe20000001824 */
        /* <DEDUP_REMOVED lines=8> */
[----:B------:R-:W-:Y:S02]  /*109c0*/  FADD.FTZ R8, R145, R8 ;  /* 0x0000000891087221 */ /* 0x000fe40000010000 */
[----:B------:R-:W-:Y:S02]  /*109d0*/  FADD.FTZ R0, R249, R11 ;  /* 0x0000000bf9007221 */ /* 0x000fe40000010000 */
        /* <DEDUP_REMOVED lines=23> */
[----:B------:R-:W-:Y:S01]  /*10b50*/  FADD.FTZ R8, R103, R8 ;  /* 0x0000000867087221 */ /* 0x000fe20000010000 */
[----:B------:R-:W-:Y:S01]  /*10b60*/  MOV R103, R3 ;  /* 0x0000000300677202 */ /* 0x000fe20000000f00 */
[----:B------:R-:W-:Y:S02]  /*10b70*/  FADD.FTZ R10, R156, R9 ;  /* 0x000000099c0a7221 */ /* 0x000fe40000010000 */
[----:B------:R-:W-:Y:S02]  /*10b80*/  FADD.FTZ R11, R158, R2 ;  /* 0x000000029e0b7221 */ /* 0x000fe40000010000 */
[----:B------:R-:W-:Y:S02]  /*10b90*/  FADD.FTZ R9, R157, R0 ;  /* 0x000000009d097221 */ /* 0x000fe40000010000 */
[C---:B------:R-:W-:Y:S01]  /*10ba0*/  HMMA.16816.F32 R156, R160.reuse, R4, R56 ;  /* 0x00000004a09c723c */ /* 0x040fe20000001838 */
[----:B------:R-:W-:Y:S01]  /*10bb0*/  FADD.FTZ R8, R102, R8 ;  /* 0x0000000866087221 */ /* 0x000fe20000010000 */
[----:B------:R-:W-:Y:S01]  /*10bc0*/  MOV R102, R70 ;  /* 0x0000004600667202 */ /* 0x000fe20000000f00 */
[----:B------:R-:W-:Y:S02]  /*10bd0*/  FADD.FTZ R0, R180, R11 ;  /* 0x0000000bb4007221 */ /* 0x000fe40000010000 */
[----:B------:R-:W-:Y:S01]  /*10be0*/  FADD.FTZ R8, R101, R8 ;  /* 0x0000000865087221 */ /* 0x000fe20000010000 */
[----:B------:R-:W-:Y:S01]  /*10bf0*/  MOV R101, R71 ;  /* 0x0000004700657202 */ /* 0x000fe20000000f00 */
        /* <DEDUP_REMOVED lines=20> */
[----:B------:R1:W-:Y:S01]  /*10d40*/  STL [R1+0x14], R5 ;  /* 0x0000140501007387 */ /* 0x0003e20000100800 */
[----:B------:R-:W-:Y:S02]  /*10d50*/  FADD.FTZ R4, R169, R4 ;  /* 0x00000004a9047221 */ /* 0x000fe40000010000 */
[----:B------:R-:W-:Y:S02]  /*10d60*/  FADD.FTZ R2, R96, R2 ;  /* 0x0000000260027221 */ /* 0x000fe40000010000 */
[----:B------:R-:W-:Y:S01]  /*10d70*/  FADD.FTZ R0, R74, R0 ;  /* 0x000000004a007221 */ /* 0x000fe20000010000 */
[----:B------:R1:W-:Y:S01]  /*10d80*/  STL [R1+0x18], R4 ;  /* 0x0000180401007387 */ /* 0x0003e20000100800 */
[----:B------:R-:W-:Y:S02]  /*10d90*/  IMAD.MOV.U32 R100, RZ, RZ, R72 ;  /* 0x000000ffff647224 */ /* 0x000fe400078e0048 */
[----:B------:R-:W-:Y:S01]  /*10da0*/  FADD.FTZ R0, R97, R0 ;  /* 0x0000000061007221 */ /* 0x000fe20000010000 */
[----:B------:R1:W-:Y:S04]  /*10db0*/  STL [R1+0x1c], R2 ;  /* 0x00001c0201007387 */ /* 0x0003e80000100800 */
[----:B------:R1:W-:Y:S01]  /*10dc0*/  STL [R1+0x20], R0 ;  /* 0x0000200001007387 */ /* 0x0003e20000100800 */
[----:B------:R-:W-:-:S05]  /*10dd0*/  @P0 BRA `(.L_x_291) ;  /* 0xffff8c5000000947 */ /* 0x000fca000383ffff */
.L_x_272:
[----:B------:R-:W2:Y:S01]  /*10de0*/  S2UR UR17, SR_CTAID.X ;  /* 0x00000000001179c3 */ /* 0x000ea20000002500 */
[----:B------:R-:W-:-:S02]  /*10df0*/  UISETP.NE.AND UP1, UPT, UR35, URZ, UPT ;  /* 0x0000003f2300728c */ /* 0x000fc4000bf25270 */
[----:B------:R-:W-:Y:S02]  /*10e00*/  ULDC.64 UR4, c[0x0][0x2c8] ;  /* 0x0000b20000047ab9 */ /* 0x000fe40000000a00 */
[----:B------:R-:W-:-:S06]  /*10e10*/  UISETP.NE.AND UP0, UPT, UR34, URZ, UPT ;  /* 0x0000003f2200728c */ /* 0x000fcc000bf05270 */
[----:B------:R-:W-:Y:S01]  /*10e20*/  PLOP3.LUT P0, PT, PT, PT, UP0, 0x40, 0x0 ;  /* 0x000000000000781c */ /* 0x000fe20003f0e808 */
[----:B--2---:R-:W-:-:S04]  /*10e30*/  ULEA UR17, UR17, 0x7f, 0x7 ;  /* 0x0000007f11117891 */ /* 0x004fc8000f8e383f */
[----:B------:R-:W-:Y:S02]  /*10e40*/  UIMAD.WIDE.U32 UR20, UR17, UR4, URZ ;  /* 0x00000004111472a5 */ /* 0x000fe4000f8e003f */
[----:B------:R-:W-:Y:S02]  /*10e50*/  UIADD3 UR4, UR8, 0x1, -UR15 ;  /* 0x0000000108047890 */ /* 0x000fe4000fffe80f */
[----:B------:R-:W-:-:S03]  /*10e60*/  UMOV UR18, UR17 ;  /* 0x0000001100127c82 */ /* 0x000fc60008000000 */
[----:B------:R-:W-:Y:S02]  /*10e70*/  @UP1 UMOV UR17, UR21 ;  /* 0x0000001500111c82 */ /* 0x000fe40008000000 */
[----:B------:R-:W-:-:S03]  /*10e80*/  @UP1 USHF.R.U32.HI UR18, URZ, UR5, UR17 ;  /* 0x000000053f121299 */ /* 0x000fc60008011611 */
[----:B------:R-:W-:Y:S02]  /*10e90*/  ULDC UR17, c[0x0][0x324] ;  /* 0x0000c90000117ab9 */ /* 0x000fe40000000800 */
[----:B------:R-:W-:-:S04]  /*10ea0*/  UIADD3 UR18, UR4, UR18, URZ ;  /* 0x0000001204127290 */ /* 0x000fc8000fffe03f */
[----:B------:R-:W-:Y:S01]  /*10eb0*/  UIADD3 UR17, UR18, -UR17, URZ ;  /* 0x8000001112117290 */ /* 0x000fe2000fffe03f */
[----:B------:R-:W-:Y:S05]  /*10ec0*/  @P0 BRA `(.L_x_292) ;  /* 0x0000018000000947 */ /* 0x000fea0003800000 */
[----:B------:R-:W-:-:S06]  /*10ed0*/  UISETP.GT.AND UP0, UPT, UR18, -0x1, UPT ;  /* 0xffffffff1200788c */ /* 0x000fcc000bf04270 */
[----:B------:R-:W-:-:S13]  /*10ee0*/  PLOP3.LUT P0, PT, PT, PT, UP0, 0x80, 0x0 ;  /* 0x000000000000781c */ /* 0x000fda0003f0f008 */
[----:B------:R-:W-:Y:S05]  /*10ef0*/  @P0 BRA `(.L_x_293) ;  /* 0x000000a000000947 */ /* 0x000fea0003800000 */
[----:B------:R-:W-:Y:S02]  /*10f00*/  UMOV UR5, 0x1 ;  /* 0x0000000100057882 */ /* 0x000fe40000000000 */
[----:B------:R-:W-:Y:S02]  /*10f10*/  ULDC UR4, c[0x0][0x32c] ;  /* 0x0000cb0000047ab9 */ /* 0x000fe40000000800 */
[----:B------:R-:W-:Y:S02]  /*10f20*/  UISETP.NE.AND UP0, UPT, UR5, UR4, UPT ;  /* 0x000000040500728c */ /* 0x000fe4000bf05270 */
[----:B------:R-:W-:Y:S02]  /*10f30*/  ULOP3.LUT UR18, URZ, UR18, URZ, 0x33, !UPT ;  /* 0x000000123f127292 */ /* 0x000fe4000f8e333f */
[----:B------:R-:W-:Y:S02]  /*10f40*/  ULDC.64 UR4, c[0x0][0x330] ;  /* 0x0000cc0000047ab9 */ /* 0x000fe40000000a00 */
[----:B------:R-:W-:-:S07]  /*10f50*/  UIMAD.WIDE.U32 UR20, UR18, UR4, URZ ;  /* 0x00000004121472a5 */ /* 0x000fce000f8e003f */
[----:B------:R-:W-:Y:S02]  /*10f60*/  @UP0 UMOV UR19, UR21 ;  /* 0x0000001500130c82 */ /* 0x000fe40008000000 */
[----:B------:R-:W-:-:S04]  /*10f70*/  @UP0 USHF.R.U32.HI UR18, URZ, UR5, UR19 ;  /* 0x000000053f120299 */ /* 0x000fc80008011613 */
[----:B------:R-:W-:Y:S01]  /*10f80*/  ULOP3.LUT UR18, URZ, UR18, URZ, 0x33, !UPT ;  /* 0x000000123f127292 */ /* 0x000fe2000f8e333f */
[----:B------:R-:W-:Y:S05]  /*10f90*/  BRA `(.L_x_294) ;  /* 0x0000007000007947 */ /* 0x000fea0003800000 */
.L_x_293:
[----:B------:R-:W-:Y:S02]  /*10fa0*/  UMOV UR5, 0x1 ;  /* 0x0000000100057882 */ /* 0x000fe40000000000 */
[----:B------:R-:W-:Y:S02]  /*10fb0*/  ULDC UR4, c[0x0][0x32c] ;  /* 0x0000cb0000047ab9 */ /* 0x000fe40000000800 */
[----:B------:R-:W-:-:S03]  /*10fc0*/  UISETP.NE.AND UP0, UPT, UR5, UR4, UPT ;  /* 0x000000040500728c */ /* 0x000fc6000bf05270 */
[----:B------:R-:W-:Y:S02]  /*10fd0*/  ULDC.64 UR4, c[0x0][0x330] ;  /* 0x0000cc0000047ab9 */ /* 0x000fe40000000a00 */
[----:B------:R-:W-:-:S07]  /*10fe0*/  UIMAD.WIDE.U32 UR20, UR18, UR4, URZ ;  /* 0x00000004121472a5 */ /* 0x000fce000f8e003f */
[----:B------:R-:W-:Y:S02]  /*10ff0*/  @UP0 UMOV UR19, UR21 ;  /* 0x0000001500130c82 */ /* 0x000fe40008000000 */
[----:B------:R-:W-:Y:S02]  /*11000*/  @UP0 USHF.R.U32.HI UR18, URZ, UR5, UR19 ;  /* 0x000000053f120299 */ /* 0x000fe40008011613 */
.L_x_294:
[----:B------:R-:W-:Y:S02]  /*11010*/  ULDC UR4, c[0x0][0x32c] ;  /* 0x0000cb0000047ab9 */ /* 0x000fe40000000800 */
[----:B------:R-:W-:-:S04]  /*11020*/  UIMAD UR4, UR18, UR4, URZ ;  /* 0x00000004120472a4 */ /* 0x000fc8000f8e023f */
[----:B------:R-:W-:-:S04]  /*11030*/  UISETP.LT.AND UP0, UPT, UR17, UR4, UPT ;  /* 0x000000041100728c */ /* 0x000fc8000bf01270 */
[----:B------:R-:W-:-:S04]  /*11040*/  USEL UR17, UR17, UR4, !UP0 ;  /* 0x0000000411117287 */ /* 0x000fc8000c000000 */
.L_x_292:
[----:B------:R-:W-:-:S04]  /*11050*/  UIADD3 UR17, UR17, 0x5f, URZ ;  /* 0x0000005f11117890 */ /* 0x000fc8000fffe03f */
[----:B------:R-:W-:-:S04]  /*11060*/  UIMAD.WIDE UR4, UR17, 0x2aaaaaab, URZ ;  /* 0x2aaaaaab110478a5 */ /* 0x000fc8000f8e023f */
        /* <DEDUP_REMOVED lines=9> */
[----:B-1----:R-:W-:Y:S01]  /*11100*/  IMAD.MOV.U32 R2, RZ, RZ, R72 ;  /* 0x000000ffff027224 */ /* 0x002fe200078e0048 */
[----:B------:R-:W-:Y:S02]  /*11110*/  MOV R101, R70 ;  /* 0x0000004600657202 */ /* 0x000fe40000000f00 */
.L_x_298:
[----:B------:R-:W-:Y:S04]  /*11120*/  DEPBAR.LE SB0, 0x0 ;  /* 0x000080000000791a */ /* 0x000fe80000000000 */
[----:B------:R-:W-:Y:S01]  /*11130*/  BAR.SYNC.DEFER_BLOCKING 0x0 ;  /* 0x0000000000007b1d */ /* 0x000fe20000010000 */
[----:B------:R-:W-:Y:S06]  /*11140*/  UISETP.GT.AND UP0, UPT, UR7, UR12, UPT ;  /* 0x0000000c0700728c */ /* 0x000fec000bf04270 */
[----:B------:R-:W-:Y:S01]  /*11150*/  PLOP3.LUT P0, PT, PT, PT, UP0, 0x80, 0x0 ;  /* 0x000000000000781c */ /* 0x000fe20003f0f008 */
        /* <DEDUP_REMOVED lines=61> */
.L_x_296:
        /* <DEDUP_REMOVED lines=311> */
[----:B------:R-:W-:Y:S01]  /*128a0*/  UISETP.NE.AND UP0, UPT, UR36, URZ, UPT ;  /* 0x0000003f2400728c */ /* 0x000fe2000bf05270 */
[----:B------:R-:W-:Y:S01]  /*128b0*/  IMAD.MOV.U32 R227, RZ, RZ, RZ ;  /* 0x000000ffffe37224 */ /* 0x000fe200078e00ff */
[----:B------:R-:W-:Y:S01]  /*128c0*/  UIMAD UR5, UR12, 0x60, UR14 ;  /* 0x000000600c0578a4 */ /* 0x000fe2000f8e020e */
[----:B-1----:R-:W3:Y:S03]  /*128d0*/  LDL R38, [R1+0x4] ;  /* 0x0000040001267983 */ /* 0x002ee60000100800 */
[----:B------:R-:W-:Y:S02]  /*128e0*/  PLOP3.LUT P1, PT, PT, PT, UP0, 0x80, 0x0 ;  /* 0x000000000000781c */ /* 0x000fe40003f2f008 */
[----:B------:R-:W-:Y:S01]  /*128f0*/  IMAD.U32 R3, RZ, RZ, UR5 ;  /* 0x00000005ff037e24 */ /* 0x000fe2000f8e00ff */
[----:B------:R-:W-:Y:S04]  /*12900*/  PLOP3.LUT P0, PT, PT, PT, UP0, 0x80, 0x0 ;  /* 0x000000000000781c */ /* 0x000fe80003f0f008 */
[----:B--2---:R-:W-:Y:S06]  /*12910*/  IADD3 R3, R3, -0x60, R12 ;  /* 0xffffffa003037810 */ /* 0x004fec0007ffe00c */
        /* <DEDUP_REMOVED lines=26> */
[----:B------:R-:W4:Y:S04]  /*12ac0*/  SHFL.IDX PT, R10, R3, 0x2, 0x181f ;  /* 0x00581f00030a7f89 */ /* 0x000f2800000e0000 */
        /* <DEDUP_REMOVED lines=9> */
[-C--:B----4-:R-:W-:Y:S03]  /*12b60*/  IADD3 R10, P5, R10, R226.reuse, RZ ;  /* 0x000000e20a0a7210 */ /* 0x090fe60007fbe0ff */
[----:B---3--:R2:W-:Y:S01]  /*12b70*/  LDGSTS.E.BYPASS.LTC128B.128 [R38+0x3100], [R4.64], !P4 ;  /* 0x0310000004267fae */ /* 0x0085e2000e101d72 */
        /* <DEDUP_REMOVED lines=15> */
.L_x_297:
[----:B-1234-:R-:W-:Y:S01]  /*12c70*/  FMNMX.FTZ R72, R168, R2, !PT ;  /* 0x00000002a8487209 */ /* 0x01efe20007810000 */
[----:B------:R-:W-:Y:S01]  /*12c80*/  LDSM.16.MT88.4 R52, [R210+0x100] ;  /* 0x00010000d234783b */ /* 0x000fe20000004200 */
[----:B------:R-:W-:Y:S01]  /*12c90*/  FMNMX.FTZ R0, R183, R101, !PT ;  /* 0x00000065b7007209 */ /* 0x000fe20007810000 */
[----:B------:R-:W-:Y:S01]  /*12ca0*/  UISETP.GT.AND UP0, UPT, UR12, UR4, UPT ;  /* 0x000000040c00728c */ /* 0x000fe2000bf04270 */
[----:B------:R-:W-:Y:S01]  /*12cb0*/  FMNMX.FTZ R72, R184, R72, !PT ;  /* 0x00000048b8487209 */ /* 0x000fe20007810000 */
[----:B------:R-:W-:Y:S01]  /*12cc0*/  UIADD3 UR12, UR12, -0x1, URZ ;  /* 0xffffffff0c0c7890 */ /* 0x000fe2000fffe03f */
        /* <DEDUP_REMOVED lines=88> */
[----:B------:R-:W2:Y:S01]  /*13250*/  SHFL.BFLY PT, R70, R0, 0x2, 0x1f ;  /* 0x0c401f0000467f89 */ /* 0x000ea200000e0000 */
[----:B------:R-:W-:Y:S02]  /*13260*/  FMNMX.FTZ R4, R237, R4, !PT ;  /* 0x00000004ed047209 */ /* 0x000fe40007810000 */
[----:B------:R-:W-:Y:S02]  /*13270*/  FMNMX.FTZ R3, R99, R3, !PT ;  /* 0x0000000363037209 */ /* 0x000fe40007810000 */
[----:B------:R-:W-:Y:S02]  /*13280*/  FMNMX.FTZ R4, R244, R4, !PT ;  /* 0x00000004f4047209 */ /* 0x000fe40007810000 */
[----:B------:R-:W-:Y:S01]  /*13290*/  MOV R93, R22 ;  /* 0x00000016005d7202 */ /* 0x000fe20000000f00 */
[----:B------:R-:W3:Y:S01]  /*132a0*/  SHFL.BFLY PT, R5, R3, 0x2, 0x1f ;  /* 0x0c401f0003057f89 */ /* 0x000ee200000e0000 */
[----:B------:R-:W-:Y:S02]  /*132b0*/  FMNMX.FTZ R4, R247, R4, !PT ;  /* 0x00000004f7047209 */ /* 0x000fe40007810000 */
[----:B------:R-:W-:Y:S02]  /*132c0*/  MOV R85, R36 ;  /* 0x0000002400557202 */ /* 0x000fe40000000f00 */
[----:B------:R-:W-:Y:S02]  /*132d0*/  FMNMX.FTZ R4, R250, R4, !PT ;  /* 0x00000004fa047209 */ /* 0x000fe40007810000 */
[----:B------:R-:W-:Y:S02]  /*132e0*/  MOV R88, R29 ;  /* 0x0000001d00587202 */ /* 0x000fe40000000f00 */
[----:B------:R-:W-:Y:S02]  /*132f0*/  FMNMX.FTZ R4, R93, R4, !PT ;  /* 0x000000045d047209 */ /* 0x000fe40007810000 */
[----:B------:R-:W-:Y:S02]  /*13300*/  MOV R84, R37 ;  /* 0x0000002500547202 */ /* 0x000fe40000000f00 */
[----:B------:R-:W-:Y:S01]  /*13310*/  FMNMX.FTZ R4, R85, R4, !PT ;  /* 0x0000000455047209 */ /* 0x000fe20007810000 */
[----:B------:R-:W-:Y:S01]  /*13320*/  LDSM.16.MT88.4 R36, [R212+0x100] ;  /* 0x00010000d424783b */ /* 0x000fe20000004200 */
[----:B------:R-:W-:Y:S02]  /*13330*/  PLOP3.LUT P0, PT, PT, PT, UP0, 0x80, 0x0 ;  /* 0x000000000000781c */ /* 0x000fe40003f0f008 */
[----:B-1----:R-:W-:Y:S02]  /*13340*/  FMNMX.FTZ R72, R72, R6, !PT ;  /* 0x0000000648487209 */ /* 0x002fe40007810000 */
[----:B--2---:R-:W-:Y:S02]  /*13350*/  FMNMX.FTZ R70, R0, R70, !PT ;  /* 0x0000004600467209 */ /* 0x004fe40007810000 */
[----:B------:R-:W-:Y:S01]  /*13360*/  FMNMX.FTZ R0, R88, R4, !PT ;  /* 0x0000000458007209 */ /* 0x000fe20007810000 */
[----:B------:R-:W1:Y:S01]  /*13370*/  SHFL.BFLY PT, R6, R72, 0x1, 0x1f ;  /* 0x0c201f0048067f89 */ /* 0x000e6200000e0000 */
[----:B---3--:R-:W-:Y:S02]  /*13380*/  FMNMX.FTZ R3, R3, R5, !PT ;  /* 0x0000000503037209 */ /* 0x008fe40007810000 */
[----:B------:R-:W-:Y:S04]  /*13390*/  FMNMX.FTZ R0, R57, R0, !PT ;  /* 0x0000000039007209 */ /* 0x000fe80007810000 */
[----:B------:R-:W-:Y:S01]  /*133a0*/  FMNMX.FTZ R4, R84, R0, !PT ;  /* 0x0000000054047209 */ /* 0x000fe20007810000 */
[----:B------:R-:W2:Y:S03]  /*133b0*/  SHFL.BFLY PT, R71, R3, 0x1, 0x1f ;  /* 0x0c201f0003477f89 */ /* 0x000ea600000e0000 */
[----:B------:R-:W-:Y:S05]  /*133c0*/  FMNMX.FTZ R4, R178, R4, !PT ;  /* 0x00000004b2047209 */ /* 0x000fea0007810000 */
[----:B------:R-:W3:Y:S01]  /*133d0*/  SHFL.BFLY PT, R5, R70, 0x1, 0x1f ;  /* 0x0c201f0046057f89 */ /* 0x000ee200000e0000 */
[----:B-1----:R-:W-:Y:S05]  /*133e0*/  FMNMX.FTZ R72, R72, R6, !PT ;  /* 0x0000000648487209 */ /* 0x002fea0007810000 */
[C---:B------:R-:W-:Y:S02]  /*133f0*/  FADD.FTZ R0, -R72.reuse, R2 ;  /* 0x0000000248007221 */ /* 0x040fe40000010100 */
[----:B------:R-:W-:Y:S02]  /*13400*/  FMUL.FTZ R96, R72, c[0x0][0x2d0] ;  /* 0x0000b40048607a20 */ /* 0x000fe40000410000 */
[----:B------:R-:W-:Y:S01]  /*13410*/  FMUL.FTZ R2, R0, c[0x0][0x2d0] ;  /* 0x0000b40000027a20 */ /* 0x000fe20000410000 */
[----:B--2---:R-:W-:Y:S02]  /*13420*/  FMNMX.FTZ R71, R3, R71, !PT ;  /* 0x0000004703477209 */ /* 0x004fe40007810000 */
[----:B------:R-:W-:Y:S01]  /*13430*/  FMNMX.FTZ R0, R179, R4, !PT ;  /* 0x00000004b3007209 */ /* 0x000fe20007810000 */
[----:B------:R1:W2:Y:S01]  /*13440*/  MUFU.EX2 R73, R2 ;  /* 0x0000000200497308 */ /* 0x0002a20000000800 */
[--C-:B------:R-:W-:Y:S02]  /*13450*/  FFMA.FTZ R4, R168, c[0x0][0x2d0], -R96.reuse ;  /* 0x0000b400a8047a23 */ /* 0x100fe40000010860 */
[----:B------:R-:W-:Y:S01]  /*13460*/  FMNMX.FTZ R0, R74, R0, !PT ;  /* 0x000000004a007209 */ /* 0x000fe20007810000 */
[----:B------:R-:W-:Y:S01]  /*13470*/  FMUL.FTZ R97, R71, c[0x0][0x2d0] ;  /* 0x0000b40047617a20 */ /* 0x000fe20000410000 */
[----:B---3--:R-:W-:Y:S01]  /*13480*/  FMNMX.FTZ R70, R70, R5, !PT ;  /* 0x0000000546467209 */ /* 0x008fe20007810000 */
[----:B------:R-:W-:Y:S01]  /*13490*/  FFMA.FTZ R5, R20, c[0x0][0x2d0], -R96 ;  /* 0x0000b40014057a23 */ /* 0x000fe20000010860 */
[----:B------:R-:W-:Y:S03]  /*134a0*/  FMNMX.FTZ R0, R75, R0, !PT ;  /* 0x000000004b007209 */ /* 0x000fe60007810000 */
[----:B------:R2:W-:Y:S01]  /*134b0*/  MUFU.EX2 R40, R5 ;  /* 0x0000000500287308 */ /* 0x0005e20000000800 */
[----:B------:R-:W-:Y:S01]  /*134c0*/  FMUL.FTZ R98, R70, c[0x0][0x2d0] ;  /* 0x0000b40046627a20 */ /* 0x000fe20000410000 */
[----:B------:R-:W3:Y:S01]  /*134d0*/  SHFL.BFLY PT, R3, R0, 0x2, 0x1f ;  /* 0x0c401f0000037f89 */ /* 0x000ee200000e0000 */
[----:B-1----:R-:W-:Y:S07]  /*134e0*/  FADD.FTZ R2, -R71, R100 ;  /* 0x0000006447027221 */ /* 0x002fee0000010100 */
[----:B------:R-:W-:Y:S01]  /*134f0*/  MUFU.EX2 R100, R4 ;  /* 0x0000000400647308 */ /* 0x000fe20000000800 */
[----:B------:R-:W-:Y:S02]  /*13500*/  FMUL.FTZ R2, R2, c[0x0][0x2d0] ;  /* 0x0000b40002027a20 */ /* 0x000fe40000410000 */
[----:B--2---:R-:W-:Y:S07]  /*13510*/  FMUL.FTZ R5, R73, R105 ;  /* 0x0000006949057220 */ /* 0x004fee0000410000 */
[----:B------:R1:W-:Y:S01]  /*13520*/  MUFU.EX2 R69, R2 ;  /* 0x0000000200457308 */ /* 0x0003e20000000800 */
[----:B---3--:R-:W-:Y:S01]  /*13530*/  FMNMX.FTZ R0, R0, R3, !PT ;  /* 0x0000000300007209 */ /* 0x008fe20007810000 */
[--C-:B------:R-:W-:Y:S02]  /*13540*/  FFMA.FTZ R3, R17, c[0x0][0x2d0], -R96.reuse ;  /* 0x0000b40011037a23 */ /* 0x100fe40000010860 */
[----:B------:R-:W-:Y:S01]  /*13550*/  FMUL.FTZ R17, R73, R117 ;  /* 0x0000007549117220 */ /* 0x000fe20000410000 */
[----:B------:R-:W-:Y:S05]  /*13560*/  MOV R117, R88 ;  /* 0x0000005800757202 */ /* 0x000fea0000000f00 */
[----:B------:R2:W3:Y:S01]  /*13570*/  MUFU.EX2 R11, R3 ;  /* 0x00000003000b7308 */ /* 0x0004e20000000800 */
[----:B-1----:R-:W-:Y:S04]  /*13580*/  FADD.FTZ R2, -R70, R101 ;  /* 0x0000006546027221 */ /* 0x002fe80000010100 */
[----:B------:R-:W-:Y:S05]  /*13590*/  FMUL.FTZ R2, R2, c[0x0][0x2d0] ;  /* 0x0000b40002027a20 */ /* 0x000fea0000410000 */
[----:B------:R1:W4:Y:S01]  /*135a0*/  MUFU.EX2 R68, R2 ;  /* 0x0000000200447308 */ /* 0x0003220000000800 */
[--C-:B--2---:R-:W-:Y:S01]  /*135b0*/  FFMA.FTZ R3, R169, c[0x0][0x2d0], -R97.reuse ;  /* 0x0000b400a9037a23 */ /* 0x104fe20000010861 */
[----:B------:R-:W-:Y:S02]  /*135c0*/  MOV R169, R87 ;  /* 0x0000005700a97202 */ /* 0x000fe40000000f00 */
[----:B---3--:R-:W-:Y:S06]  /*135d0*/  MOV R105, R11 ;  /* 0x0000000b00697202 */ /* 0x008fec0000000f00 */
[----:B------:R2:W-:Y:S01]  /*135e0*/  MUFU.EX2 R7, R3 ;  /* 0x0000000300077308 */ /* 0x0005e20000000800 */
[--C-:B-1----:R-:W-:Y:S02]  /*135f0*/  FFMA.FTZ R2, R184, c[0x0][0x2d0], -R96.reuse ;  /* 0x0000b400b8027a23 */ /* 0x102fe40000010860 */
[C---:B----4-:R-:W-:Y:S07]  /*13600*/  FMUL.FTZ R29, R68.reuse, R129 ;  /* 0x00000081441d7220 */ /* 0x050fee0000410000 */
[----:B------:R1:W3:Y:S01]  /*13610*/  MUFU.EX2 R59, R2 ;  /* 0x00000002003b7308 */ /* 0x0002e20000000800 */
[----:B------:R-:W-:Y:S02]  /*13620*/  FMUL.FTZ R45, R68, R145 ;  /* 0x00000091442d7220 */ /* 0x000fe40000410000 */
[--C-:B--2---:R-:W-:Y:S07]  /*13630*/  FFMA.FTZ R3, R185, c[0x0][0x2d0], -R97.reuse ;  /* 0x0000b400b9037a23 */ /* 0x104fee0000010861 */
[----:B------:R2:W-:Y:S01]  /*13640*/  MUFU.EX2 R58, R3 ;  /* 0x00000003003a7308 */ /* 0x0005e20000000800 */
[----:B-1----:R-:W-:Y:S01]  /*13650*/  FFMA.FTZ R2, R16, c[0x0][0x2d0], -R96 ;  /* 0x0000b40010027a23 */ /* 0x002fe20000010860 */
[----:B---3--:R-:W-:Y:S01]  /*13660*/  F2FP.PACK_AB R76, R59, R100 ;  /* 0x000000643b4c723e */ /* 0x008fe200000000ff */
[--C-:B------:R-:W-:Y:S07]  /*13670*/  FFMA.FTZ R16, R35, c[0x0][0x2d0], -R97.reuse ;  /* 0x0000b40023107a23 */ /* 0x100fee0000010861 */
[----:B------:R1:W3:Y:S01]  /*13680*/  MUFU.EX2 R8, R2 ;  /* 0x0000000200087308 */ /* 0x0002e20000000800 */
[C---:B------:R-:W-:Y:S02]  /*13690*/  FMUL.FTZ R35, R69.reuse, R135 ;  /* 0x0000008745237220 */ /* 0x040fe40000410000 */
[--C-:B--2---:R-:W-:Y:S02]  /*136a0*/  FFMA.FTZ R3, R18, c[0x0][0x2d0], -R97.reuse ;  /* 0x0000b40012037a23 */ /* 0x104fe40000010861 */
[----:B------:R-:W-:Y:S01]  /*136b0*/  FMUL.FTZ R18, R69, R118 ;  /* 0x0000007645127220 */ /* 0x000fe20000410000 */
[----:B------:R-:W-:Y:S04]  /*136c0*/  MOV R118, R92 ;  /* 0x0000005c00767202 */ /* 0x000fe80000000f00 */
[----:B------:R-:W-:Y:S01]  /*136d0*/  MUFU.EX2 R61, R3 ;  /* 0x00000003003d7308 */ /* 0x000fe20000000800 */
[--C-:B------:R-:W-:Y:S09]  /*136e0*/  FFMA.FTZ R92, R199, c[0x0][0x2d0], -R97.reuse ;  /* 0x0000b400c75c7a23 */ /* 0x100ff20000010861 */
[----:B------:R2:W-:Y:S01]  /*136f0*/  MUFU.EX2 R95, R16 ;  /* 0x00000010005f7308 */ /* 0x0005e20000000800 */
[----:B-1----:R-:W1:Y:S01]  /*13700*/  SHFL.BFLY PT, R2, R0, 0x1, 0x1f ;  /* 0x0c201f0000027f89 */ /* 0x002e6200000e0000 */
[----:B---3--:R-:W-:Y:S04]  /*13710*/  MOV R185, R8 ;  /* 0x0000000800b97202 */ /* 0x008fe80000000f00 */
[----:B------:R-:W-:Y:S01]  /*13720*/  F2FP.PACK_AB R78, R105, R185 ;  /* 0x000000b9694e723e */ /* 0x000fe200000000ff */
[----:B--2---:R-:W-:Y:S01]  /*13730*/  FMUL.FTZ R16, R73, R116 ;  /* 0x0000007449107220 */ /* 0x004fe20000410000 */
[----:B------:R-:W-:Y:S02]  /*13740*/  MOV R116, R85 ;  /* 0x0000005500747202 */ /* 0x000fe40000000f00 */
[----:B-1----:R-:W-:Y:S01]  /*13750*/  FMNMX.FTZ R3, R2, R0, !PT ;  /* 0x0000000002037209 */ /* 0x002fe20007810000 */
[----:B------:R-:W-:Y:S01]  /*13760*/  FFMA.FTZ R2, R183, c[0x0][0x2d0], -R98 ;  /* 0x0000b400b7027a23 */ /* 0x000fe20000010862 */
[----:B------:R-:W-:Y:S01]  /*13770*/  MOV R183, R56 ;  /* 0x0000003800b77202 */ /* 0x000fe20000000f00 */
[--C-:B------:R-:W-:Y:S02]  /*13780*/  FFMA.FTZ R0, R19, c[0x0][0x2d0], -R97.reuse ;  /* 0x0000b40013007a23 */ /* 0x100fe40000010861 */
[----:B------:R1:W2:Y:S01]  /*13790*/  MUFU.EX2 R13, R2 ;  /* 0x00000002000d7308 */ /* 0x0002a20000000800 */
[----:B------:R-:W-:Y:S01]  /*137a0*/  FMUL.FTZ R19, R69, R119 ;  /* 0x0000007745137220 */ /* 0x000fe20000410000 */
[----:B------:R-:W-:Y:S01]  /*137b0*/  MOV R119, R93 ;  /* 0x0000005d00777202 */ /* 0x000fe20000000f00 */
[----:B------:R-:W-:Y:S07]  /*137c0*/  FFMA.FTZ R56, R193, c[0x0][0x2d0], -R96 ;  /* 0x0000b400c1387a23 */ /* 0x000fee0000010860 */
[----:B------:R3:W-:Y:S01]  /*137d0*/  MUFU.EX2 R6, R0 ;  /* 0x0000000000067308 */ /* 0x0007e20000000800 */
[----:B-1----:R-:W-:Y:S01]  /*137e0*/  FFMA.FTZ R2, R186, c[0x0][0x2d0], -R98 ;  /* 0x0000b400ba027a23 */ /* 0x002fe20000010862 */
[----:B------:R-:W-:Y:S01]  /*137f0*/  MOV R186, R7 ;  /* 0x0000000700ba7202 */ /* 0x000fe20000000f00 */
[--C-:B------:R-:W-:Y:S01]  /*13800*/  FFMA.FTZ R7, R103, c[0x0][0x2d0], -R97.reuse ;  /* 0x0000b40067077a23 */ /* 0x100fe20000010861 */
[----:B--2---:R-:W-:Y:S06]  /*13810*/  MOV R103, R13 ;  /* 0x0000000d00677202 */ /* 0x004fec0000000f00 */
[----:B------:R1:W2:Y:S01]  /*13820*/  MUFU.EX2 R184, R2 ;  /* 0x0000000200b87308 */ /* 0x0002a20000000800 */
[----:B------:R-:W-:Y:S01]  /*13830*/  F2FP.PACK_AB R77, R58, R186 ;  /* 0x000000ba3a4d723e */ /* 0x000fe200000000ff */
[----:B------:R-:W-:Y:S02]  /*13840*/  FMUL.FTZ R13, R68, R113 ;  /* 0x00000071440d7220 */ /* 0x000fe40000410000 */
[----:B---3--:R-:W-:Y:S06]  /*13850*/  FADD.FTZ R0, -R3, R102 ;  /* 0x0000006603007221 */ /* 0x008fec0000010100 */
[----:B------:R3:W-:Y:S01]  /*13860*/  MUFU.EX2 R168, R7 ;  /* 0x0000000700a87308 */ /* 0x0007e20000000800 */
[----:B------:R-:W-:Y:S09]  /*13870*/  FMUL.FTZ R0, R0, c[0x0][0x2d0] ;  /* 0x0000b40000007a20 */ /* 0x000ff20000410000 */
[----:B------:R-:W4:Y:S01]  /*13880*/  MUFU.EX2 R0, R0 ;  /* 0x0000000000007308 */ /* 0x000f220000000800 */
[--C-:B-1----:R-:W-:Y:S01]  /*13890*/  FFMA.FTZ R2, R180, c[0x0][0x2d0], -R98.reuse ;  /* 0x0000b400b4027a23 */ /* 0x102fe20000010862 */
[----:B--2---:R-:W-:Y:S08]  /*138a0*/  F2FP.PACK_AB R64, R184, R103 ;  /* 0x00000067b840723e */ /* 0x004ff000000000ff */
[----:B------:R1:W2:Y:S01]  /*138b0*/  MUFU.EX2 R8, R2 ;  /* 0x0000000200087308 */ /* 0x0002a20000000800 */
[----:B---3--:R-:W-:Y:S02]  /*138c0*/  FMUL.FTZ R7, R69, R107 ;  /* 0x0000006b45077220 */ /* 0x008fe40000410000 */
[C---:B----4-:R-:W-:Y:S02]  /*138d0*/  FMUL.FTZ R11, R0.reuse, R111 ;  /* 0x0000006f000b7220 */ /* 0x050fe40000410000 */
[C---:B------:R-:W-:Y:S01]  /*138e0*/  FMUL.FTZ R14, R0.reuse, R114 ;  /* 0x00000072000e7220 */ /* 0x040fe20000410000 */
[----:B------:R-:W-:Y:S01]  /*138f0*/  MOV R114, R60 ;  /* 0x0000003c00727202 */ /* 0x000fe20000000f00 */
[C---:B------:R-:W-:Y:S01]  /*13900*/  FMUL.FTZ R26, R0.reuse, R126 ;  /* 0x0000007e001a7220 */ /* 0x040fe20000410000 */
[----:B------:R-:W-:Y:S01]  /*13910*/  MOV R126, R95 ;  /* 0x0000005f007e7202 */ /* 0x000fe20000000f00 */
[C---:B------:R-:W-:Y:S02]  /*13920*/  FMUL.FTZ R27, R0.reuse, R127 ;  /* 0x0000007f001b7220 */ /* 0x040fe40000410000 */
[----:B------:R-:W-:Y:S02]  /*13930*/  FMUL.FTZ R42, R0, R142 ;  /* 0x0000008e002a7220 */ /* 0x000fe40000410000 */
[----:B-1----:R-:W-:Y:S01]  /*13940*/  FFMA.FTZ R2, R170, c[0x0][0x2d0], -R98 ;  /* 0x0000b400aa027a23 */ /* 0x002fe20000010862 */
[----:B------:R-:W-:Y:S01]  /*13950*/  MOV R170, R86 ;  /* 0x0000005600aa7202 */ /* 0x000fe20000000f00 */
[----:B------:R-:W-:Y:S01]  /*13960*/  FMUL.FTZ R46, R0, R146 ;  /* 0x00000092002e7220 */ /* 0x000fe20000410000 */
[----:B--2---:R-:W-:Y:S01]  /*13970*/  MOV R107, R8 ;  /* 0x00000008006b7202 */ /* 0x004fe20000000f00 */
[----:B------:R1:W2:Y:S01]  /*13980*/  MUFU.EX2 R9, R2 ;  /* 0x0000000200097308 */ /* 0x0002a20000000800 */
[----:B------:R-:W-:Y:S02]  /*13990*/  FMUL.FTZ R8, R68, R108 ;  /* 0x0000006c44087220 */ /* 0x000fe40000410000 */
[C---:B------:R-:W-:Y:S02]  /*139a0*/  FMUL.FTZ R43, R0.reuse, R143 ;  /* 0x0000008f002b7220 */ /* 0x040fe40000410000 */
[----:B------:R-:W-:Y:S02]  /*139b0*/  FMUL.FTZ R47, R0, R147 ;  /* 0x00000093002f7220 */ /* 0x000fe40000410000 */
[--C-:B------:R-:W-:Y:S02]  /*139c0*/  FFMA.FTZ R60, R198, c[0x0][0x2d0], -R97.reuse ;  /* 0x0000b400c63c7a23 */ /* 0x100fe40000010861 */
[----:B-1----:R-:W-:Y:S01]  /*139d0*/  FMUL.FTZ R2, R3, c[0x0][0x2d0] ;  /* 0x0000b40003027a20 */ /* 0x002fe20000410000 */
[----:B--2---:R-:W-:Y:S01]  /*139e0*/  MOV R108, R9 ;  /* 0x00000009006c7202 */ /* 0x004fe20000000f00 */
[----:B------:R-:W-:Y:S02]  /*139f0*/  FMUL.FTZ R9, R68, R109 ;  /* 0x0000006d44097220 */ /* 0x000fe40000410000 */
[--C-:B------:R-:W-:Y:S01]  /*13a00*/  FFMA.FTZ R4, R181, c[0x0][0x2d0], -R2.reuse ;  /* 0x0000b400b5047a23 */ /* 0x100fe20000010802 */
[----:B------:R-:W-:Y:S01]  /*13a10*/  MOV R181, R91 ;  /* 0x0000005b00b57202 */ /* 0x000fe20000000f00 */
[--C-:B------:R-:W-:Y:S01]  /*13a20*/  FFMA.FTZ R28, R188, c[0x0][0x2d0], -R2.reuse ;  /* 0x0000b400bc1c7a23 */ /* 0x100fe20000010802 */
[----:B------:R-:W-:Y:S01]  /*13a30*/  F2FP.PACK_AB R66, R108, R107 ;  /* 0x0000006b6c42723e */ /* 0x000fe200000000ff */
[----:B------:R1:W-:Y:S01]  /*13a40*/  MUFU.EX2 R102, R4 ;  /* 0x0000000400667308 */ /* 0x0003e20000000800 */
[--C-:B------:R-:W-:Y:S02]  /*13a50*/  FFMA.FTZ R44, R194, c[0x0][0x2d0], -R2.reuse ;  /* 0x0000b400c22c7a23 */ /* 0x100fe40000010802 */
[--C-:B------:R-:W-:Y:S02]  /*13a60*/  FFMA.FTZ R48, R196, c[0x0][0x2d0], -R2.reuse ;  /* 0x0000b400c4307a23 */ /* 0x100fe40000010802 */
[--C-:B------:R-:W-:Y:S05]  /*13a70*/  FFMA.FTZ R74, R74, c[0x0][0x2d0], -R2.reuse ;  /* 0x0000b4004a4a7a23 */ /* 0x100fea0000010802 */
[----:B------:R2:W-:Y:S10]  /*13a80*/  MUFU.EX2 R50, R44 ;  /* 0x0000002c00327308 */ /* 0x0005f40000000800 */
[----:B------:R3:W-:Y:S01]  /*13a90*/  MUFU.EX2 R113, R48 ;  /* 0x0000003000717308 */ /* 0x0007e20000000800 */
[--C-:B-1----:R-:W-:Y:S01]  /*13aa0*/  FFMA.FTZ R4, R187, c[0x0][0x2d0], -R2.reuse ;  /* 0x0000b400bb047a23 */ /* 0x102fe20000010802 */
[----:B------:R-:W-:Y:S01]  /*13ab0*/  MOV R187, R57 ;  /* 0x0000003900bb7202 */ /* 0x000fe20000000f00 */
[C---:B------:R-:W-:Y:S07]  /*13ac0*/  FMUL.FTZ R57, R68.reuse, R157 ;  /* 0x0000009d44397220 */ /* 0x040fee0000410000 */
[----:B------:R1:W4:Y:S01]  /*13ad0*/  MUFU.EX2 R12, R4 ;  /* 0x00000004000c7308 */ /* 0x0003220000000800 */
[----:B--2---:R-:W-:Y:S02]  /*13ae0*/  FMUL.FTZ R44, R68, R144 ;  /* 0x00000090442c7220 */ /* 0x004fe40000410000 */
[----:B---3--:R-:W-:Y:S02]  /*13af0*/  FMUL.FTZ R48, R73, R148 ;  /* 0x0000009449307220 */ /* 0x008fe40000410000 */
[--C-:B-1----:R-:W-:Y:S01]  /*13b00*/  FFMA.FTZ R4, R182, c[0x0][0x2d0], -R2.reuse ;  /* 0x0000b400b6047a23 */ /* 0x102fe20000010802 */
[----:B------:R-:W-:Y:S02]  /*13b10*/  MOV R182, R90 ;  /* 0x0000005a00b67202 */ /* 0x000fe40000000f00 */
[----:B----4-:R-:W-:Y:S02]  /*13b20*/  MOV R111, R12 ;  /* 0x0000000c006f7202 */ /* 0x010fe40000000f00 */
[----:B------:R1:W-:Y:S01]  /*13b30*/  MUFU.EX2 R10, R4 ;  /* 0x00000004000a7308 */ /* 0x0003e20000000800 */
[--C-:B------:R-:W-:Y:S01]  /*13b40*/  FFMA.FTZ R12, R34, c[0x0][0x2d0], -R97.reuse ;  /* 0x0000b400220c7a23 */ /* 0x100fe20000010861 */
[----:B------:R-:W-:Y:S01]  /*13b50*/  F2FP.PACK_AB R65, R111, R102 ;  /* 0x000000666f41723e */ /* 0x000fe200000000ff */
[----:B------:R-:W-:Y:S07]  /*13b60*/  FMUL.FTZ R34, R69, R134 ;  /* 0x0000008645227220 */ /* 0x000fee0000410000 */
[----:B------:R2:W-:Y:S10]  /*13b70*/  MUFU.EX2 R109, R12 ;  /* 0x0000000c006d7308 */ /* 0x0005f40000000800 */
[----:B------:R-:W-:Y:S01]  /*13b80*/  MUFU.EX2 R134, R92 ;  /* 0x0000005c00867308 */ /* 0x000fe20000000800 */
[----:B-1----:R-:W-:Y:S01]  /*13b90*/  FFMA.FTZ R4, R171, c[0x0][0x2d0], -R2 ;  /* 0x0000b400ab047a23 */ /* 0x002fe20000010802 */
[----:B------:R-:W-:Y:S02]  /*13ba0*/  MOV R171, R84 ;  /* 0x0000005400ab7202 */ /* 0x000fe40000000f00 */
[----:B------:R-:W-:Y:S06]  /*13bb0*/  LDSM.16.MT88.4 R84, [R209+0x900] ;  /* 0x00090000d154783b */ /* 0x000fec0000004200 */
[----:B------:R1:W-:Y:S01]  /*13bc0*/  MUFU.EX2 R180, R4 ;  /* 0x0000000400b47308 */ /* 0x0003e20000000800 */
[----:B--2---:R-:W-:Y:S01]  /*13bd0*/  FMUL.FTZ R12, R68, R112 ;  /* 0x00000070440c7220 */ /* 0x004fe20000410000 */
[----:B------:R-:W-:Y:S01]  /*13be0*/  MOV R112, R59 ;  /* 0x0000003b00707202 */ /* 0x000fe20000000f00 */
[C---:B------:R-:W-:Y:S02]  /*13bf0*/  FMUL.FTZ R59, R0.reuse, R159 ;  /* 0x0000009f003b7220 */ /* 0x040fe40000410000 */
[--C-:B-1----:R-:W-:Y:S02]  /*13c00*/  FFMA.FTZ R4, R21, c[0x0][0x2d0], -R96.reuse ;  /* 0x0000b40015047a23 */ /* 0x102fe40000010860 */
[----:B------:R-:W1:Y:S03]  /*13c10*/  LDSM.16.MT88.4 R20, [R209+0x100] ;  /* 0x00010000d114783b */ /* 0x000e660000004200 */
[----:B------:R2:W-:Y:S02]  /*13c20*/  MUFU.EX2 R41, R4 ;  /* 0x0000000400297308 */ /* 0x0005e40000000800 */
[--C-:B--2---:R-:W-:Y:S02]  /*13c30*/  FFMA.FTZ R4, R15, c[0x0][0x2d0], -R97.reuse ;  /* 0x0000b4000f047a23 */ /* 0x104fe40000010861 */
[C---:B------:R-:W-:Y:S01]  /*13c40*/  FMUL.FTZ R15, R0.reuse, R115 ;  /* 0x00000073000f7220 */ /* 0x040fe20000410000 */
[----:B------:R-:W-:Y:S05]  /*13c50*/  MOV R115, R62 ;  /* 0x0000003e00737202 */ /* 0x000fea0000000f00 */
[----:B------:R2:W-:Y:S01]  /*13c60*/  MUFU.EX2 R31, R4 ;  /* 0x00000004001f7308 */ /* 0x0005e20000000800 */
[----:B------:R-:W-:Y:S02]  /*13c70*/  FMUL.FTZ R62, R0, R162 ;  /* 0x000000a2003e7220 */ /* 0x000fe40000410000 */
[----:B--2---:R-:W-:Y:S02]  /*13c80*/  FFMA.FTZ R4, R32, c[0x0][0x2d0], -R96 ;  /* 0x0000b40020047a23 */ /* 0x004fe40000010860 */
[----:B------:R-:W-:Y:S05]  /*13c90*/  FFMA.FTZ R32, R189, c[0x0][0x2d0], -R2 ;  /* 0x0000b400bd207a23 */ /* 0x000fea0000010802 */
[----:B------:R2:W3:Y:S02]  /*13ca0*/  MUFU.EX2 R94, R4 ;  /* 0x00000004005e7308 */ /* 0x0004e40000000800 */
[----:B--2---:R-:W-:Y:S01]  /*13cb0*/  FFMA.FTZ R4, R33, c[0x0][0x2d0], -R96 ;  /* 0x0000b40021047a23 */ /* 0x004fe20000010860 */
[----:B---3--:R-:W-:Y:S01]  /*13cc0*/  MOV R127, R94 ;  /* 0x0000005e007f7202 */ /* 0x008fe20000000f00 */
[C---:B------:R-:W-:Y:S01]  /*13cd0*/  FMUL.FTZ R33, R73.reuse, R133 ;  /* 0x0000008549217220 */ /* 0x040fe20000410000 */
[----:B------:R-:W-:Y:S05]  /*13ce0*/  LDSM.16.MT88.4 R92, [R210+0x900] ;  /* 0x00090000d25c783b */ /* 0x000fea0000004200 */
[----:B------:R2:W3:Y:S02]  /*13cf0*/  MUFU.EX2 R49, R4 ;  /* 0x0000000400317308 */ /* 0x0004e40000000800 */
[----:B--2---:R-:W-:Y:S01]  /*13d00*/  FMUL.FTZ R4, R73, R104 ;  /* 0x0000006849047220 */ /* 0x004fe20000410000 */
[----:B------:R-:W-:Y:S01]  /*13d10*/  MOV R104, R6 ;  /* 0x0000000600687202 */ /* 0x000fe20000000f00 */
[----:B------:R-:W-:Y:S01]  /*13d20*/  FMUL.FTZ R6, R69, R106 ;  /* 0x0000006a45067220 */ /* 0x000fe20000410000 */
[----:B------:R-:W-:Y:S01]  /*13d30*/  MOV R106, R10 ;  /* 0x0000000a006a7202 */ /* 0x000fe20000000f00 */
[----:B------:R-:W-:Y:S01]  /*13d40*/  FMUL.FTZ R10, R0, R110 ;  /* 0x0000006e000a7220 */ /* 0x000fe20000410000 */
[----:B------:R-:W-:Y:S02]  /*13d50*/  F2FP.PACK_AB R79, R104, R61 ;  /* 0x0000003d684f723e */ /* 0x000fe400000000ff */
[----:B---3--:R-:W-:Y:S01]  /*13d60*/  MOV R148, R49 ;  /* 0x0000003100947202 */ /* 0x008fe20000000f00 */
[----:B------:R-:W-:Y:S01]  /*13d70*/  FMUL.FTZ R49, R73, R149 ;  /* 0x0000009549317220 */ /* 0x000fe20000410000 */
[----:B------:R-:W-:Y:S01]  /*13d80*/  MOV R149, R50 ;  /* 0x0000003200957202 */ /* 0x000fe20000000f00 */
[----:B------:R-:W-:Y:S01]  /*13d90*/  FMUL.FTZ R50, R69, R150 ;  /* 0x0000009645327220 */ /* 0x000fe20000410000 */
[----:B------:R-:W-:Y:S01]  /*13da0*/  F2FP.PACK_AB R67, R180, R106 ;  /* 0x0000006ab443723e */ /* 0x000fe200000000ff */
[-C--:B-1----:R-:W-:Y:S05]  /*13db0*/  HMMA.16816.F32 R4, R76, R20.reuse, R4 ;  /* 0x000000144c04723c */ /* 0x082fea0000001804 */
[----:B------:R-:W-:Y:S01]  /*13dc0*/  MOV R110, R58 ;  /* 0x0000003a006e7202 */ /* 0x000fe20000000f00 */
[----:B------:R-:W-:Y:S02]  /*13dd0*/  FMUL.FTZ R58, R0, R158 ;  /* 0x0000009e003a7220 */ /* 0x000fe40000410000 */
[C---:B------:R-:W-:Y:S07]  /*13de0*/  HMMA.16816.F32 R8, R64.reuse, R20, R8 ;  /* 0x000000144008723c */ /* 0x040fee0000001808 */
[----:B------:R-:W-:Y:S01]  /*13df0*/  FMUL.FTZ R21, R73, R121 ;  /* 0x0000007949157220 */ /* 0x000fe20000410000 */
[-C--:B------:R-:W-:Y:S04]  /*13e00*/  HMMA.16816.F32 R12, R64, R22.reuse, R12 ;  /* 0x00000016400c723c */ /* 0x080fe8000000180c */
[--C-:B------:R-:W-:Y:S01]  /*13e10*/  FFMA.FTZ R20, R24, c[0x0][0x2d0], -R98.reuse ;  /* 0x0000b40018147a23 */ /* 0x100fe20000010862 */
[----:B------:R-:W-:Y:S01]  /*13e20*/  MOV R121, R168 ;  /* 0x000000a800797202 */ /* 0x000fe20000000f00 */
[--C-:B------:R-:W-:Y:S01]  /*13e30*/  FFMA.FTZ R24, R25, c[0x0][0x2d0], -R98.reuse ;  /* 0x0000b40019187a23 */ /* 0x100fe20000010862 */
[----:B------:R-:W-:Y:S01]  /*13e40*/  MOV R168, R89 ;  /* 0x0000005900a87202 */ /* 0x000fe20000000f00 */
[C---:B------:R-:W-:Y:S01]  /*13e50*/  HMMA.16816.F32 R16, R76.reuse, R22, R16 ;  /* 0x000000164c10723c */ /* 0x040fe20000001810 */
[----:B------:R1:W2:Y:S01]  /*13e60*/  MUFU.EX2 R101, R20 ;  /* 0x0000001400657308 */ /* 0x0002a20000000800 */
[----:B------:R-:W3:Y:S02]  /*13e70*/  LDSM.16.MT88.4 R88, [R212+0x900] ;  /* 0x00090000d458783b */ /* 0x000ee40000004200 */
[----:B------:R-:W-:Y:S03]  /*13e80*/  FMUL.FTZ R25, R68, R125 ;  /* 0x0000007d44197220 */ /* 0x000fe60000410000 */
[C---:B------:R-:W-:Y:S02]  /*13e90*/  FMUL.FTZ R23, R69.reuse, R123 ;  /* 0x0000007b45177220 */ /* 0x040fe40000410000 */
[----:B------:R-:W-:Y:S02]  /*13ea0*/  FMUL.FTZ R22, R69, R122 ;  /* 0x0000007a45167220 */ /* 0x000fe40000410000 */
[----:B------:R4:W5:Y:S10]  /*13eb0*/  MUFU.EX2 R30, R24 ;  /* 0x00000018001e7308 */ /* 0x0009740000000800 */
[----:B------:R3:W-:Y:S01]  /*13ec0*/  MUFU.EX2 R123, R28 ;  /* 0x0000001c007b7308 */ /* 0x0007e20000000800 */
[----:B-1----:R-:W-:Y:S01]  /*13ed0*/  FMUL.FTZ R20, R73, R120 ;  /* 0x0000007849147220 */ /* 0x002fe20000410000 */
[----:B--2---:R-:W-:Y:S02]  /*13ee0*/  MOV R122, R101 ;  /* 0x00000065007a7202 */ /* 0x004fe40000000f00 */
[----:B------:R-:W-:Y:S01]  /*13ef0*/  MOV R101, R63 ;  /* 0x0000003f00657202 */ /* 0x000fe20000000f00 */
[----:B------:R-:W-:Y:S03]  /*13f00*/  FMUL.FTZ R63, R0, R163 ;  /* 0x000000a3003f7220 */ /* 0x000fe60000410000 */
[-C--:B------:R-:W-:Y:S03]  /*13f10*/  HMMA.16816.F32 R20, R76, R36.reuse, R20 ;  /* 0x000000244c14723c */ /* 0x080fe60000001814 */
[----:B----4-:R-:W-:Y:S01]  /*13f20*/  FMUL.FTZ R24, R68, R124 ;  /* 0x0000007c44187220 */ /* 0x010fe20000410000 */
[----:B-----5:R-:W-:Y:S01]  /*13f30*/  MOV R129, R30 ;  /* 0x0000001e00817202 */ /* 0x020fe20000000f00 */
[C---:B------:R-:W-:Y:S01]  /*13f40*/  FMUL.FTZ R30, R0.reuse, R130 ;  /* 0x00000082001e7220 */ /* 0x040fe20000410000 */
[----:B------:R-:W-:Y:S01]  /*13f50*/  MOV R130, R31 ;  /* 0x0000001f00827202 */ /* 0x000fe20000000f00 */
[----:B------:R-:W-:Y:S01]  /*13f60*/  FMUL.FTZ R31, R0, R131 ;  /* 0x00000083001f7220 */ /* 0x000fe20000410000 */
[----:B------:R-:W-:Y:S01]  /*13f70*/  MOV R124, R40 ;  /* 0x00000028007c7202 */ /* 0x000fe20000000f00 */
[--C-:B------:R-:W-:Y:S01]  /*13f80*/  FFMA.FTZ R40, R191, c[0x0][0x2d0], -R98.reuse ;  /* 0x0000b400bf287a23 */ /* 0x100fe20000010862 */
[C---:B------:R-:W-:Y:S03]  /*13f90*/  HMMA.16816.F32 R24, R64.reuse, R36, R24 ;  /* 0x000000244018723c */ /* 0x040fe60000001818 */
[----:B------:R1:W-:Y:S01]  /*13fa0*/  MUFU.EX2 R120, R40 ;  /* 0x0000002800787308 */ /* 0x0003e20000000800 */
[C---:B---3--:R-:W-:Y:S01]  /*13fb0*/  FMUL.FTZ R28, R68.reuse, R128 ;  /* 0x00000080441c7220 */ /* 0x048fe20000410000 */
[----:B------:R-:W-:Y:S01]  /*13fc0*/  MOV R131, R41 ;  /* 0x0000002900837202 */ /* 0x000fe20000000f00 */
[----:B------:R-:W-:Y:S02]  /*13fd0*/  FMUL.FTZ R41, R68, R141 ;  /* 0x0000008d44297220 */ /* 0x000fe40000410000 */
[----:B------:R-:W-:Y:S03]  /*13fe0*/  FFMA.FTZ R36, R190, c[0x0][0x2d0], -R98 ;  /* 0x0000b400be247a23 */ /* 0x000fe60000010862 */
[-C--:B------:R-:W-:Y:S02]  /*13ff0*/  HMMA.16816.F32 R28, R64, R38.reuse, R28 ;  /* 0x00000026401c723c */ /* 0x080fe4000000181c */
[----:B------:R2:W-:Y:S01]  /*14000*/  MUFU.EX2 R128, R32 ;  /* 0x0000002000807308 */ /* 0x0005e20000000800 */
[C---:B------:R-:W-:Y:S09]  /*14010*/  FMUL.FTZ R37, R73.reuse, R137 ;  /* 0x0000008949257220 */ /* 0x040ff20000410000 */
[----:B------:R3:W4:Y:S01]  /*14020*/  MUFU.EX2 R51, R36 ;  /* 0x0000002400337308 */ /* 0x0007220000000800 */
[C---:B-1----:R-:W-:Y:S02]  /*14030*/  FMUL.FTZ R40, R68.reuse, R140 ;  /* 0x0000008c44287220 */ /* 0x042fe40000410000 */
[C---:B--2---:R-:W-:Y:S07]  /*14040*/  FMUL.FTZ R32, R73.reuse, R132 ;  /* 0x0000008449207220 */ /* 0x044fee0000410000 */
[----:B------:R1:W-:Y:S01]  /*14050*/  MUFU.EX2 R132, R56 ;  /* 0x0000003800847308 */ /* 0x0003e20000000800 */
[C---:B------:R-:W-:Y:S04]  /*14060*/  HMMA.16816.F32 R32, R76.reuse, R38, R32 ;  /* 0x000000264c20723c */ /* 0x040fe80000001820 */
[----:B---3--:R-:W-:Y:S01]  /*14070*/  FMUL.FTZ R36, R73, R136 ;  /* 0x0000008849247220 */ /* 0x008fe20000410000 */
[----:B----4-:R-:W-:Y:S01]  /*14080*/  MOV R150, R51 ;  /* 0x0000003300967202 */ /* 0x010fe20000000f00 */
[C---:B------:R-:W-:Y:S01]  /*14090*/  FMUL.FTZ R51, R69.reuse, R151 ;  /* 0x0000009745337220 */ /* 0x040fe20000410000 */
[----:B------:R-:W-:Y:S01]  /*140a0*/  MOV R151, R109 ;  /* 0x0000006d00977202 */ /* 0x000fe20000000f00 */
[C---:B------:R-:W-:Y:S01]  /*140b0*/  FMUL.FTZ R38, R69.reuse, R138 ;  /* 0x0000008a45267220 */ /* 0x040fe20000410000 */
[----:B------:R-:W-:Y:S03]  /*140c0*/  MOV R109, R61 ;  /* 0x0000003d006d7202 */ /* 0x000fe60000000f00 */
[----:B------:R-:W-:Y:S02]  /*140d0*/  FMUL.FTZ R39, R69, R139 ;  /* 0x0000008b45277220 */ /* 0x000fe40000410000 */
[----:B------:R2:W-:Y:S01]  /*140e0*/  MUFU.EX2 R139, R60 ;  /* 0x0000003c008b7308 */ /* 0x0005e20000000800 */
[C---:B------:R-:W-:Y:S04]  /*140f0*/  FMUL.FTZ R61, R68.reuse, R161 ;  /* 0x000000a1443d7220 */ /* 0x040fe80000410000 */
[-C--:B------:R-:W-:Y:S03]  /*14100*/  HMMA.16816.F32 R36, R76, R52.reuse, R36 ;  /* 0x000000344c24723c */ /* 0x080fe60000001824 */
[----:B-1----:R-:W-:Y:S05]  /*14110*/  FMUL.FTZ R56, R68, R156 ;  /* 0x0000009c44387220 */ /* 0x002fea0000410000 */
        /* <DEDUP_REMOVED lines=21> */
[--C-:B-1----:R-:W-:Y:S03]  /*14270*/  FFMA.FTZ R80, R195, c[0x0][0x2d0], -R96.reuse ;  /* 0x0000b400c3507a23 */ /* 0x102fe60000010860 */
        /* <DEDUP_REMOVED lines=8> */
[----:B-1----:R-:W-:Y:S04]  /*14300*/  FFMA.FTZ R80, R197, c[0x0][0x2d0], -R96 ;  /* 0x0000b400c5507a23 */ /* 0x002fe80000010860 */
[----:B------:R1:W2:Y:S02]  /*14310*/  MUFU.EX2 R135, R80 ;  /* 0x0000005000877308 */ /* 0x0002a40000000800 */
[----:B-1----:R-:W-:Y:S07]  /*14320*/  F2FP.PACK_AB R80, R129, R122 ;  /* 0x0000007a8150723e */ /* 0x002fee00000000ff */
[C---:B------:R-:W-:Y:S07]  /*14330*/  HMMA.16816.F32 R8, R80.reuse, R84, R8 ;  /* 0x000000545008723c */ /* 0x040fee0000001808 */
[--C-:B------:R-:W-:Y:S01]  /*14340*/  FFMA.FTZ R84, R200, c[0x0][0x2d0], -R97.reuse ;  /* 0x0000b400c8547a23 */ /* 0x100fe20000010861 */
[-C--:B------:R-:W-:Y:S03]  /*14350*/  HMMA.16816.F32 R12, R80, R86.reuse, R12 ;  /* 0x00000056500c723c */ /* 0x080fe6000000180c */
[----:B------:R1:W-:Y:S05]  /*14360*/  MUFU.EX2 R201, R84 ;  /* 0x0000005400c97308 */ /* 0x0003ea0000000800 */
[C---:B------:R-:W-:Y:S08]  /*14370*/  HMMA.16816.F32 R16, R76.reuse, R86, R16 ;  /* 0x000000564c10723c */ /* 0x040ff00000001810 */
[-C--:B------:R-:W-:Y:S08]  /*14380*/  HMMA.16816.F32 R20, R76, R88.reuse, R20 ;  /* 0x000000584c14723c */ /* 0x080ff00000001814 */
[C---:B------:R-:W-:Y:S04]  /*14390*/  HMMA.16816.F32 R24, R80.reuse, R88, R24 ;  /* 0x000000585018723c */ /* 0x040fe80000001818 */
[----:B-1----:R-:W-:Y:S01]  /*143a0*/  FFMA.FTZ R84, R204, c[0x0][0x2d0], -R98 ;  /* 0x0000b400cc547a23 */ /* 0x002fe20000010862 */
[----:B--2---:R-:W-:Y:S02]  /*143b0*/  MOV R204, R135 ;  /* 0x0000008700cc7202 */ /* 0x004fe40000000f00 */
[----:B------:R-:W-:Y:S01]  /*143c0*/  FFMA.FTZ R88, R231, c[0x0][0x2d0], -R2 ;  /* 0x0000b400e7587a23 */ /* 0x000fe20000010802 */
        /* <DEDUP_REMOVED lines=19> */
[----:B------:R2:W-:Y:S01]  /*14500*/  MUFU.EX2 R141, R88 ;  /* 0x00000058008d7308 */ /* 0x0005e20000000800 */
[----:B------:R-:W-:Y:S02]  /*14510*/  MOV R125, R116 ;  /* 0x00000074007d7202 */ /* 0x000fe40000000f00 */
[----:B------:R-:W-:Y:S02]  /*14520*/  MOV R116, R183 ;  /* 0x000000b700747202 */ /* 0x000fe40000000f00 */
[----:B------:R-:W-:Y:S05]  /*14530*/  MOV R127, R104 ;  /* 0x00000068007f7202 */ /* 0x000fea0000000f00 */
[----:B------:R3:W-:Y:S01]  /*14540*/  MUFU.EX2 R147, R92 ;  /* 0x0000005c00937308 */ /* 0x0007e20000000800 */
[----:B-1----:R-:W-:Y:S01]  /*14550*/  FFMA.FTZ R84, R205, c[0x0][0x2d0], -R2 ;  /* 0x0000b400cd547a23 */ /* 0x002fe20000010802 */
[----:B------:R-:W-:Y:S02]  /*14560*/  MOV R205, R133 ;  /* 0x0000008500cd7202 */ /* 0x000fe40000000f00 */
[----:B------:R-:W-:Y:S02]  /*14570*/  MOV R133, R114 ;  /* 0x0000007200857202 */ /* 0x000fe40000000f00 */
[----:B------:R-:W-:Y:S04]  /*14580*/  MOV R114, R110 ;  /* 0x0000006e00727202 */ /* 0x000fe80000000f00 */
[----:B------:R1:W4:Y:S01]  /*14590*/  MUFU.EX2 R136, R84 ;  /* 0x0000005400887308 */ /* 0x0003220000000800 */
[----:B------:R-:W-:Y:S01]  /*145a0*/  MOV R110, R185 ;  /* 0x000000b9006e7202 */ /* 0x000fe20000000f00 */
[----:B--2---:R-:W-:Y:S01]  /*145b0*/  FFMA.FTZ R88, R230, c[0x0][0x2d0], -R98 ;  /* 0x0000b400e6587a23 */ /* 0x004fe20000010862 */
[----:B------:R-:W-:Y:S07]  /*145c0*/  MOV R230, R113 ;  /* 0x0000007100e67202 */ /* 0x000fee0000000f00 */
[----:B------:R2:W5:Y:S01]  /*145d0*/  MUFU.EX2 R200, R88 ;  /* 0x0000005800c87308 */ /* 0x0005620000000800 */
[----:B---3--:R-:W-:Y:S09]  /*145e0*/  FFMA.FTZ R92, R232, c[0x0][0x2d0], -R96 ;  /* 0x0000b400e85c7a23 */ /* 0x008ff20000010860 */
        /* <DEDUP_REMOVED lines=13> */
[----:B------:R-:W-:Y:S01]  /*146c0*/  MOV R126, R108 ;  /* 0x0000006c007e7202 */ /* 0x000fe20000000f00 */
        /* <DEDUP_REMOVED lines=18> */
[----:B------:R-:W-:Y:S02]  /*147f0*/  MOV R202, R229 ;  /* 0x000000e500ca7202 */ /* 0x000fe40000000f00 */
[----:B------:R-:W-:Y:S01]  /*14800*/  MOV R229, R148 ;  /* 0x0000009400e57202 */ /* 0x000fe20000000f00 */
        /* <DEDUP_REMOVED lines=17> */
[----:B------:R-:W-:Y:S02]  /*14920*/  MOV R244, R107 ;  /* 0x0000006b00f47202 */ /* 0x000fe40000000f00 */
[----:B------:R-:W-:Y:S02]  /*14930*/  MOV R121, R110 ;  /* 0x0000006e00797202 */ /* 0x000fe40000000f00 */
        /* <DEDUP_REMOVED lines=15> */
[----:B------:R-:W-:Y:S07]  /*14a30*/  MOV R247, R114 ;  /* 0x0000007200f77202 */ /* 0x000fee0000000f00 */
        /* <DEDUP_REMOVED lines=12> */
[----:B----4-:R-:W-:Y:S09]  /*14b00*/  FFMA.FTZ R92, R241, c[0x0][0x2d0], -R96 ;  /* 0x0000b400f15c7a23 */ /* 0x010ff20000010860 */
[----:B------:R4:W-:Y:S01]  /*14b10*/  MUFU.EX2 R186, R92 ;  /* 0x0000005c00ba7308 */ /* 0x0009e20000000800 */
[----:B--2---:R-:W-:Y:S01]  /*14b20*/  FFMA.FTZ R84, R250, c[0x0][0x2d0], -R2 ;  /* 0x0000b400fa547a23 */ /* 0x004fe20000010802 */
[-C--:B-1----:R-:W-:Y:S08]  /*14b30*/  HMMA.16816.F32 R52, R76, R88.reuse, R52 ;  /* 0x000000584c34723c */ /* 0x082ff00000001834 */
[----:B------:R1:W2:Y:S01]  /*14b40*/  MUFU.EX2 R155, R84 ;  /* 0x00000054009b7308 */ /* 0x0002a20000000800 */
[C---:B------:R-:W-:Y:S01]  /*14b50*/  HMMA.16816.F32 R56, R80.reuse, R88, R56 ;  /* 0x000000585038723c */ /* 0x040fe20000001838 */
[----:B----4-:R-:W-:Y:S06]  /*14b60*/  LDSM.16.MT88.4 R92, [R210+0x1900] ;  /* 0x00190000d25c783b */ /* 0x010fec0000004200 */
        /* <DEDUP_REMOVED lines=16> */
[----:B------:R-:W-:Y:S03]  /*14c70*/  MOV R118, R187 ;  /* 0x000000bb00767202 */ /* 0x000fe60000000f00 */
[----:B------:R3:W-:Y:S01]  /*14c80*/  MUFU.EX2 R187, R80 ;  /* 0x0000005000bb7308 */ /* 0x0007e20000000800 */
[-C--:B-1----:R-:W-:Y:S03]  /*14c90*/  HMMA.16816.F32 R4, R76, R84.reuse, R4 ;  /* 0x000000544c04723c */ /* 0x082fe60000001804 */
[----:B---3--:R-:W-:Y:S07]  /*14ca0*/  F2FP.PACK_AB R80, R192, R145 ;  /* 0x00000091c050723e */ /* 0x008fee00000000ff */
[C---:B------:R-:W-:Y:S07]  /*14cb0*/  HMMA.16816.F32 R8, R80.reuse, R84, R8 ;  /* 0x000000545008723c */ /* 0x040fee0000001808 */
[----:B------:R-:W-:Y:S01]  /*14cc0*/  FFMA.FTZ R84, R242, c[0x0][0x2d0], -R96 ;  /* 0x0000b400f2547a23 */ /* 0x000fe20000010860 */
[-C--:B------:R-:W-:Y:S03]  /*14cd0*/  HMMA.16816.F32 R12, R80, R86.reuse, R12 ;  /* 0x00000056500c723c */ /* 0x080fe6000000180c */
[----:B------:R1:W-:Y:S05]  /*14ce0*/  MUFU.EX2 R185, R84 ;  /* 0x0000005400b97308 */ /* 0x0003ea0000000800 */
[C---:B------:R-:W-:Y:S08]  /*14cf0*/  HMMA.16816.F32 R16, R76.reuse, R86, R16 ;  /* 0x000000564c10723c */ /* 0x040ff00000001810 */
[-C--:B--2---:R-:W-:Y:S08]  /*14d00*/  HMMA.16816.F32 R20, R76, R88.reuse, R20 ;  /* 0x000000584c14723c */ /* 0x084ff00000001814 */
[C---:B------:R-:W-:Y:S04]  /*14d10*/  HMMA.16816.F32 R24, R80.reuse, R88, R24 ;  /* 0x000000585018723c */ /* 0x040fe80000001818 */
[--C-:B-1----:R-:W-:Y:S03]  /*14d20*/  FFMA.FTZ R84, R249, c[0x0][0x2d0], -R97.reuse ;  /* 0x0000b400f9547a23 */ /* 0x102fe60000010861 */
        /* <DEDUP_REMOVED lines=8> */
[--C-:B-1----:R-:W-:Y:S03]  /*14db0*/  FFMA.FTZ R84, R252, c[0x0][0x2d0], -R97.reuse ;  /* 0x0000b400fc547a23 */ /* 0x102fe60000010861 */
[--C-:B------:R-:W-:Y:S01]  /*14dc0*/  FFMA.FTZ R92, R118, c[0x0][0x2d0], -R2.reuse ;  /* 0x0000b400765c7a23 */ /* 0x100fe20000010802 */
        /* <DEDUP_REMOVED lines=8> */
[----:B------:R-:W-:Y:S07]  /*14e50*/  MOV R120, R116 ;  /* 0x0000007400787202 */ /* 0x000fee0000000f00 */
[----:B------:R3:W-:Y:S01]  /*14e60*/  MUFU.EX2 R180, R92 ;  /* 0x0000005c00b47308 */ /* 0x0007e20000000800 */
[----:B-1----:R-:W-:Y:S09]  /*14e70*/  FFMA.FTZ R84, R133, c[0x0][0x2d0], -R98 ;  /* 0x0000b40085547a23 */ /* 0x002ff20000010862 */
        /* <DEDUP_REMOVED lines=57> */
[----:B--2---:R-:W-:Y:S03]  /*15210*/  F2FP.PACK_AB R166, R101, R102 ;  /* 0x0000006665a6723e */ /* 0x004fe600000000ff */
[----:B------:R1:W-:Y:S01]  /*15220*/  MUFU.EX2 R100, R88 ;  /* 0x0000005800647308 */ /* 0x0003e20000000800 */
[-C--:B------:R-:W-:Y:S08]  /*15230*/  HMMA.16816.F32 R44, R80, R94.reuse, R44 ;  /* 0x0000005e502c723c */ /* 0x080ff0000000182c */
[C---:B------:R-:W-:Y:S04]  /*15240*/  HMMA.16816.F32 R48, R76.reuse, R94, R48 ;  /* 0x0000005e4c30723c */ /* 0x040fe80000001830 */
[----:B-1----:R-:W-:Y:S02]  /*15250*/  FFMA.FTZ R88, R99, c[0x0][0x2d0], -R97 ;  /* 0x0000b40063587a23 */ /* 0x002fe40000010861 */
[----:B------:R1:W-:Y:S10]  /*15260*/  MUFU.EX2 R97, R84 ;  /* 0x0000005400617308 */ /* 0x0003f40000000800 */
[----:B------:R2:W4:Y:S01]  /*15270*/  MUFU.EX2 R99, R88 ;  /* 0x0000005800637308 */ /* 0x0005220000000800 */
[----:B-1----:R-:W-:Y:S09]  /*15280*/  FFMA.FTZ R84, R177, c[0x0][0x2d0], -R98 ;  /* 0x0000b400b1547a23 */ /* 0x002ff20000010862 */
[----:B------:R1:W5:Y:S01]  /*15290*/  MUFU.EX2 R96, R84 ;  /* 0x0000005400607308 */ /* 0x0003620000000800 */
[----:B--2---:R-:W2:Y:S01]  /*152a0*/  LDSM.16.MT88.4 R88, [R211+0x2100] ;  /* 0x00210000d358783b */ /* 0x004ea20000004200 */
[----:B----4-:R-:W-:Y:S01]  /*152b0*/  F2FP.PACK_AB R167, R99, R100 ;  /* 0x0000006463a7723e */ /* 0x010fe200000000ff */
[--C-:B-1----:R-:W-:Y:S01]  /*152c0*/  FFMA.FTZ R84, R178, c[0x0][0x2d0], -R2.reuse ;  /* 0x0000b400b2547a23 */ /* 0x102fe20000010802 */
[----:B-----5:R-:W-:Y:S06]  /*152d0*/  F2FP.PACK_AB R160, R96, R97 ;  /* 0x0000006160a0723e */ /* 0x020fec00000000ff */
[----:B------:R1:W-:Y:S01]  /*152e0*/  MUFU.EX2 R87, R84 ;  /* 0x0000005400577308 */ /* 0x0003e20000000800 */
[-C--:B--2---:R-:W-:Y:S03]  /*152f0*/  HMMA.16816.F32 R52, R76, R88.reuse, R52 ;  /* 0x000000584c34723c */ /* 0x084fe60000001834 */
[--C-:B-1----:R-:W-:Y:S02]  /*15300*/  FFMA.FTZ R84, R179, c[0x0][0x2d0], -R2.reuse ;  /* 0x0000b400b3547a23 */ /* 0x102fe40000010802 */
[----:B------:R-:W-:Y:S03]  /*15310*/  FFMA.FTZ R2, R75, c[0x0][0x2d0], -R2 ;  /* 0x0000b4004b027a23 */ /* 0x000fe60000010802 */
[C---:B------:R-:W-:Y:S01]  /*15320*/  HMMA.16816.F32 R56, R80.reuse, R88, R56 ;  /* 0x000000585038723c */ /* 0x040fe20000001838 */
[----:B------:R1:W2:Y:S07]  /*15330*/  MUFU.EX2 R92, R84 ;  /* 0x00000054005c7308 */ /* 0x0002ae0000000800 */
[-C--:B------:R-:W-:Y:S08]  /*15340*/  HMMA.16816.F32 R60, R80, R90.reuse, R60 ;  /* 0x0000005a503c723c */ /* 0x080ff0000000183c */
[----:B------:R-:W-:Y:S01]  /*15350*/  HMMA.16816.F32 R64, R76, R90, R64 ;  /* 0x0000005a4c40723c */ /* 0x000fe20000001840 */
[----:B------:R-:W4:Y:S04]  /*15360*/  LDL.LU R76, [R1+0x18] ;  /* 0x00001800014c7983 */ /* 0x000f280000300800 */
[----:B------:R-:W5:Y:S03]  /*15370*/  LDL.LU R75, [R1+0x1c] ;  /* 0x00001c00014b7983 */ /* 0x000f660000300800 */
[-C--:B------:R-:W-:Y:S05]  /*15380*/  HMMA.16816.F32 R104, R164, R116.reuse, R4 ;  /* 0x00000074a468723c */ /* 0x080fea0000001804 */
[--C-:B-1----:R-:W-:Y:S01]  /*15390*/  FFMA.FTZ R84, R132, c[0x0][0x2d0], -R98.reuse ;  /* 0x0000b40084547a23 */ /* 0x102fe20000010862 */
[----:B--2---:R-:W-:Y:S01]  /*153a0*/  F2FP.PACK_AB R161, R92, R87 ;  /* 0x000000575ca1723e */ /* 0x004fe200000000ff */
[----:B------:R-:W1:Y:S02]  /*153b0*/  LDSM.16.MT88.4 R132, [R212+0x2900] ;  /* 0x00290000d484783b */ /* 0x000e640000004200 */
[----:B------:R2:W-:Y:S03]  /*153c0*/  MUFU.EX2 R86, R84 ;  /* 0x0000005400567308 */ /* 0x0005e60000000800 */
[----:B--2---:R-:W-:Y:S07]  /*153d0*/  FFMA.FTZ R84, R175, c[0x0][0x2d0], -R98 ;  /* 0x0000b400af547a23 */ /* 0x004fee0000010862 */
        /* <DEDUP_REMOVED lines=8> */
[----:B------:R-:W-:Y:S03]  /*15460*/  MOV R120, R109 ;  /* 0x0000006d00787202 */ /* 0x000fe60000000f00 */
[C---:B------:R-:W-:Y:S07]  /*15470*/  HMMA.16816.F32 R108, R160.reuse, R116, R8 ;  /* 0x00000074a06c723c */ /* 0x040fee0000001808 */
[----:B------:R-:W-:Y:S01]  /*15480*/  FADD.FTZ R8, R243, R73 ;  /* 0x00000049f3087221 */ /* 0x000fe20000010000 */
[-C--:B------:R-:W-:Y:S04]  /*15490*/  HMMA.16816.F32 R112, R160, R118.reuse, R12 ;  /* 0x00000076a070723c */ /* 0x080fe8000000180c */
[----:B------:R-:W-:Y:S04]  /*154a0*/  FADD.FTZ R8, R121, R8 ;  /* 0x0000000879087221 */ /* 0x000fe80000010000 */
[----:B------:R-:W-:Y:S01]  /*154b0*/  FADD.FTZ R8, R240, R8 ;  /* 0x00000008f0087221 */ /* 0x000fe20000010000 */
[C---:B------:R-:W-:Y:S04]  /*154c0*/  HMMA.16816.F32 R116, R164.reuse, R118, R16 ;  /* 0x00000076a474723c */ /* 0x040fe80000001810 */
[----:B------:R-:W-:Y:S04]  /*154d0*/  FADD.FTZ R8, R124, R8 ;  /* 0x000000087c087221 */ /* 0x000fe80000010000 */
[----:B------:R-:W-:Y:S04]  /*154e0*/  FADD.FTZ R8, R131, R8 ;  /* 0x0000000883087221 */ /* 0x000fe80000010000 */
[----:B----4-:R-:W-:Y:S01]  /*154f0*/  FFMA.FTZ R69, R69, R76, R238 ;  /* 0x0000004c45457223 */ /* 0x010fe200000100ee */
[----:B------:R-:W-:Y:S01]  /*15500*/  MOV R238, R151 ;  /* 0x0000009700ee7202 */ /* 0x000fe20000000f00 */
[----:B-----5:R-:W-:Y:S01]  /*15510*/  FFMA.FTZ R68, R68, R75, R235 ;  /* 0x0000004b44447223 */ /* 0x020fe200000100eb */
[----:B------:R-:W-:Y:S01]  /*15520*/  MOV R235, R150 ;  /* 0x0000009600eb7202 */ /* 0x000fe20000000f00 */
[----:B------:R-:W-:Y:S04]  /*15530*/  FADD.FTZ R4, R247, R69 ;  /* 0x00000045f7047221 */ /* 0x000fe80000010000 */
[----:B------:R-:W-:Y:S04]  /*15540*/  FADD.FTZ R4, R120, R4 ;  /* 0x0000000478047221 */ /* 0x000fe80000010000 */
[----:B------:R-:W-:Y:S04]  /*15550*/  FADD.FTZ R4, R127, R4 ;  /* 0x000000047f047221 */ /* 0x000fe80000010000 */
[----:B------:R-:W-:Y:S04]  /*15560*/  FADD.FTZ R4, R236, R4 ;  /* 0x00000004ec047221 */ /* 0x000fe80000010000 */
[----:B------:R-:W-:Y:S02]  /*15570*/  FADD.FTZ R7, R130, R4 ;  /* 0x0000000482077221 */ /* 0x000fe40000010000 */
[----:B------:R-:W-:Y:S04]  /*15580*/  FADD.FTZ R4, R202, R8 ;  /* 0x00000008ca047221 */ /* 0x000fe80000010000 */
[----:B------:R-:W-:Y:S02]  /*15590*/  FADD.FTZ R11, R229, R4 ;  /* 0x00000004e50b7221 */ /* 0x000fe40000010000 */
        /* <DEDUP_REMOVED lines=85> */
[----:B------:R-:W-:Y:S01]  /*15af0*/  FADD.FTZ R5, R102, R5 ;  /* 0x0000000566057221 */ /* 0x000fe20000010000 */
[----:B------:R-:W-:Y:S01]  /*15b00*/  MOV R102, R3 ;  /* 0x0000000300667202 */ /* 0x000fe20000000f00 */
        /* <DEDUP_REMOVED lines=8> */
[----:B------:R-:W-:Y:S02]  /*15b90*/  FADD.FTZ R2, R86, R2 ;  /* 0x0000000256027221 */ /* 0x000fe40000010000 */
        /* <DEDUP_REMOVED lines=9> */
.L_x_295:
[----:B------:R-:W-:-:S06]  /*15c30*/  UISETP.GE.AND UP0, UPT, UR12, UR7, UPT ;  /* 0x000000070c00728c */ /* 0x000fcc000bf06270 */
[----:B------:R-:W-:-:S13]  /*15c40*/  PLOP3.LUT P0, PT, PT, PT, UP0, 0x80, 0x0 ;  /* 0x000000000000781c */ /* 0x000fda0003f0f008 */
[----:B------:R-:W-:Y:S05]  /*15c50*/  @!P0 BRA `(.L_x_299) ;  /* 0x0000727000008947 */ /* 0x000fea0003800000 */
[----:B------:R-:W-:Y:S01]  /*15c60*/  IMAD.MOV.U32 R101, RZ, RZ, R71 ;  /* 0x000000ffff657224 */ /* 0x000fe200078e0047 */
[----:B------:R-:W-:Y:S01]  /*15c70*/  MOV R103, R3 ;  /* 0x0000000300677202 */ /* 0x000fe20000000f00 */
[----:B------:R-:W-:Y:S01]  /*15c80*/  IMAD.MOV.U32 R100, RZ, RZ, R72 ;  /* 0x000000ffff647224 */ /* 0x000fe200078e0048 */
[----:B------:R-:W-:Y:S02]  /*15c90*/  MOV R102, R70 ;  /* 0x0000004600667202 */ /* 0x000fe40000000f00 */
.L_x_317:
[----:B------:R-:W-:Y:S04]  /*15ca0*/  DEPBAR.LE SB0, 0x0 ;  /* 0x000080000000791a */ /* 0x000fe80000000000 */
[----:B------:R-:W-:Y:S01]  /*15cb0*/  BAR.SYNC.DEFER_BLOCKING 0x0 ;  /* 0x0000000000007b1d */ /* 0x000fe20000010000 */
[----:B-1----:R-:W-:Y:S01]  /*15cc0*/  IMAD.WIDE.U32 R2, R234, c[0x0][0x208], RZ ;  /* 0x00008200ea027a25 */ /* 0x002fe200078e00ff */
[----:B--2---:R-:W-:Y:S01]  /*15cd0*/  SHF.R.S32.HI R0, RZ, 0x1f, R234 ;  /* 0x0000001fff007819 */ /* 0x004fe200000114ea */
[----:B------:R-:W-:Y:S04]  /*15ce0*/  UISETP.GT.AND UP0, UPT, UR12, UR7, UPT ;  /* 0x000000070c00728c */ /* 0x000fe8000bf04270 */
[----:B------:R-:W-:Y:S04]  /*15cf0*/  IMAD R0, R0, c[0x0][0x208], RZ ;  /* 0x0000820000007a24 */ /* 0x000fe800078e02ff */
[----:B------:R-:W-:Y:S05]  /*15d00*/  IMAD R0, R234, c[0x0][0x20c], R0 ;  /* 0x00008300ea007a24 */ /* 0x000fea00078e0200 */
[----:B------:R-:W-:Y:S02]  /*15d10*/  IADD3 R3, R3, R0, RZ ;  /* 0x0000000003037210 */ /* 0x000fe40007ffe0ff */
[----:B------:R-:W-:Y:S03]  /*15d20*/  SHF.R.S32.HI R0, RZ, 0x1f, R227 ;  /* 0x0000001fff007819 */ /* 0x000fe600000114e3 */
[C---:B------:R-:W-:Y:S01]  /*15d30*/  IMAD.WIDE.U32 R2, R227.reuse, c[0x0][0x218], R2 ;  /* 0x00008600e3027a25 */ /* 0x040fe200078e0002 */
        /* <DEDUP_REMOVED lines=98> */
[-C--:B------:R-:W-:Y:S02]  /*16360*/  HMMA.16816.F32 R92, R180, R186.reuse, R92 ;  /* 0x000000bab45c723c */ /* 0x080fe4000000185c */
[----:B------:R1:W-:Y:S02]  /*16370*/  LDGSTS.E.BYPASS.LTC128B.128 [R197+0x1800], [R190.64], !P4 ;  /* 0x01800000bec57fae */ /* 0x0003e4000e101d72 */
[----:B------:R-:W-:Y:S02]  /*16380*/  IADD3.X R3, R0, R225, RZ, P0, !PT ;  /* 0x000000e100037210 */ /* 0x000fe400007fe4ff */
[----:B------:R-:W-:Y:S02]  /*16390*/  PLOP3.LUT P0, PT, PT, PT, UP0, 0x80, 0x0 ;  /* 0x000000000000781c */ /* 0x000fe40003f0f008 */
[----:B------:R-:W-:Y:S02]  /*163a0*/  HMMA.16816.F32 R96, R172, R186, R96 ;  /* 0x000000baac60723c */ /* 0x000fe40000001860 */
        /* <DEDUP_REMOVED lines=67> */
[----:B------:R2:W2:Y:S10]  /*167e0*/  MUFU.TANH R200, R12 ;  /* 0x0000000c00c87308 */ /* 0x0004b40000002400 */
[----:B------:R2:W2:Y:S01]  /*167f0*/  MUFU.TANH R187, R13 ;  /* 0x0000000d00bb7308 */ /* 0x0004a20000002400 */
[----:B-1----:R-:W1:Y:S01]  /*16800*/  LDSM.16.M88.4 R8, [R213+0x1000] ;  /* 0x00100000d508783b */ /* 0x002e620000000200 */
[-C--:B----4-:R-:W-:Y:S08]  /*16810*/  HMMA.16816.F32 R20, R172, R4.reuse, R20 ;  /* 0x00000004ac14723c */ /* 0x090ff00000001814 */
[----:B------:R4:W1:Y:S01]  /*16820*/  MUFU.TANH R207, R14 ;  /* 0x0000000e00cf7308 */ /* 0x0008620000002400 */
[C---:B------:R-:W-:Y:S09]  /*16830*/  HMMA.16816.F32 R24, R188.reuse, R4, R24 ;  /* 0x00000004bc18723c */ /* 0x040ff20000001818 */
[----:B------:R4:W1:Y:S01]  /*16840*/  MUFU.TANH R205, R15 ;  /* 0x0000000f00cd7308 */ /* 0x0008620000002400 */
[-C--:B------:R-:W-:Y:S08]  /*16850*/  HMMA.16816.F32 R28, R188, R6.reuse, R28 ;  /* 0x00000006bc1c723c */ /* 0x080ff0000000181c */
[C---:B------:R-:W-:Y:S01]  /*16860*/  HMMA.16816.F32 R32, R172.reuse, R6, R32 ;  /* 0x00000006ac20723c */ /* 0x040fe20000001820 */
[----:B------:R4:W2:Y:S01]  /*16870*/  MUFU.TANH R169, R16 ;  /* 0x0000001000a97308 */ /* 0x0008a20000002400 */
[----:B------:R-:W2:Y:S02]  /*16880*/  LDSM.16.M88.4 R4, [R213+0x1800] ;  /* 0x00180000d504783b */ /* 0x000ea40000000200 */
[----:B------:R-:W-:Y:S02]  /*16890*/  FMUL.FTZ R20, R20, c[0x0][0x320] ;  /* 0x0000c80014147a20 */ /* 0x000fe40000410000 */
[----:B------:R-:W-:Y:S02]  /*168a0*/  FMUL.FTZ R21, R21, c[0x0][0x320] ;  /* 0x0000c80015157a20 */ /* 0x000fe40000410000 */
[----:B------:R-:W-:Y:S03]  /*168b0*/  FMUL.FTZ R22, R22, c[0x0][0x320] ;  /* 0x0000c80016167a20 */ /* 0x000fe60000410000 */
[----:B------:R4:W2:Y:S01]  /*168c0*/  MUFU.TANH R15, R17 ;  /* 0x00000011000f7308 */ /* 0x0008a20000002400 */
[----:B------:R-:W-:Y:S02]  /*168d0*/  FMUL.FTZ R24, R24, c[0x0][0x320] ;  /* 0x0000c80018187a20 */ /* 0x000fe40000410000 */
[----:B------:R-:W-:Y:S01]  /*168e0*/  FMUL.FTZ R25, R25, c[0x0][0x320] ;  /* 0x0000c80019197a20 */ /* 0x000fe20000410000 */
[-C--:B-1----:R-:W-:Y:S03]  /*168f0*/  HMMA.16816.F32 R36, R172, R8.reuse, R36 ;  /* 0x00000008ac24723c */ /* 0x082fe60000001824 */
        /* <DEDUP_REMOVED lines=17> */
[-C--:B--2---:R-:W-:Y:S03]  /*16a10*/  HMMA.16816.F32 R52, R172, R4.reuse, R52 ;  /* 0x00000004ac34723c */ /* 0x084fe60000001834 */
[----:B------:R-:W2:Y:S01]  /*16a20*/  MUFU.TANH R21, R21 ;  /* 0x0000001500157308 */ /* 0x000ea20000002400 */
        /* <DEDUP_REMOVED lines=11> */
[----:B------:R-:W2:Y:S01]  /*16ae0*/  LDSM.16.M88.4 R4, [R213+0x2800] ;  /* 0x00280000d504783b */ /* 0x000ea20000000200 */
        /* <DEDUP_REMOVED lines=20> */
[-C--:B--2---:R-:W-:Y:S04]  /*16c30*/  HMMA.16816.F32 R84, R172, R4.reuse, R84 ;  /* 0x00000004ac54723c */ /* 0x084fe80000001854 */
[----:B------:R-:W-:Y:S01]  /*16c40*/  FMUL.FTZ R60, R60, c[0x0][0x320] ;  /* 0x0000c8003c3c7a20 */ /* 0x000fe20000410000 */
[----:B------:R4:W2:Y:S01]  /*16c50*/  MUFU.TANH R186, R31 ;  /* 0x0000001f00ba7308 */ /* 0x0008a20000002400 */
        /* <DEDUP_REMOVED lines=185> */
.L_x_300:
        /* <DEDUP_REMOVED lines=8> */
[----:B------:R-:W-:Y:S02]  /*17870*/  PLOP3.LUT P0, PT, PT, PT, UP1, 0x80, 0x0 ;  /* 0x000000000000781c */ /* 0x000fe40003f0f018 */
[C---:B---3--:R-:W-:Y:S09]  /*17880*/  IADD3 R7, -R2.reuse, UR32, RZ ;  /* 0x0000002002077c10 */ /* 0x048ff2000fffe1ff */
[----:B--2---:R-:W-:Y:S04]  /*17890*/  @P1 IMAD.HI.U32 R0, R3, c[0x0][0x2c8], RZ ;  /* 0x0000b20003001a27 */ /* 0x004fe800078e00ff */
[----:B------:R-:W-:Y:S01]  /*178a0*/  IMAD.MOV.U32 R4, RZ, RZ, R3 ;  /* 0x000000ffff047224 */ /* 0x000fe200078e0003 */
[----:B------:R-:W-:Y:S01]  /*178b0*/  @P0 SHF.R.U32.HI R4, RZ, c[0x0][0x2cc], R0 ;  /* 0x0000b300ff040a19 */ /* 0x000fe20000011600 */
[----:B------:R-:W-:Y:S01]  /*178c0*/  IMAD.U32 R0, RZ, RZ, UR32 ;  /* 0x00000020ff007e24 */ /* 0x000fe2000f8e00ff */
[----:B------:R-:W-:Y:S03]  /*178d0*/  PLOP3.LUT P0, PT, PT, PT, UP0, 0x40, 0x0 ;  /* 0x000000000000781c */ /* 0x000fe60003f0e808 */
[----:B------:R-:W1:Y:S01]  /*178e0*/  SHFL.IDX PT, R3, R4, RZ, 0x1c1f ;  /* 0x001c1fff04037589 */ /* 0x000e6200000e0000 */
[----:B------:R-:W-:Y:S04]  /*178f0*/  IADD3 R0, -R2, 0x1, R0 ;  /* 0x0000000102007810 */ /* 0x000fe80007ffe100 */
        /* <DEDUP_REMOVED lines=20> */
.L_x_303:
[----:B------:R-:W-:Y:S04]  /*17a40*/  MOV R8, c[0x0][0x32c] ;  /* 0x0000cb0000087a02 */ /* 0x000fe80000000f00 */
[----:B------:R-:W-:Y:S11]  /*17a50*/  ISETP.NE.AND P0, PT, R8, 0x1, PT ;  /* 0x000000010800780c */ /* 0x000ff60003f05270 */
[----:B------:R-:W-:Y:S02]  /*17a60*/  @!UPT UIADD3 URZ, URZ, URZ, URZ ;  /* 0x0000003f3f3ff290 */ /* 0x000fe4000fffe03f */
[----:B------:R-:W-:Y:S05]  /*17a70*/  @P0 IMAD.HI.U32 R8, R3, c[0x0][0x330], RZ ;  /* 0x0000cc0003080a27 */ /* 0x000fea00078e00ff */
[----:B------:R-:W-:Y:S02]  /*17a80*/  @P0 SHF.R.U32.HI R3, RZ, c[0x0][0x334], R8 ;  /* 0x0000cd00ff030a19 */ /* 0x000fe40000011608 */
.L_x_304:
[----:B------:R-:W-:Y:S05]  /*17a90*/  BSYNC B0 ;  /* 0x0000000000007941 */ /* 0x000fea0003800000 */
.L_x_302:
[----:B------:R-:W-:Y:S05]  /*17aa0*/  IMAD R3, R3, c[0x0][0x32c], R7 ;  /* 0x0000cb0003037a24 */ /* 0x000fea00078e0207 */
[----:B------:R-:W-:Y:S02]  /*17ab0*/  IADD3 R8, R3, c[0x0][0x32c], RZ ;  /* 0x0000cb0003087a10 */ /* 0x000fe40007ffe0ff */
[----:B------:R-:W-:Y:S02]  /*17ac0*/  IMNMX R0, R0, R3, !PT ;  /* 0x0000000300007217 */ /* 0x000fe40007800200 */
[----:B------:R-:W-:Y:S02]  /*17ad0*/  IMNMX R2, R2, R8, PT ;  /* 0x0000000802027217 */ /* 0x000fe40003800200 */
.L_x_301:
        /* <DEDUP_REMOVED lines=91> */
[----:B------:R-:W-:Y:S02]  /*18090*/  ISETP.LT.OR P0, PT, R2, 0x39, P0 ;  /* 0x000000390200780c */ /* 0x000fe40000701670 */
        /* <DEDUP_REMOVED lines=67> */
.L_x_307:
[----:B------:R-:W-:Y:S04]  /*184d0*/  MOV R8, c[0x0][0x32c] ;  /* 0x0000cb0000087a02 */ /* 0x000fe80000000f00 */
[----:B------:R-:W-:Y:S11]  /*184e0*/  ISETP.NE.AND P0, PT, R8, 0x1, PT ;  /* 0x000000010800780c */ /* 0x000ff60003f05270 */
[----:B------:R-:W-:Y:S02]  /*184f0*/  @!UPT UIADD3 URZ, URZ, URZ, URZ ;  /* 0x0000003f3f3ff290 */ /* 0x000fe4000fffe03f */
[----:B------:R-:W-:Y:S05]  /*18500*/  @P0 IMAD.HI.U32 R8, R3, c[0x0][0x330], RZ ;  /* 0x0000cc0003080a27 */ /* 0x000fea00078e00ff */
[----:B------:R-:W-:Y:S02]  /*18510*/  @P0 SHF.R.U32.HI R3, RZ, c[0x0][0x334], R8 ;  /* 0x0000cd00ff030a19 */ /* 0x000fe40000011608 */
.L_x_308:
[----:B------:R-:W-:Y:S05]  /*18520*/  BSYNC B0 ;  /* 0x0000000000007941 */ /* 0x000fea0003800000 */
.L_x_306:
[----:B------:R-:W-:Y:S05]  /*18530*/  IMAD R3, R3, c[0x0][0x32c], R7 ;  /* 0x0000cb0003037a24 */ /* 0x000fea00078e0207 */
[----:B------:R-:W-:Y:S02]  /*18540*/  IADD3 R8, R3, c[0x0][0x32c], RZ ;  /* 0x0000cb0003087a10 */ /* 0x000fe40007ffe0ff */
[----:B------:R-:W-:Y:S02]  /*18550*/  IMNMX R0, R0, R3, !PT ;  /* 0x0000000300007217 */ /* 0x000fe40007800200 */
[----:B------:R-:W-:Y:S02]  /*18560*/  IMNMX R2, R2, R8, PT ;  /* 0x0000000802027217 */ /* 0x000fe40003800200 */
.L_x_305:
        /* <DEDUP_REMOVED lines=147> */
.L_x_311:
[----:B------:R-:W-:Y:S04]  /*18ea0*/  MOV R8, c[0x0][0x32c] ;  /* 0x0000cb0000087a02 */ /* 0x000fe80000000f00 */
[----:B------:R-:W-:Y:S11]  /*18eb0*/  ISETP.NE.AND P0, PT, R8, 0x1, PT ;  /* 0x000000010800780c */ /* 0x000ff60003f05270 */
[----:B------:R-:W-:Y:S02]  /*18ec0*/  @!UPT UIADD3 URZ, URZ, URZ, URZ ;  /* 0x0000003f3f3ff290 */ /* 0x000fe4000fffe03f */
[----:B------:R-:W-:Y:S05]  /*18ed0*/  @P0 IMAD.HI.U32 R8, R3, c[0x0][0x330], RZ ;  /* 0x0000cc0003080a27 */ /* 0x000fea00078e00ff */
[----:B------:R-:W-:Y:S02]  /*18ee0*/  @P0 SHF.R.U32.HI R3, RZ, c[0x0][0x334], R8 ;  /* 0x0000cd00ff030a19 */ /* 0x000fe40000011608 */
.L_x_312:
[----:B------:R-:W-:Y:S05]  /*18ef0*/  BSYNC B0 ;  /* 0x0000000000007941 */ /* 0x000fea0003800000 */
.L_x_310:
[----:B------:R-:W-:Y:S05]  /*18f00*/  IMAD R3, R3, c[0x0][0x32c], R7 ;  /* 0x0000cb0003037a24 */ /* 0x000fea00078e0207 */
[----:B------:R-:W-:Y:S02]  /*18f10*/  IADD3 R8, R3, c[0x0][0x32c], RZ ;  /* 0x0000cb0003087a10 */ /* 0x000fe40007ffe0ff */
[----:B------:R-:W-:Y:S02]  /*18f20*/  IMNMX R0, R0, R3, !PT ;  /* 0x0000000300007217 */ /* 0x000fe40007800200 */
[----:B------:R-:W-:Y:S02]  /*18f30*/  IMNMX R2, R2, R8, PT ;  /* 0x0000000802027217 */ /* 0x000fe40003800200 */
.L_x_309:
        /* <DEDUP_REMOVED lines=147> */
.L_x_315:
[----:B------:R-:W-:Y:S04]  /*19870*/  MOV R4, c[0x0][0x32c] ;  /* 0x0000cb0000047a02 */ /* 0x000fe80000000f00 */
[----:B------:R-:W-:Y:S11]  /*19880*/  ISETP.NE.AND P0, PT, R4, 0x1, PT ;  /* 0x000000010400780c */ /* 0x000ff60003f05270 */
[----:B------:R-:W-:Y:S02]  /*19890*/  @!UPT UIADD3 URZ, URZ, URZ, URZ ;  /* 0x0000003f3f3ff290 */ /* 0x000fe4000fffe03f */
[----:B------:R-:W-:Y:S05]  /*198a0*/  @P0 IMAD.HI.U32 R4, R3, c[0x0][0x330], RZ ;  /* 0x0000cc0003040a27 */ /* 0x000fea00078e00ff */
[----:B------:R-:W-:Y:S02]  /*198b0*/  @P0 SHF.R.U32.HI R3, RZ, c[0x0][0x334], R4 ;  /* 0x0000cd00ff030a19 */ /* 0x000fe40000011604 */
.L_x_316:
[----:B------:R-:W-:Y:S05]  /*198c0*/  BSYNC B0 ;  /* 0x0000000000007941 */ /* 0x000fea0003800000 */
.L_x_314:
[----:B------:R-:W-:Y:S05]  /*198d0*/  IMAD R7, R3, c[0x0][0x32c], R7 ;  /* 0x0000cb0003077a24 */ /* 0x000fea00078e0207 */
[----:B------:R-:W-:Y:S02]  /*198e0*/  IADD3 R3, R7, c[0x0][0x32c], RZ ;  /* 0x0000cb0007037a10 */ /* 0x000fe40007ffe0ff */
[----:B------:R-:W-:Y:S02]  /*198f0*/  IMNMX R0, R0, R7, !PT ;  /* 0x0000000700007217 */ /* 0x000fe40007800200 */
[----:B------:R-:W-:Y:S02]  /*19900*/  IMNMX R2, R2, R3, PT ;  /* 0x0000000302027217 */ /* 0x000fe40003800200 */
.L_x_313:
        /* <DEDUP_REMOVED lines=29> */
[----:B------:R-:W-:Y:S01]  /*19ae0*/  LDSM.16.MT88.4 R80, [R211+0x100] ;  /* 0x00010000d350783b */ /* 0x000fe20000004200 */
        /* <DEDUP_REMOVED lines=20> */
[----:B------:R-:W-:Y:S01]  /*19c30*/  PLOP3.LUT P2, PT, PT, PT, UP6, 0x40, 0x0 ;  /* 0x000000000000781c */ /* 0x000fe20003f4e868 */
[----:B------:R-:W-:Y:S01]  /*19c40*/  UISETP.NE.AND UP6, UPT, UR32, URZ, UPT ;  /* 0x0000003f2000728c */ /* 0x000fe2000bfc5270 */
[----:B------:R-:W-:Y:S02]  /*19c50*/  FMNMX.FTZ R72, R236, R72, !PT ;  /* 0x00000048ec487209 */ /* 0x000fe40007810000 */
[----:B------:R-:W-:Y:S02]  /*19c60*/  ISETP.GT.AND P2, PT, R0, RZ, P2 ;  /* 0x000000ff0000720c */ /* 0x000fe40001744270 */
        /* <DEDUP_REMOVED lines=9> */
[----:B------:R-:W-:Y:S02]  /*19d00*/  FMNMX.FTZ R3, R235, R3, !PT ;  /* 0x00000003eb037209 */ /* 0x000fe40007810000 */
[----:B------:R-:W-:Y:S01]  /*19d10*/  PLOP3.LUT P2, PT, PT, PT, UP2, 0x40, 0x0 ;  /* 0x000000000000781c */ /* 0x000fe20003f4e828 */
[----:B------:R-:W1:Y:S01]  /*19d20*/  SHFL.BFLY PT, R5, R72, 0x2, 0x1f ;  /* 0x0c401f0048057f89 */ /* 0x000e6200000e0000 */
[----:B------:R-:W-:Y:S01]  /*19d30*/  FMNMX.FTZ R3, R239, R3, !PT ;  /* 0x00000003ef037209 */ /* 0x000fe20007810000 */
[----:B------:R-:W-:Y:S01]  /*19d40*/  UISETP.NE.AND UP2, UPT, UR22, URZ, UPT ;  /* 0x0000003f1600728c */ /* 0x000fe2000bf45270 */
[----:B------:R-:W-:Y:S02]  /*19d50*/  ISETP.GT.AND P2, PT, R0, 0x11, P2 ;  /* 0x000000110000780c */ /* 0x000fe40001744270 */
[----:B------:R-:W-:Y:S01]  /*19d60*/  PLOP3.LUT P0, PT, PT, PT, UP5, 0x40, 0x0 ;  /* 0x000000000000781c */ /* 0x000fe20003f0e858 */
[----:B------:R-:W-:Y:S01]  /*19d70*/  UISETP.NE.AND UP5, UPT, UR31, URZ, UPT ;  /* 0x0000003f1f00728c */ /* 0x000fe2000bfa5270 */
[----:B------:R-:W-:Y:S01]  /*19d80*/  PLOP3.LUT P1, PT, PT, PT, UP1, 0x40, 0x0 ;  /* 0x000000000000781c */ /* 0x000fe20003f2e818 */
[----:B------:R-:W-:Y:S01]  /*19d90*/  UISETP.NE.AND UP1, UPT, UR21, URZ, UPT ;  /* 0x0000003f1500728c */ /* 0x000fe2000bf25270 */
[----:B------:R-:W-:Y:S02]  /*19da0*/  ISETP.LT.OR P2, PT, R2, 0x12, P2 ;  /* 0x000000120200780c */ /* 0x000fe40001741670 */
[----:B------:R-:W-:Y:S02]  /*19db0*/  FMNMX.FTZ R3, R241, R3, !PT ;  /* 0x00000003f1037209 */ /* 0x000fe40007810000 */
[----:B------:R-:W-:Y:S02]  /*19dc0*/  ISETP.GT.AND P0, PT, R0, 0x1, P0 ;  /* 0x000000010000780c */ /* 0x000fe40000704270 */
[----:B------:R-:W-:Y:S01]  /*19dd0*/  PLOP3.LUT P6, PT, PT, PT, UP0, 0x40, 0x0 ;  /* 0x000000000000781c */ /* 0x000fe20003fce808 */
[----:B------:R-:W-:Y:S01]  /*19de0*/  UISETP.NE.AND UP0, UPT, UR24, URZ, UPT ;  /* 0x0000003f1800728c */ /* 0x000fe2000bf05270 */
[----:B------:R-:W-:Y:S02]  /*19df0*/  FSEL R58, R194, -INF , !P2 ;  /* 0xff800000c23a7808 */ /* 0x000fe40005000000 */
[----:B------:R-:W-:Y:S02]  /*19e00*/  FMNMX.FTZ R3, R246, R3, !PT ;  /* 0x00000003f6037209 */ /* 0x000fe40007810000 */
[----:B------:R-:W-:Y:S01]  /*19e10*/  PLOP3.LUT P2, PT, PT, PT, UP1, 0x40, 0x0 ;  /* 0x000000000000781c */ /* 0x000fe20003f4e818 */
[----:B------:R-:W-:Y:S01]  /*19e20*/  UISETP.NE.AND UP1, UPT, UR5, URZ, UPT ;  /* 0x0000003f0500728c */ /* 0x000fe2000bf25270 */
[----:B------:R-:W-:Y:S02]  /*19e30*/  ISETP.LT.OR P0, PT, R2, 0x2, P0 ;  /* 0x000000020200780c */ /* 0x000fe40000701670 */
[----:B-1----:R-:W-:Y:S02]  /*19e40*/  FMNMX.FTZ R72, R72, R5, !PT ;  /* 0x0000000548487209 */ /* 0x002fe40007810000 */
[C---:B------:R-:W-:Y:S02]  /*19e50*/  ISETP.GT.AND P6, PT, R0.reuse, 0x8, P6 ;  /* 0x000000080000780c */ /* 0x040fe400037c4270 */
[----:B------:R-:W-:Y:S01]  /*19e60*/  FMNMX.FTZ R3, R247, R3, !PT ;  /* 0x00000003f7037209 */ /* 0x000fe20007810000 */
[----:B------:R-:W1:Y:S01]  /*19e70*/  SHFL.BFLY PT, R7, R72, 0x1, 0x1f ;  /* 0x0c201f0048077f89 */ /* 0x000e6200000e0000 */
[----:B------:R-:W-:Y:S02]  /*19e80*/  ISETP.GT.AND P2, PT, R0, 0x28, P2 ;  /* 0x000000280000780c */ /* 0x000fe40001744270 */
[----:B------:R-:W-:Y:S02]  /*19e90*/  FSEL R22, R229, -INF , !P0 ;  /* 0xff800000e5167808 */ /* 0x000fe40004000000 */
[----:B------:R-:W-:Y:S02]  /*19ea0*/  FMNMX.FTZ R5, R19, R103, !PT ;  /* 0x0000006713057209 */ /* 0x000fe40007810000 */
[----:B------:R-:W-:Y:S01]  /*19eb0*/  ISETP.LT.OR P6, PT, R2, 0x9, P6 ;  /* 0x000000090200780c */ /* 0x000fe200037c1670 */
[----:B------:R-:W2:Y:S01]  /*19ec0*/  SHFL.BFLY PT, R6, R3, 0x2, 0x1f ;  /* 0x0c401f0003067f89 */ /* 0x000ea200000e0000 */
[----:B------:R-:W-:Y:S02]  /*19ed0*/  ISETP.GT.AND P1, PT, R0, 0x9, P1 ;  /* 0x000000090000780c */ /* 0x000fe40000f24270 */
[----:B------:R-:W-:Y:S01]  /*19ee0*/  PLOP3.LUT P5, PT, PT, PT, UP3, 0x40, 0x0 ;  /* 0x000000000000781c */ /* 0x000fe20003fae838 */
[----:B------:R-:W-:Y:S01]  /*19ef0*/  UISETP.NE.AND UP3, UPT, UR23, URZ, UPT ;  /* 0x0000003f1700728c */ /* 0x000fe2000bf65270 */
[----:B------:R-:W-:Y:S02]  /*19f00*/  ISETP.LT.OR P2, PT, R2, 0x29, P2 ;  /* 0x000000290200780c */ /* 0x000fe40001741670 */
[----:B------:R-:W-:Y:S02]  /*19f10*/  FMNMX.FTZ R5, R22, R5, !PT ;  /* 0x0000000516057209 */ /* 0x000fe40007810000 */
[----:B------:R-:W-:Y:S02]  /*19f20*/  FSEL R24, R207, -INF , !P6 ;  /* 0xff800000cf187808 */ /* 0x000fe40007000000 */
[----:B------:R-:W-:Y:S02]  /*19f30*/  ISETP.LT.OR P1, PT, R2, 0xa, P1 ;  /* 0x0000000a0200780c */ /* 0x000fe40000f21670 */
[----:B------:R-:W-:Y:S02]  /*19f40*/  ISETP.GT.AND P5, PT, R0, 0x10, P5 ;  /* 0x000000100000780c */ /* 0x000fe40002fa4270 */
[----:B------:R-:W-:Y:S02]  /*19f50*/  FSEL R175, R46, -INF , !P2 ;  /* 0xff8000002eaf7808 */ /* 0x000fe40005000000 */
[----:B------:R-:W-:Y:S01]  /*19f60*/  PLOP3.LUT P2, PT, PT, PT, UP1, 0x40, 0x0 ;  /* 0x000000000000781c */ /* 0x000fe20003f4e818 */
[----:B------:R-:W-:Y:S01]  /*19f70*/  UISETP.NE.AND UP1, UPT, UR26, URZ, UPT ;  /* 0x0000003f1a00728c */ /* 0x000fe2000bf25270 */
[----:B------:R-:W-:Y:S02]  /*19f80*/  FSEL R25, R205, -INF , !P1 ;  /* 0xff800000cd197808 */ /* 0x000fe40004800000 */
[----:B------:R-:W-:Y:S02]  /*19f90*/  ISETP.LT.OR P5, PT, R2, 0x11, P5 ;  /* 0x000000110200780c */ /* 0x000fe40002fa1670 */
[----:B------:R-:W-:Y:S02]  /*19fa0*/  FMNMX.FTZ R5, R24, R5, !PT ;  /* 0x0000000518057209 */ /* 0x000fe40007810000 */
[----:B------:R-:W-:Y:S01]  /*19fb0*/  PLOP3.LUT P0, PT, PT, PT, UP4, 0x40, 0x0 ;  /* 0x000000000000781c */ /* 0x000fe20003f0e848 */
[----:B------:R-:W-:Y:S01]  /*19fc0*/  UISETP.NE.AND UP4, UPT, UR19, URZ, UPT ;  /* 0x0000003f1300728c */ /* 0x000fe2000bf85270 */
[----:B------:R-:W-:Y:S02]  /*19fd0*/  ISETP.GT.AND P2, PT, R0, 0x39, P2 ;  /* 0x000000390000780c */ /* 0x000fe40001744270 */
[----:B------:R-:W-:Y:S02]  /*19fe0*/  FSEL R56, R196, -INF , !P5 ;  /* 0xff800000c4387808 */ /* 0x000fe40006800000 */
[----:B------:R-:W-:Y:S02]  /*19ff0*/  FMNMX.FTZ R5, R25, R5, !PT ;  /* 0x0000000519057209 */ /* 0x000fe40007810000 */
[----:B------:R-:W-:Y:S01]  /*1a000*/  PLOP3.LUT P6, PT, PT, PT, UP0, 0x40, 0x0 ;  /* 0x000000000000781c */ /* 0x000fe20003fce808 */
[----:B------:R-:W-:Y:S01]  /*1a010*/  UISETP.NE.AND UP0, UPT, UR20, URZ, UPT ;  /* 0x0000003f1400728c */ /* 0x000fe2000bf05270 */
[----:B------:R-:W-:Y:S02]  /*1a020*/  ISETP.GT.AND P0, PT, R0, 0x18, P0 ;  /* 0x000000180000780c */ /* 0x000fe40000704270 */
[----:B-1----:R-:W-:Y:S02]  /*1a030*/  FMNMX.FTZ R72, R72, R7, !PT ;  /* 0x0000000748487209 */ /* 0x002fe40007810000 */
[----:B------:R-:W-:Y:S02]  /*1a040*/  ISETP.LT.OR P2, PT, R2, 0x3a, P2 ;  /* 0x0000003a0200780c */ /* 0x000fe40001741670 */
[----:B------:R-:W-:Y:S01]  /*1a050*/  ISETP.GT.AND P6, PT, R0, 0x19, P6 ;  /* 0x000000190000780c */ /* 0x000fe200037c4270 */
[----:B------:R-:W-:Y:S01]  /*1a060*/  FMUL.FTZ R74, R72, c[0x0][0x2d0] ;  /* 0x0000b400484a7a20 */ /* 0x000fe20000410000 */
[----:B------:R-:W-:Y:S02]  /*1a070*/  FMNMX.FTZ R5, R56, R5, !PT ;  /* 0x0000000538057209 */ /* 0x000fe40007810000 */
[----:B------:R-:W-:Y:S02]  /*1a080*/  ISETP.LT.OR P0, PT, R2, 0x19, P0 ;  /* 0x000000190200780c */ /* 0x000fe40000701670 */
[----:B------:R-:W-:Y:S02]  /*1a090*/  FSEL R178, R63, -INF , !P2 ;  /* 0xff8000003fb27808 */ /* 0x000fe40005000000 */
[----:B------:R-:W-:Y:S02]  /*1a0a0*/  FSETP.NEU.FTZ.AND P2, PT, R72, -INF , PT ;  /* 0xff8000004800780b */ /* 0x000fe40003f5d000 */
[----:B------:R-:W-:Y:S02]  /*1a0b0*/  ISETP.LT.OR P6, PT, R2, 0x1a, P6 ;  /* 0x0000001a0200780c */ /* 0x000fe400037c1670 */
[----:B------:R-:W-:Y:S02]  /*1a0c0*/  FSEL R62, R193, -INF , !P0 ;  /* 0xff800000c13e7808 */ /* 0x000fe40004000000 */
[----:B------:R-:W-:Y:S02]  /*1a0d0*/  FMNMX.FTZ R5, R58, R5, !PT ;  /* 0x000000053a057209 */ /* 0x000fe40007810000 */
[----:B------:R-:W-:Y:S02]  /*1a0e0*/  FSEL R74, R74, RZ, P2 ;  /* 0x000000ff4a4a7208 */ /* 0x000fe40001000000 */
[----:B------:R-:W-:Y:S02]  /*1a0f0*/  FSEL R88, R186, -INF , !P6 ;  /* 0xff800000ba587808 */ /* 0x000fe40007000000 */
[----:B------:R-:W-:Y:S01]  /*1a100*/  FMNMX.FTZ R5, R62, R5, !PT ;  /* 0x000000053e057209 */ /* 0x000fe20007810000 */
[--C-:B------:R-:W-:Y:S01]  /*1a110*/  FFMA.FTZ R48, R48, c[0x0][0x2d0], -R74.reuse ;  /* 0x0000b40030307a23 */ /* 0x100fe2000001084a */
[----:B--2---:R-:W-:Y:S02]  /*1a120*/  FMNMX.FTZ R3, R3, R6, !PT ;  /* 0x0000000603037209 */ /* 0x004fe40007810000 */
[----:B------:R-:W-:Y:S01]  /*1a130*/  FMNMX.FTZ R6, R88, R5, !PT ;  /* 0x0000000558067209 */ /* 0x000fe20007810000 */
[--C-:B------:R-:W-:Y:S01]  /*1a140*/  FFMA.FTZ R5, R9, c[0x0][0x2d0], -R74.reuse ;  /* 0x0000b40009057a23 */ /* 0x100fe2000001084a */
[----:B------:R-:W-:Y:S01]  /*1a150*/  FMNMX.FTZ R4, R12, R102, !PT ;  /* 0x000000660c047209 */ /* 0x000fe20007810000 */
[----:B------:R-:W1:Y:S01]  /*1a160*/  SHFL.BFLY PT, R71, R3, 0x1, 0x1f ;  /* 0x0c201f0003477f89 */ /* 0x000e6200000e0000 */
[----:B------:R-:W-:Y:S01]  /*1a170*/  PLOP3.LUT P6, PT, PT, PT, UP4, 0x40, 0x0 ;  /* 0x000000000000781c */ /* 0x000fe20003fce848 */
[----:B------:R2:W-:Y:S01]  /*1a180*/  MUFU.EX2 R52, R5 ;  /* 0x0000000500347308 */ /* 0x0005e20000000800 */
[----:B------:R-:W-:Y:S01]  /*1a190*/  FMNMX.FTZ R4, R16, R4, !PT ;  /* 0x0000000410047209 */ /* 0x000fe20007810000 */
[----:B------:R-:W-:Y:S01]  /*1a1a0*/  UISETP.NE.AND UP4, UPT, UR30, URZ, UPT ;  /* 0x0000003f1e00728c */ /* 0x000fe2000bf85270 */
        /* <DEDUP_REMOVED lines=12> */
[----:B------:R-:W-:Y:S01]  /*1a270*/  FSEL R99, R42, -INF , !P1 ;  /* 0xff8000002a637808 */ /* 0x000fe20004800000 */
[--C-:B--2---:R-:W-:Y:S01]  /*1a280*/  FFMA.FTZ R5, R11, c[0x0][0x2d0], -R74.reuse ;  /* 0x0000b4000b057a23 */ /* 0x104fe2000001084a */
[----:B------:R-:W-:Y:S02]  /*1a290*/  FMNMX.FTZ R4, R44, R4, !PT ;  /* 0x000000042c047209 */ /* 0x000fe40007810000 */
[----:B------:R-:W-:Y:S01]  /*1a2a0*/  ISETP.LT.OR P5, PT, R2, 0x22, P5 ;  /* 0x000000220200780c */ /* 0x000fe20002fa1670 */
[----:B------:R2:W-:Y:S01]  /*1a2b0*/  MUFU.EX2 R57, R5 ;  /* 0x0000000500397308 */ /* 0x0005e20000000800 */
[----:B------:R-:W-:Y:S02]  /*1a2c0*/  FMNMX.FTZ R4, R98, R4, !PT ;  /* 0x0000000462047209 */ /* 0x000fe40007810000 */
[----:B------:R-:W-:Y:S01]  /*1a2d0*/  PLOP3.LUT P0, PT, PT, PT, UP0, 0x40, 0x0 ;  /* 0x000000000000781c */ /* 0x000fe20003f0e808 */
[----:B------:R-:W-:Y:S01]  /*1a2e0*/  UISETP.NE.AND UP0, UPT, UR4, URZ, UPT ;  /* 0x0000003f0400728c */ /* 0x000fe2000bf05270 */
[----:B------:R-:W-:Y:S02]  /*1a2f0*/  FMNMX.FTZ R4, R168, R4, !PT ;  /* 0x00000004a8047209 */ /* 0x000fe40007810000 */
[----:B------:R-:W-:Y:S02]  /*1a300*/  FSEL R172, R43, -INF , !P5 ;  /* 0xff8000002bac7808 */ /* 0x000fe40006800000 */
[----:B------:R-:W-:Y:S02]  /*1a310*/  FMNMX.FTZ R4, R170, R4, !PT ;  /* 0x00000004aa047209 */ /* 0x000fe40007810000 */
[----:B------:R-:W-:Y:S02]  /*1a320*/  FMNMX.FTZ R6, R99, R6, !PT ;  /* 0x0000000663067209 */ /* 0x000fe40007810000 */
[----:B------:R-:W-:Y:S02]  /*1a330*/  FMNMX.FTZ R4, R173, R4, !PT ;  /* 0x00000004ad047209 */ /* 0x000fe40007810000 */
[----:B------:R-:W-:Y:S02]  /*1a340*/  ISETP.GT.AND P0, PT, R0, 0x29, P0 ;  /* 0x000000290000780c */ /* 0x000fe40000704270 */
[----:B------:R-:W-:Y:S02]  /*1a350*/  FMNMX.FTZ R4, R183, R4, !PT ;  /* 0x00000004b7047209 */ /* 0x000fe40007810000 */
[----:B------:R-:W-:Y:S02]  /*1a360*/  ISETP.LT.OR P0, PT, R2, 0x2a, P0 ;  /* 0x0000002a0200780c */ /* 0x000fe40000701670 */
[----:B------:R-:W-:Y:S02]  /*1a370*/  ISETP.GT.AND P6, PT, R0, 0x30, P6 ;  /* 0x000000300000780c */ /* 0x000fe400037c4270 */
[----:B-1----:R-:W-:Y:S01]  /*1a380*/  FMNMX.FTZ R71, R3, R71, !PT ;  /* 0x0000004703477209 */ /* 0x002fe20007810000 */
[--C-:B--2---:R-:W-:Y:S01]  /*1a390*/  FFMA.FTZ R5, R13, c[0x0][0x2d0], -R74.reuse ;  /* 0x0000b4000d057a23 */ /* 0x104fe2000001084a */
[----:B------:R-:W-:Y:S02]  /*1a3a0*/  FMNMX.FTZ R3, R172, R6, !PT ;  /* 0x00000006ac037209 */ /* 0x000fe40007810000 */
[----:B------:R-:W-:Y:S01]  /*1a3b0*/  FSEL R176, R47, -INF , !P0 ;  /* 0xff8000002fb07808 */ /* 0x000fe20004000000 */
[----:B------:R1:W-:Y:S01]  /*1a3c0*/  MUFU.EX2 R60, R5 ;  /* 0x00000005003c7308 */ /* 0x0003e20000000800 */
[----:B------:R-:W-:Y:S01]  /*1a3d0*/  PLOP3.LUT P1, PT, PT, PT, UP3, 0x40, 0x0 ;  /* 0x000000000000781c */ /* 0x000fe20003f2e838 */
[----:B------:R-:W-:Y:S01]  /*1a3e0*/  UISETP.NE.AND UP3, UPT, UR25, URZ, UPT ;  /* 0x0000003f1900728c */ /* 0x000fe2000bf65270 */
[----:B------:R-:W-:Y:S02]  /*1a3f0*/  FMNMX.FTZ R4, R185, R4, !PT ;  /* 0x00000004b9047209 */ /* 0x000fe40007810000 */
[----:B------:R-:W-:Y:S02]  /*1a400*/  ISETP.LT.OR P6, PT, R2, 0x31, P6 ;  /* 0x000000310200780c */ /* 0x000fe400037c1670 */
[----:B------:R-:W-:Y:S02]  /*1a410*/  ISETP.GT.AND P1, PT, R0, 0x31, P1 ;  /* 0x000000310000780c */ /* 0x000fe40000f24270 */
[----:B------:R-:W-:Y:S02]  /*1a420*/  FMNMX.FTZ R3, R175, R3, !PT ;  /* 0x00000003af037209 */ /* 0x000fe40007810000 */
[----:B------:R-:W-:Y:S01]  /*1a430*/  PLOP3.LUT P5, PT, PT, PT, UP2, 0x40, 0x0 ;  /* 0x000000000000781c */ /* 0x000fe20003fae828 */
[----:B------:R-:W-:Y:S01]  /*1a440*/  UISETP.NE.AND UP2, UPT, UR27, URZ, UPT ;  /* 0x0000003f1b00728c */ /* 0x000fe2000bf45270 */
[----:B------:R-:W-:Y:S02]  /*1a450*/  FMNMX.FTZ R4, R187, R4, !PT ;  /* 0x00000004bb047209 */ /* 0x000fe40007810000 */
[----:B------:R-:W-:Y:S02]  /*1a460*/  FSEL R184, R38, -INF , !P6 ;  /* 0xff80000026b87808 */ /* 0x000fe40007000000 */
[----:B------:R-:W-:Y:S02]  /*1a470*/  FMNMX.FTZ R3, R176, R3, !PT ;  /* 0x00000003b0037209 */ /* 0x000fe40007810000 */
[----:B------:R-:W-:Y:S02]  /*1a480*/  ISETP.LT.OR P1, PT, R2, 0x32, P1 ;  /* 0x000000320200780c */ /* 0x000fe40000f21670 */
[----:B------:R-:W-:Y:S02]  /*1a490*/  ISETP.GT.AND P5, PT, R0, 0x38, P5 ;  /* 0x000000380000780c */ /* 0x000fe40002fa4270 */
[----:B------:R-:W-:Y:S02]  /*1a4a0*/  FMNMX.FTZ R4, R189, R4, !PT ;  /* 0x00000004bd047209 */ /* 0x000fe40007810000 */
[----:B------:R-:W-:Y:S02]  /*1a4b0*/  FSEL R186, R59, -INF , !P1 ;  /* 0xff8000003bba7808 */ /* 0x000fe40004800000 */
[----:B------:R-:W-:Y:S02]  /*1a4c0*/  ISETP.LT.OR P5, PT, R2, 0x39, P5 ;  /* 0x000000390200780c */ /* 0x000fe40002fa1670 */
[----:B------:R-:W-:Y:S02]  /*1a4d0*/  FMNMX.FTZ R3, R184, R3, !PT ;  /* 0x00000003b8037209 */ /* 0x000fe40007810000 */
[----:B------:R-:W-:Y:S02]  /*1a4e0*/  FMNMX.FTZ R4, R204, R4, !PT ;  /* 0x00000004cc047209 */ /* 0x000fe40007810000 */
[----:B------:R-:W-:Y:S02]  /*1a4f0*/  FSEL R191, R34, -INF , !P5 ;  /* 0xff80000022bf7808 */ /* 0x000fe40006800000 */
[----:B------:R-:W-:Y:S02]  /*1a500*/  FMNMX.FTZ R3, R186, R3, !PT ;  /* 0x00000003ba037209 */ /* 0x000fe40007810000 */
[----:B------:R-:W-:Y:S02]  /*1a510*/  FMNMX.FTZ R4, R206, R4, !PT ;  /* 0x00000004ce047209 */ /* 0x000fe40007810000 */
[----:B-1----:R-:W-:Y:S01]  /*1a520*/  FMNMX.FTZ R5, R191, R3, !PT ;  /* 0x00000003bf057209 */ /* 0x002fe20007810000 */
[----:B------:R-:W-:Y:S01]  /*1a530*/  FFMA.FTZ R3, R15, c[0x0][0x2d0], -R74 ;  /* 0x0000b4000f037a23 */ /* 0x000fe2000001084a */
[----:B------:R-:W-:Y:S02]  /*1a540*/  FMNMX.FTZ R4, R230, R4, !PT ;  /* 0x00000004e6047209 */ /* 0x000fe40007810000 */
[----:B------:R-:W-:Y:S01]  /*1a550*/  FMNMX.FTZ R5, R178, R5, !PT ;  /* 0x00000005b2057209 */ /* 0x000fe20007810000 */
[----:B------:R1:W2:Y:S01]  /*1a560*/  MUFU.EX2 R85, R3 ;  /* 0x0000000300557308 */ /* 0x0002a20000000800 */
        /* <DEDUP_REMOVED lines=9> */
[----:B------:R-:W-:Y:S02]  /*1a600*/  ISETP.LT.OR P0, PT, R2, 0x41, P0 ;  /* 0x000000410200780c */ /* 0x000fe40000701670 */
[C---:B------:R-:W-:Y:S02]  /*1a610*/  ISETP.GT.AND P6, PT, R0.reuse, 0x41, P6 ;  /* 0x000000410000780c */ /* 0x040fe400037c4270 */
[----:B------:R-:W-:Y:S02]  /*1a620*/  FMNMX.FTZ R4, R245, R4, !PT ;  /* 0x00000004f5047209 */ /* 0x000fe40007810000 */
[----:B------:R-:W-:Y:S02]  /*1a630*/  ISETP.GT.AND P1, PT, R0, 0x48, P1 ;  /* 0x000000480000780c */ /* 0x000fe40000f24270 */
[----:B------:R-:W-:Y:S01]  /*1a640*/  FSEL R192, R192, -INF , !P0 ;  /* 0xff800000c0c07808 */ /* 0x000fe20004000000 */
[----:B------:R-:W3:Y:S01]  /*1a650*/  SHFL.BFLY PT, R8, R4, 0x2, 0x1f ;  /* 0x0c401f0004087f89 */ /* 0x000ee200000e0000 */
[C---:B------:R-:W-:Y:S02]  /*1a660*/  ISETP.LT.OR P6, PT, R2.reuse, 0x42, P6 ;  /* 0x000000420200780c */ /* 0x040fe400037c1670 */
[----:B------:R-:W-:Y:S02]  /*1a670*/  PLOP3.LUT P0, PT, PT, PT, UP3, 0x40, 0x0 ;  /* 0x000000000000781c */ /* 0x000fe40003f0e838 */
[----:B------:R-:W-:Y:S02]  /*1a680*/  PLOP3.LUT P5, PT, PT, PT, UP4, 0x40, 0x0 ;  /* 0x000000000000781c */ /* 0x000fe40003fae848 */
[----:B------:R-:W-:Y:S02]  /*1a690*/  ISETP.LT.OR P1, PT, R2, 0x49, P1 ;  /* 0x000000490200780c */ /* 0x000fe40000f21670 */
[----:B-1----:R-:W-:Y:S02]  /*1a6a0*/  FMNMX.FTZ R3, R192, R5, !PT ;  /* 0x00000005c0037209 */ /* 0x002fe40007810000 */
[----:B------:R-:W-:Y:S01]  /*1a6b0*/  FSEL R194, R75, -INF , !P6 ;  /* 0xff8000004bc27808 */ /* 0x000fe20007000000 */
[C---:B------:R-:W-:Y:S01]  /*1a6c0*/  FMUL.FTZ R75, R71.reuse, c[0x0][0x2d0] ;  /* 0x0000b400474b7a20 */ /* 0x040fe20000410000 */
[C---:B------:R-:W-:Y:S02]  /*1a6d0*/  ISETP.GT.AND P0, PT, R0.reuse, 0x50, P0 ;  /* 0x000000500000780c */ /* 0x040fe40000704270 */
[----:B------:R-:W-:Y:S02]  /*1a6e0*/  ISETP.GT.AND P5, PT, R0, 0x49, P5 ;  /* 0x000000490000780c */ /* 0x000fe40002fa4270 */
[----:B------:R-:W-:Y:S02]  /*1a6f0*/  FSEL R193, R78, -INF , !P1 ;  /* 0xff8000004ec17808 */ /* 0x000fe40004800000 */
[----:B------:R-:W-:Y:S02]  /*1a700*/  FSETP.NEU.FTZ.AND P1, PT, R71, -INF , PT ;  /* 0xff8000004700780b */ /* 0x000fe40003f3d000 */
[C---:B------:R-:W-:Y:S02]  /*1a710*/  ISETP.LT.OR P0, PT, R2.reuse, 0x51, P0 ;  /* 0x000000510200780c */ /* 0x040fe40000701670 */
[----:B------:R-:W-:Y:S02]  /*1a720*/  ISETP.LT.OR P5, PT, R2, 0x4a, P5 ;  /* 0x0000004a0200780c */ /* 0x000fe40002fa1670 */
[----:B------:R-:W-:Y:S02]  /*1a730*/  FMNMX.FTZ R3, R194, R3, !PT ;  /* 0x00000003c2037209 */ /* 0x000fe40007810000 */
[----:B------:R-:W-:Y:S02]  /*1a740*/  FSEL R75, R75, RZ, P1 ;  /* 0x000000ff4b4b7208 */ /* 0x000fe40000800000 */
[----:B------:R-:W-:Y:S02]  /*1a750*/  FSEL R200, R39, -INF , !P0 ;  /* 0xff80000027c87808 */ /* 0x000fe40004000000 */
[----:B------:R-:W-:Y:S01]  /*1a760*/  FSEL R196, R79, -INF , !P5 ;  /* 0xff8000004fc47808 */ /* 0x000fe20006800000 */
[--C-:B------:R-:W-:Y:S01]  /*1a770*/  FFMA.FTZ R5, R10, c[0x0][0x2d0], -R75.reuse ;  /* 0x0000b4000a057a23 */ /* 0x100fe2000001084b */
[----:B------:R-:W-:Y:S01]  /*1a780*/  FMNMX.FTZ R3, R193, R3, !PT ;  /* 0x00000003c1037209 */ /* 0x000fe20007810000 */
[--C-:B------:R-:W-:Y:S01]  /*1a790*/  FFMA.FTZ R92, R95, c[0x0][0x2d0], -R75.reuse ;  /* 0x0000b4005f5c7a23 */ /* 0x100fe2000001084b */
[----:B------:R-:W-:Y:S01]  /*1a7a0*/  PLOP3.LUT P6, PT, PT, PT, UP2, 0x40, 0x0 ;  /* 0x000000000000781c */ /* 0x000fe20003fce828 */
[----:B------:R-:W-:Y:S01]  /*1a7b0*/  MUFU.EX2 R45, R5 ;  /* 0x00000005002d7308 */ /* 0x000fe20000000800 */
[----:B------:R-:W-:Y:S02]  /*1a7c0*/  PLOP3.LUT P5, PT, PT, PT, UP1, 0x40, 0x0 ;  /* 0x000000000000781c */ /* 0x000fe40003fae818 */
[----:B------:R-:W-:Y:S01]  /*1a7d0*/  PLOP3.LUT P0, PT, PT, PT, UP0, 0x40, 0x0 ;  /* 0x000000000000781c */ /* 0x000fe20003f0e808 */
[----:B------:R-:W-:Y:S01]  /*1a7e0*/  UISETP.GT.AND UP0, UPT, UR12, UR7, UPT ;  /* 0x000000070c00728c */ /* 0x000fe2000bf04270 */
[C---:B------:R-:W-:Y:S01]  /*1a7f0*/  ISETP.GT.AND P6, PT, R0.reuse, 0x51, P6 ;  /* 0x000000510000780c */ /* 0x040fe200037c4270 */
[----:B------:R-:W-:Y:S01]  /*1a800*/  UIADD3 UR12, UR12, -0x1, URZ ;  /* 0xffffffff0c0c7890 */ /* 0x000fe2000fffe03f */
[C---:B------:R-:W-:Y:S02]  /*1a810*/  ISETP.GT.AND P5, PT, R0.reuse, 0x58, P5 ;  /* 0x000000580000780c */ /* 0x040fe40002fa4270 */
[----:B------:R-:W-:Y:S02]  /*1a820*/  ISETP.GT.AND P0, PT, R0, 0x59, P0 ;  /* 0x000000590000780c */ /* 0x000fe40000704270 */
[----:B------:R-:W-:Y:S01]  /*1a830*/  FMNMX.FTZ R0, R196, R3, !PT ;  /* 0x00000003c4007209 */ /* 0x000fe20007810000 */
[--C-:B------:R-:W-:Y:S01]  /*1a840*/  FFMA.FTZ R3, R14, c[0x0][0x2d0], -R75.reuse ;  /* 0x0000b4000e037a23 */ /* 0x100fe2000001084b */
[----:B--2---:R-:W-:Y:S02]  /*1a850*/  F2FP.PACK_AB R78, R85, R60 ;  /* 0x0000003c554e723e */ /* 0x004fe400000000ff */
[----:B---3--:R-:W-:Y:S01]  /*1a860*/  FMNMX.FTZ R4, R4, R8, !PT ;  /* 0x0000000804047209 */ /* 0x008fe20007810000 */
[----:B------:R1:W-:Y:S01]  /*1a870*/  MUFU.EX2 R51, R3 ;  /* 0x0000000300337308 */ /* 0x0003e20000000800 */
[----:B------:R-:W-:Y:S01]  /*1a880*/  ISETP.LT.OR P0, PT, R2, 0x5a, P0 ;  /* 0x0000005a0200780c */ /* 0x000fe20000701670 */
[--C-:B------:R-:W-:Y:S01]  /*1a890*/  FFMA.FTZ R8, R26, c[0x0][0x2d0], -R75.reuse ;  /* 0x0000b4001a087a23 */ /* 0x100fe2000001084b */
[C---:B------:R-:W-:Y:S01]  /*1a8a0*/  ISETP.LT.OR P6, PT, R2.reuse, 0x52, P6 ;  /* 0x000000520200780c */ /* 0x040fe200037c1670 */
[----:B------:R-:W2:Y:S01]  /*1a8b0*/  SHFL.BFLY PT, R70, R4, 0x1, 0x1f ;  /* 0x0c201f0004467f89 */ /* 0x000ea200000e0000 */
[----:B------:R-:W-:Y:S02]  /*1a8c0*/  FSEL R73, R35, -INF , !P0 ;  /* 0xff80000023497808 */ /* 0x000fe40004000000 */
[----:B------:R-:W-:Y:S01]  /*1a8d0*/  ISETP.LT.OR P5, PT, R2, 0x59, P5 ;  /* 0x000000590200780c */ /* 0x000fe20002fa1670 */
[--C-:B------:R-:W-:Y:S01]  /*1a8e0*/  FFMA.FTZ R2, R18, c[0x0][0x2d0], -R75.reuse ;  /* 0x0000b40012027a23 */ /* 0x100fe2000001084b */
[----:B------:R-:W-:Y:S01]  /*1a8f0*/  FSEL R201, R91, -INF , !P6 ;  /* 0xff8000005bc97808 */ /* 0x000fe20007000000 */
[----:B------:R-:W-:Y:S01]  /*1a900*/  MUFU.EX2 R59, R8 ;  /* 0x00000008003b7308 */ /* 0x000fe20000000800 */
[----:B------:R-:W-:Y:S02]  /*1a910*/  FSEL R202, R36, -INF , !P5 ;  /* 0xff80000024ca7808 */ /* 0x000fe40006800000 */
[----:B------:R-:W-:Y:S04]  /*1a920*/  FMNMX.FTZ R0, R200, R0, !PT ;  /* 0x00000000c8007209 */ /* 0x000fe80007810000 */
[----:B------:R-:W-:Y:S03]  /*1a930*/  FMNMX.FTZ R0, R201, R0, !PT ;  /* 0x00000000c9007209 */ /* 0x000fe60007810000 */
[----:B------:R3:W-:Y:S01]  /*1a940*/  MUFU.EX2 R61, R2 ;  /* 0x00000002003d7308 */ /* 0x0007e20000000800 */
[----:B------:R-:W-:Y:S01]  /*1a950*/  FMNMX.FTZ R0, R202, R0, !PT ;  /* 0x00000000ca007209 */ /* 0x000fe20007810000 */
[--C-:B-1----:R-:W-:Y:S03]  /*1a960*/  FFMA.FTZ R3, R21, c[0x0][0x2d0], -R75.reuse ;  /* 0x0000b40015037a23 */ /* 0x102fe6000001084b */
[----:B------:R-:W-:Y:S02]  /*1a970*/  FMNMX.FTZ R0, R73, R0, !PT ;  /* 0x0000000049007209 */ /* 0x000fe40007810000 */
[----:B--2---:R-:W-:Y:S03]  /*1a980*/  FMNMX.FTZ R70, R4, R70, !PT ;  /* 0x0000004604467209 */ /* 0x004fe60007810000 */
[----:B------:R1:W2:Y:S01]  /*1a990*/  MUFU.EX2 R86, R3 ;  /* 0x0000000300567308 */ /* 0x0002a20000000800 */
[C---:B------:R-:W-:Y:S01]  /*1a9a0*/  FSETP.NEU.FTZ.AND P0, PT, R70.reuse, -INF , PT ;  /* 0xff8000004600780b */ /* 0x040fe20003f1d000 */
[----:B------:R-:W-:Y:S05]  /*1a9b0*/  FMUL.FTZ R96, R70, c[0x0][0x2d0] ;  /* 0x0000b40046607a20 */ /* 0x000fea0000410000 */
[----:B------:R-:W-:Y:S05]  /*1a9c0*/  FSEL R96, R96, RZ, P0 ;  /* 0x000000ff60607208 */ /* 0x000fea0000000000 */
[--C-:B------:R-:W-:Y:S01]  /*1a9d0*/  FFMA.FTZ R4, R20, c[0x0][0x2d0], -R96.reuse ;  /* 0x0000b40014047a23 */ /* 0x100fe20000010860 */
[----:B---3--:R-:W3:Y:S01]  /*1a9e0*/  SHFL.BFLY PT, R2, R0, 0x2, 0x1f ;  /* 0x0c401f0000027f89 */ /* 0x008ee200000e0000 */
[--C-:B------:R-:W-:Y:S02]  /*1a9f0*/  FFMA.FTZ R32, R32, c[0x0][0x2d0], -R96.reuse ;  /* 0x0000b40020207a23 */ /* 0x100fe40000010860 */
[----:B------:R-:W-:Y:S01]  /*1aa00*/  MUFU.EX2 R37, R4 ;  /* 0x0000000400257308 */ /* 0x000fe20000000800 */
[--C-:B------:R-:W-:Y:S02]  /*1aa10*/  FFMA.FTZ R44, R44, c[0x0][0x2d0], -R96.reuse ;  /* 0x0000b4002c2c7a23 */ /* 0x100fe40000010860 */
[--C-:B-1----:R-:W-:Y:S01]  /*1aa20*/  FFMA.FTZ R3, R12, c[0x0][0x2d0], -R96.reuse ;  /* 0x0000b4000c037a23 */ /* 0x102fe20000010860 */
[----:B--2---:R-:W-:Y:S01]  /*1aa30*/  F2FP.PACK_AB R79, R86, R61 ;  /* 0x0000003d564f723e */ /* 0x004fe200000000ff */
[--C-:B------:R-:W-:Y:S05]  /*1aa40*/  FFMA.FTZ R12, R28, c[0x0][0x2d0], -R75.reuse ;  /* 0x0000b4001c0c7a23 */ /* 0x100fea000001084b */
[----:B------:R1:W-:Y:S01]  /*1aa50*/  MUFU.EX2 R49, R3 ;  /* 0x0000000300317308 */ /* 0x0003e20000000800 */
[----:B------:R-:W-:Y:S02]  /*1aa60*/  FFMA.FTZ R28, R33, c[0x0][0x2d0], -R75 ;  /* 0x0000b400211c7a23 */ /* 0x000fe4000001084b */
[----:B-1----:R-:W-:Y:S02]  /*1aa70*/  FFMA.FTZ R3, R16, c[0x0][0x2d0], -R96 ;  /* 0x0000b40010037a23 */ /* 0x002fe40000010860 */
[----:B------:R-:W-:Y:S05]  /*1aa80*/  FFMA.FTZ R16, R29, c[0x0][0x2d0], -R74 ;  /* 0x0000b4001d107a23 */ /* 0x000fea000001084a */
[----:B------:R1:W-:Y:S10]  /*1aa90*/  MUFU.EX2 R50, R3 ;  /* 0x0000000300327308 */ /* 0x0003f40000000800 */
[----:B------:R-:W-:Y:S01]  /*1aaa0*/  MUFU.EX2 R34, R16 ;  /* 0x0000001000227308 */ /* 0x000fe20000000800 */
[----:B-1----:R-:W-:Y:S09]  /*1aab0*/  FFMA.FTZ R3, R17, c[0x0][0x2d0], -R96 ;  /* 0x0000b40011037a23 */ /* 0x002ff20000010860 */
[----:B------:R3:W-:Y:S02]  /*1aac0*/  MUFU.EX2 R84, R3 ;  /* 0x0000000300547308 */ /* 0x0007e40000000800 */
[----:B---3--:R-:W-:Y:S01]  /*1aad0*/  FMNMX.FTZ R3, R0, R2, !PT ;  /* 0x0000000200037209 */ /* 0x008fe20007810000 */
[----:B------:R-:W-:Y:S01]  /*1aae0*/  FFMA.FTZ R2, R23, c[0x0][0x2d0], -R74 ;  /* 0x0000b40017027a23 */ /* 0x000fe2000001084a */
[----:B------:R-:W-:Y:S06]  /*1aaf0*/  FSEL R0, R72, RZ, P2 ;  /* 0x000000ff48007208 */ /* 0x000fec0001000000 */
[----:B------:R1:W-:Y:S01]  /*1ab00*/  MUFU.EX2 R87, R2 ;  /* 0x0000000200577308 */ /* 0x0003e20000000800 */
[----:B------:R-:W2:Y:S01]  /*1ab10*/  SHFL.BFLY PT, R4, R3, 0x1, 0x1f ;  /* 0x0c201f0003047f89 */ /* 0x000ea200000e0000 */
[----:B------:R-:W-:Y:S01]  /*1ab20*/  FADD.FTZ R0, -R0, R100 ;  /* 0x0000006400007221 */ /* 0x000fe20000010100 */
[----:B------:R-:W-:Y:S03]  /*1ab30*/  MOV R100, R52 ;  /* 0x0000003400647202 */ /* 0x000fe60000000f00 */
[----:B------:R-:W-:Y:S01]  /*1ab40*/  FMUL.FTZ R0, R0, c[0x0][0x2d0] ;  /* 0x0000b40000007a20 */ /* 0x000fe20000410000 */
[----:B------:R-:W-:Y:S02]  /*1ab50*/  F2FP.PACK_AB R76, R57, R100 ;  /* 0x00000064394c723e */ /* 0x000fe400000000ff */
[----:B------:R-:W-:Y:S01]  /*1ab60*/  LDSM.16.MT88.4 R52, [R210+0x100] ;  /* 0x00010000d234783b */ /* 0x000fe20000004200 */
        /* <DEDUP_REMOVED lines=8> */
[----:B------:R-:W-:Y:S01]  /*1abf0*/  FSETP.NEU.FTZ.AND P0, PT, R3, -INF , PT ;  /* 0xff8000000300780b */ /* 0x000fe20003f1d000 */
[----:B------:R-:W1:Y:S01]  /*1ac00*/  MUFU.EX2 R68, R2 ;  /* 0x0000000200447308 */ /* 0x000e620000000800 */
[----:B------:R-:W-:Y:S01]  /*1ac10*/  FMUL.FTZ R5, R69, R105 ;  /* 0x0000006945057220 */ /* 0x000fe20000410000 */
[----:B------:R-:W-:Y:S01]  /*1ac20*/  MOV R105, R37 ;  /* 0x0000002500697202 */ /* 0x000fe20000000f00 */
[----:B------:R-:W-:Y:S01]  /*1ac30*/  FADD.FTZ R0, -R0, R102 ;  /* 0x0000006600007221 */ /* 0x000fe20000010100 */
[----:B------:R-:W-:Y:S01]  /*1ac40*/  FSEL R97, R97, RZ, P0 ;  /* 0x000000ff61617208 */ /* 0x000fe20000000000 */
[----:B------:R-:W-:Y:S01]  /*1ac50*/  IMAD.MOV.U32 R101, RZ, RZ, R50 ;  /* 0x000000ffff657224 */ /* 0x000fe200078e0032 */
[----:B------:R-:W-:Y:S01]  /*1ac60*/  LDSM.16.MT88.4 R36, [R212+0x100] ;  /* 0x00010000d424783b */ /* 0x000fe20000004200 */
[----:B------:R-:W-:Y:S01]  /*1ac70*/  FMUL.FTZ R0, R0, c[0x0][0x2d0] ;  /* 0x0000b40000007a20 */ /* 0x000fe20000410000 */
[----:B------:R-:W-:Y:S01]  /*1ac80*/  F2FP.PACK_AB R66, R105, R84 ;  /* 0x000000546942723e */ /* 0x000fe200000000ff */
[--C-:B------:R-:W-:Y:S01]  /*1ac90*/  FFMA.FTZ R4, R24, c[0x0][0x2d0], -R97.reuse ;  /* 0x0000b40018047a23 */ /* 0x100fe20000010861 */
[----:B------:R-:W2:Y:S01]  /*1aca0*/  MUFU.EX2 R50, R12 ;  /* 0x0000000c00327308 */ /* 0x000ea20000000800 */
[----:B------:R-:W-:Y:S01]  /*1acb0*/  MOV R102, R49 ;  /* 0x0000003100667202 */ /* 0x000fe20000000f00 */
[----:B------:R-:W-:Y:S02]  /*1acc0*/  FMUL.FTZ R16, R69, R116 ;  /* 0x0000007445107220 */ /* 0x000fe40000410000 */
[----:B------:R-:W-:Y:S01]  /*1acd0*/  IMAD.MOV.U32 R116, RZ, RZ, R60 ;  /* 0x000000ffff747224 */ /* 0x000fe200078e003c */
[----:B------:R-:W-:Y:S01]  /*1ace0*/  F2FP.PACK_AB R64, R101, R102 ;  /* 0x000000666540723e */ /* 0x000fe200000000ff */
[C---:B------:R-:W-:Y:S01]  /*1acf0*/  FMUL.FTZ R17, R69.reuse, R117 ;  /* 0x0000007545117220 */ /* 0x040fe20000410000 */
[----:B------:R-:W-:Y:S01]  /*1ad00*/  MOV R117, R61 ;  /* 0x0000003d00757202 */ /* 0x000fe20000000f00 */
[--C-:B------:R-:W-:Y:S02]  /*1ad10*/  FFMA.FTZ R58, R58, c[0x0][0x2d0], -R97.reuse ;  /* 0x0000b4003a3a7a23 */ /* 0x100fe40000010861 */
[----:B------:R3:W4:Y:S01]  /*1ad20*/  MUFU.EX2 R2, R0 ;  /* 0x0000000000027308 */ /* 0x0007220000000800 */
[----:B------:R-:W-:Y:S02]  /*1ad30*/  FMUL.FTZ R49, R69, R149 ;  /* 0x0000009545317220 */ /* 0x000fe40000410000 */
[----:B------:R-:W-:Y:S02]  /*1ad40*/  FFMA.FTZ R62, R62, c[0x0][0x2d0], -R97 ;  /* 0x0000b4003e3e7a23 */ /* 0x000fe40000010861 */
[C---:B-1----:R-:W-:Y:S02]  /*1ad50*/  FMUL.FTZ R6, R68.reuse, R106 ;  /* 0x0000006a44067220 */ /* 0x042fe40000410000 */
[----:B------:R-:W-:Y:S02]  /*1ad60*/  FMUL.FTZ R7, R68, R107 ;  /* 0x0000006b44077220 */ /* 0x000fe40000410000 */
[----:B------:R-:W-:Y:S01]  /*1ad70*/  IMAD.MOV.U32 R107, RZ, RZ, R86 ;  /* 0x000000ffff6b7224 */ /* 0x000fe200078e0056 */
[----:B------:R1:W-:Y:S01]  /*1ad80*/  MUFU.EX2 R229, R4 ;  /* 0x0000000400e57308 */ /* 0x0003e20000000800 */
[----:B------:R-:W-:Y:S02]  /*1ad90*/  FFMA.FTZ R24, R30, c[0x0][0x2d0], -R75 ;  /* 0x0000b4001e187a23 */ /* 0x000fe4000001084b */
[C---:B------:R-:W-:Y:S01]  /*1ada0*/  FMUL.FTZ R18, R68.reuse, R118 ;  /* 0x0000007644127220 */ /* 0x040fe20000410000 */
[----:B------:R-:W-:Y:S01]  /*1adb0*/  MOV R118, R57 ;  /* 0x0000003900767202 */ /* 0x000fe20000000f00 */
[----:B--2---:R-:W-:Y:S02]  /*1adc0*/  IMAD.MOV.U32 R149, RZ, RZ, R50 ;  /* 0x000000ffff957224 */ /* 0x004fe400078e0032 */
[----:B------:R-:W-:Y:S03]  /*1add0*/  FMUL.FTZ R50, R68, R150 ;  /* 0x0000009644327220 */ /* 0x000fe60000410000 */
[----:B------:R2:W-:Y:S01]  /*1ade0*/  MUFU.EX2 R35, R24 ;  /* 0x0000001800237308 */ /* 0x0005e20000000800 */
[--C-:B---3--:R-:W-:Y:S02]  /*1adf0*/  FFMA.FTZ R0, R19, c[0x0][0x2d0], -R97.reuse ;  /* 0x0000b40013007a23 */ /* 0x108fe40000010861 */
[C---:B----4-:R-:W-:Y:S02]  /*1ae00*/  FMUL.FTZ R8, R2.reuse, R108 ;  /* 0x0000006c02087220 */ /* 0x050fe40000410000 */
[C---:B------:R-:W-:Y:S05]  /*1ae10*/  FMUL.FTZ R9, R2.reuse, R109 ;  /* 0x0000006d02097220 */ /* 0x040fea0000410000 */
[----:B------:R3:W-:Y:S01]  /*1ae20*/  MUFU.EX2 R205, R0 ;  /* 0x0000000000cd7308 */ /* 0x0007e20000000800 */
[C---:B------:R-:W-:Y:S01]  /*1ae30*/  FMUL.FTZ R12, R2.reuse, R112 ;  /* 0x00000070020c7220 */ /* 0x040fe20000410000 */
[----:B------:R-:W-:Y:S01]  /*1ae40*/  MOV R112, R59 ;  /* 0x0000003b00707202 */ /* 0x000fe20000000f00 */
[C---:B------:R-:W-:Y:S02]  /*1ae50*/  FMUL.FTZ R13, R2.reuse, R113 ;  /* 0x00000071020d7220 */ /* 0x040fe40000410000 */
[----:B-1----:R-:W-:Y:S02]  /*1ae60*/  FFMA.FTZ R4, R25, c[0x0][0x2d0], -R97 ;  /* 0x0000b40019047a23 */ /* 0x002fe40000010861 */
[----:B------:R-:W-:Y:S02]  /*1ae70*/  IMAD.MOV.U32 R109, RZ, RZ, R87 ;  /* 0x000000ffff6d7224 */ /* 0x000fe400078e0057 */
[----:B------:R-:W-:Y:S01]  /*1ae80*/  FMUL.FTZ R25, R2, R125 ;  /* 0x0000007d02197220 */ /* 0x000fe20000410000 */
[----:B------:R1:W4:Y:S01]  /*1ae90*/  MUFU.EX2 R231, R4 ;  /* 0x0000000400e77308 */ /* 0x0003220000000800 */
[----:B------:R-:W-:Y:S02]  /*1aea0*/  FMUL.FTZ R19, R68, R119 ;  /* 0x0000007744137220 */ /* 0x000fe40000410000 */
[C---:B------:R-:W-:Y:S02]  /*1aeb0*/  FMUL.FTZ R29, R2.reuse, R129 ;  /* 0x00000081021d7220 */ /* 0x040fe40000410000 */
[C---:B--2---:R-:W-:Y:S02]  /*1aec0*/  FMUL.FTZ R24, R2.reuse, R124 ;  /* 0x0000007c02187220 */ /* 0x044fe40000410000 */
[----:B------:R-:W-:Y:S02]  /*1aed0*/  IMAD.MOV.U32 R119, RZ, RZ, R51 ;  /* 0x000000ffff777224 */ /* 0x000fe400078e0033 */
[C---:B------:R-:W-:Y:S01]  /*1aee0*/  FMUL.FTZ R57, R2.reuse, R157 ;  /* 0x0000009d02397220 */ /* 0x040fe20000410000 */
[----:B------:R2:W-:Y:S01]  /*1aef0*/  MUFU.EX2 R113, R28 ;  /* 0x0000001c00717308 */ /* 0x0005e20000000800 */
[C---:B------:R-:W-:Y:S01]  /*1af00*/  FMUL.FTZ R60, R2.reuse, R160 ;  /* 0x000000a0023c7220 */ /* 0x040fe20000410000 */
[----:B------:R-:W-:Y:S01]  /*1af10*/  MOV R160, R116 ;  /* 0x0000007400a07202 */ /* 0x000fe20000000f00 */
[----:B------:R-:W-:Y:S02]  /*1af20*/  FMUL.FTZ R61, R2, R161 ;  /* 0x000000a1023d7220 */ /* 0x000fe40000410000 */
[----:B---3--:R-:W-:Y:S02]  /*1af30*/  FFMA.FTZ R0, R22, c[0x0][0x2d0], -R97 ;  /* 0x0000b40016007a23 */ /* 0x008fe40000010861 */
[----:B------:R-:W3:Y:S01]  /*1af40*/  LDSM.16.MT88.4 R20, [R209+0x100] ;  /* 0x00010000d114783b */ /* 0x000ee20000004200 */
[----:B------:R-:W-:Y:S02]  /*1af50*/  IMAD.MOV.U32 R161, RZ, RZ, R101 ;  /* 0x000000ffffa17224 */ /* 0x000fe400078e0065 */
[----:B------:R5:W5:Y:S01]  /*1af60*/  MUFU.EX2 R207, R0 ;  /* 0x0000000000cf7308 */ /* 0x000b620000000800 */
[----:B-1----:R-:W-:Y:S01]  /*1af70*/  FFMA.FTZ R4, R27, c[0x0][0x2d0], -R74 ;  /* 0x0000b4001b047a23 */ /* 0x002fe2000001084a */
[----:B----4-:R-:W-:Y:S08]  /*1af80*/  F2FP.PACK_AB R67, R231, R229 ;  /* 0x000000e5e743723e */ /* 0x010ff000000000ff */
[----:B------:R-:W1:Y:S01]  /*1af90*/  MUFU.EX2 R63, R4 ;  /* 0x00000004003f7308 */ /* 0x000e620000000800 */
[----:B--2---:R-:W-:Y:S09]  /*1afa0*/  FMUL.FTZ R28, R2, R128 ;  /* 0x00000080021c7220 */ /* 0x004ff20000410000 */
[----:B------:R2:W-:Y:S01]  /*1afb0*/  MUFU.EX2 R124, R32 ;  /* 0x00000020007c7308 */ /* 0x0005e20000000800 */
[----:B-----5:R-:W-:Y:S02]  /*1afc0*/  FSEL R0, R3, RZ, P0 ;  /* 0x000000ff03007208 */ /* 0x020fe40000000000 */
[----:B------:R-:W-:Y:S02]  /*1afd0*/  F2FP.PACK_AB R65, R207, R205 ;  /* 0x000000cdcf41723e */ /* 0x000fe400000000ff */
[----:B------:R-:W-:Y:S01]  /*1afe0*/  PLOP3.LUT P0, PT, PT, PT, UP0, 0x80, 0x0 ;  /* 0x000000000000781c */ /* 0x000fe20003f0f008 */
[----:B------:R-:W-:Y:S04]  /*1aff0*/  FADD.FTZ R0, -R0, R103 ;  /* 0x0000006700007221 */ /* 0x000fe80000010100 */
[----:B------:R-:W-:Y:S01]  /*1b000*/  MUFU.EX2 R108, R92 ;  /* 0x0000005c006c7308 */ /* 0x000fe20000000800 */
[----:B------:R-:W-:Y:S02]  /*1b010*/  IMAD.MOV.U32 R103, RZ, RZ, R45 ;  /* 0x000000ffff677224 */ /* 0x000fe400078e002d */
[----:B------:R-:W-:Y:S01]  /*1b020*/  FMUL.FTZ R0, R0, c[0x0][0x2d0] ;  /* 0x0000b40000007a20 */ /* 0x000fe20000410000 */
[----:B-1----:R-:W-:Y:S01]  /*1b030*/  MOV R150, R63 ;  /* 0x0000003f00967202 */ /* 0x002fe20000000f00 */
[----:B------:R-:W-:Y:S01]  /*1b040*/  FMUL.FTZ R4, R69, R104 ;  /* 0x0000006845047220 */ /* 0x000fe20000410000 */
[----:B------:R-:W-:Y:S01]  /*1b050*/  F2FP.PACK_AB R77, R51, R103 ;  /* 0x00000067334d723e */ /* 0x000fe200000000ff */
[----:B------:R-:W-:Y:S02]  /*1b060*/  FMUL.FTZ R45, R2, R145 ;  /* 0x00000091022d7220 */ /* 0x000fe40000410000 */
[----:B------:R-:W-:Y:S01]  /*1b070*/  FMUL.FTZ R51, R68, R151 ;  /* 0x0000009744337220 */ /* 0x000fe20000410000 */
[----:B------:R-:W1:Y:S01]  /*1b080*/  MUFU.EX2 R0, R0 ;  /* 0x0000000000007308 */ /* 0x000e620000000800 */
[----:B------:R-:W-:Y:S01]  /*1b090*/  MOV R151, R118 ;  /* 0x0000007600977202 */ /* 0x000fe20000000f00 */
[----:B------:R-:W-:Y:S01]  /*1b0a0*/  IMAD.MOV.U32 R118, RZ, RZ, R103 ;  /* 0x000000ffff767224 */ /* 0x000fe200078e0067 */
[-C--:B---3--:R-:W-:Y:S01]  /*1b0b0*/  HMMA.16816.F32 R4, R76, R20.reuse, R4 ;  /* 0x000000144c04723c */ /* 0x088fe20000001804 */
[----:B--2---:R-:W-:Y:S02]  /*1b0c0*/  FMUL.FTZ R32, R69, R132 ;  /* 0x0000008445207220 */ /* 0x004fe40000410000 */
[C---:B-1----:R-:W-:Y:S01]  /*1b0d0*/  FMUL.FTZ R11, R0.reuse, R111 ;  /* 0x0000006f000b7220 */ /* 0x042fe20000410000 */
[----:B------:R-:W-:Y:S01]  /*1b0e0*/  MOV R111, R85 ;  /* 0x00000055006f7202 */ /* 0x000fe20000000f00 */
[C---:B------:R-:W-:Y:S02]  /*1b0f0*/  FMUL.FTZ R10, R0.reuse, R110 ;  /* 0x0000006e000a7220 */ /* 0x040fe40000410000 */
[C---:B------:R-:W-:Y:S02]  /*1b100*/  FMUL.FTZ R15, R0.reuse, R115 ;  /* 0x00000073000f7220 */ /* 0x040fe40000410000 */
[----:B------:R-:W-:Y:S02]  /*1b110*/  IMAD.MOV.U32 R115, RZ, RZ, R84 ;  /* 0x000000ffff737224 */ /* 0x000fe400078e0054 */
[----:B------:R-:W1:Y:S01]  /*1b120*/  LDSM.16.MT88.4 R84, [R209+0x900] ;  /* 0x00090000d154783b */ /* 0x000e620000004200 */
        /* <DEDUP_REMOVED lines=11> */
[----:B------:R-:W-:Y:S03]  /*1b1e0*/  FMUL.FTZ R31, R0, R131 ;  /* 0x00000083001f7220 */ /* 0x000fe60000410000 */
[----:B------:R-:W-:Y:S01]  /*1b1f0*/  IMAD.MOV.U32 R130, RZ, RZ, R35 ;  /* 0x000000ffff827224 */ /* 0x000fe200078e0023 */
[----:B------:R-:W-:Y:S01]  /*1b200*/  MOV R131, R34 ;  /* 0x0000002200837202 */ /* 0x000fe20000000f00 */
[C---:B------:R-:W-:Y:S01]  /*1b210*/  FMUL.FTZ R34, R68.reuse, R134 ;  /* 0x0000008644227220 */ /* 0x040fe20000410000 */
[----:B------:R3:W-:Y:S01]  /*1b220*/  MUFU.EX2 R121, R48 ;  /* 0x0000003000797308 */ /* 0x0007e20000000800 */
[C---:B------:R-:W-:Y:S04]  /*1b230*/  FMUL.FTZ R22, R68.reuse, R122 ;  /* 0x0000007a44167220 */ /* 0x040fe80000410000 */
[C---:B------:R-:W-:Y:S02]  /*1b240*/  FMUL.FTZ R23, R68.reuse, R123 ;  /* 0x0000007b44177220 */ /* 0x040fe40000410000 */
[----:B------:R-:W-:Y:S02]  /*1b250*/  FMUL.FTZ R35, R68, R135 ;  /* 0x0000008744237220 */ /* 0x000fe40000410000 */
[C---:B------:R-:W-:Y:S01]  /*1b260*/  FMUL.FTZ R42, R0.reuse, R142 ;  /* 0x0000008e002a7220 */ /* 0x040fe20000410000 */
[----:B------:R4:W-:Y:S01]  /*1b270*/  MUFU.EX2 R123, R44 ;  /* 0x0000002c007b7308 */ /* 0x0009e20000000800 */
[C---:B------:R-:W-:Y:S01]  /*1b280*/  FMUL.FTZ R43, R0.reuse, R143 ;  /* 0x0000008f002b7220 */ /* 0x040fe20000410000 */
[----:B------:R-:W-:Y:S01]  /*1b290*/  LDSM.16.MT88.4 R132, [R212+0x2900] ;  /* 0x00290000d484783b */ /* 0x000fe20000004200 */
[C---:B--2---:R-:W-:Y:S02]  /*1b2a0*/  FMUL.FTZ R20, R69.reuse, R120 ;  /* 0x0000007845147220 */ /* 0x044fe40000410000 */
[C---:B------:R-:W-:Y:S02]  /*1b2b0*/  FMUL.FTZ R46, R0.reuse, R146 ;  /* 0x00000092002e7220 */ /* 0x040fe40000410000 */
[C---:B------:R-:W-:Y:S02]  /*1b2c0*/  FMUL.FTZ R59, R0.reuse, R159 ;  /* 0x0000009f003b7220 */ /* 0x040fe40000410000 */
[----:B------:R-:W-:Y:S01]  /*1b2d0*/  FMUL.FTZ R63, R0, R163 ;  /* 0x000000a3003f7220 */ /* 0x000fe20000410000 */
[-C--:B------:R-:W-:Y:S01]  /*1b2e0*/  HMMA.16816.F32 R20, R76, R36.reuse, R20 ;  /* 0x000000244c14723c */ /* 0x080fe20000001814 */
[----:B------:R-:W-:Y:S01]  /*1b2f0*/  MOV R163, R100 ;  /* 0x0000006400a37202 */ /* 0x000fe20000000f00 */
[----:B---3--:R-:W-:Y:S02]  /*1b300*/  FMUL.FTZ R48, R69, R148 ;  /* 0x0000009445307220 */ /* 0x008fe40000410000 */
[----:B------:R-:W-:Y:S01]  /*1b310*/  IMAD.MOV.U32 R148, RZ, RZ, R119 ;  /* 0x000000ffff947224 */ /* 0x000fe200078e0077 */
[----:B------:R-:W-:Y:S03]  /*1b320*/  MOV R119, R102 ;  /* 0x0000006600777202 */ /* 0x000fe60000000f00 */
[C---:B------:R-:W-:Y:S01]  /*1b330*/  HMMA.16816.F32 R24, R64.reuse, R36, R24 ;  /* 0x000000244018723c */ /* 0x040fe20000001818 */
[----:B----4-:R-:W-:Y:S07]  /*1b340*/  FMUL.FTZ R44, R2, R144 ;  /* 0x00000090022c7220 */ /* 0x010fee0000410000 */
        /* <DEDUP_REMOVED lines=11> */
[C---:B--2---:R-:W-:Y:S09]  /*1b400*/  FMUL.FTZ R36, R69.reuse, R136 ;  /* 0x0000008845247220 */ /* 0x044ff20000410000 */
        /* <DEDUP_REMOVED lines=26> */
[--C-:B--2---:R-:W-:Y:S06]  /*1b5b0*/  FFMA.FTZ R80, R90, c[0x0][0x2d0], -R74.reuse ;  /* 0x0000b4005a507a23 */ /* 0x104fec000001084a */
[----:B------:R-:W-:Y:S01]  /*1b5c0*/  F2FP.PACK_AB R76, R150, R109 ;  /* 0x0000006d964c723e */ /* 0x000fe200000000ff */
[----:B------:R-:W2:Y:S01]  /*1b5d0*/  LDSM.16.MT88.4 R88, [R212+0x900] ;  /* 0x00090000d458783b */ /* 0x000ea20000004200 */
[----:B------:R-:W-:Y:S01]  /*1b5e0*/  F2FP.PACK_AB R77, R149, R112 ;  /* 0x00000070954d723e */ /* 0x000fe200000000ff */
[----:B------:R4:W-:Y:S02]  /*1b5f0*/  MUFU.EX2 R104, R80 ;  /* 0x0000005000687308 */ /* 0x0009e40000000800 */
[----:B------:R-:W-:Y:S02]  /*1b600*/  F2FP.PACK_AB R78, R114, R131 ;  /* 0x00000083724e723e */ /* 0x000fe400000000ff */
[----:B------:R-:W-:Y:S02]  /*1b610*/  F2FP.PACK_AB R79, R113, R130 ;  /* 0x00000082714f723e */ /* 0x000fe400000000ff */
[----:B------:R-:W-:Y:S02]  /*1b620*/  F2FP.PACK_AB R82, R123, R128 ;  /* 0x000000807b52723e */ /* 0x000fe400000000ff */
[----:B---3--:R-:W-:Y:S03]  /*1b630*/  F2FP.PACK_AB R83, R141, R136 ;  /* 0x000000888d53723e */ /* 0x008fe600000000ff */
[-C--:B-1----:R-:W-:Y:S01]  /*1b640*/  HMMA.16816.F32 R4, R76, R84.reuse, R4 ;  /* 0x000000544c04723c */ /* 0x082fe20000001804 */
[--C-:B----4-:R-:W-:Y:S02]  /*1b650*/  FFMA.FTZ R80, R94, c[0x0][0x2d0], -R75.reuse ;  /* 0x0000b4005e507a23 */ /* 0x110fe4000001084b */
[----:B------:R-:W1:Y:S02]  /*1b660*/  LDSM.16.MT88.4 R92, [R210+0x900] ;  /* 0x00090000d25c783b */ /* 0x000e640000004200 */
[----:B------:R3:W-:Y:S02]  /*1b670*/  MUFU.EX2 R120, R80 ;  /* 0x0000005000787308 */ /* 0x0007e40000000800 */
[----:B---3--:R-:W-:Y:S07]  /*1b680*/  F2FP.PACK_AB R80, R129, R124 ;  /* 0x0000007c8150723e */ /* 0x008fee00000000ff */
[C---:B------:R-:W-:Y:S07]  /*1b690*/  HMMA.16816.F32 R8, R80.reuse, R84, R8 ;  /* 0x000000545008723c */ /* 0x040fee0000001808 */
[--C-:B------:R-:W-:Y:S01]  /*1b6a0*/  FFMA.FTZ R84, R174, c[0x0][0x2d0], -R74.reuse ;  /* 0x0000b400ae547a23 */ /* 0x100fe2000001084a */
[-C--:B------:R-:W-:Y:S03]  /*1b6b0*/  HMMA.16816.F32 R12, R80, R86.reuse, R12 ;  /* 0x00000056500c723c */ /* 0x080fe6000000180c */
[----:B------:R3:W-:Y:S05]  /*1b6c0*/  MUFU.EX2 R110, R84 ;  /* 0x00000054006e7308 */ /* 0x0007ea0000000800 */
[C---:B------:R-:W-:Y:S08]  /*1b6d0*/  HMMA.16816.F32 R16, R76.reuse, R86, R16 ;  /* 0x000000564c10723c */ /* 0x040ff00000001810 */
[-C--:B--2---:R-:W-:Y:S08]  /*1b6e0*/  HMMA.16816.F32 R20, R76, R88.reuse, R20 ;  /* 0x000000584c14723c */ /* 0x084ff00000001814 */
[C---:B------:R-:W-:Y:S01]  /*1b6f0*/  HMMA.16816.F32 R24, R80.reuse, R88, R24 ;  /* 0x000000585018723c */ /* 0x040fe20000001818 */
[----:B---3--:R-:W-:Y:S06]  /*1b700*/  FFMA.FTZ R84, R177, c[0x0][0x2d0], -R74 ;  /* 0x0000b400b1547a23 */ /* 0x008fec000001084a */
[--C-:B------:R-:W-:Y:S01]  /*1b710*/  FFMA.FTZ R88, R168, c[0x0][0x2d0], -R96.reuse ;  /* 0x0000b400a8587a23 */ /* 0x100fe20000010860 */
[-C--:B------:R-:W-:Y:S01]  /*1b720*/  HMMA.16816.F32 R28, R80, R90.reuse, R28 ;  /* 0x0000005a501c723c */ /* 0x080fe2000000181c */
[----:B------:R2:W-:Y:S07]  /*1b730*/  MUFU.EX2 R125, R84 ;  /* 0x00000054007d7308 */ /* 0x0005ee0000000800 */
[C---:B------:R-:W-:Y:S03]  /*1b740*/  HMMA.16816.F32 R32, R76.reuse, R90, R32 ;  /* 0x0000005a4c20723c */ /* 0x040fe60000001820 */
[----:B------:R3:W-:Y:S05]  /*1b750*/  MUFU.EX2 R139, R88 ;  /* 0x00000058008b7308 */ /* 0x0007ea0000000800 */
[-C--:B-1----:R-:W-:Y:S08]  /*1b760*/  HMMA.16816.F32 R36, R76, R92.reuse, R36 ;  /* 0x0000005c4c24723c */ /* 0x082ff00000001824 */
[C---:B------:R-:W-:Y:S01]  /*1b770*/  HMMA.16816.F32 R40, R80.reuse, R92, R40 ;  /* 0x0000005c5028723c */ /* 0x040fe20000001828 */
[----:B--2---:R-:W-:Y:S04]  /*1b780*/  FFMA.FTZ R84, R169, c[0x0][0x2d0], -R75 ;  /* 0x0000b400a9547a23 */ /* 0x004fe8000001084b */
        /* <DEDUP_REMOVED lines=64> */
[----:B--2---:R-:W-:Y:S03]  /*1bb90*/  FFMA.FTZ R84, R185, c[0x0][0x2d0], -R96 ;  /* 0x0000b400b9547a23 */ /* 0x004fe60000010860 */
[----:B------:R2:W-:Y:S01]  /*1bba0*/  MUFU.EX2 R152, R92 ;  /* 0x0000005c00987308 */ /* 0x0005e20000000800 */
[C---:B------:R-:W-:Y:S09]  /*1bbb0*/  HMMA.16816.F32 R48, R76.reuse, R94, R48 ;  /* 0x0000005e4c30723c */ /* 0x040ff20000001830 */
[----:B------:R3:W-:Y:S03]  /*1bbc0*/  MUFU.EX2 R188, R84 ;  /* 0x0000005400bc7308 */ /* 0x0007e60000000800 */
[----:B-1----:R-:W-:Y:S07]  /*1bbd0*/  FFMA.FTZ R88, R190, c[0x0][0x2d0], -R75 ;  /* 0x0000b400be587a23 */ /* 0x002fee000001084b */
[----:B------:R1:W-:Y:S01]  /*1bbe0*/  MUFU.EX2 R190, R88 ;  /* 0x0000005800be7308 */ /* 0x0003e20000000800 */
[----:B--2---:R-:W-:Y:S02]  /*1bbf0*/  FFMA.FTZ R92, R191, c[0x0][0x2d0], -R97 ;  /* 0x0000b400bf5c7a23 */ /* 0x004fe40000010861 */
[----:B------:R-:W-:Y:S07]  /*1bc00*/  IMAD.MOV.U32 R191, RZ, RZ, R108 ;  /* 0x000000ffffbf7224 */ /* 0x000fee00078e006c */
[----:B------:R2:W-:Y:S01]  /*1bc10*/  MUFU.EX2 R103, R92 ;  /* 0x0000005c00677308 */ /* 0x0005e20000000800 */
[----:B---3--:R-:W-:Y:S09]  /*1bc20*/  FFMA.FTZ R84, R187, c[0x0][0x2d0], -R96 ;  /* 0x0000b400bb547a23 */ /* 0x008ff20000010860 */
[----:B------:R3:W-:Y:S01]  /*1bc30*/  MUFU.EX2 R185, R84 ;  /* 0x0000005400b97308 */ /* 0x0007e20000000800 */
[----:B-1----:R-:W1:Y:S01]  /*1bc40*/  LDSM.16.MT88.4 R88, [R211+0x1100] ;  /* 0x00110000d358783b */ /* 0x002e620000004200 */
[----:B--2---:R-:W-:Y:S02]  /*1bc50*/  FFMA.FTZ R92, R203, c[0x0][0x2d0], -R75 ;  /* 0x0000b400cb5c7a23 */ /* 0x004fe4000001084b */
[----:B------:R-:W-:Y:S06]  /*1bc60*/  IMAD.MOV.U32 R203, RZ, RZ, R106 ;  /* 0x000000ffffcb7224 */ /* 0x000fec00078e006a */
[----:B------:R2:W-:Y:S01]  /*1bc70*/  MUFU.EX2 R181, R92 ;  /* 0x0000005c00b57308 */ /* 0x0005e20000000800 */
[----:B---3--:R-:W-:Y:S01]  /*1bc80*/  FFMA.FTZ R84, R189, c[0x0][0x2d0], -R96 ;  /* 0x0000b400bd547a23 */ /* 0x008fe20000010860 */
[----:B------:R-:W-:Y:S01]  /*1bc90*/  MOV R189, R122 ;  /* 0x0000007a00bd7202 */ /* 0x000fe20000000f00 */
[----:B------:R-:W-:Y:S07]  /*1bca0*/  IMAD.MOV.U32 R122, RZ, RZ, R117 ;  /* 0x000000ffff7a7224 */ /* 0x000fee00078e0075 */
[----:B------:R3:W4:Y:S01]  /*1bcb0*/  MUFU.EX2 R187, R84 ;  /* 0x0000005400bb7308 */ /* 0x0007220000000800 */
[----:B--2---:R-:W-:Y:S01]  /*1bcc0*/  LDSM.16.MT88.4 R92, [R210+0x1900] ;  /* 0x00190000d25c783b */ /* 0x004fe20000004200 */
[-C--:B-1----:R-:W-:Y:S08]  /*1bcd0*/  HMMA.16816.F32 R52, R76, R88.reuse, R52 ;  /* 0x000000584c34723c */ /* 0x082ff00000001834 */
[C---:B------:R-:W-:Y:S01]  /*1bce0*/  HMMA.16816.F32 R56, R80.reuse, R88, R56 ;  /* 0x000000585038723c */ /* 0x040fe20000001838 */
[----:B---3--:R-:W-:Y:S03]  /*1bcf0*/  FFMA.FTZ R84, R198, c[0x0][0x2d0], -R74 ;  /* 0x0000b400c6547a23 */ /* 0x008fe6000001084a */
[----:B------:R-:W-:Y:S01]  /*1bd00*/  IMAD.MOV.U32 R198, RZ, RZ, R112 ;  /* 0x000000ffffc67224 */ /* 0x000fe200078e0070 */
[----:B------:R1:W-:Y:S02]  /*1bd10*/  MUFU.EX2 R183, R84 ;  /* 0x0000005400b77308 */ /* 0x0003e40000000800 */
[--C-:B------:R-:W-:Y:S01]  /*1bd20*/  FFMA.FTZ R88, R178, c[0x0][0x2d0], -R97.reuse ;  /* 0x0000b400b2587a23 */ /* 0x100fe20000010861 */
[-C--:B------:R-:W-:Y:S07]  /*1bd30*/  HMMA.16816.F32 R60, R80, R90.reuse, R60 ;  /* 0x0000005a503c723c */ /* 0x080fee000000183c */
[----:B------:R-:W-:Y:S01]  /*1bd40*/  FFMA.FTZ R80, R228, c[0x0][0x2d0], -R74 ;  /* 0x0000b400e4507a23 */ /* 0x000fe2000001084a */
[----:B------:R-:W-:Y:S01]  /*1bd50*/  HMMA.16816.F32 R64, R76, R90, R64 ;  /* 0x0000005a4c40723c */ /* 0x000fe20000001840 */
[----:B------:R-:W2:Y:S03]  /*1bd60*/  MUFU.EX2 R102, R88 ;  /* 0x0000005800667308 */ /* 0x000ea60000000800 */
[----:B----4-:R-:W-:Y:S01]  /*1bd70*/  F2FP.PACK_AB R82, R187, R185 ;  /* 0x000000b9bb52723e */ /* 0x010fe200000000ff */
[----:B------:R-:W-:Y:S02]  /*1bd80*/  IMAD.MOV.U32 R228, RZ, RZ, R104 ;  /* 0x000000ffffe47224 */ /* 0x000fe400078e0068 */
[----:B------:R-:W-:Y:S02]  /*1bd90*/  F2FP.PACK_AB R76, R252, R189 ;  /* 0x000000bdfc4c723e */ /* 0x000fe400000000ff */
[----:B------:R-:W-:Y:S02]  /*1bda0*/  F2FP.PACK_AB R77, R147, R251 ;  /* 0x000000fb934d723e */ /* 0x000fe400000000ff */
[----:B------:R3:W-:Y:S01]  /*1bdb0*/  MUFU.EX2 R182, R80 ;  /* 0x0000005000b67308 */ /* 0x0007e20000000800 */
[----:B------:R-:W-:Y:S01]  /*1bdc0*/  F2FP.PACK_AB R78, R197, R250 ;  /* 0x000000fac54e723e */ /* 0x000fe200000000ff */
[----:B-1----:R-:W-:Y:S01]  /*1bdd0*/  FFMA.FTZ R84, R184, c[0x0][0x2d0], -R97 ;  /* 0x0000b400b8547a23 */ /* 0x002fe20000010861 */
[----:B------:R-:W-:Y:S01]  /*1bde0*/  F2FP.PACK_AB R79, R190, R195 ;  /* 0x000000c3be4f723e */ /* 0x000fe200000000ff */
[----:B------:R-:W-:Y:S06]  /*1bdf0*/  IMAD.MOV.U32 R184, RZ, RZ, R110 ;  /* 0x000000ffffb87224 */ /* 0x000fec00078e006e */
[----:B------:R1:W4:Y:S01]  /*1be00*/  MUFU.EX2 R153, R84 ;  /* 0x0000005400997308 */ /* 0x0003220000000800 */
[----:B--2---:R-:W-:Y:S01]  /*1be10*/  F2FP.PACK_AB R83, R102, R103 ;  /* 0x000000676653723e */ /* 0x004fe200000000ff */
[----:B------:R-:W-:Y:S01]  /*1be20*/  LDSM.16.MT88.4 R88, [R212+0x1900] ;  /* 0x00190000d458783b */ /* 0x000fe20000004200 */
[----:B---3--:R-:W-:Y:S01]  /*1be30*/  FFMA.FTZ R80, R199, c[0x0][0x2d0], -R75 ;  /* 0x0000b400c7507a23 */ /* 0x008fe2000001084b */
[----:B------:R-:W-:Y:S06]  /*1be40*/  MOV R199, R105 ;  /* 0x0000006900c77202 */ /* 0x000fec0000000f00 */
[----:B------:R2:W-:Y:S01]  /*1be50*/  MUFU.EX2 R159, R80 ;  /* 0x00000050009f7308 */ /* 0x0005e20000000800 */
[----:B-1----:R-:W1:Y:S01]  /*1be60*/  LDSM.16.MT88.4 R84, [R209+0x1900] ;  /* 0x00190000d154783b */ /* 0x002e620000004200 */
[----:B----4-:R-:W-:Y:S02]  /*1be70*/  F2FP.PACK_AB R81, R152, R153 ;  /* 0x000000999851723e */ /* 0x010fe400000000ff */
[----:B--2---:R-:W-:Y:S01]  /*1be80*/  F2FP.PACK_AB R80, R188, R146 ;  /* 0x00000092bc50723e */ /* 0x004fe200000000ff */
        /* <DEDUP_REMOVED lines=17> */
[-C--:B------:R-:W-:Y:S08]  /*1bfa0*/  HMMA.16816.F32 R36, R76, R92.reuse, R36 ;  /* 0x0000005c4c24723c */ /* 0x080ff00000001824 */
[C---:B------:R-:W-:Y:S01]  /*1bfb0*/  HMMA.16816.F32 R40, R80.reuse, R92, R40 ;  /* 0x0000005c5028723c */ /* 0x040fe20000001828 */
[----:B-1----:R-:W-:Y:S03]  /*1bfc0*/  FFMA.FTZ R84, R233, c[0x0][0x2d0], -R75 ;  /* 0x0000b400e9547a23 */ /* 0x002fe6000001084b */
[----:B------:R-:W-:Y:S01]  /*1bfd0*/  MOV R233, R115 ;  /* 0x0000007300e97202 */ /* 0x000fe20000000f00 */
[----:B------:R1:W-:Y:S02]  /*1bfe0*/  MUFU.EX2 R157, R84 ;  /* 0x00000054009d7308 */ /* 0x0003e40000000800 */
[----:B------:R-:W-:Y:S01]  /*1bff0*/  FFMA.FTZ R92, R194, c[0x0][0x2d0], -R97 ;  /* 0x0000b400c25c7a23 */ /* 0x000fe20000010861 */
[-C--:B------:R-:W-:Y:S01]  /*1c000*/  HMMA.16816.F32 R44, R80, R94.reuse, R44 ;  /* 0x0000005e502c723c */ /* 0x080fe2000000182c */
[----:B--2---:R-:W-:Y:S02]  /*1c010*/  FFMA.FTZ R88, R230, c[0x0][0x2d0], -R96 ;  /* 0x0000b400e6587a23 */ /* 0x004fe40000010860 */
        /* <DEDUP_REMOVED lines=71> */
[----:B---3--:R-:W-:Y:S04]  /*1c490*/  FFMA.FTZ R74, R240, c[0x0][0x2d0], -R96 ;  /* 0x0000b400f04a7a23 */ /* 0x008fe80000010860 */
        /* <DEDUP_REMOVED lines=163> */
.L_x_299:
        /* <DEDUP_REMOVED lines=30> */
[----:B------:R-:W-:-:S05]  /*1d0b0*/  FSETP.NE.FTZ.AND P1, PT, R7, RZ, PT ;  /* 0x000000ff0700720b */ /* 0x000fca0003f35000 */
        /* <DEDUP_REMOVED lines=90> */
.L_x_237:
        /* <DEDUP_REMOVED lines=68> */
[----:B------:R-:W-:-:S02]  /*1daa0*/  F2FP.PACK_AB R8, R167, R166 ;  /* 0x000000a6a708723e */ /* 0x000fc400000000ff */
        /* <DEDUP_REMOVED lines=66> */
.L_x_319:
        /* <DEDUP_REMOVED lines=14> */
[----:B------:R-:W-:Y:S01]  /*1dfb0*/  LOP3.LUT P1, RZ, R5, 0x3, RZ, 0xc0, !PT ;  /* 0x0000000305ff7812 */ /* 0x000fe2000782c0ff */
[----:B------:R-:W-:Y:S01]  /*1dfc0*/  IMAD R3, R2, 0x8, R0 ;  /* 0x0000000802037824 */ /* 0x000fe200078e0200 */
[----:B------:R-:W-:Y:S01]  /*1dfd0*/  SHF.R.S32.HI R0, RZ, 0x1f, R34 ;  /* 0x0000001fff007819 */ /* 0x000fe20000011422 */
[----:B------:R-:W-:Y:S01]  /*1dfe0*/  UMOV UR18, UR6 ;  /* 0x0000000600127c82 */ /* 0x000fe20008000000 */
[----:B------:R-:W-:Y:S01]  /*1dff0*/  SHF.R.S32.HI R2, RZ, 0x1f, R5 ;  /* 0x0000001fff027819 */ /* 0x000fe20000011405 */
[----:B------:R-:W-:Y:S01]  /*1e000*/  UMOV UR19, UR7 ;  /* 0x0000000700137c82 */ /* 0x000fe20008000000 */
[----:B------:R-:W-:Y:S01]  /*1e010*/  LEA.HI R0, R0, R34, RZ, 0x2 ;  /* 0x0000002200007211 */ /* 0x000fe200078f10ff */
[----:B------:R-:W-:Y:S01]  /*1e020*/  UIMAD.WIDE.U32 UR18, UR11, UR4, UR18 ;  /* 0x000000040b1272a5 */ /* 0x000fe2000f8e0012 */
[----:B------:R-:W-:Y:S01]  /*1e030*/  LEA.HI R2, R2, R5, RZ, 0x2 ;  /* 0x0000000502027211 */ /* 0x000fe200078f10ff */
[----:B------:R-:W-:Y:S01]  /*1e040*/  UIMAD UR12, UR11, UR5, UR12 ;  /* 0x000000050b0c72a4 */ /* 0x000fe2000f8e020c */
[----:B------:R-:W-:Y:S01]  /*1e050*/  LOP3.LUT R0, R0, 0xffffffc, RZ, 0xc0, !PT ;  /* 0x0ffffffc00007812 */ /* 0x000fe200078ec0ff */
[----:B------:R-:W-:Y:S01]  /*1e060*/  USHF.R.S32.HI UR9, URZ, 0x1f, UR16 ;  /* 0x0000001f3f097899 */ /* 0x000fe20008011410 */
[----:B------:R-:W-:Y:S01]  /*1e070*/  SHF.R.S32.HI R2, RZ, 0x2, R2 ;  /* 0x00000002ff027819 */ /* 0x000fe20000011402 */
[----:B------:R-:W-:Y:S01]  /*1e080*/  ULDC.64 UR4, c[0x0][0x3a0] ;  /* 0x0000e80000047ab9 */ /* 0x000fe20000000a00 */
[----:B------:R-:W-:Y:S01]  /*1e090*/  LEA.HI R21, R41, R40, RZ, 0x6 ;  /* 0x0000002829157211 */ /* 0x000fe200078f30ff */
[----:B------:R-:W-:Y:S01]  /*1e0a0*/  IMAD.IADD R0, R34, 0x1, -R0 ;  /* 0x0000000122007824 */ /* 0x000fe200078e0a00 */
[----:B------:R-:W-:-:S02]  /*1e0b0*/  UIMAD UR14, UR7, UR4, URZ ;  /* 0x00000004070e72a4 */ /* 0x000fc4000f8e023f */
[----:B------:R-:W-:Y:S01]  /*1e0c0*/  USEL UR9, UR9, URZ, !UP1 ;  /* 0x0000003f09097287 */ /* 0x000fe2000c800000 */
        /* <DEDUP_REMOVED lines=10> */
[----:B------:R-:W-:Y:S01]  /*1e170*/  UIMAD UR15, UR9, UR6, URZ ;  /* 0x00000006090f72a4 */ /* 0x000fe2000f8e023f */
[----:B------:R-:W-:Y:S01]  /*1e180*/  @P0 IMAD.HI.U32 R4, R3, c[0x0][0x4ec], RZ ;  /* 0x00013b0003040a27 */ /* 0x000fe200078e00ff */
[----:B------:R-:W-:-:S02]  /*1e190*/  ULDC.64 UR4, c[0x0][0x3e8] ;  /* 0x0000fa0000047ab9 */ /* 0x000fc40000000a00 */
[----:B------:R-:W-:Y:S01]  /*1e1a0*/  UIADD3 UR19, UR19, UR12, URZ ;  /* 0x0000000c13137290 */ /* 0x000fe2000fffe03f */
[----:B------:R-:W-:Y:S01]  /*1e1b0*/  IMAD R10, R22, 0x80, R6 ;  /* 0x00000080160a7824 */ /* 0x000fe200078e0206 */
[----:B------:R-:W-:Y:S01]  /*1e1c0*/  UIMAD UR7, UR10, UR7, UR15 ;  /* 0x000000070a0772a4 */ /* 0x000fe2000f8e020f */
[--C-:B------:R-:W-:Y:S01]  /*1e1d0*/  IMAD.MOV.U32 R2, RZ, RZ, R3.reuse ;  /* 0x000000ffff027224 */ /* 0x100fe200078e0003 */
        /* <DEDUP_REMOVED lines=33> */
[----:B------:R-:W-:-:S02]  /*1e3f0*/  ISETP.GE.AND P6, PT, R0, c[0x0][0x3c8], PT ;  /* 0x0000f20000007a0c */ /* 0x000fc40003fc6270 */
[----:B------:R-:W-:Y:S01]  /*1e400*/  SHF.R.S32.HI R53, RZ, 0x1f, R0 ;  /* 0x0000001fff357819 */ /* 0x000fe20000011400 */
[----:B------:R-:W-:Y:S02]  /*1e410*/  IMAD R8, R6, c[0x0][0x48c], R8 ;  /* 0x0001230006087a24 */ /* 0x000fe400078e0208 */
[----:B------:R-:W-:Y:S02]  /*1e420*/  IMAD.U32 R3, RZ, RZ, UR15 ;  /* 0x0000000fff037e24 */ /* 0x000fe4000f8e00ff */
[----:B------:R-:W-:Y:S01]  /*1e430*/  IMAD R6, R9, c[0x0][0x3e0], RZ ;  /* 0x0000f80009067a24 */ /* 0x000fe200078e02ff */
[----:B------:R-:W-:Y:S01]  /*1e440*/  LEA R9, P0, R4, c[0x0][0x450], 0x2 ;  /* 0x0001140004097a11 */ /* 0x000fe200078010ff */
[----:B------:R-:W-:Y:S02]  /*1e450*/  IMAD.U32 R2, RZ, RZ, UR14 ;  /* 0x0000000eff027e24 */ /* 0x000fe4000f8e00ff */
[----:B------:R-:W-:Y:S02]  /*1e460*/  IMAD.U32 R3, RZ, RZ, UR5 ;  /* 0x00000005ff037e24 */ /* 0x000fe4000f8e00ff */
[----:B------:R-:W-:Y:S01]  /*1e470*/  IMAD.IADD R8, R5, 0x1, R8 ;  /* 0x0000000105087824 */ /* 0x000fe200078e0208 */
[----:B------:R-:W-:Y:S01]  /*1e480*/  SHFL.IDX PT, R16, R9, RZ, 0x1c1f ;  /* 0x001c1fff09107589 */ /* 0x000fe200000e0000 */
[----:B------:R-:W-:-:S02]  /*1e490*/  IMAD R5, R7, c[0x0][0x3e4], R6 ;  /* 0x0000f90007057a24 */ /* 0x000fc400078e0206 */
[----:B------:R-:W-:Y:S01]  /*1e4a0*/  IMAD.WIDE.U32 R6, R7, c[0x0][0x3e0], R2 ;  /* 0x0000f80007067a25 */ /* 0x000fe200078e0002 */
[----:B------:R-:W-:Y:S01]  /*1e4b0*/  LEA.HI.X R3, R4, c[0x0][0x454], R8, 0x2, P0 ;  /* 0x0001150004037a11 */ /* 0x000fe200000f1408 */
[----:B------:R-:W-:Y:S02]  /*1e4c0*/  SHFL.IDX PT, R14, R9, 0x1, 0x1c1f ;  /* 0x003c1f00090e7f89 */ /* 0x000fe400000e0000 */
[----:B------:R-:W-:Y:S02]  /*1e4d0*/  IMAD R18, R18, c[0x0][0x4e8], R10 ;  /* 0x00013a0012127a24 */ /* 0x000fe400078e020a */
[----:B------:R-:W1:Y:S01]  /*1e4e0*/  SHFL.IDX PT, R17, R3, RZ, 0x1c1f ;  /* 0x001c1fff03117589 */ /* 0x000e6200000e0000 */
[----:B-----5:R-:W-:Y:S02]  /*1e4f0*/  IMAD R2, R12, c[0x0][0x4e8], RZ ;  /* 0x00013a000c027a24 */ /* 0x020fe400078e02ff */
[----:B------:R-:W-:Y:S01]  /*1e500*/  IMAD R8, R22, 0x80, R11 ;  /* 0x0000008016087824 */ /* 0x000fe200078e020b */
[----:B------:R-:W2:Y:S01]  /*1e510*/  SHFL.IDX PT, R15, R3, 0x1, 0x1c1f ;  /* 0x003c1f00030f7f89 */ /* 0x000ea200000e0000 */
[----:B------:R-:W-:Y:S01]  /*1e520*/  SHF.R.S32.HI R10, RZ, 0x1f, R18 ;  /* 0x0000001fff0a7819 */ /* 0x000fe20000011412 */
[----:B------:R-:W-:-:S02]  /*1e530*/  IMAD.IADD R5, R7, 0x1, R5 ;  /* 0x0000000107057824 */ /* 0x000fc400078e0205 */
[----:B------:R-:W-:Y:S01]  /*1e540*/  SHFL.IDX PT, R12, R9, 0x2, 0x1c1f ;  /* 0x005c1f00090c7f89 */ /* 0x000fe200000e0000 */
[C---:B------:R-:W-:Y:S01]  /*1e550*/  IADD3 R7, R8.reuse, 0x8, RZ ;  /* 0x0000000808077810 */ /* 0x040fe20007ffe0ff */
[----:B------:R-:W-:Y:S01]  /*1e560*/  IMAD.MOV.U32 R4, RZ, RZ, R6 ;  /* 0x000000ffff047224 */ /* 0x000fe200078e0006 */
[-C--:B------:R-:W-:Y:S01]  /*1e570*/  ISETP.GE.OR P4, PT, R8, R2.reuse, P1 ;  /* 0x000000020800720c */ /* 0x080fe20000f86670 */
[----:B------:R-:W3:Y:S01]  /*1e580*/  SHFL.IDX PT, R13, R3, 0x2, 0x1c1f ;  /* 0x005c1f00030d7f89 */ /* 0x000ee200000e0000 */
[----:B------:R-:W-:Y:S01]  /*1e590*/  IMAD R6, R10, c[0x0][0x3d8], RZ ;  /* 0x0000f6000a067a24 */ /* 0x000fe200078e02ff */
[----:B------:R-:W-:Y:S01]  /*1e5a0*/  ISETP.GE.OR P3, PT, R7, R2, P1 ;  /* 0x000000020700720c */ /* 0x000fe20000f66670 */
[C---:B------:R-:W-:Y:S01]  /*1e5b0*/  IMAD.WIDE.U32 R4, R18.reuse, c[0x0][0x3d8], R4 ;  /* 0x0000f60012047a25 */ /* 0x040fe200078e0004 */
[----:B------:R4:W-:Y:S03]  /*1e5c0*/  SHFL.IDX PT, R11, R3, 0x3, 0x1c1f ;  /* 0x007c1f00030b7f89 */ /* 0x0009e600000e0000 */
[----:B------:R-:W-:Y:S01]  /*1e5d0*/  IMAD R6, R18, c[0x0][0x3dc], R6 ;  /* 0x0000f70012067a24 */ /* 0x000fe200078e0206 */
[----:B------:R-:W3:Y:S01]  /*1e5e0*/  SHFL.IDX PT, R10, R9, 0x3, 0x1c1f ;  /* 0x007c1f00090a7f89 */ /* 0x000ee200000e0000 */
[----:B------:R-:W-:-:S02]  /*1e5f0*/  IMAD.SHL.U32 R7, R21, 0x8, RZ ;  /* 0x0000000815077824 */ /* 0x000fc400078e00ff */
[----:B------:R-:W-:Y:S01]  /*1e600*/  IMAD.IADD R6, R5, 0x1, R6 ;  /* 0x0000000105067824 */ /* 0x000fe200078e0206 */
[----:B------:R-:W-:Y:S01]  /*1e610*/  LEA R5, P0, R4, c[0x0][0x380], 0x1 ;  /* 0x0000e00004057a11 */ /* 0x000fe200078008ff */
[----:B-1----:R-:W-:Y:S01]  /*1e620*/  @!P4 ST.E [R16.64], R36 ;  /* 0x000000241000c985 */ /* 0x002fe2000c101932 */
[----:B------:R-:W-:Y:S02]  /*1e630*/  LOP3.LUT R7, R20, 0x7ffffe00, R7, 0xf8, !PT ;  /* 0x7ffffe0014077812 */ /* 0x000fe400078ef807 */
[----:B------:R-:W-:Y:S01]  /*1e640*/  LEA.HI.X R4, R4, c[0x0][0x384], R6, 0x1, P0 ;  /* 0x0000e10004047a11 */ /* 0x000fe200000f0c06 */
[----:B--2---:R-:W-:Y:S02]  /*1e650*/  @!P3 ST.E [R14.64], R37 ;  /* 0x000000250e00b985 */ /* 0x004fe4000c101932 */
[----:B------:R-:W-:Y:S02]  /*1e660*/  IMAD.SHL.U32 R6, R7, 0x2, RZ ;  /* 0x0000000207067824 */ /* 0x000fe400078e00ff */
[----:B------:R-:W-:Y:S04]  /*1e670*/  SHFL.IDX PT, R9, R4, RZ, 0x181f ;  /* 0x00181fff04097589 */ /* 0x000fe800000e0000 */
[----:B------:R-:W-:Y:S01]  /*1e680*/  SHFL.IDX PT, R14, R5, 0x2, 0x181f ;  /* 0x00581f00050e7f89 */ /* 0x000fe200000e0000 */
[----:B----4-:R-:W-:-:S02]  /*1e690*/  IADD3 R3, R8, 0x40, RZ ;  /* 0x0000004008037810 */ /* 0x010fc40007ffe0ff */
[----:B------:R-:W-:Y:S01]  /*1e6a0*/  IADD3 R8, R8, 0x48, RZ ;  /* 0x0000004808087810 */ /* 0x000fe20007ffe0ff */
[----:B------:R-:W-:Y:S01]  /*1e6b0*/  SHFL.IDX PT, R15, R5, 0x3, 0x181f ;  /* 0x00781f00050f7f89 */ /* 0x000fe200000e0000 */
        /* <DEDUP_REMOVED lines=67> */
.L_x_318:
        /* <DEDUP_REMOVED lines=31> */
.L_x_320:
[----:B-1----:R-:W1:Y:S01]  /*1ece0*/  S2R R7, SR_TID.X ;  /* 0x0000000000077919 */ /* 0x002e620000002100 */
[----:B------:R-:W-:Y:S01]  /*1ecf0*/  USHF.R.S32.HI UR6, URZ, 0x1f, UR16 ;  /* 0x0000001f3f067899 */ /* 0x000fe20008011410 */
[----:B------:R-:W-:Y:S01]  /*1ed00*/  BSSY B0, `(.L_x_321) ;  /* 0x0000029000007945 */ /* 0x000fe20003800000 */
[----:B------:R-:W-:-:S02]  /*1ed10*/  USEL UR16, UR16, URZ, !UP1 ;  /* 0x0000003f10107287 */ /* 0x000fc4000c800000 */
[----:B------:R-:W-:Y:S01]  /*1ed20*/  USEL UR6, UR6, URZ, !UP1 ;  /* 0x0000003f06067287 */ /* 0x000fe2000c800000 */
[----:B-1----:R-:W-:-:S13]  /*1ed30*/  ISETP.GT.AND P0, PT, R7, 0x7f, PT ;  /* 0x0000007f0700780c */ /* 0x002fda0003f04270 */
        /* <DEDUP_REMOVED lines=37> */
.L_x_322:
[----:B------:R-:W-:Y:S05]  /*1ef90*/  BSYNC B0 ;  /* 0x0000000000007941 */ /* 0x000fea0003800000 */
.L_x_321:
        /* <DEDUP_REMOVED lines=107> */
.L_x_323:
        /* <DEDUP_REMOVED lines=11> */
.L_x_802:


//--------------------- .text._ZN7cutlass13device_kernelIN5flash19enable_sm80_to_sm89INS1_16FlashAttnFwdSm80INS1_25CollectiveMainloopFwdSm80ILi4ELi1ELb0EN4cute5tupleIJNS5_1CILi128EEENS7_ILi96EEENS7_ILi64EEEEEELi64ENS_6half_tEfNS_4arch4Sm80ELb0ELb1ELb1ELb1ELb1ELb1ELb1ELb0EEENS1_21CollectiveEpilogueFwdINS6_IJS8_SA_S9_EEENS6_IJNS7_ILi1EEESI_SI_EEESC_SE_Li128ELb1ELb1ELb0ELb0EEENS1_19SingleTileSchedulerILb1ELb0ELb1ELi128EEEEEEEEEvNT_6ParamsE --------------------------
	.section	.text._ZN7cutlass13device_kernelIN5flash19enable_sm80_to_sm89INS1_16FlashAttnFwdSm80INS1_25CollectiveMainloopFwdSm80ILi4ELi1ELb0EN4cute5tupleIJNS5_1CILi128EEENS7_ILi96EEENS7_ILi64EEEEEELi64ENS_6half_tEfNS_4arch4Sm80ELb0ELb1ELb1ELb1ELb1ELb1ELb1ELb0EEENS1_21CollectiveEpilogueFwdINS6_IJS8_SA_S9_EEENS6_IJNS7_ILi1EEESI_SI_EEESC_SE_Li128ELb1ELb1ELb0ELb0EEENS1_19SingleTileSchedulerILb1ELb0ELb1ELi128EEEEEEEEEvNT_6ParamsE,"ax",@progbits
	.sectioninfo	@"SHI_REGISTERS=255"
	.align	128
.text._ZN7cutlass13device_kernelIN5flash19enable_sm80_to_sm89INS1_16FlashAttnFwdSm80INS1_25CollectiveMainloopFwdSm80ILi4ELi1ELb0EN4cute5tupleIJNS5_1CILi128EEENS7_ILi96EEENS7_ILi64EEEEEELi64ENS_6half_tEfNS_4arch4Sm80ELb0ELb1ELb1ELb1ELb1ELb1ELb1ELb0EEENS1_21CollectiveEpilogueFwdINS6_IJS8_SA_S9_EEENS6_IJNS7_ILi1EEESI_SI_EEESC_SE_Li128ELb1ELb1ELb0ELb0EEENS1_19SingleTileSchedulerILb1ELb0ELb1ELi128EEEEEEEEEvNT_6ParamsE:
        .type           _ZN7cutlass13device_kernelIN5flash19enable_sm80_to_sm89INS1_16FlashAttnFwdSm80INS1_25CollectiveMainloopFwdSm80ILi4ELi1ELb0EN4cute5tupleIJNS5_1CILi128EEENS7_ILi96EEENS7_ILi64EEEEEELi64ENS_6half_tEfNS_4arch4Sm80ELb0ELb1ELb1ELb1ELb1ELb1ELb1ELb0EEENS1_21CollectiveEpilogueFwdINS6_IJS8_SA_S9_EEENS6_IJNS7_ILi1EEESI_SI_EEESC_SE_Li128ELb1ELb1ELb0ELb0EEENS1_19SingleTileSchedulerILb1ELb0ELb1ELi128EEEEEEEEEvNT_6ParamsE,@function
        .size           _ZN7cutlass13device_kernelIN5flash19enable_sm80_to_sm89INS1_16FlashAttnFwdSm80INS1_25CollectiveMainloopFwdSm80ILi4ELi1ELb0EN4cute5tupleIJNS5_1CILi128EEENS7_ILi96EEENS7_ILi64EEEEEELi64ENS_6half_tEfNS_4arch4Sm80ELb0ELb1ELb1ELb1ELb1ELb1ELb1ELb0EEENS1_21CollectiveEpilogueFwdINS6_IJS8_SA_S9_EEENS6_IJNS7_ILi1EEESI_SI_EEESC_SE_Li128ELb1ELb1ELb0ELb0EEENS1_19SingleTileSchedulerILb1ELb0ELb1ELi128EEEEEEEEEvNT_6ParamsE,(.L_x_803 - _ZN7cutlass13device_kernelIN5flash19enable_sm80_to_sm89INS1_16FlashAttnFwdSm80INS1_25CollectiveMainloopFwdSm80ILi4ELi1ELb0EN4cute5tupleIJNS5_1CILi128EEENS7_ILi96EEENS7_ILi64EEEEEELi64ENS_6half_tEfNS_4arch4Sm80ELb0ELb1ELb1ELb1ELb1ELb1ELb1ELb0EEENS1_21CollectiveEpilogueFwdINS6_IJS8_SA_S9_EEENS6_IJNS7_ILi1EEESI_SI_EEESC_SE_Li128ELb1ELb1ELb0ELb0EEENS1_19SingleTileSchedulerILb1ELb0ELb1ELi128EEEEEEEEEvNT_6ParamsE)
        .other          _ZN7cutlass13device_kernelIN5flash19enable_sm80_to_sm89INS1_16FlashAttnFwdSm80INS1_25CollectiveMainloopFwdSm80ILi4ELi1ELb0EN4cute5tupleIJNS5_1CILi128EEENS7_ILi96EEENS7_ILi64EEEEEELi64ENS_6half_tEfNS_4arch4Sm80ELb0ELb1ELb1ELb1ELb1ELb1ELb1ELb0EEENS1_21CollectiveEpilogueFwdINS6_IJS8_SA_S9_EEENS6_IJNS7_ILi1EEESI_SI_EEESC_SE_Li128ELb1ELb1ELb0ELb0EEENS1_19SingleTileSchedulerILb1ELb0ELb1ELi128EEEEEEEEEvNT_6ParamsE,@"STO_CUDA_ENTRY STV_DEFAULT"
_ZN7cutlass13device_kernelIN5flash19enable_sm80_to_sm89INS1_16FlashAttnFwdSm80INS1_25CollectiveMainloopFwdSm80ILi4ELi1ELb0EN4cute5tupleIJNS5_1CILi128EEENS7_ILi96EEENS7_ILi64EEEEEELi64ENS_6half_tEfNS_4arch4Sm80ELb0ELb1ELb1ELb1ELb1ELb1ELb1ELb0EEENS1_21CollectiveEpilogueFwdINS6_IJS8_SA_S9_EEENS6_IJNS7_ILi1EEESI_SI_EEESC_SE_Li128ELb1ELb1ELb0ELb0EEENS1_19SingleTileSchedulerILb1ELb0ELb1ELi128EEEEEEEEEvNT_6ParamsE:
[----:B------:R-:W-:Y:S02]  /*0000*/  MOV R1, c[0x0][0x28] ;  /* 0x00000a0000017a02 */ /* 0x000fe40000000f00 */
[----:B------:R-:W1:Y:S01]  /*0010*/  S2R R209, SR_TID.X ;  /* 0x0000000000d17919 */ /* 0x000e620000002100 */
[----:B------:R-:W-:Y:S01]  /*0020*/  IMAD.MOV.U32 R11, RZ, RZ, 0x4 ;  /* 0x00000004ff0b7424 */ /* 0x000fe200078e00ff */
[----:B------:R-:W2:Y:S01]  /*0030*/  S2UR UR18, SR_CTAID.X ;  /* 0x00000000001279c3 */ /* 0x000ea20000002500 */
[----:B------:R-:W-:Y:S01]  /*0040*/  ULDC.64 UR26, c[0x0][0x118] ;  /* 0x00004600001a7ab9 */ /* 0x000fe20000000a00 */
[----:B------:R-:W3:Y:S01]  /*0050*/  S2R R4, SR_CTAID.Z ;  /* 0x0000000000047919 */ /* 0x000ee20000002700 */
[----:B------:R-:W-:-:S05]  /*0060*/  IADD3 R1, R1, -0x50, RZ ;  /* 0xffffffb001017810 */ /* 0x000fca0007ffe0ff */
[----:B------:R-:W4:Y:S01]  /*0070*/  S2UR UR22, SR_CTAID.Z ;  /* 0x00000000001679c3 */ /* 0x000f220000002700 */
[----:B-1----:R-:W-:Y:S01]  /*0080*/  SHF.R.U32.HI R0, RZ, 0x5, R209 ;  /* 0x00000005ff007819 */ /* 0x002fe200000116d1 */
[----:B---3--:R-:W-:-:S05]  /*0090*/  IMAD.WIDE R2, R4, R11, c[0x0][0x568] ;  /* 0x00015a0004027625 */ /* 0x008fca00078e020b */
[----:B------:R-:W1:Y:S02]  /*00a0*/  SHFL.IDX PT, R0, R0, RZ, 0x1f ;  /* 0x00001fff00007589 */ /* 0x000e6400000e0000 */
[----:B-1----:R-:W-:-:S13]  /*00b0*/  ISETP.NE.AND P0, PT, R0, RZ, PT ;  /* 0x000000ff0000720c */ /* 0x002fda0003f05270 */
[----:B--2-4-:R-:W-:Y:S05]  /*00c0*/  @!P0 BRA `(.L_x_324) ;  /* 0x0000017000008947 */ /* 0x014fea0003800000 */
[----:B------:R-:W-:-:S04]  /*00d0*/  ISETP.NE.U32.AND P0, PT, RZ, c[0x0][0x568], PT ;  /* 0x00015a00ff007a0c */ /* 0x000fc80003f05070 */
[----:B------:R-:W-:-:S13]  /*00e0*/  ISETP.NE.AND.EX P0, PT, RZ, c[0x0][0x56c], PT, P0 ;  /* 0x00015b00ff007a0c */ /* 0x000fda0003f05300 */
[----:B------:R-:W-:Y:S05]  /*00f0*/  @!P0 BRA `(.L_x_325) ;  /* 0x0000003000008947 */ /* 0x000fea0003800000 */
[----:B------:R-:W2:Y:S02]  /*0100*/  LDG.E R0, [R2.64] ;  /* 0x0000001a02007981 */ /* 0x000ea4000c1e1900 */
[----:B--2---:R1:W2:Y:S02]  /*0110*/  R2UR UR5, R0 ;  /* 0x00000000000573c2 */ /* 0x0042a400000e0000 */
[----:B-12---:R-:W-:Y:S05]  /*0120*/  BRA `(.L_x_326) ;  /* 0x000000b000007947 */ /* 0x006fea0003800000 */
.L_x_325:
[----:B------:R-:W-:-:S04]  /*0130*/  ISETP.NE.U32.AND P0, PT, RZ, c[0x0][0x560], PT ;  /* 0x00015800ff007a0c */ /* 0x000fc80003f05070 */
[----:B------:R-:W-:-:S13]  /*0140*/  ISETP.NE.AND.EX P0, PT, RZ, c[0x0][0x564], PT, P0 ;  /* 0x00015900ff007a0c */ /* 0x000fda0003f05300 */
[----:B------:R-:W-:Y:S05]  /*0150*/  @!P0 BRA `(.L_x_327) ;  /* 0x0000007000008947 */ /* 0x000fea0003800000 */
[----:B------:R-:W-:-:S05]  /*0160*/  IMAD.WIDE R2, R4, R11, c[0x0][0x560] ;  /* 0x0001580004027625 */ /* 0x000fca00078e020b */
[----:B------:R-:W2:Y:S04]  /*0170*/  LDG.E R4, [R2.64] ;  /* 0x0000001a02047981 */ /* 0x000ea8000c1e1900 */
[----:B------:R-:W3:Y:S01]  /*0180*/  LDG.E R0, [R2.64+0x4] ;  /* 0x0000041a02007981 */ /* 0x000ee2000c1e1900 */
[----:B--2---:R-:W1:Y:S08]  /*0190*/  R2UR UR4, R4 ;  /* 0x00000000040473c2 */ /* 0x004e7000000e0000 */
[----:B---3--:R-:W1:Y:S02]  /*01a0*/  R2UR UR5, R0 ;  /* 0x00000000000573c2 */ /* 0x008e6400000e0000 */
[----:B-1----:R-:W-:Y:S01]  /*01b0*/  UIADD3 UR5, -UR4, UR5, URZ ;  /* 0x0000000504057290 */ /* 0x002fe2000fffe13f */
[----:B------:R-:W-:Y:S05]  /*01c0*/  BRA `(.L_x_326) ;  /* 0x0000001000007947 */ /* 0x000fea0003800000 */
.L_x_327:
[----:B------:R-:W-:Y:S02]  /*01d0*/  ULDC UR5, c[0x0][0x54c] ;  /* 0x0001530000057ab9 */ /* 0x000fe40000000800 */
.L_x_326:
[----:B------:R-:W-:Y:S02]  /*01e0*/  ULDC UR4, c[0x0][0x548] ;  /* 0x0001520000047ab9 */ /* 0x000fe40000000800 */
[----:B------:R-:W-:-:S02]  /*01f0*/  USHF.L.U32 UR18, UR18, 0x7, URZ ;  /* 0x0000000712127899 */ /* 0x000fc4000800063f */
[----:B------:R-:W-:-:S04]  /*0200*/  UIMAD UR4, UR5, UR4, URZ ;  /* 0x00000004050472a4 */ /* 0x000fc8000f8e023f */
[----:B------:R-:W-:-:S04]  /*0210*/  UISETP.GE.AND UP0, UPT, UR18, UR4, UPT ;  /* 0x000000041200728c */ /* 0x000fc8000bf06270 */
[----:B------:R-:W-:Y:S01]  /*0220*/  USEL UR22, UR22, 0xffffffff, !UP0 ;  /* 0xffffffff16167887 */ /* 0x000fe2000c000000 */
[----:B------:R-:W-:Y:S05]  /*0230*/  BRA `(.L_x_328) ;  /* 0x0000016000007947 */ /* 0x000fea0003800000 */
.L_x_324:
[----:B------:R-:W-:-:S04]  /*0240*/  ISETP.NE.U32.AND P0, PT, RZ, c[0x0][0x568], PT ;  /* 0x00015a00ff007a0c */ /* 0x000fc80003f05070 */
[----:B------:R-:W-:-:S13]  /*0250*/  ISETP.NE.AND.EX P0, PT, RZ, c[0x0][0x56c], PT, P0 ;  /* 0x00015b00ff007a0c */ /* 0x000fda0003f05300 */
[----:B------:R-:W-:Y:S05]  /*0260*/  @!P0 BRA `(.L_x_329) ;  /* 0x0000003000008947 */ /* 0x000fea0003800000 */
[----:B------:R-:W2:Y:S02]  /*0270*/  LDG.E R0, [R2.64] ;  /* 0x0000001a02007981 */ /* 0x000ea4000c1e1900 */
[----:B--2---:R1:W2:Y:S02]  /*0280*/  R2UR UR5, R0 ;  /* 0x00000000000573c2 */ /* 0x0042a400000e0000 */
[----:B-12---:R-:W-:Y:S05]  /*0290*/  BRA `(.L_x_330) ;  /* 0x000000b000007947 */ /* 0x006fea0003800000 */
.L_x_329:
        /* <DEDUP_REMOVED lines=10> */
.L_x_331:
[----:B------:R-:W-:Y:S02]  /*0340*/  ULDC UR5, c[0x0][0x54c] ;  /* 0x0001530000057ab9 */ /* 0x000fe40000000800 */
.L_x_330:
[----:B------:R-:W-:Y:S02]  /*0350*/  ULDC UR4, c[0x0][0x548] ;  /* 0x0001520000047ab9 */ /* 0x000fe40000000800 */
[----:B------:R-:W-:-:S02]  /*0360*/  USHF.L.U32 UR18, UR18, 0x7, URZ ;  /* 0x0000000712127899 */ /* 0x000fc4000800063f */
[----:B------:R-:W-:-:S04]  /*0370*/  UIMAD UR4, UR5, UR4, URZ ;  /* 0x00000004050472a4 */ /* 0x000fc8000f8e023f */
[----:B------:R-:W-:-:S04]  /*0380*/  UISETP.GE.AND UP0, UPT, UR18, UR4, UPT ;  /* 0x000000041200728c */ /* 0x000fc8000bf06270 */
[----:B------:R-:W-:-:S06]  /*0390*/  USEL UR22, UR22, 0xffffffff, !UP0 ;  /* 0xffffffff16167887 */ /* 0x000fcc000c000000 */
.L_x_328:
[----:B------:R-:W-:-:S13]  /*03a0*/  ISETP.LE.AND P0, PT, RZ, UR22, PT ;  /* 0x00000016ff007c0c */ /* 0x000fda000bf03270 */
[----:B------:R-:W-:Y:S05]  /*03b0*/  @!P0 EXIT ;  /* 0x000000000000894d */ /* 0x000fea0003800000 */
[----:B------:R-:W-:Y:S01]  /*03c0*/  ISETP.NE.U32.AND P0, PT, RZ, c[0x0][0x370], PT ;  /* 0x0000dc00ff007a0c */ /* 0x000fe20003f05070 */
[----:B------:R-:W-:Y:S01]  /*03d0*/  ULDC.64 UR4, c[0x0][0x358] ;  /* 0x0000d60000047ab9 */ /* 0x000fe20000000a00 */
[----:B------:R-:W-:Y:S01]  /*03e0*/  ISETP.NE.U32.AND P1, PT, RZ, c[0x0][0x360], PT ;  /* 0x0000d800ff007a0c */ /* 0x000fe20003f25070 */
[----:B------:R-:W-:Y:S01]  /*03f0*/  IMAD.U32 R2, RZ, RZ, UR22 ;  /* 0x00000016ff027e24 */ /* 0x000fe2000f8e00ff */
[----:B------:R-:W-:Y:S01]  /*0400*/  ISETP.NE.AND.EX P3, PT, RZ, c[0x0][0x374], PT, P0 ;  /* 0x0000dd00ff007a0c */ /* 0x000fe20003f65300 */
[----:B------:R-:W-:Y:S01]  /*0410*/  IMAD.U32 R0, RZ, RZ, UR22 ;  /* 0x00000016ff007e24 */ /* 0x000fe2000f8e00ff */
[----:B------:R-:W-:Y:S01]  /*0420*/  ISETP.NE.AND.EX P1, PT, RZ, c[0x0][0x364], PT, P1 ;  /* 0x0000d900ff007a0c */ /* 0x000fe20003f25310 */
[----:B------:R-:W-:Y:S01]  /*0430*/  UISETP.NE.U32.AND UP2, UPT, URZ, UR4, UPT ;  /* 0x000000043f00728c */ /* 0x000fe2000bf45070 */
[----:B------:R-:W-:Y:S02]  /*0440*/  ISETP.NE.U32.AND P2, PT, RZ, c[0x0][0x348], PT ;  /* 0x0000d200ff007a0c */ /* 0x000fe40003f45070 */
[----:B------:R-:W-:Y:S01]  /*0450*/  MOV R4, UR22 ;  /* 0x0000001600047c02 */ /* 0x000fe20008000f00 */
[----:B------:R-:W-:Y:S01]  /*0460*/  UISETP.NE.AND.EX UP2, UPT, URZ, UR5, UPT, UP2 ;  /* 0x000000053f00728c */ /* 0x000fe2000bf45320 */
[----:B------:R-:W-:-:S02]  /*0470*/  ISETP.NE.AND.EX P2, PT, RZ, c[0x0][0x34c], PT, P2 ;  /* 0x0000d300ff007a0c */ /* 0x000fc40003f45320 */
[----:B------:R-:W-:Y:S01]  /*0480*/  ISETP.NE.U32.AND P4, PT, RZ, c[0x0][0x350], PT ;  /* 0x0000d400ff007a0c */ /* 0x000fe20003f85070 */
[----:B------:R-:W-:-:S04]  /*0490*/  IMAD.WIDE R4, R11, R4, c[0x0][0x348] ;  /* 0x0000d2000b047625 */ /* 0x000fc800078e0204 */
[----:B------:R-:W-:Y:S01]  /*04a0*/  @P3 IMAD.WIDE R6, R11, R2, c[0x0][0x370] ;  /* 0x0000dc000b063625 */ /* 0x000fe200078e0202 */
[----:B------:R-:W-:-:S03]  /*04b0*/  ISETP.NE.AND.EX P4, PT, RZ, c[0x0][0x354], PT, P4 ;  /* 0x0000d500ff007a0c */ /* 0x000fc60003f85340 */
[----:B------:R-:W-:Y:S01]  /*04c0*/  @P1 IMAD.WIDE R2, R11, R0, c[0x0][0x360] ;  /* 0x0000d8000b021625 */ /* 0x000fe200078e0200 */
[----:B------:R-:W-:Y:S01]  /*04d0*/  PLOP3.LUT P0, PT, PT, PT, UP2, 0x80, 0x0 ;  /* 0x000000000000781c */ /* 0x000fe20003f0f028 */
[----:B------:R1:W2:Y:S04]  /*04e0*/  @P3 LDG.E R9, [R6.64] ;  /* 0x0000001a06093981 */ /* 0x0002a8000c1e1900 */
[----:B------:R3:W4:Y:S01]  /*04f0*/  @P1 LDG.E R0, [R2.64] ;  /* 0x0000001a02001981 */ /* 0x000722000c1e1900 */
[----:B------:R-:W-:Y:S01]  /*0500*/  IMAD.MOV.U32 R28, RZ, RZ, RZ ;  /* 0x000000ffff1c7224 */ /* 0x000fe200078e00ff */
[----:B------:R-:W-:Y:S02]  /*0510*/  MOV R10, RZ ;  /* 0x000000ff000a7202 */ /* 0x000fe40000000f00 */
[----:B------:R-:W4:Y:S01]  /*0520*/  @P2 LDG.E R8, [R4.64] ;  /* 0x0000001a04082981 */ /* 0x000f22000c1e1900 */
[----:B-1----:R-:W-:Y:S01]  /*0530*/  MOV R6, UR22 ;  /* 0x0000001600067c02 */ /* 0x002fe20008000f00 */
[----:B---3--:R-:W-:-:S04]  /*0540*/  IMAD.U32 R2, RZ, RZ, UR22 ;  /* 0x00000016ff027e24 */ /* 0x008fc8000f8e00ff */
[----:B------:R-:W-:-:S04]  /*0550*/  IMAD.WIDE R6, R11, R6, c[0x0][0x358] ;  /* 0x0000d6000b067625 */ /* 0x000fc800078e0206 */
[----:B------:R-:W-:Y:S01]  /*0560*/  IMAD.WIDE R2, R11, R2, c[0x0][0x350] ;  /* 0x0000d4000b027625 */ /* 0x000fe200078e0202 */
[----:B------:R1:W5:Y:S04]  /*0570*/  @P0 LDG.E R10, [R6.64] ;  /* 0x0000001a060a0981 */ /* 0x000368000c1e1900 */
[----:B------:R1:W5:Y:S01]  /*0580*/  @P4 LDG.E R28, [R2.64] ;  /* 0x0000001a021c4981 */ /* 0x000362000c1e1900 */
[----:B------:R-:W3:Y:S01]  /*0590*/  S2UR UR17, SR_CTAID.Y ;  /* 0x00000000001179c3 */ /* 0x000ee20000002600 */
[----:B------:R-:W-:Y:S02]  /*05a0*/  UMOV UR19, URZ ;  /* 0x0000003f00137c82 */ /* 0x000fe40008000000 */
[----:B------:R-:W-:Y:S02]  /*05b0*/  ULDC UR21, c[0x0][0x168] ;  /* 0x00005a0000157ab9 */ /* 0x000fe40000000800 */
[----:B------:R-:W-:-:S02]  /*05c0*/  UMOV UR20, URZ ;  /* 0x0000003f00147c82 */ /* 0x000fc40008000000 */
[----:B------:R-:W-:Y:S02]  /*05d0*/  ULDC UR4, c[0x0][0x2ac] ;  /* 0x0000ab0000047ab9 */ /* 0x000fe40000000800 */
[----:B------:R-:W-:Y:S02]  /*05e0*/  ULDC UR31, c[0x0][0x1d0] ;  /* 0x00007400001f7ab9 */ /* 0x000fe40000000800 */
[----:B------:R-:W-:-:S03]  /*05f0*/  UIMAD UR31, UR4, UR31, URZ ;  /* 0x0000001f041f72a4 */ /* 0x000fc6000f8e023f */
[----:B------:R-:W-:Y:S02]  /*0600*/  ULDC UR4, c[0x0][0x228] ;  /* 0x00008a0000047ab9 */ /* 0x000fe40000000800 */
[----:B---3--:R-:W-:Y:S01]  /*0610*/  USHF.R.S32.HI UR16, URZ, 0x1f, UR17 ;  /* 0x0000001f3f107899 */ /* 0x008fe20008011411 */
[----:B--2---:R1:W2:Y:S08]  /*0620*/  @P3 R2UR UR19, R9 ;  /* 0x00000000091333c2 */ /* 0x0042b000000e0000 */
[----:B----4-:R1:W3:Y:S08]  /*0630*/  @P1 R2UR UR21, R0 ;  /* 0x00000000001513c2 */ /* 0x0102f000000e0000 */
[----:B------:R1:W4:Y:S01]  /*0640*/  @P2 R2UR UR20, R8 ;  /* 0x00000000081423c2 */ /* 0x00032200000e0000 */
[----:B------:R-:W-:Y:S05]  /*0650*/  @P1 BRA `(.L_x_332) ;  /* 0x0000006000001947 */ /* 0x000fea0003800000 */
[----:B------:R-:W-:Y:S05]  /*0660*/  @!P2 BRA `(.L_x_332) ;  /* 0x000000500000a947 */ /* 0x000fea0003800000 */
[----:B-1--4-:R1:W4:Y:S04]  /*0670*/  LDG.E R0, [R4.64] ;  /* 0x0000001a04007981 */ /* 0x012328000c1e1900 */
[----:B-1-3--:R-:W3:Y:S01]  /*0680*/  LDG.E R4, [R4.64+0x4] ;  /* 0x0000041a04047981 */ /* 0x00aee2000c1e1900 */
[----:B----4-:R-:W1:Y:S08]  /*0690*/  R2UR UR21, R0 ;  /* 0x00000000001573c2 */ /* 0x010e7000000e0000 */
[----:B---3--:R-:W1:Y:S02]  /*06a0*/  R2UR UR5, R4 ;  /* 0x00000000040573c2 */ /* 0x008e6400000e0000 */
[----:B-1----:R-:W-:-:S06]  /*06b0*/  UIADD3 UR21, -UR21, UR5, URZ ;  /* 0x0000000515157290 */ /* 0x002fcc000fffe13f */
.L_x_332:
[----:B------:R-:W-:-:S04]  /*06c0*/  ISETP.NE.U32.AND P1, PT, RZ, c[0x0][0x368], PT ;  /* 0x0000da00ff007a0c */ /* 0x000fc80003f25070 */
[----:B------:R-:W-:-:S13]  /*06d0*/  ISETP.NE.AND.EX P1, PT, RZ, c[0x0][0x36c], PT, P1 ;  /* 0x0000db00ff007a0c */ /* 0x000fda0003f25310 */
[----:B------:R-:W-:Y:S05]  /*06e0*/  @!P1 BRA `(.L_x_333) ;  /* 0x0000005000009947 */ /* 0x000fea0003800000 */
[----:B-1----:R-:W-:-:S05]  /*06f0*/  MOV R0, UR22 ;  /* 0x0000001600007c02 */ /* 0x002fca0008000f00 */
[----:B------:R-:W-:-:S05]  /*0700*/  IMAD.WIDE R2, R11, R0, c[0x0][0x368] ;  /* 0x0000da000b027625 */ /* 0x000fca00078e0200 */
[----:B----4-:R-:W4:Y:S02]  /*0710*/  LDG.E R0, [R2.64] ;  /* 0x0000001a02007981 */ /* 0x010f24000c1e1900 */
[----:B----4-:R1:W4:Y:S02]  /*0720*/  R2UR UR31, R0 ;  /* 0x00000000001f73c2 */ /* 0x01032400000e0000 */
[----:B-1--4-:R-:W-:Y:S05]  /*0730*/  BRA `(.L_x_334) ;  /* 0x0000006000007947 */ /* 0x012fea0003800000 */
.L_x_333:
[----:B------:R-:W-:Y:S05]  /*0740*/  @!P4 BRA `(.L_x_334) ;  /* 0x000000500000c947 */ /* 0x000fea0003800000 */
[----:B-1--4-:R1:W4:Y:S04]  /*0750*/  LDG.E R0, [R2.64] ;  /* 0x0000001a02007981 */ /* 0x012328000c1e1900 */
[----:B-1-3--:R-:W3:Y:S01]  /*0760*/  LDG.E R2, [R2.64+0x4] ;  /* 0x0000041a02027981 */ /* 0x00aee2000c1e1900 */
[----:B----4-:R-:W1:Y:S08]  /*0770*/  R2UR UR31, R0 ;  /* 0x00000000001f73c2 */ /* 0x010e7000000e0000 */
[----:B---3--:R-:W1:Y:S02]  /*0780*/  R2UR UR5, R2 ;  /* 0x00000000020573c2 */ /* 0x008e6400000e0000 */
[----:B-1----:R-:W-:-:S06]  /*0790*/  UIADD3 UR31, -UR31, UR5, URZ ;  /* 0x000000051f1f7290 */ /* 0x002fcc000fffe13f */
.L_x_334:
[----:B----4-:R1:W4:Y:S01]  /*07a0*/  @P0 LDG.E R4, [R6.64] ;  /* 0x0000001a06040981 */ /* 0x010322000c1e1900 */
[----:B------:R-:W-:Y:S01]  /*07b0*/  ISETP.NE.U32.AND P1, PT, RZ, c[0x0][0x378], PT ;  /* 0x0000de00ff007a0c */ /* 0x000fe20003f25070 */
[----:B-1----:R-:W-:Y:S01]  /*07c0*/  IMAD.U32 R0, RZ, RZ, UR22 ;  /* 0x00000016ff007e24 */ /* 0x002fe2000f8e00ff */
[----:B------:R-:W-:Y:S01]  /*07d0*/  MOV R133, UR31 ;  /* 0x0000001f00857c02 */ /* 0x000fe20008000f00 */
[----:B------:R-:W-:-:S02]  /*07e0*/  ULDC UR5, c[0x0][0x2c4] ;  /* 0x0000b10000057ab9 */ /* 0x000fc40000000800 */
[----:B------:R-:W-:Y:S01]  /*07f0*/  ULDC.64 UR6, c[0x0][0x2c8] ;  /* 0x0000b20000067ab9 */ /* 0x000fe20000000a00 */
[----:B---3--:R-:W3:Y:S01]  /*0800*/  @P0 LDG.E R6, [R6.64+0x4] ;  /* 0x0000041a06060981 */ /* 0x008ee2000c1e1900 */
[----:B------:R-:W-:-:S13]  /*0810*/  ISETP.NE.AND.EX P1, PT, RZ, c[0x0][0x37c], PT, P1 ;  /* 0x0000df00ff007a0c */ /* 0x000fda0003f25310 */
[----:B------:R-:W-:-:S05]  /*0820*/  @P1 IMAD.WIDE R2, R11, R0, c[0x0][0x378] ;  /* 0x0000de000b021625 */ /* 0x000fca00078e0200 */
[----:B------:R1:W5:Y:S01]  /*0830*/  @P1 LDG.E R133, [R2.64] ;  /* 0x0000001a02851981 */ /* 0x000362000c1e1900 */
[----:B------:R-:W-:Y:S02]  /*0840*/  UISETP.NE.AND UP0, UPT, UR5, 0x1, UPT ;  /* 0x000000010500788c */ /* 0x000fe4000bf05270 */
[----:B--2---:R-:W-:Y:S02]  /*0850*/  UIADD3 UR5, -UR19, UR31, URZ ;  /* 0x0000001f13057290 */ /* 0x004fe4000fffe13f */
[----:B------:R-:W-:-:S07]  /*0860*/  UP2UR UR24, UPR, URZ, 0x1 ;  /* 0x000000013f187883 */ /* 0x000fce0008000000 */
[----:B------:R-:W-:-:S04]  /*0870*/  @UP0 UIADD3 UR10, UR18, 0x7f, URZ ;  /* 0x0000007f120a0890 */ /* 0x000fc8000fffe03f */
[----:B------:R-:W-:Y:S01]  /*0880*/  UIMAD.WIDE.U32 UR10, UR10, UR6, URZ ;  /* 0x000000060a0a72a5 */ /* 0x000fe2000f8e003f */
[----:B----4-:R-:W2:Y:S08]  /*0890*/  @P0 R2UR UR8, R4 ;  /* 0x00000000040803c2 */ /* 0x010eb000000e0000 */
[----:B---3--:R-:W2:Y:S02]  /*08a0*/  @P0 R2UR UR9, R6 ;  /* 0x00000000060903c2 */ /* 0x008ea400000e0000 */
[----:B--2---:R-:W-:-:S02]  /*08b0*/  @UP2 UIADD3 UR4, -UR8, UR9, URZ ;  /* 0x0000000908042290 */ /* 0x004fc4000fffe13f */
[----:B------:R-:W-:Y:S02]  /*08c0*/  UIADD3 UR8, UR18, 0x7f, URZ ;  /* 0x0000007f12087890 */ /* 0x000fe4000fffe03f */
[----:B------:R-:W-:Y:S02]  /*08d0*/  @UP0 USHF.R.U32.HI UR8, URZ, UR7, UR11 ;  /* 0x000000073f080299 */ /* 0x000fe4000801160b */
[----:B------:R-:W-:Y:S02]  /*08e0*/  UIADD3 UR15, UR5, UR4, URZ ;  /* 0x00000004050f7290 */ /* 0x000fe4000fffe03f */
[----:B------:R-:W-:Y:S02]  /*08f0*/  ULDC.64 UR6, c[0x0][0x328] ;  /* 0x0000ca0000067ab9 */ /* 0x000fe40000000a00 */
[----:B------:R-:W-:Y:S02]  /*0900*/  UISETP.GE.AND UP0, UPT, UR7, 0x1, UPT ;  /* 0x000000010700788c */ /* 0x000fe4000bf06270 */
[----:B------:R-:W-:-:S02]  /*0910*/  UIADD3 UR14, UR15, 0x1, -UR21 ;  /* 0x000000010f0e7890 */ /* 0x000fc4000fffe815 */
[----:B------:R-:W-:Y:S02]  /*0920*/  UP2UR UR23, UPR, URZ, 0x1 ;  /* 0x000000013f177883 */ /* 0x000fe40008000000 */
[----:B------:R-:W-:Y:S01]  /*0930*/  PLOP3.LUT P0, PT, PT, PT, UP0, 0x40, 0x0 ;  /* 0x000000000000781c */ /* 0x000fe20003f0e808 */
[----:B------:R-:W-:-:S04]  /*0940*/  UIADD3 UR8, UR14, UR8, URZ ;  /* 0x000000080e087290 */ /* 0x000fc8000fffe03f */
[----:B------:R-:W-:-:S06]  /*0950*/  UIADD3 UR6, UR8, UR6, URZ ;  /* 0x0000000608067290 */ /* 0x000fcc000fffe03f */
[----:B------:R-:W-:Y:S02]  /*0960*/  IMAD.U32 R0, RZ, RZ, UR6 ;  /* 0x00000006ff007e24 */ /* 0x000fe4000f8e00ff */
[----:B------:R-:W-:Y:S05]  /*0970*/  @P0 BRA `(.L_x_335) ;  /* 0x0000011000000947 */ /* 0x000fea0003800000 */
[----:B-1----:R-:W-:Y:S01]  /*0980*/  ISETP.LT.AND P0, PT, RZ, UR8, PT ;  /* 0x00000008ff007c0c */ /* 0x002fe2000bf01270 */
[----:B------:R-:W-:-:S12]  /*0990*/  UIADD3 UR6, UR8, -0x1, URZ ;  /* 0xffffffff08067890 */ /* 0x000fd8000fffe03f */
[----:B------:R-:W-:Y:S05]  /*09a0*/  @P0 BRA `(.L_x_336) ;  /* 0x0000007000000947 */ /* 0x000fea0003800000 */
[----:B------:R-:W-:Y:S02]  /*09b0*/  UISETP.NE.AND UP0, UPT, UR7, 0x1, UPT ;  /* 0x000000010700788c */ /* 0x000fe4000bf05270 */
[----:B------:R-:W-:-:S03]  /*09c0*/  UIADD3 UR6, -UR8, URZ, URZ ;  /* 0x0000003f08067290 */ /* 0x000fc6000fffe13f */
[----:B------:R-:W-:Y:S02]  /*09d0*/  ULDC.64 UR8, c[0x0][0x330] ;  /* 0x0000cc0000087ab9 */ /* 0x000fe40000000a00 */
[----:B------:R-:W-:-:S04]  /*09e0*/  UIMAD.WIDE.U32 UR10, UR6, UR8, URZ ;  /* 0x00000008060a72a5 */ /* 0x000fc8000f8e003f */
[----:B------:R-:W-:-:S04]  /*09f0*/  @UP0 USHF.R.U32.HI UR6, URZ, UR9, UR11 ;  /* 0x000000093f060299 */ /* 0x000fc8000801160b */
[----:B------:R-:W-:Y:S01]  /*0a00*/  ULOP3.LUT UR6, URZ, UR6, URZ, 0x33, !UPT ;  /* 0x000000063f067292 */ /* 0x000fe2000f8e333f */
[----:B------:R-:W-:Y:S05]  /*0a10*/  BRA `(.L_x_337) ;  /* 0x0000004000007947 */ /* 0x000fea0003800000 */
.L_x_336:
[----:B------:R-:W-:Y:S02]  /*0a20*/  UISETP.NE.AND UP0, UPT, UR7, 0x1, UPT ;  /* 0x000000010700788c */ /* 0x000fe4000bf05270 */
[----:B------:R-:W-:Y:S02]  /*0a30*/  ULDC.64 UR8, c[0x0][0x330] ;  /* 0x0000cc0000087ab9 */ /* 0x000fe40000000a00 */
[----:B------:R-:W-:-:S07]  /*0a40*/  UIMAD.WIDE.U32 UR10, UR6, UR8, URZ ;  /* 0x00000008060a72a5 */ /* 0x000fce000f8e003f */
[----:B------:R-:W-:Y:S02]  /*0a50*/  @UP0 USHF.R.U32.HI UR6, URZ, UR9, UR11 ;  /* 0x000000093f060299 */ /* 0x000fe4000801160b */
.L_x_337:
[----:B------:R-:W-:Y:S02]  /*0a60*/  ULDC UR8, c[0x0][0x32c] ;  /* 0x0000cb0000087ab9 */ /* 0x000fe40000000800 */
[----:B------:R-:W-:-:S06]  /*0a70*/  UIMAD UR8, UR6, UR7, UR8 ;  /* 0x00000007060872a4 */ /* 0x000fcc000f8e0208 */
[----:B------:R-:W-:Y:S02]  /*0a80*/  IMNMX R0, R0, UR8, PT ;  /* 0x0000000800007c17 */ /* 0x000fe4000b800200 */
.L_x_335:
[----:B-1----:R-:W-:Y:S02]  /*0a90*/  UISETP.NE.AND UP0, UPT, UR24, URZ, UPT ;  /* 0x0000003f1800728c */ /* 0x002fe4000bf05270 */
[----:B------:R-:W-:Y:S02]  /*0aa0*/  ULDC.64 UR8, c[0x0][0x2c8] ;  /* 0x0000b20000087ab9 */ /* 0x000fe40000000a00 */
[----:B------:R-:W-:Y:S02]  /*0ab0*/  UIMAD.WIDE.U32 UR10, UR18, UR8, URZ ;  /* 0x00000008120a72a5 */ /* 0x000fe4000f8e003f */
[----:B------:R-:W-:Y:S02]  /*0ac0*/  UMOV UR6, UR18 ;  /* 0x0000001200067c82 */ /* 0x000fe40008000000 */
[----:B------:R-:W-:Y:S02]  /*0ad0*/  UIADD3 UR28, UR15, 0x5f, URZ ;  /* 0x0000005f0f1c7890 */ /* 0x000fe4000fffe03f */
[----:B------:R-:W-:-:S02]  /*0ae0*/  UIADD3 UR13, UR15, -UR21, URZ ;  /* 0x800000150f0d7290 */ /* 0x000fc4000fffe03f */
[----:B------:R-:W-:Y:S02]  /*0af0*/  @UP0 USHF.R.U32.HI UR6, URZ, UR9, UR11 ;  /* 0x000000093f060299 */ /* 0x000fe4000801160b */
[----:B------:R-:W-:Y:S02]  /*0b00*/  UISETP.GE.AND UP0, UPT, UR7, 0x1, UPT ;  /* 0x000000010700788c */ /* 0x000fe4000bf06270 */
[----:B------:R-:W-:Y:S02]  /*0b10*/  UIMAD.WIDE UR28, UR28, 0x2aaaaaab, URZ ;  /* 0x2aaaaaab1c1c78a5 */ /* 0x000fe4000f8e023f */
[----:B------:R-:W-:Y:S02]  /*0b20*/  UIADD3 UR9, UR13, UR6, URZ ;  /* 0x000000060d097290 */ /* 0x000fe4000fffe03f */
[----:B------:R-:W-:Y:S01]  /*0b30*/  PLOP3.LUT P0, PT, PT, PT, UP0, 0x40, 0x0 ;  /* 0x000000000000781c */ /* 0x000fe20003f0e808 */
[----:B------:R-:W-:Y:S02]  /*0b40*/  ULDC UR8, c[0x0][0x324] ;  /* 0x0000c90000087ab9 */ /* 0x000fe40000000800 */
[----:B------:R-:W-:-:S02]  /*0b50*/  UMOV UR11, UR29 ;  /* 0x0000001d000b7c82 */ /* 0x000fc40008000000 */
[----:B------:R-:W-:Y:S02]  /*0b60*/  USHF.R.U32.HI UR12, URZ, 0x1f, UR11 ;  /* 0x0000001f3f0c7899 */ /* 0x000fe4000801160b */
[----:B------:R-:W-:Y:S02]  /*0b70*/  UIADD3 UR8, UR9, -UR8, URZ ;  /* 0x8000000809087290 */ /* 0x000fe4000fffe03f */
[----:B------:R-:W-:-:S04]  /*0b80*/  ULEA.HI.SX32 UR12, UR11, UR12, 0x1c ;  /* 0x0000000c0b0c7291 */ /* 0x000fc8000f8fe23f */
[----:B------:R-:W-:Y:S05]  /*0b90*/  @P0 BRA `(.L_x_338) ;  /* 0x0000012000000947 */ /* 0x000fea0003800000 */
[----:B------:R-:W-:-:S06]  /*0ba0*/  UISETP.GT.AND UP0, UPT, UR9, -0x1, UPT ;  /* 0xffffffff0900788c */ /* 0x000fcc000bf04270 */
[----:B------:R-:W-:-:S13]  /*0bb0*/  PLOP3.LUT P0, PT, PT, PT, UP0, 0x80, 0x0 ;  /* 0x000000000000781c */ /* 0x000fda0003f0f008 */
[----:B------:R-:W-:Y:S05]  /*0bc0*/  @P0 BRA `(.L_x_339) ;  /* 0x0000007000000947 */ /* 0x000fea0003800000 */
[----:B------:R-:W-:Y:S02]  /*0bd0*/  UISETP.NE.AND UP0, UPT, UR7, 0x1, UPT ;  /* 0x000000010700788c */ /* 0x000fe4000bf05270 */
[----:B------:R-:W-:Y:S02]  /*0be0*/  ULOP3.LUT UR9, URZ, UR9, URZ, 0x33, !UPT ;  /* 0x000000093f097292 */ /* 0x000fe4000f8e333f */
[----:B------:R-:W-:Y:S02]  /*0bf0*/  ULDC.64 UR6, c[0x0][0x330] ;  /* 0x0000cc0000067ab9 */ /* 0x000fe40000000a00 */
[----:B------:R-:W-:-:S05]  /*0c00*/  UIMAD.WIDE.U32 UR10, UR9, UR6, URZ ;  /* 0x00000006090a72a5 */ /* 0x000fca000f8e003f */
[----:B------:R-:W-:-:S04]  /*0c10*/  @UP0 USHF.R.U32.HI UR9, URZ, UR7, UR11 ;  /* 0x000000073f090299 */ /* 0x000fc8000801160b */
[----:B------:R-:W-:Y:S01]  /*0c20*/  ULOP3.LUT UR9, URZ, UR9, URZ, 0x33, !UPT ;  /* 0x000000093f097292 */ /* 0x000fe2000f8e333f */
[----:B------:R-:W-:Y:S05]  /*0c30*/  BRA `(.L_x_340) ;  /* 0x0000004000007947 */ /* 0x000fea0003800000 */
.L_x_339:
[----:B------:R-:W-:-:S03]  /*0c40*/  UISETP.NE.AND UP0, UPT, UR7, 0x1, UPT ;  /* 0x000000010700788c */ /* 0x000fc6000bf05270 */
[----:B------:R-:W-:Y:S02]  /*0c50*/  ULDC.64 UR6, c[0x0][0x330] ;  /* 0x0000cc0000067ab9 */ /* 0x000fe40000000a00 */
[----:B------:R-:W-:-:S06]  /*0c60*/  UIMAD.WIDE.U32 UR10, UR9, UR6, URZ ;  /* 0x00000006090a72a5 */ /* 0x000fcc000f8e003f */
[----:B------:R-:W-:Y:S02]  /*0c70*/  @UP0 USHF.R.U32.HI UR9, URZ, UR7, UR11 ;  /* 0x000000073f090299 */ /* 0x000fe4000801160b */
.L_x_340:
[----:B------:R-:W-:Y:S02]  /*0c80*/  ULDC UR6, c[0x0][0x32c] ;  /* 0x0000cb0000067ab9 */ /* 0x000fe40000000800 */
[----:B------:R-:W-:-:S04]  /*0c90*/  UIMAD UR6, UR9, UR6, URZ ;  /* 0x00000006090672a4 */ /* 0x000fc8000f8e023f */
[----:B------:R-:W-:-:S04]  /*0ca0*/  UISETP.LT.AND UP0, UPT, UR8, UR6, UPT ;  /* 0x000000060800728c */ /* 0x000fc8000bf01270 */
[----:B------:R-:W-:-:S03]  /*0cb0*/  USEL UR8, UR8, UR6, !UP0 ;  /* 0x0000000608087287 */ /* 0x000fc6000c000000 */
.L_x_338:
[----:B------:R-:W-:Y:S01]  /*0cc0*/  IADD3 R0, R0, 0x5f, RZ ;  /* 0x0000005f00007810 */ /* 0x000fe20007ffe0ff */
[----:B------:R-:W-:-:S04]  /*0cd0*/  UIMAD.WIDE UR8, UR8, 0x2aaaaaab, URZ ;  /* 0x2aaaaaab080878a5 */ /* 0x000fc8000f8e023f */
[----:B------:R-:W-:Y:S01]  /*0ce0*/  IMAD.HI R0, R0, 0x2aaaaaab, RZ ;  /* 0x2aaaaaab00007827 */ /* 0x000fe200078e02ff */
[----:B------:R-:W-:-:S03]  /*0cf0*/  USHF.R.U32.HI UR7, URZ, 0x1f, UR9 ;  /* 0x0000001f3f077899 */ /* 0x000fc60008011609 */
[----:B------:R-:W1:Y:S01]  /*0d00*/  R2UR UR6, R0 ;  /* 0x00000000000673c2 */ /* 0x000e6200000e0000 */
[----:B------:R-:W-:-:S04]  /*0d10*/  ULEA.HI.SX32 UR7, UR9, UR7, 0x1c ;  /* 0x0000000709077291 */ /* 0x000fc8000f8fe23f */
[----:B------:R-:W-:-:S04]  /*0d20*/  UISETP.LT.AND UP1, UPT, URZ, UR7, UPT ;  /* 0x000000073f00728c */ /* 0x000fc8000bf21270 */
[----:B------:R-:W-:-:S04]  /*0d30*/  USEL UR7, URZ, UR7, !UP1 ;  /* 0x000000073f077287 */ /* 0x000fc8000c800000 */
[----:B------:R-:W-:-:S04]  /*0d40*/  UIMAD UR7, UR7, 0x60, -UR5 ;  /* 0x00000060070778a4 */ /* 0x000fc8000f8e0a05 */
[----:B------:R-:W-:-:S04]  /*0d50*/  UISETP.LT.AND UP1, UPT, URZ, UR7, UPT ;  /* 0x000000073f00728c */ /* 0x000fc8000bf21270 */
[----:B------:R-:W-:Y:S02]  /*0d60*/  USEL UR7, URZ, UR7, !UP1 ;  /* 0x000000073f077287 */ /* 0x000fe4000c800000 */
[----:B-1----:R-:W-:-:S04]  /*0d70*/  USHF.R.U32.HI UR8, URZ, 0x1f, UR6 ;  /* 0x0000001f3f087899 */ /* 0x002fc80008011606 */
[----:B------:R-:W-:-:S04]  /*0d80*/  ULEA.HI.SX32 UR8, UR6, UR8, 0x1c ;  /* 0x0000000806087291 */ /* 0x000fc8000f8fe23f */
[----:B------:R-:W-:-:S04]  /*0d90*/  UISETP.LT.AND UP0, UPT, UR8, UR12, UPT ;  /* 0x0000000c0800728c */ /* 0x000fc8000bf01270 */
[----:B------:R-:W-:-:S04]  /*0da0*/  USEL UR8, UR8, UR12, UP0 ;  /* 0x0000000c08087287 */ /* 0x000fc80008000000 */
[----:B------:R-:W-:-:S04]  /*0db0*/  UIMAD UR8, UR8, 0x60, -UR5 ;  /* 0x00000060080878a4 */ /* 0x000fc8000f8e0a05 */
[----:B------:R-:W-:-:S04]  /*0dc0*/  UISETP.LT.AND UP0, UPT, UR8, UR4, UPT ;  /* 0x000000040800728c */ /* 0x000fc8000bf01270 */
[----:B------:R-:W-:-:S04]  /*0dd0*/  USEL UR8, UR8, UR4, UP0 ;  /* 0x0000000408087287 */ /* 0x000fc80008000000 */
[----:B------:R-:W-:Y:S02]  /*0de0*/  UISETP.GT.AND UP0, UPT, UR8, UR7, UPT ;  /* 0x000000070800728c */ /* 0x000fe4000bf04270 */
[----:B------:R-:W-:-:S04]  /*0df0*/  UIMAD.WIDE.U32 UR6, UR7, -0x55555555, URZ ;  /* 0xaaaaaaab070678a5 */ /* 0x000fc8000f8e003f */
[----:B------:R-:W-:-:S05]  /*0e00*/  USHF.R.U32.HI UR7, URZ, 0x6, UR7 ;  /* 0x000000063f077899 */ /* 0x000fca0008011607 */
[----:B------:R-:W-:Y:S02]  /*0e10*/  @UP0 UIADD3 UR8, UR8, 0x5f, URZ ;  /* 0x0000005f08080890 */ /* 0x000fe4000fffe03f */
[----:B------:R-:W-:Y:S02]  /*0e20*/  UMOV UR5, UR7 ;  /* 0x0000000700057c82 */ /* 0x000fe40008000000 */
[----:B------:R-:W-:-:S04]  /*0e30*/  UIMAD.WIDE UR8, UR8, 0x2aaaaaab, URZ ;  /* 0x2aaaaaab080878a5 */ /* 0x000fc8000f8e023f */
[----:B------:R-:W-:-:S04]  /*0e40*/  @UP0 USHF.R.U32.HI UR6, URZ, 0x1f, UR9 ;  /* 0x0000001f3f060899 */ /* 0x000fc80008011609 */
[----:B------:R-:W-:-:S04]  /*0e50*/  @UP0 ULEA.HI.SX32 UR5, UR9, UR6, 0x1c ;  /* 0x0000000609050291 */ /* 0x000fc8000f8fe23f */
[----:B------:R-:W-:-:S06]  /*0e60*/  UISETP.GT.AND UP0, UPT, UR5, UR7, UPT ;  /* 0x000000070500728c */ /* 0x000fcc000bf04270 */
[----:B------:R-:W-:-:S13]  /*0e70*/  PLOP3.LUT P0, PT, PT, PT, UP0, 0x80, 0x0 ;  /* 0x000000000000781c */ /* 0x000fda0003f0f008 */
[----:B------:R-:W-:Y:S05]  /*0e80*/  @!P0 BRA `(.L_x_341) ;  /* 0x0000615000008947 */ /* 0x000fea0003800000 */
[----:B------:R-:W-:Y:S01]  /*0e90*/  ISETP.NE.U32.AND P0, PT, RZ, c[0x0][0x340], PT ;  /* 0x0000d000ff007a0c */ /* 0x000fe20003f05070 */
[----:B------:R-:W-:Y:S01]  /*0ea0*/  IMAD.U32 R0, RZ, RZ, UR22 ;  /* 0x00000016ff007e24 */ /* 0x000fe2000f8e00ff */
[----:B------:R-:W-:Y:S01]  /*0eb0*/  SHF.R.S32.HI R29, RZ, 0x1f, R209 ;  /* 0x0000001fff1d7819 */ /* 0x000fe200000114d1 */
[----:B------:R-:W-:Y:S01]  /*0ec0*/  IMAD.MOV.U32 R134, RZ, RZ, 0x60 ;  /* 0x00000060ff867424 */ /* 0x000fe200078e00ff */
[----:B------:R-:W-:Y:S01]  /*0ed0*/  ISETP.NE.AND.EX P5, PT, RZ, c[0x0][0x344], PT, P0 ;  /* 0x0000d100ff007a0c */ /* 0x000fe20003fa5300 */
[----:B------:R-:W-:-:S12]  /*0ee0*/  ULDC.64 UR8, c[0x0][0x240] ;  /* 0x0000900000087ab9 */ /* 0x000fd80000000a00 */
[----:B------:R-:W-:-:S05]  /*0ef0*/  @P5 IMAD.WIDE R2, R11, R0, c[0x0][0x340] ;  /* 0x0000d0000b025625 */ /* 0x000fca00078e0200 */
[----:B------:R1:W2:Y:S01]  /*0f00*/  @P5 LDG.E R27, [R2.64] ;  /* 0x0000001a021b5981 */ /* 0x0002a2000c1e1900 */
[CC--:B------:R-:W-:Y:S01]  /*0f10*/  LEA.HI R0, R29.reuse, R209.reuse, RZ, 0x3 ;  /* 0x000000d11d007211 */ /* 0x0c0fe200078f18ff */
[----:B------:R-:W-:Y:S01]  /*0f20*/  IMAD.WIDE.U32 R142, R134, c[0x0][0x238], RZ ;  /* 0x00008e00868e7a25 */ /* 0x000fe200078e00ff */
[----:B------:R-:W-:Y:S01]  /*0f30*/  UIMAD UR8, UR16, UR8, URZ ;  /* 0x00000008100872a4 */ /* 0x000fe2000f8e023f */
[-C--:B------:R-:W-:Y:S01]  /*0f40*/  LEA.HI R9, R29, R209.reuse, RZ, 0x6 ;  /* 0x000000d11d097211 */ /* 0x080fe200078f30ff */
[----:B------:R-:W-:Y:S01]  /*0f50*/  UIADD3 UR6, UR5, -0x1, URZ ;  /* 0xffffffff05067890 */ /* 0x000fe2000fffe03f */
[----:B------:R-:W-:Y:S01]  /*0f60*/  SHF.R.S32.HI R6, RZ, 0x3, R0 ;  /* 0x00000003ff067819 */ /* 0x000fe20000011400 */
[----:B------:R-:W3:Y:S01]  /*0f70*/  R2UR UR33, R143 ;  /* 0x000000008f2173c2 */ /* 0x000ee200000e0000 */
[----:B------:R-:W-:Y:S01]  /*0f80*/  LOP3.LUT R0, R0, 0x1ffffff8, RZ, 0xc0, !PT ;  /* 0x1ffffff800007812 */ /* 0x000fe200078ec0ff */
[----:B------:R-:W-:Y:S01]  /*0f90*/  USHF.R.S32.HI UR30, URZ, 0x1f, UR22 ;  /* 0x0000001f3f1e7899 */ /* 0x000fe20008011416 */
[C---:B-----5:R-:W-:Y:S01]  /*0fa0*/  IADD3 R110, P0, R6.reuse, R10, RZ ;  /* 0x0000000a066e7210 */ /* 0x060fe20007f1e0ff */
[----:B------:R-:W-:Y:S01]  /*0fb0*/  UIMAD UR25, UR17, UR9, UR8 ;  /* 0x00000009111972a4 */ /* 0x000fe2000f8e0208 */
[----:B------:R-:W-:Y:S01]  /*0fc0*/  IADD3 R109, -R6, UR4, RZ ;  /* 0x00000004066d7c10 */ /* 0x000fe2000fffe1ff */
[----:B------:R-:W-:Y:S01]  /*0fd0*/  IMAD.IADD R0, R209, 0x1, -R0 ;  /* 0x00000001d1007824 */ /* 0x000fe200078e0a00 */
[----:B------:R-:W-:Y:S01]  /*0fe0*/  USEL UR29, UR22, URZ, !UP2 ;  /* 0x0000003f161d7287 */ /* 0x000fe2000d000000 */
[----:B------:R-:W-:Y:S01]  /*0ff0*/  IMAD.U32 R8, RZ, RZ, UR6 ;  /* 0x00000006ff087e24 */ /* 0x000fe2000f8e00ff */
[----:B------:R-:W-:Y:S01]  /*1000*/  UMOV UR11, 0x60 ;  /* 0x00000060000b7882 */ /* 0x000fe20000000000 */
[----:B------:R-:W-:Y:S01]  /*1010*/  IMAD.SHL.U32 R4, R0, 0x8, RZ ;  /* 0x0000000800047824 */ /* 0x000fe200078e00ff */
[----:B------:R-:W-:Y:S01]  /*1020*/  ULDC UR10, c[0x0][0x23c] ;  /* 0x00008f00000a7ab9 */ /* 0x000fe20000000800 */
[----:B------:R-:W-:Y:S01]  /*1030*/  IMAD R8, R8, -0x60, R109 ;  /* 0xffffffa008087824 */ /* 0x000fe200078e026d */
[----:B------:R-:W-:Y:S01]  /*1040*/  USEL UR28, UR30, URZ, !UP2 ;  /* 0x0000003f1e1c7287 */ /* 0x000fe2000d000000 */
[----:B------:R-:W-:Y:S01]  /*1050*/  IMAD.U32 R84, RZ, RZ, UR29 ;  /* 0x0000001dff547e24 */ /* 0x000fe2000f8e00ff */
[----:B------:R-:W-:Y:S01]  /*1060*/  SHF.R.S32.HI R5, RZ, 0x1f, R4 ;  /* 0x0000001fff057819 */ /* 0x000fe20000011404 */
[----:B------:R-:W-:Y:S01]  /*1070*/  UIMAD UR10, UR11, UR10, URZ ;  /* 0x0000000a0b0a72a4 */ /* 0x000fe2000f8e023f */
[----:B------:R-:W-:Y:S01]  /*1080*/  ISETP.GE.AND P4, PT, R8, 0x11, PT ;  /* 0x000000110800780c */ /* 0x000fe20003f86270 */
[----:B------:R-:W-:Y:S01]  /*1090*/  ULDC.64 UR8, c[0x0][0x248] ;  /* 0x0000920000087ab9 */ /* 0x000fe20000000a00 */
[----:B-1----:R-:W-:Y:S01]  /*10a0*/  SHF.R.S32.HI R2, RZ, 0x1f, R10 ;  /* 0x0000001fff027819 */ /* 0x002fe2000001140a */
[----:B------:R-:W-:Y:S01]  /*10b0*/  UIMAD UR8, UR28, UR8, URZ ;  /* 0x000000081c0872a4 */ /* 0x000fe2000f8e023f */
[----:B------:R-:W-:Y:S01]  /*10c0*/  IMAD R7, R134, c[0x0][0x294], RZ ;  /* 0x0000a50086077a24 */ /* 0x000fe200078e02ff */
[----:B------:R-:W-:Y:S01]  /*10d0*/  ISETP.GE.AND P1, PT, R8, 0x1, PT ;  /* 0x000000010800780c */ /* 0x000fe20003f26270 */
[----:B------:R-:W-:Y:S01]  /*10e0*/  IMAD.MOV.U32 R132, RZ, RZ, c[0x0][0x238] ;  /* 0x00008e00ff847624 */ /* 0x000fe200078e00ff */
[----:B------:R-:W-:Y:S01]  /*10f0*/  LEA.HI.X.SX32 R111, R6, R2, 0x1, P0 ;  /* 0x00000002066f7211 */ /* 0x000fe200000f0eff */
[----:B------:R-:W-:Y:S01]  /*1100*/  IMAD.WIDE.U32 R2, R110, c[0x0][0x238], R4 ;  /* 0x00008e006e027a25 */ /* 0x000fe200078e0004 */
[----:B------:R-:W-:Y:S01]  /*1110*/  UIMAD UR9, UR29, UR9, UR8 ;  /* 0x000000091d0972a4 */ /* 0x000fe2000f8e0208 */
[----:B------:R1:W4:Y:S01]  /*1120*/  R2UR UR5, R7 ;  /* 0x00000000070573c2 */ /* 0x00032200000e0000 */
[----:B------:R-:W-:Y:S01]  /*1130*/  LEA.HI R26, R29, R209, RZ, 0x2 ;  /* 0x000000d11d1a7211 */ /* 0x000fe200078f10ff */
[----:B------:R-:W-:Y:S01]  /*1140*/  IMAD R0, R111, c[0x0][0x238], RZ ;  /* 0x00008e006f007a24 */ /* 0x000fe200078e02ff */
[----:B------:R-:W-:Y:S01]  /*1150*/  ISETP.GE.AND P6, PT, R4, c[0x0][0x1d4], PT ;  /* 0x0000750004007a0c */ /* 0x000fe20003fc6270 */
[----:B------:R-:W-:Y:S01]  /*1160*/  IMAD.MOV.U32 R131, RZ, RZ, c[0x0][0x23c] ;  /* 0x00008f00ff837624 */ /* 0x000fe200078e00ff */
[----:B------:R-:W-:Y:S01]  /*1170*/  SHF.R.S32.HI R35, RZ, 0x2, R26 ;  /* 0x00000002ff237819 */ /* 0x000fe2000001141a */
[----:B------:R-:W-:Y:S01]  /*1180*/  IMAD R0, R110, c[0x0][0x23c], R0 ;  /* 0x00008f006e007a24 */ /* 0x000fe200078e0200 */
[C---:B------:R-:W-:Y:S01]  /*1190*/  ISETP.GE.AND P3, PT, R8.reuse, 0x21, PT ;  /* 0x000000210800780c */ /* 0x040fe20003f66270 */
[----:B------:R-:W-:Y:S01]  /*11a0*/  IMAD.U32 R12, RZ, RZ, UR17 ;  /* 0x00000011ff0c7e24 */ /* 0x000fe2000f8e00ff */
[----:B------:R-:W-:Y:S01]  /*11b0*/  ISETP.GE.AND P2, PT, R8, 0x41, PT ;  /* 0x000000410800780c */ /* 0x000fe20003f46270 */
[----:B------:R-:W-:Y:S01]  /*11c0*/  IMAD.IADD R3, R3, 0x1, R0 ;  /* 0x0000000103037824 */ /* 0x000fe200078e0200 */
[C---:B------:R-:W-:Y:S01]  /*11d0*/  IADD3 R138, R35.reuse, 0x20, RZ ;  /* 0x00000020238a7810 */ /* 0x040fe20007ffe0ff */
[----:B------:R-:W-:Y:S01]  /*11e0*/  IMAD.U32 R0, RZ, RZ, UR17 ;  /* 0x00000011ff007e24 */ /* 0x000fe2000f8e00ff */
[----:B------:R-:W-:Y:S01]  /*11f0*/  IADD3 R137, R35, 0x40, RZ ;  /* 0x0000004023897810 */ /* 0x000fe20007ffe0ff */
[----:B------:R-:W-:Y:S01]  /*1200*/  IMAD.WIDE.U32 R12, R12, c[0x0][0x260], R4 ;  /* 0x000098000c0c7a25 */ /* 0x000fe200078e0004 */
[----:B------:R-:W-:Y:S01]  /*1210*/  UMOV UR36, 0x6 ;  /* 0x0000000600247882 */ /* 0x000fe20000000000 */
[----:B------:R2:W4:Y:S01]  /*1220*/  R2UR UR32, R142 ;  /* 0x000000008e2073c2 */ /* 0x00052200000e0000 */
[----:B------:R-:W-:Y:S01]  /*1230*/  UMOV UR38, 0x5 ;  /* 0x0000000500267882 */ /* 0x000fe20000000000 */
[----:B------:R-:W-:Y:S01]  /*1240*/  IMAD.WIDE.U32 R2, R0, c[0x0][0x240], R2 ;  /* 0x0000900000027a25 */ /* 0x000fe200078e0002 */
[----:B------:R-:W-:Y:S01]  /*1250*/  ULDC UR34, c[0x0][0x284] ;  /* 0x0000a10000227ab9 */ /* 0x000fe20000000800 */
[----:B------:R-:W-:-:S02]  /*1260*/  P2R R130, PR, RZ, 0x40 ;  /* 0x00000040ff827803 */ /* 0x000fc40000000000 */
[----:B------:R-:W-:Y:S01]  /*1270*/  IMAD.SHL.U32 R0, R6, 0x40, RZ ;  /* 0x0000004006007824 */ /* 0x000fe200078e00ff */
[----:B------:R-:W-:Y:S01]  /*1280*/  IADD3 R3, R3, UR25, RZ ;  /* 0x0000001903037c10 */ /* 0x000fe2000fffe0ff */
[----:B---3--:R-:W-:Y:S01]  /*1290*/  UIADD3 UR25, UR33, UR10, URZ ;  /* 0x0000000a21197290 */ /* 0x008fe2000fffe03f */
[----:B------:R-:W-:Y:S01]  /*12a0*/  IMAD.MOV.U32 R14, RZ, RZ, R12 ;  /* 0x000000ffff0e7224 */ /* 0x000fe200078e000c */
[----:B------:R-:W-:Y:S01]  /*12b0*/  USHF.R.S32.HI UR10, URZ, 0x1f, UR6 ;  /* 0x0000001f3f0a7899 */ /* 0x000fe20008011406 */
[----:B------:R-:W-:Y:S01]  /*12c0*/  LOP3.LUT R0, R0, 0x1c0, RZ, 0xc0, !PT ;  /* 0x000001c000007812 */ /* 0x000fe200078ec0ff */
[----:B------:R-:W-:Y:S01]  /*12d0*/  UIMAD UR8, UR25, UR6, URZ ;  /* 0x00000006190872a4 */ /* 0x000fe2000f8e023f */
[----:B------:R-:W-:Y:S01]  /*12e0*/  IMAD.WIDE.U32 R116, R84, c[0x0][0x248], R2 ;  /* 0x0000920054747a25 */ /* 0x000fe200078e0002 */
[----:B------:R-:W-:Y:S02]  /*12f0*/  IADD3 R127, R28, UR31, RZ ;  /* 0x0000001f1c7f7c10 */ /* 0x000fe4000fffe0ff */
[----:B-1----:R-:W-:Y:S01]  /*1300*/  LOP3.LUT R7, R0, 0x38, R4, 0xf8, !PT ;  /* 0x0000003800077812 */ /* 0x002fe200078ef804 */
[----:B------:R-:W-:Y:S01]  /*1310*/  IMAD.MOV.U32 R112, RZ, RZ, R116 ;  /* 0x000000ffff707224 */ /* 0x000fe200078e0074 */
[----:B------:R-:W-:Y:S01]  /*1320*/  IADD3 R113, R117, UR9, RZ ;  /* 0x0000000975717c10 */ /* 0x000fe2000fffe0ff */
[----:B------:R-:W-:Y:S01]  /*1330*/  IMAD.U32 R2, RZ, RZ, UR8 ;  /* 0x00000008ff027e24 */ /* 0x000fe2000f8e00ff */
[----:B------:R-:W-:Y:S01]  /*1340*/  SHF.R.U32.HI R6, RZ, 0x3, R0 ;  /* 0x00000003ff067819 */ /* 0x000fe20000011600 */
[----:B------:R-:W-:Y:S01]  /*1350*/  ULDC.64 UR8, c[0x0][0x260] ;  /* 0x0000980000087ab9 */ /* 0x000fe20000000a00 */
[----:B------:R-:W-:Y:S01]  /*1360*/  IMAD R139, R134, c[0x0][0x284], RZ ;  /* 0x0000a100868b7a24 */ /* 0x000fe200078e02ff */
[----:B------:R-:W-:Y:S01]  /*1370*/  UIMAD UR8, UR16, UR8, URZ ;  /* 0x00000008100872a4 */ /* 0x000fe2000f8e023f */
[C---:B------:R-:W-:Y:S01]  /*1380*/  IMAD R2, R142.reuse, UR10, R2 ;  /* 0x0000000a8e027c24 */ /* 0x040fe2000f8e0202 */
[----:B------:R-:W-:Y:S01]  /*1390*/  LOP3.LUT R6, R7, R6, RZ, 0x3c, !PT ;  /* 0x0000000607067212 */ /* 0x000fe200078e3cff */
[----:B------:R-:W-:Y:S01]  /*13a0*/  IMAD.WIDE.U32 R10, R142, UR6, R112 ;  /* 0x000000068e0a7c25 */ /* 0x000fe2000f8e0070 */
[----:B------:R-:W-:-:S02]  /*13b0*/  UIMAD UR8, UR17, UR9, UR8 ;  /* 0x00000009110872a4 */ /* 0x000fc4000f8e0208 */
[----:B------:R-:W-:Y:S01]  /*13c0*/  ULDC UR10, c[0x0][0x294] ;  /* 0x0000a500000a7ab9 */ /* 0x000fe20000000800 */
[----:B------:R-:W-:Y:S01]  /*13d0*/  IMAD.IADD R3, R11, 0x1, R2 ;  /* 0x000000010b037824 */ /* 0x000fe200078e0202 */
[C---:B------:R-:W-:Y:S01]  /*13e0*/  @P4 LEA R0, P0, R132.reuse, R10, 0x4 ;  /* 0x0000000a84004211 */ /* 0x040fe200078020ff */
[----:B------:R-:W-:Y:S01]  /*13f0*/  IMAD.SHL.U32 R2, R9, 0x8, RZ ;  /* 0x0000000809027824 */ /* 0x000fe200078e00ff */
[----:B------:R-:W-:Y:S01]  /*1400*/  IADD3 R15, R13, UR8, RZ ;  /* 0x000000080d0f7c10 */ /* 0x000fe2000fffe0ff */
[C---:B------:R-:W-:Y:S01]  /*1410*/  IMAD.WIDE.U32 R12, R132.reuse, 0x20, RZ ;  /* 0x00000020840c7825 */ /* 0x040fe200078e00ff */
[----:B------:R-:W-:Y:S01]  /*1420*/  @P4 LEA.HI.X R7, R132, R3, R131, 0x4, P0 ;  /* 0x0000000384074211 */ /* 0x000fe200000f2483 */
[----:B------:R-:W-:Y:S01]  /*1430*/  ULDC.64 UR8, c[0x0][0x280] ;  /* 0x0000a00000087ab9 */ /* 0x000fe20000000a00 */
[----:B------:R-:W-:Y:S01]  /*1440*/  @P4 LEA R16, P0, R0, c[0x0][0x220], 0x1 ;  /* 0x0000880000104a11 */ /* 0x000fe200078008ff */
[----:B----4-:R-:W-:Y:S01]  /*1450*/  USHF.L.U64.HI UR32, UR8, UR36, UR9 ;  /* 0x0000002408207299 */ /* 0x010fe20008010209 */
[----:B------:R-:W-:Y:S01]  /*1460*/  LOP3.LUT R6, R6, 0xfffffe00, R2, 0xf8, !PT ;  /* 0xfffffe0006067812 */ /* 0x000fe200078ef802 */
[----:B------:R-:W-:Y:S01]  /*1470*/  USHF.L.U64.HI UR34, UR8, UR38, UR34 ;  /* 0x0000002608227299 */ /* 0x000fe20008010222 */
[----:B------:R-:W-:Y:S01]  /*1480*/  @P4 LEA.HI.X R17, R0, c[0x0][0x224], R7, 0x1, P0 ;  /* 0x0000890000114a11 */ /* 0x000fe200000f0c07 */
[----:B------:R-:W-:Y:S01]  /*1490*/  USHF.L.U32 UR33, UR8, 0x6, URZ ;  /* 0x0000000608217899 */ /* 0x000fe2000800063f */
[----:B------:R-:W-:Y:S01]  /*14a0*/  LOP3.LUT R0, R26, 0xfffffffc, RZ, 0xc0, !PT ;  /* 0xfffffffc1a007812 */ /* 0x000fe200078ec0ff */
[----:B------:R-:W-:Y:S01]  /*14b0*/  IMAD.SHL.U32 R78, R6, 0x2, RZ ;  /* 0x00000002064e7824 */ /* 0x000fe200078e00ff */
[C---:B------:R-:W-:Y:S01]  /*14c0*/  @P1 LEA R4, P0, R10.reuse, c[0x0][0x220], 0x1 ;  /* 0x000088000a041a11 */ /* 0x040fe200078008ff */
[----:B------:R-:W-:Y:S01]  /*14d0*/  USHF.L.U32 UR35, UR8, 0x5, URZ ;  /* 0x0000000508237899 */ /* 0x000fe2000800063f */
[----:B------:R-:W-:Y:S01]  /*14e0*/  SHF.R.S32.HI R2, RZ, 0x1f, R35 ;  /* 0x0000001fff027819 */ /* 0x000fe20000011423 */
[----:B------:R-:W-:Y:S01]  /*14f0*/  IMAD.IADD R0, R209, 0x1, -R0 ;  /* 0x00000001d1007824 */ /* 0x000fe200078e0a00 */
[----:B------:R-:W-:Y:S01]  /*1500*/  @P1 LEA.HI.X R5, R10, c[0x0][0x224], R3, 0x1, P0 ;  /* 0x000089000a051a11 */ /* 0x000fe200000f0c03 */
[----:B------:R-:W-:Y:S01]  /*1510*/  ULDC.64 UR8, c[0x0][0x290] ;  /* 0x0000a40000087ab9 */ /* 0x000fe20000000a00 */
[----:B------:R-:W-:Y:S01]  /*1520*/  ISETP.GT.AND P0, PT, R8, 0x50, PT ;  /* 0x000000500800780c */ /* 0x000fe20003f04270 */
[C---:B------:R-:W-:Y:S01]  /*1530*/  IMAD.SHL.U32 R32, R0.reuse, 0x4, RZ ;  /* 0x0000000400207824 */ /* 0x040fe200078e00ff */
[----:B------:R-:W-:Y:S01]  /*1540*/  USHF.L.U64.HI UR36, UR8, UR36, UR9 ;  /* 0x0000002408247299 */ /* 0x000fe20008010209 */
[----:B------:R-:W-:Y:S01]  /*1550*/  @!PT LDS RZ, [RZ] ;  /* 0x00000000fffff984 */ /* 0x000fe20000000800 */
[----:B------:R-:W-:Y:S01]  /*1560*/  @!PT LDS RZ, [RZ] ;  /* 0x00000000fffff984 */ /* 0x000fe20000000800 */
[----:B------:R-:W-:Y:S01]  /*1570*/  @!PT LDS RZ, [RZ] ;  /* 0x00000000fffff984 */ /* 0x000fe20000000800 */
[----:B------:R1:W-:Y:S01]  /*1580*/  @P1 LDGSTS.E.BYPASS.LTC128B.128 [R78+0x3100], [R4.64], !P6 ;  /* 0x03100000044e1fae */ /* 0x0003e2000f101d5a */
[----:B------:R-:W-:Y:S01]  /*1590*/  IMAD.SHL.U32 R20, R0, 0x8, RZ ;  /* 0x0000000800147824 */ /* 0x000fe200078e00ff */
[----:B------:R-:W-:Y:S01]  /*15a0*/  ISETP.GE.AND P1, PT, R8, 0x31, PT ;  /* 0x000000310800780c */ /* 0x000fe20003f26270 */
[----:B------:R-:W-:Y:S01]  /*15b0*/  USHF.L.U64.HI UR38, UR8, UR38, UR10 ;  /* 0x0000002608267299 */ /* 0x000fe2000801020a */
[----:B------:R-:W-:Y:S01]  /*15c0*/  SHF.R.S32.HI R33, RZ, 0x1f, R32 ;  /* 0x0000001fff217819 */ /* 0x000fe20000011420 */
[----:B------:R3:W-:Y:S01]  /*15d0*/  @P4 LDGSTS.E.BYPASS.LTC128B.128 [R78+0x3900], [R16.64], !P6 ;  /* 0x03900000104e4fae */ /* 0x0007e2000f101d5a */
[----:B------:R-:W-:Y:S01]  /*15e0*/  SHF.R.S32.HI R21, RZ, 0x1f, R20 ;  /* 0x0000001fff157819 */ /* 0x000fe20000011414 */
[----:B------:R-:W-:Y:S01]  /*15f0*/  USHF.L.U32 UR37, UR8, 0x6, URZ ;  /* 0x0000000608257899 */ /* 0x000fe2000800063f */
[----:B------:R-:W-:Y:S01]  /*1600*/  IADD3 R83, R20, 0x20, RZ ;  /* 0x0000002014537810 */ /* 0x000fe20007ffe0ff */
[----:B------:R-:W-:Y:S01]  /*1610*/  IMAD.WIDE.U32 R6, R35, c[0x0][0x280], R32 ;  /* 0x0000a00023067a25 */ /* 0x000fe200078e0020 */
[----:B------:R-:W-:Y:S01]  /*1620*/  USHF.L.U32 UR39, UR8, 0x5, URZ ;  /* 0x0000000508277899 */ /* 0x000fe2000800063f */
[----:B------:R-:W-:Y:S01]  /*1630*/  IADD3 R34, R32, 0x10, RZ ;  /* 0x0000001020227810 */ /* 0x000fe20007ffe0ff */
[----:B------:R-:W-:Y:S01]  /*1640*/  UIMAD.WIDE.U32 UR40, UR8, 0x60, URZ ;  /* 0x00000060082878a5 */ /* 0x000fe2000f8e003f */
[----:B------:R-:W-:Y:S01]  /*1650*/  IMAD.MOV.U32 R24, RZ, RZ, R6 ;  /* 0x000000ffff187224 */ /* 0x000fe200078e0006 */
[----:B------:R-:W-:Y:S01]  /*1660*/  ULDC.64 UR10, c[0x0][0x268] ;  /* 0x00009a00000a7ab9 */ /* 0x000fe20000000a00 */
[----:B------:R-:W-:Y:S01]  /*1670*/  @P1 IMAD R8, R131, 0x30, RZ ;  /* 0x0000003083081824 */ /* 0x000fe200078e02ff */
[----:B------:R-:W-:Y:S01]  /*1680*/  ULDC.64 UR8, c[0x0][0x1e8] ;  /* 0x00007a0000087ab9 */ /* 0x000fe20000000a00 */
[----:B------:R-:W-:Y:S01]  /*1690*/  IMAD.MOV.U32 R145, RZ, RZ, c[0x0][0x2b8] ;  /* 0x0000ae00ff917624 */ /* 0x000fe200078e00ff */
[----:B------:R-:W-:Y:S01]  /*16a0*/  UIMAD UR43, UR16, UR8, URZ ;  /* 0x00000008102b72a4 */ /* 0x000fe2000f8e023f */
[----:B------:R-:W-:Y:S01]  /*16b0*/  IMAD.MOV.U32 R144, RZ, RZ, c[0x0][0x27c] ;  /* 0x00009f00ff907624 */ /* 0x000fe200078e00ff */
[----:B------:R-:W-:Y:S01]  /*16c0*/  UIMAD.WIDE.U32 UR44, UR17, UR8, URZ ;  /* 0x00000008112c72a5 */ /* 0x000fe2000f8e003f */
[----:B------:R-:W-:Y:S01]  /*16d0*/  IMAD.MOV.U32 R136, RZ, RZ, c[0x0][0x27c] ;  /* 0x00009f00ff887624 */ /* 0x000fe200078e00ff */
[----:B------:R-:W-:Y:S01]  /*16e0*/  UIMAD UR43, UR17, UR9, UR43 ;  /* 0x00000009112b72a4 */ /* 0x000fe2000f8e022b */
[----:B------:R-:W-:Y:S01]  /*16f0*/  IMAD.WIDE.U32 R134, R134, c[0x0][0x280], RZ ;  /* 0x0000a00086867a25 */ /* 0x000fe200078e00ff */
[----:B------:R-:W-:-:S02]  /*1700*/  UIMAD UR10, UR28, UR10, URZ ;  /* 0x0000000a1c0a72a4 */ /* 0x000fc4000f8e023f */
[----:B------:R-:W-:Y:S01]  /*1710*/  ULDC.64 UR8, c[0x0][0x210] ;  /* 0x0000840000087ab9 */ /* 0x000fe20000000a00 */
[C---:B-1----:R-:W-:Y:S01]  /*1720*/  IMAD R4, R2.reuse, c[0x0][0x280], RZ ;  /* 0x0000a00002047a24 */ /* 0x042fe200078e02ff */
[----:B------:R-:W-:Y:S01]  /*1730*/  UIMAD UR42, UR16, UR8, URZ ;  /* 0x00000008102a72a4 */ /* 0x000fe2000f8e023f */
[----:B------:R-:W-:Y:S01]  /*1740*/  IMAD R2, R2, c[0x0][0x290], RZ ;  /* 0x0000a40002027a24 */ /* 0x000fe200078e02ff */
[----:B------:R-:W-:Y:S01]  /*1750*/  UIMAD UR10, UR29, UR11, UR10 ;  /* 0x0000000b1d0a72a4 */ /* 0x000fe2000f8e020a */
[C---:B------:R-:W-:Y:S01]  /*1760*/  IMAD R9, R35.reuse, c[0x0][0x284], R4 ;  /* 0x0000a10023097a24 */ /* 0x040fe200078e0204 */
[----:B------:R-:W-:Y:S01]  /*1770*/  UIMAD.WIDE.U32 UR46, UR17, UR8, URZ ;  /* 0x00000008112e72a5 */ /* 0x000fe2000f8e003f */
[----:B------:R-:W-:Y:S01]  /*1780*/  IMAD R11, R35, c[0x0][0x294], R2 ;  /* 0x0000a500230b7a24 */ /* 0x000fe200078e0202 */
[----:B------:R-:W-:Y:S01]  /*1790*/  @P3 IADD3 R2, P4, R10, R12, RZ ;  /* 0x0000000c0a023210 */ /* 0x000fe20007f9e0ff */
[----:B------:R-:W-:Y:S01]  /*17a0*/  IMAD.IADD R25, R7, 0x1, R9 ;  /* 0x0000000107197824 */ /* 0x000fe200078e0209 */
[----:B------:R-:W-:Y:S01]  /*17b0*/  UIMAD UR9, UR17, UR9, UR42 ;  /* 0x00000009110972a4 */ /* 0x000fe2000f8e022a */
[----:B------:R-:W-:Y:S01]  /*17c0*/  IMAD.WIDE.U32 R4, R35, c[0x0][0x290], R32 ;  /* 0x0000a40023047a25 */ /* 0x000fe200078e0020 */
[----:B------:R-:W-:-:S02]  /*17d0*/  UIADD3 UR43, UR45, UR43, URZ ;  /* 0x0000002b2d2b7290 */ /* 0x000fc4000fffe03f */
[----:B------:R-:W-:Y:S01]  /*17e0*/  UIADD3 UR9, UR47, UR9, URZ ;  /* 0x000000092f097290 */ /* 0x000fe2000fffe03f */
[----:B------:R-:W-:Y:S01]  /*17f0*/  IMAD.WIDE.U32 R6, R35, c[0x0][0x280], R20 ;  /* 0x0000a00023067a25 */ /* 0x000fe200078e0014 */
[----:B------:R-:W-:-:S03]  /*1800*/  UIADD3 UR8, UR41, UR5, URZ ;  /* 0x0000000529087290 */ /* 0x000fc6000fffe03f */
[----:B------:R-:W-:Y:S02]  /*1810*/  IMAD.IADD R23, R5, 0x1, R11 ;  /* 0x0000000105177824 */ /* 0x000fe400078e020b */
[----:B------:R-:W-:Y:S02]  /*1820*/  IMAD.MOV.U32 R22, RZ, RZ, R4 ;  /* 0x000000ffff167224 */ /* 0x000fe400078e0004 */
[----:B------:R-:W-:Y:S02]  /*1830*/  IMAD.IADD R19, R9, 0x1, R7 ;  /* 0x0000000109137824 */ /* 0x000fe400078e0207 */
[----:B------:R-:W-:-:S04]  /*1840*/  IMAD.WIDE.U32 R4, R35, c[0x0][0x290], R20 ;  /* 0x0000a40023047a25 */ /* 0x000fc800078e0014 */
[----:B------:R-:W-:Y:S02]  /*1850*/  IMAD.SHL.U32 R7, R131, 0x20, RZ ;  /* 0x0000002083077824 */ /* 0x000fe400078e00ff */
[----:B---3--:R-:W-:Y:S02]  /*1860*/  IMAD.IADD R17, R11, 0x1, R5 ;  /* 0x000000010b117824 */ /* 0x008fe400078e0205 */
[----:B------:R-:W-:Y:S01]  /*1870*/  IMAD.MOV.U32 R18, RZ, RZ, R6 ;  /* 0x000000ffff127224 */ /* 0x000fe200078e0006 */
[----:B------:R-:W-:Y:S01]  /*1880*/  @P3 IADD3.X R5, R3, R13, R7, P4, !PT ;  /* 0x0000000d03053210 */ /* 0x000fe200027fe407 */
[----:B------:R-:W-:Y:S01]  /*1890*/  IMAD.MOV.U32 R16, RZ, RZ, R4 ;  /* 0x000000ffff107224 */ /* 0x000fe200078e0004 */
[C---:B------:R-:W-:Y:S01]  /*18a0*/  @P3 LEA R6, P4, R2.reuse, c[0x0][0x220], 0x1 ;  /* 0x0000880002063a11 */ /* 0x040fe200078808ff */
[----:B------:R-:W-:Y:S02]  /*18b0*/  @P0 IMAD R11, R131, 0x50, RZ ;  /* 0x00000050830b0824 */ /* 0x000fe400078e02ff */
[----:B------:R-:W-:Y:S01]  /*18c0*/  IMAD.WIDE.U32 R96, R133, c[0x0][0x280], R24 ;  /* 0x0000a00085607a25 */ /* 0x000fe200078e0018 */
[----:B------:R-:W-:-:S02]  /*18d0*/  @P3 LEA.HI.X R7, R2, c[0x0][0x224], R5, 0x1, P4 ;  /* 0x0000890002073a11 */ /* 0x000fc400020f0c05 */
[----:B------:R-:W-:Y:S01]  /*18e0*/  ISETP.GE.AND P4, PT, R20, c[0x0][0x27c], PT ;  /* 0x00009f0014007a0c */ /* 0x000fe20003f86270 */
[----:B------:R-:W-:Y:S02]  /*18f0*/  @P1 IMAD.MOV.U32 R2, RZ, RZ, R10 ;  /* 0x000000ffff021224 */ /* 0x000fe400078e000a */
[----:B------:R1:W-:Y:S01]  /*1900*/  @P3 LDGSTS.E.BYPASS.LTC128B.128 [R78+0x4100], [R6.64], !P6 ;  /* 0x04100000064e3fae */ /* 0x0003e2000f101d5a */
[----:B------:R-:W-:Y:S01]  /*1910*/  IMAD.WIDE.U32 R94, R133, c[0x0][0x290], R22 ;  /* 0x0000a400855e7a25 */ /* 0x000fe200078e0016 */
[----:B------:R-:W-:-:S03]  /*1920*/  P2R R129, PR, RZ, 0x10 ;  /* 0x00000010ff817803 */ /* 0x000fc60000000000 */
[----:B------:R-:W-:Y:S01]  /*1930*/  @P1 IMAD.WIDE.U32 R4, R132, 0x30, R2 ;  /* 0x0000003084041825 */ /* 0x000fe200078e0002 */
[----:B------:R-:W-:-:S03]  /*1940*/  SEL R2, RZ, c[0x0][0x27c], !P4 ;  /* 0x00009f00ff027a07 */ /* 0x000fc60006000000 */
[----:B------:R-:W-:Y:S01]  /*1950*/  @P1 IMAD.IADD R8, R5, 0x1, R8 ;  /* 0x0000000105081824 */ /* 0x000fe200078e0208 */
[----:B------:R-:W-:Y:S01]  /*1960*/  @P1 LEA R12, P3, R4, c[0x0][0x220], 0x1 ;  /* 0x00008800040c1a11 */ /* 0x000fe200078608ff */
[----:B------:R-:W-:-:S03]  /*1970*/  IMAD.WIDE.U32 R92, R133, c[0x0][0x280], R18 ;  /* 0x0000a000855c7a25 */ /* 0x000fc600078e0012 */
[----:B------:R-:W-:Y:S01]  /*1980*/  @P1 LEA.HI.X R13, R4, c[0x0][0x224], R8, 0x1, P3 ;  /* 0x00008900040d1a11 */ /* 0x000fe200018f0c08 */
[----:B------:R-:W-:Y:S01]  /*1990*/  IMAD.IADD R4, R20, 0x1, R2 ;  /* 0x0000000114047824 */ /* 0x000fe200078e0202 */
[----:B------:R-:W-:Y:S01]  /*19a0*/  @P2 LEA R5, P3, R132, R10, 0x6 ;  /* 0x0000000a84052211 */ /* 0x000fe200078630ff */
[----:B------:R-:W-:Y:S02]  /*19b0*/  @P0 IMAD.MOV.U32 R2, RZ, RZ, R10 ;  /* 0x000000ffff020224 */ /* 0x000fe400078e000a */
[----:B------:R3:W-:Y:S01]  /*19c0*/  @P1 LDGSTS.E.BYPASS.LTC128B.128 [R78+0x4900], [R12.64], !P6 ;  /* 0x049000000c4e1fae */ /* 0x0007e2000f101d5a */
[----:B------:R-:W-:Y:S01]  /*19d0*/  ISETP.GE.AND P1, PT, R83, c[0x0][0x1d4], PT ;  /* 0x0000750053007a0c */ /* 0x000fe20003f26270 */
[----:B------:R-:W-:-:S03]  /*19e0*/  IMAD.WIDE.U32 R90, R133, c[0x0][0x290], R16 ;  /* 0x0000a400855a7a25 */ /* 0x000fc600078e0010 */
[----:B------:R-:W-:Y:S01]  /*19f0*/  P2R R106, PR, RZ, 0x2 ;  /* 0x00000002ff6a7803 */ /* 0x000fe20000000000 */
[----:B------:R-:W-:Y:S01]  /*1a00*/  IMAD.WIDE.U32 R84, R84, c[0x0][0x268], R14 ;  /* 0x00009a0054547a25 */ /* 0x000fe200078e000e */
[----:B------:R-:W-:Y:S02]  /*1a10*/  ISETP.NE.AND P1, PT, R145, 0x1, PT ;  /* 0x000000019100780c */ /* 0x000fe40003f25270 */
[C---:B-1----:R-:W-:Y:S01]  /*1a20*/  @P2 LEA.HI.X R6, R132.reuse, R3, R131, 0x6, P3 ;  /* 0x0000000384062211 */ /* 0x042fe200018f3483 */
[----:B------:R-:W-:Y:S01]  /*1a30*/  @P0 IMAD.WIDE.U32 R2, R132, 0x50, R2 ;  /* 0x0000005084020825 */ /* 0x000fe200078e0002 */
[----:B------:R-:W-:Y:S02]  /*1a40*/  @P2 LEA R8, P3, R5, c[0x0][0x220], 0x1 ;  /* 0x0000880005082a11 */ /* 0x000fe400078608ff */
[----:B------:R-:W-:Y:S01]  /*1a50*/  SHF.R.S32.HI R7, RZ, 0x1f, R4 ;  /* 0x0000001fff077819 */ /* 0x000fe20000011404 */
[----:B------:R-:W-:Y:S01]  /*1a60*/  @P0 IMAD.IADD R3, R3, 0x1, R11 ;  /* 0x0000000103030824 */ /* 0x000fe200078e020b */
[----:B------:R-:W-:Y:S01]  /*1a70*/  @P2 LEA.HI.X R9, R5, c[0x0][0x224], R6, 0x1, P3 ;  /* 0x0000890005092a11 */ /* 0x000fe200018f0c06 */
[----:B------:R-:W-:Y:S01]  /*1a80*/  IMAD.U32 R5, RZ, RZ, UR30 ;  /* 0x0000001eff057e24 */ /* 0x000fe2000f8e00ff */
[C---:B------:R-:W-:Y:S01]  /*1a90*/  @P0 LEA R6, P3, R2.reuse, c[0x0][0x220], 0x1 ;  /* 0x0000880002060a11 */ /* 0x040fe200078608ff */
[----:B------:R-:W-:Y:S01]  /*1aa0*/  IMAD.SHL.U32 R11, R137, 0x40, RZ ;  /* 0x00000040890b7824 */ /* 0x000fe200078e00ff */
[----:B------:R-:W-:Y:S01]  /*1ab0*/  LEA.HI R4, R7, R4, RZ, 0x3 ;  /* 0x0000000407047211 */ /* 0x000fe200078f18ff */
[----:B------:R1:W-:Y:S01]  /*1ac0*/  @P2 LDGSTS.E.BYPASS.LTC128B.128 [R78+0x5100], [R8.64], !P6 ;  /* 0x05100000084e2fae */ /* 0x0003e2000f101d5a */
[----:B------:R-:W-:Y:S01]  /*1ad0*/  @P0 LEA.HI.X R7, R2, c[0x0][0x224], R3, 0x1, P3 ;  /* 0x0000890002070a11 */ /* 0x000fe200018f0c03 */
[----:B------:R-:W-:Y:S01]  /*1ae0*/  IMAD.SHL.U32 R136, R136, 0x2, RZ ;  /* 0x0000000288887824 */ /* 0x000fe200078e00ff */
[----:B------:R-:W-:Y:S01]  /*1af0*/  LOP3.LUT R107, R11, 0x1c0, RZ, 0xc0, !PT ;  /* 0x000001c00b6b7812 */ /* 0x000fe200078ec0ff */
[----:B------:R-:W-:Y:S01]  /*1b00*/  IMAD.IADD R139, R135, 0x1, R139 ;  /* 0x00000001878b7824 */ /* 0x000fe200078e028b */
[----:B------:R-:W-:Y:S01]  /*1b10*/  LOP3.LUT R88, R4, 0xfffffff8, RZ, 0xc0, !PT ;  /* 0xfffffff804587812 */ /* 0x000fe200078ec0ff */
[----:B------:R4:W-:Y:S01]  /*1b20*/  @P0 LDGSTS.E.BYPASS.LTC128B.128 [R78+0x5900], [R6.64], !P6 ;  /* 0x05900000064e0fae */ /* 0x0009e2000f101d5a */
[----:B------:R-:W-:Y:S01]  /*1b30*/  ISETP.GE.AND P0, PT, R20, c[0x0][0x1d4], PT ;  /* 0x0000750014007a0c */ /* 0x000fe20003f06270 */
[----:B------:R-:W-:Y:S01]  /*1b40*/  IMAD R0, R0, 0x20, R35 ;  /* 0x0000002000007824 */ /* 0x000fe200078e0223 */
[----:B------:R-:W-:Y:S01]  /*1b50*/  SHF.R.U32.HI R140, RZ, 0x3, R107 ;  /* 0x00000003ff8c7819 */ /* 0x000fe2000001166b */
[----:B------:R-:W0:Y:S01]  /*1b60*/  LDGDEPBAR ;  /* 0x00000000000079af */ /* 0x000e220000000000 */
[----:B------:R-:W-:-:S02]  /*1b70*/  P2R R89, PR, RZ, 0x1 ;  /* 0x00000001ff597803 */ /* 0x000fc40000000000 */
[C---:B------:R-:W-:Y:S01]  /*1b80*/  SHF.L.U64.HI R131, R132.reuse, 0x5, R131 ;  /* 0x0000000584837819 */ /* 0x040fe20000010283 */
[----:B------:R-:W-:Y:S01]  /*1b90*/  IMAD.SHL.U32 R132, R132, 0x20, RZ ;  /* 0x0000002084847824 */ /* 0x000fe200078e00ff */
[----:B------:R-:W-:Y:S02]  /*1ba0*/  SHF.R.S32.HI R105, RZ, 0x3, R4 ;  /* 0x00000003ff697819 */ /* 0x000fe40000011404 */
[----:B------:R-:W-:Y:S02]  /*1bb0*/  SHF.R.S32.HI R100, RZ, 0x1f, R88 ;  /* 0x0000001fff647819 */ /* 0x000fe40000011458 */
[----:B------:R-:W-:Y:S01]  /*1bc0*/  IADD3 R87, R85, UR10, RZ ;  /* 0x0000000a55577c10 */ /* 0x000fe2000fffe0ff */
[----:B------:R-:W-:Y:S01]  /*1bd0*/  ULDC.U8 UR10, c[0x0][0x298] ;  /* 0x0000a600000a7ab9 */ /* 0x000fe20000000000 */
[----:B-1----:R-:W-:Y:S01]  /*1be0*/  IMAD.U32 R8, RZ, RZ, UR22 ;  /* 0x00000016ff087e24 */ /* 0x002fe2000f8e00ff */
[----:B----4-:R-:W-:Y:S02]  /*1bf0*/  LEA.HI R6, R29, R209, RZ, 0x5 ;  /* 0x000000d11d067211 */ /* 0x010fe400078f28ff */
[----:B------:R-:W-:-:S03]  /*1c00*/  SHF.R.S32.HI R7, RZ, 0x1f, R26 ;  /* 0x0000001fff077819 */ /* 0x000fc6000001141a */
[----:B------:R-:W-:-:S05]  /*1c10*/  IMAD.SHL.U32 R6, R6, 0x10, RZ ;  /* 0x0000001006067824 */ /* 0x000fca00078e00ff */
[----:B------:R-:W-:Y:S01]  /*1c20*/  LOP3.LUT R120, R6, 0xfffffe00, RZ, 0xc0, !PT ;  /* 0xfffffe0006787812 */ /* 0x000fe200078ec0ff */
[----:B------:R-:W-:-:S05]  /*1c30*/  IMAD.SHL.U32 R6, R138, 0x40, RZ ;  /* 0x000000408a067824 */ /* 0x000fca00078e00ff */
[----:B------:R-:W-:-:S04]  /*1c40*/  LOP3.LUT R108, R6, 0x1c0, RZ, 0xc0, !PT ;  /* 0x000001c0066c7812 */ /* 0x000fc800078ec0ff */
[----:B------:R-:W-:Y:S02]  /*1c50*/  SHF.R.U32.HI R141, RZ, 0x3, R108 ;  /* 0x00000003ff8d7819 */ /* 0x000fe4000001166c */
[----:B--2---:R-:W-:Y:S01]  /*1c60*/  @P5 SHF.R.S32.HI R3, RZ, 0x1f, R27 ;  /* 0x0000001fff035819 */ /* 0x004fe2000001141b */
[----:B------:R-:W-:Y:S01]  /*1c70*/  @!P5 IMAD.MOV.U32 R3, RZ, RZ, R5 ;  /* 0x000000ffff03d224 */ /* 0x000fe200078e0005 */
[----:B------:R-:W-:Y:S01]  /*1c80*/  SHF.R.S32.HI R5, RZ, 0x1f, R133 ;  /* 0x0000001fff057819 */ /* 0x000fe20000011485 */
[----:B------:R-:W-:Y:S02]  /*1c90*/  @P5 IMAD.MOV.U32 R2, RZ, RZ, R27 ;  /* 0x000000ffff025224 */ /* 0x000fe400078e001b */
[----:B------:R-:W-:Y:S02]  /*1ca0*/  @!P5 IMAD.MOV.U32 R2, RZ, RZ, R8 ;  /* 0x000000ffff02d224 */ /* 0x000fe400078e0008 */
[C---:B------:R-:W-:Y:S02]  /*1cb0*/  IMAD R8, R5.reuse, c[0x0][0x280], RZ ;  /* 0x0000a00005087a24 */ /* 0x040fe400078e02ff */
[----:B------:R-:W-:-:S02]  /*1cc0*/  IMAD R5, R5, c[0x0][0x290], RZ ;  /* 0x0000a40005057a24 */ /* 0x000fc400078e02ff */
[C---:B------:R-:W-:Y:S01]  /*1cd0*/  IMAD R10, R133.reuse, c[0x0][0x284], R8 ;  /* 0x0000a100850a7a24 */ /* 0x040fe200078e0208 */
[----:B------:R-:W-:Y:S01]  /*1ce0*/  SHF.R.S32.HI R8, RZ, 0x1f, R137 ;  /* 0x0000001fff087819 */ /* 0x000fe20000011489 */
[----:B------:R-:W-:Y:S01]  /*1cf0*/  IMAD R9, R133, c[0x0][0x294], R5 ;  /* 0x0000a50085097a24 */ /* 0x000fe200078e0205 */
[----:B------:R-:W-:Y:S01]  /*1d00*/  LEA.HI R5, R7, R35, RZ, 0x3 ;  /* 0x0000002307057211 */ /* 0x000fe200078f18ff */
[----:B------:R-:W-:Y:S01]  /*1d10*/  IMAD R3, R3, c[0x0][0x2b0], RZ ;  /* 0x0000ac0003037a24 */ /* 0x000fe200078e02ff */
[----:B------:R-:W-:Y:S01]  /*1d20*/  LEA.HI R6, R8, R137, RZ, 0x3 ;  /* 0x0000008908067211 */ /* 0x000fe200078f18ff */
[C---:B------:R-:W-:Y:S01]  /*1d30*/  IMAD.WIDE.U32 R114, R2.reuse, c[0x0][0x2b0], RZ ;  /* 0x0000ac0002727a25 */ /* 0x040fe200078e00ff */
[----:B------:R-:W-:Y:S02]  /*1d40*/  LOP3.LUT R5, R5, 0xfffffff8, RZ, 0xc0, !PT ;  /* 0xfffffff805057812 */ /* 0x000fe400078ec0ff */
[----:B------:R-:W-:Y:S01]  /*1d50*/  SHF.R.S32.HI R7, RZ, 0x1f, R138 ;  /* 0x0000001fff077819 */ /* 0x000fe2000001148a */
[----:B------:R-:W-:-:S02]  /*1d60*/  IMAD R3, R2, c[0x0][0x2b4], R3 ;  /* 0x0000ad0002037a24 */ /* 0x000fc400078e0203 */
[----:B------:R-:W-:Y:S01]  /*1d70*/  IMAD.IADD R5, R35, 0x1, -R5 ;  /* 0x0000000123057824 */ /* 0x000fe200078e0a05 */
[----:B------:R-:W-:Y:S01]  /*1d80*/  LEA.HI R7, R7, R138, RZ, 0x3 ;  /* 0x0000008a07077211 */ /* 0x000fe200078f18ff */
[----:B------:R-:W-:Y:S02]  /*1d90*/  IMAD.SHL.U32 R6, R6, 0x40, RZ ;  /* 0x0000004006067824 */ /* 0x000fe400078e00ff */
[C---:B------:R-:W-:Y:S01]  /*1da0*/  IMAD.SHL.U32 R8, R5.reuse, 0x40, RZ ;  /* 0x0000004005087824 */ /* 0x040fe200078e00ff */
[----:B------:R-:W-:Y:S01]  /*1db0*/  LOP3.LUT P0, RZ, R5, 0x4, RZ, 0xc0, !PT ;  /* 0x0000000405ff7812 */ /* 0x000fe2000780c0ff */
[----:B------:R-:W-:Y:S01]  /*1dc0*/  IMAD.IADD R126, R115, 0x1, R3 ;  /* 0x00000001737e7824 */ /* 0x000fe200078e0203 */
[----:B------:R-:W-:Y:S01]  /*1dd0*/  SHF.R.S32.HI R5, RZ, 0x1f, R83 ;  /* 0x0000001fff057819 */ /* 0x000fe20000011453 */
[----:B------:R-:W-:Y:S01]  /*1de0*/  IMAD.SHL.U32 R7, R7, 0x40, RZ ;  /* 0x0000004007077824 */ /* 0x000fe200078e00ff */
[----:B------:R-:W-:Y:S01]  /*1df0*/  LOP3.LUT R118, R8, 0x1c0, RZ, 0xc0, !PT ;  /* 0x000001c008767812 */ /* 0x000fe200078ec0ff */
[----:B------:R-:W-:Y:S01]  /*1e00*/  IMAD.IADD R104, R97, 0x1, R10 ;  /* 0x0000000161687824 */ /* 0x000fe200078e020a */
[----:B------:R-:W-:Y:S01]  /*1e10*/  LEA.HI R5, R5, R83, RZ, 0x3 ;  /* 0x0000005305057211 */ /* 0x000fe200078f18ff */
[----:B------:R-:W-:Y:S01]  /*1e20*/  IMAD.IADD R102, R10, 0x1, R93 ;  /* 0x000000010a667824 */ /* 0x000fe200078e025d */
[----:B------:R-:W-:Y:S01]  /*1e30*/  SHF.R.U32.HI R119, RZ, 0x3, R118 ;  /* 0x00000003ff777819 */ /* 0x000fe20000011676 */
[----:B------:R-:W-:Y:S01]  /*1e40*/  IMAD.IADD R103, R95, 0x1, R9 ;  /* 0x000000015f677824 */ /* 0x000fe200078e0209 */
[----:B------:R-:W-:Y:S01]  /*1e50*/  LOP3.LUT R2, R118, 0x18, R20, 0xf8, !PT ;  /* 0x0000001876027812 */ /* 0x000fe200078ef814 */
[----:B------:R-:W-:Y:S01]  /*1e60*/  IMAD.IADD R101, R9, 0x1, R91 ;  /* 0x0000000109657824 */ /* 0x000fe200078e025b */
[----:B------:R-:W-:-:S02]  /*1e70*/  LOP3.LUT R121, R6, 0xfffffe00, RZ, 0xc0, !PT ;  /* 0xfffffe0006797812 */ /* 0x000fc400078ec0ff */
[----:B------:R-:W-:Y:S02]  /*1e80*/  LOP3.LUT R2, R2, R119, RZ, 0x3c, !PT ;  /* 0x0000007702027212 */ /* 0x000fe400078e3cff */
[----:B------:R-:W-:Y:S02]  /*1e90*/  LOP3.LUT R6, R118, 0x38, R4, 0xf8, !PT ;  /* 0x0000003876067812 */ /* 0x000fe400078ef804 */
[----:B------:R-:W-:Y:S01]  /*1ea0*/  LOP3.LUT R73, R5, 0xfffffff8, RZ, 0xc0, !PT ;  /* 0xfffffff805497812 */ /* 0x000fe200078ec0ff */
[----:B------:R-:W-:Y:S01]  /*1eb0*/  IMAD.IADD R3, R2, 0x1, R120 ;  /* 0x0000000102037824 */ /* 0x000fe200078e0278 */
[----:B------:R-:W-:Y:S02]  /*1ec0*/  LOP3.LUT R122, R7, 0xfffffe00, RZ, 0xc0, !PT ;  /* 0xfffffe00077a7812 */ /* 0x000fe400078ec0ff */
[----:B------:R-:W-:Y:S02]  /*1ed0*/  LOP3.LUT R5, R108, 0x38, R4, 0xf8, !PT ;  /* 0x000000386c057812 */ /* 0x000fe400078ef804 */
[----:B------:R-:W-:-:S02]  /*1ee0*/  LEA R79, R3, 0x100, 0x1 ;  /* 0x00000100034f7811 */ /* 0x000fc400078e08ff */
[----:B------:R-:W-:Y:S02]  /*1ef0*/  LOP3.LUT R2, R107, 0x38, R4, 0xf8, !PT ;  /* 0x000000386b027812 */ /* 0x000fe400078ef804 */
[----:B------:R-:W-:Y:S02]  /*1f00*/  LOP3.LUT R3, R6, R119, RZ, 0x3c, !PT ;  /* 0x0000007706037212 */ /* 0x000fe400078e3cff */
[----:B------:R-:W-:Y:S02]  /*1f10*/  LOP3.LUT R5, R122, R5, R141, 0xf6, !PT ;  /* 0x000000057a057212 */ /* 0x000fe400078ef68d */
[----:B------:R-:W-:Y:S01]  /*1f20*/  LOP3.LUT R2, R121, R2, R140, 0xf6, !PT ;  /* 0x0000000279027212 */ /* 0x000fe200078ef68c */
[----:B------:R-:W-:Y:S01]  /*1f30*/  IMAD.IADD R3, R3, 0x1, R120 ;  /* 0x0000000103037824 */ /* 0x000fe200078e0278 */
[----:B------:R-:W-:Y:S01]  /*1f40*/  IADD3 R80, R79, 0x40, RZ ;  /* 0x000000404f507810 */ /* 0x000fe20007ffe0ff */
[----:B------:R-:W-:Y:S01]  /*1f50*/  IMAD.SHL.U32 R125, R5, 0x2, RZ ;  /* 0x00000002057d7824 */ /* 0x000fe200078e00ff */
[----:B------:R-:W-:Y:S01]  /*1f60*/  @P0 IADD3 R80, R79, -0x40, RZ ;  /* 0xffffffc04f500810 */ /* 0x000fe20007ffe0ff */
[----:B------:R-:W-:Y:S01]  /*1f70*/  IMAD.SHL.U32 R124, R2, 0x2, RZ ;  /* 0x00000002027c7824 */ /* 0x000fe200078e00ff */
[----:B------:R-:W-:Y:S01]  /*1f80*/  SHF.R.S32.HI R81, RZ, 0x1f, R73 ;  /* 0x0000001fff517819 */ /* 0x000fe20000011449 */
[----:B------:R-:W-:Y:S01]  /*1f90*/  IMAD.SHL.U32 R123, R3, 0x2, RZ ;  /* 0x00000002037b7824 */ /* 0x000fe200078e00ff */
[----:B------:R-:W-:Y:S01]  /*1fa0*/  BAR.SYNC.DEFER_BLOCKING 0x0 ;  /* 0x0000000000007b1d */ /* 0x000fe20000010000 */
[----:B---3--:R-:W-:-:S05]  /*1fb0*/  ISETP.GE.AND P0, PT, R144, 0x1, PT ;  /* 0x000000019000780c */ /* 0x008fca0003f06270 */
.L_x_376:
        /* <DEDUP_REMOVED lines=13> */
[C---:B------:R-:W-:Y:S04]  /*2090*/  @!P0 IADD3 R3, P1, R5.reuse, R114, RZ ;  /* 0x0000007205038210 */ /* 0x040fe80007f3e0ff */
[----:B------:R-:W-:Y:S02]  /*20a0*/  @!P0 LEA.HI.X.SX32 R6, R5, R126, 0x1, P1 ;  /* 0x0000007e05068211 */ /* 0x000fe400008f0eff */
[C---:B------:R-:W-:Y:S04]  /*20b0*/  @!P0 LEA R2, P1, R3.reuse, c[0x0][0x2a0], 0x2 ;  /* 0x0000a80003028a11 */ /* 0x040fe800078210ff */
[----:B------:R-:W-:Y:S05]  /*20c0*/  @!P0 LEA.HI.X R3, R3, c[0x0][0x2a4], R6, 0x2, P1 ;  /* 0x0000a90003038a11 */ /* 0x000fea00008f1406 */
[----:B------:R1:W2:Y:S04]  /*20d0*/  @!P0 LDG.E R82, [R2.64] ;  /* 0x0000001a02528981 */ /* 0x0002a8000c1e1900 */
[----:B------:R-:W-:Y:S01]  /*20e0*/  BAR.SYNC.DEFER_BLOCKING 0x0 ;  /* 0x0000000000007b1d */ /* 0x000fe20000010000 */
[----:B-1----:R-:W-:Y:S04]  /*20f0*/  IMAD.MOV R2, RZ, RZ, -R5 ;  /* 0x000000ffff027224 */ /* 0x002fe800078e0a05 */
[----:B------:R-:W-:Y:S04]  /*2100*/  IMAD R86, R2, c[0x0][0x2b8], R4 ;  /* 0x0000ae0002567a24 */ /* 0x000fe800078e0204 */
[----:B------:R-:W-:Y:S01]  /*2110*/  IMAD.WIDE.U32 R2, R86, c[0x0][0x1e0], RZ ;  /* 0x0000780056027a25 */ /* 0x000fe200078e00ff */
[----:B------:R-:W-:Y:S05]  /*2120*/  SHF.R.S32.HI R98, RZ, 0x1f, R86 ;  /* 0x0000001fff627819 */ /* 0x000fea0000011456 */
        /* <DEDUP_REMOVED lines=11> */
[----:B------:R-:W-:-:S05]  /*21e0*/  @!P2 BRA `(.L_x_343) ;  /* 0x00003b400000a947 */ /* 0x000fca0003800000 */
[----:B------:R-:W-:Y:S01]  /*21f0*/  USHF.R.S32.HI UR28, URZ, 0x1f, UR6 ;  /* 0x0000001f3f1c7899 */ /* 0x000fe20008011406 */
[----:B------:R-:W-:Y:S01]  /*2200*/  ISETP.NE.AND P0, PT, RZ, UR10, PT ;  /* 0x0000000aff007c0c */ /* 0x000fe2000bf05270 */
[----:B------:R-:W-:Y:S01]  /*2210*/  UIMAD UR11, UR8, UR6, URZ ;  /* 0x00000006080b72a4 */ /* 0x000fe2000f8e023f */
[----:B------:R-:W-:Y:S01]  /*2220*/  IMAD R2, R139, UR6, RZ ;  /* 0x000000068b027c24 */ /* 0x000fe2000f8e02ff */
[----:B------:R-:W-:Y:S01]  /*2230*/  UIMAD UR5, UR6, -0x60, UR4 ;  /* 0xffffffa0060578a4 */ /* 0x000fe2000f8e0204 */
[C---:B------:R-:W-:Y:S01]  /*2240*/  IMAD.WIDE.U32 R60, R134.reuse, UR6, RZ ;  /* 0x00000006863c7c25 */ /* 0x040fe2000f8e00ff */
[----:B------:R-:W-:Y:S02]  /*2250*/  UIMAD.WIDE.U32 UR30, UR40, UR6, URZ ;  /* 0x00000006281e72a5 */ /* 0x000fe4000f8e003f */
[----:B------:R-:W-:Y:S01]  /*2260*/  UIMAD UR11, UR28, UR40, UR11 ;  /* 0x000000281c0b72a4 */ /* 0x000fe2000f8e020b */
[----:B------:R-:W-:Y:S01]  /*2270*/  IMAD R2, R134, UR28, R2 ;  /* 0x0000001c86027c24 */ /* 0x000fe2000f8e0202 */
[----:B------:R-:W-:Y:S02]  /*2280*/  UISETP.LT.AND UP0, UPT, UR5, 0x60, UPT ;  /* 0x000000600500788c */ /* 0x000fe4000bf01270 */
[----:B------:R-:W-:Y:S02]  /*2290*/  UIADD3 UR11, UR31, UR11, URZ ;  /* 0x0000000b1f0b7290 */ /* 0x000fe4000fffe03f */
[----:B------:R-:W-:Y:S01]  /*22a0*/  USEL UR28, UR5, 0x60, UP0 ;  /* 0x00000060051c7887 */ /* 0x000fe20008000000 */
        /* <DEDUP_REMOVED lines=15> */
[----:B------:R-:W-:Y:S04]  /*23a0*/  IADD3 R3, P0, R94, UR30, RZ ;  /* 0x0000001e5e037c10 */ /* 0x000fe8000ff1e0ff */
[----:B------:R-:W-:Y:S02]  /*23b0*/  IADD3.X R5, R103, UR11, RZ, P0, !PT ;  /* 0x0000000b67057c10 */ /* 0x000fe400087fe4ff */
        /* <DEDUP_REMOVED lines=13> */
.L_x_346:
[----:B------:R-:W-:Y:S05]  /*2490*/  BSYNC B0 ;  /* 0x0000000000007941 */ /* 0x000fea0003800000 */
.L_x_345:
        /* <DEDUP_REMOVED lines=19> */
[----:B------:R-:W-:Y:S01]  /*25d0*/  IADD3 R4, P1, P0, R96, UR35, R60 ;  /* 0x0000002360047c10 */ /* 0x000fe2000f83e03c */
[----:B------:R-:W-:Y:S01]  /*25e0*/  IMAD.U32 R5, RZ, RZ, UR39 ;  /* 0x00000027ff057e24 */ /* 0x000fe2000f8e00ff */
[----:B------:R-:W-:Y:S01]  /*25f0*/  CS2R R42, SRZ ;  /* 0x00000000002a7805 */ /* 0x000fe2000001ff00 */
[----:B------:R-:W-:Y:S01]  /*2600*/  IMAD.U32 R8, RZ, RZ, UR38 ;  /* 0x00000026ff087e24 */ /* 0x000fe2000f8e00ff */
[----:B------:R-:W-:Y:S01]  /*2610*/  IADD3.X R7, R104, UR34, R37, P1, P0 ;  /* 0x0000002268077c10 */ /* 0x000fe20008fe0425 */
[----:B------:R-:W-:Y:S01]  /*2620*/  CS2R R14, SRZ ;  /* 0x00000000000e7805 */ /* 0x000fe2000001ff00 */
[----:B------:R-:W-:Y:S01]  /*2630*/  IADD3 R5, P1, P0, R94, UR30, R5 ;  /* 0x0000001e5e057c10 */ /* 0x000fe2000f83e005 */
[----:B------:R-:W-:Y:S01]  /*2640*/  CS2R R44, SRZ ;  /* 0x00000000002c7805 */ /* 0x000fe2000001ff00 */
[----:B------:R-:W-:Y:S02]  /*2650*/  CS2R R16, SRZ ;  /* 0x0000000000107805 */ /* 0x000fe4000001ff00 */
[----:B------:R-:W-:Y:S02]  /*2660*/  IADD3.X R8, R103, UR11, R8, P1, P0 ;  /* 0x0000000b67087c10 */ /* 0x000fe40008fe0408 */
        /* <DEDUP_REMOVED lines=12> */
.L_x_348:
[----:B------:R-:W-:Y:S05]  /*2730*/  BSYNC B0 ;  /* 0x0000000000007941 */ /* 0x000fea0003800000 */
.L_x_347:
        /* <DEDUP_REMOVED lines=24> */
[----:B------:R-:W-:Y:S01]  /*28c0*/  IMAD.U32 R5, RZ, RZ, UR31 ;  /* 0x0000001fff057e24 */ /* 0x000fe2000f8e00ff */
[----:B------:R-:W-:Y:S01]  /*28d0*/  IADD3 R5, P1, P0, R94, UR37, R4 ;  /* 0x000000255e057c10 */ /* 0x000fe2000f83e004 */
[----:B------:R-:W-:Y:S03]  /*28e0*/  CS2R R24, SRZ ;  /* 0x0000000000187805 */ /* 0x000fe6000001ff00 */
        /* <DEDUP_REMOVED lines=13> */
.L_x_350:
[----:B------:R-:W-:Y:S05]  /*29c0*/  BSYNC B0 ;  /* 0x0000000000007941 */ /* 0x000fea0003800000 */
.L_x_349:
        /* <DEDUP_REMOVED lines=74> */
.L_x_354:
[----:B------:R-:W-:Y:S05]  /*2e70*/  BSYNC B0 ;  /* 0x0000000000007941 */ /* 0x000fea0003800000 */
.L_x_353:
        /* <DEDUP_REMOVED lines=57> */
.L_x_352:
[----:B------:R-:W-:Y:S05]  /*3210*/  BSYNC B1 ;  /* 0x0000000000017941 */ /* 0x000fea0003800000 */
.L_x_351:
[----:B--2---:R2:W4:Y:S01]  /*3220*/  SHFL.IDX PT, R38, R76, 0x1, 0x1c1f ;  /* 0x003c1f004c267f89 */ /* 0x00452200000e0000 */
[----:B------:R-:W-:Y:S03]  /*3230*/  BSSY B1, `(.L_x_355) ;  /* 0x0000077000017945 */ /* 0x000fe60003800000 */
[----:B------:R2:W1:Y:S01]  /*3240*/  SHFL.IDX PT, R37, R77, 0x1, 0x1c1f ;  /* 0x003c1f004d257f89 */ /* 0x00046200000e0000 */
[----:B------:R-:W-:-:S05]  /*3250*/  @P4 BRA `(.L_x_356) ;  /* 0x0000074000004947 */ /* 0x000fca0003800000 */
[----:B------:R-:W-:Y:S01]  /*3260*/  ISETP.NE.AND P0, PT, R89, RZ, PT ;  /* 0x000000ff5900720c */ /* 0x000fe20003f05270 */
[----:B------:R-:W-:Y:S01]  /*3270*/  @!UPT UIADD3 URZ, URZ, URZ, URZ ;  /* 0x0000003f3f3ff290 */ /* 0x000fe2000fffe03f */
[----:B------:R-:W-:Y:S11]  /*3280*/  BSSY B0, `(.L_x_357) ;  /* 0x0000038000007945 */ /* 0x000ff60003800000 */
[----:B------:R-:W-:-:S05]  /*3290*/  @P0 BRA `(.L_x_358) ;  /* 0x0000036000000947 */ /* 0x000fca0003800000 */
[C---:B-1----:R-:W-:Y:S01]  /*32a0*/  LEA R30, P0, R20.reuse, R37, 0x1 ;  /* 0x00000025141e7211 */ /* 0x042fe200078008ff */
[----:B------:R-:W1:Y:S03]  /*32b0*/  LDS.128 R8, [R79+0x4000] ;  /* 0x004000004f087984 */ /* 0x000e660000000c00 */
        /* <DEDUP_REMOVED lines=39> */
[----:B------:R-:W-:Y:S01]  /*3530*/  @!P0 FMUL.FTZ R4, R7, R4 ;  /* 0x0000000407048220 */ /* 0x000fe20000410000 */
        /* <DEDUP_REMOVED lines=12> */
.L_x_358:
[----:B------:R-:W-:Y:S05]  /*3600*/  BSYNC B0 ;  /* 0x0000000000007941 */ /* 0x000fea0003800000 */
.L_x_357:
[----:B------:R-:W-:Y:S11]  /*3610*/  ISETP.NE.AND P0, PT, R106, RZ, PT ;  /* 0x000000ff6a00720c */ /* 0x000ff60003f05270 */
[----:B------:R-:W-:Y:S02]  /*3620*/  @!UPT UIADD3 URZ, URZ, URZ, URZ ;  /* 0x0000003f3f3ff290 */ /* 0x000fe4000fffe03f */
        /* <DEDUP_REMOVED lines=55> */
.L_x_356:
[----:B------:R-:W-:Y:S05]  /*39a0*/  BSYNC B1 ;  /* 0x0000000000017941 */ /* 0x000fea0003800000 */
.L_x_355:
[----:B-1----:R1:W2:Y:S04]  /*39b0*/  SHFL.IDX PT, R31, R76, 0x2, 0x1c1f ;  /* 0x005c1f004c1f7f89 */ /* 0x0022a800000e0000 */
[----:B------:R1:W4:Y:S01]  /*39c0*/  SHFL.IDX PT, R30, R77, 0x2, 0x1c1f ;  /* 0x005c1f004d1e7f89 */ /* 0x00032200000e0000 */
[----:B------:R-:W-:-:S05]  /*39d0*/  @P2 BRA `(.L_x_359) ;  /* 0x000026e000002947 */ /* 0x000fca0003800000 */
[----:B------:R-:W-:Y:S01]  /*39e0*/  ISETP.NE.AND P0, PT, R89, RZ, PT ;  /* 0x000000ff5900720c */ /* 0x000fe20003f05270 */
[----:B------:R-:W-:Y:S01]  /*39f0*/  @!UPT UIADD3 URZ, URZ, URZ, URZ ;  /* 0x0000003f3f3ff290 */ /* 0x000fe2000fffe03f */
[----:B------:R-:W-:Y:S11]  /*3a00*/  BSSY B0, `(.L_x_360) ;  /* 0x0000038000007945 */ /* 0x000ff60003800000 */
[----:B------:R-:W-:-:S05]  /*3a10*/  @P0 BRA `(.L_x_361) ;  /* 0x0000036000000947 */ /* 0x000fca0003800000 */
[C---:B----4-:R-:W-:Y:S01]  /*3a20*/  LEA R26, P0, R20.reuse, R30, 0x1 ;  /* 0x0000001e141a7211 */ /* 0x050fe200078008ff */
[----:B------:R-:W4:Y:S03]  /*3a30*/  LDS.128 R8, [R79+0x5000] ;  /* 0x005000004f087984 */ /* 0x000f260000000c00 */
[----:B--2---:R-:W-:Y:S02]  /*3a40*/  LEA.HI.X R27, R20, R31, R21, 0x1, P0 ;  /* 0x0000001f141b7211 */ /* 0x004fe400000f0c15 */
        /* <DEDUP_REMOVED lines=13> */
[----:B----4-:R-:W-:Y:S02]  /*3b20*/  @!P0 MOV R3, R8 ;  /* 0x0000000800038202 */ /* 0x010fe40000000f00 */
        /* <DEDUP_REMOVED lines=37> */
.L_x_361:
[----:B------:R-:W-:Y:S05]  /*3d80*/  BSYNC B0 ;  /* 0x0000000000007941 */ /* 0x000fea0003800000 */
.L_x_360:
[----:B------:R-:W-:Y:S11]  /*3d90*/  ISETP.NE.AND P0, PT, R106, RZ, PT ;  /* 0x000000ff6a00720c */ /* 0x000ff60003f05270 */
[----:B------:R-:W-:Y:S02]  /*3da0*/  @!UPT UIADD3 URZ, URZ, URZ, URZ ;  /* 0x0000003f3f3ff290 */ /* 0x000fe4000fffe03f */
[----:B------:R-:W-:-:S05]  /*3db0*/  @P0 BRA `(.L_x_359) ;  /* 0x0000230000000947 */ /* 0x000fca0003800000 */
[C---:B----4-:R-:W-:Y:S01]  /*3dc0*/  LEA R22, P0, R73.reuse, R30, 0x1 ;  /* 0x0000001e49167211 */ /* 0x050fe200078008ff */
[----:B--2---:R-:W2:Y:S03]  /*3dd0*/  LDS.128 R8, [R80+0x5000] ;  /* 0x0050000050087984 */ /* 0x004ea60000000c00 */
        /* <DEDUP_REMOVED lines=53> */
.L_x_344:
[----:B------:R-:W-:Y:S01]  /*4130*/  ISETP.GE.AND P0, PT, R138, UR28, PT ;  /* 0x0000001c8a007c0c */ /* 0x000fe2000bf06270 */
[----:B------:R-:W-:Y:S01]  /*4140*/  CS2R R26, SRZ ;  /* 0x00000000001a7805 */ /* 0x000fe2000001ff00 */
[----:B------:R-:W-:Y:S01]  /*4150*/  ISETP.NE.AND P5, PT, R89, RZ, PT ;  /* 0x000000ff5900720c */ /* 0x000fe20003fa5270 */
[----:B------:R-:W-:Y:S01]  /*4160*/  CS2R R24, SRZ ;  /* 0x0000000000187805 */ /* 0x000fe2000001ff00 */
[----:B------:R-:W-:Y:S01]  /*4170*/  ISETP.GE.OR P2, PT, R20, c[0x0][0x27c], P0 ;  /* 0x00009f0014007a0c */ /* 0x000fe20000746670 */
[----:B------:R-:W-:Y:S01]  /*4180*/  IMAD.U32 R7, RZ, RZ, UR39 ;  /* 0x00000027ff077e24 */ /* 0x000fe2000f8e00ff */
[----:B------:R-:W-:Y:S01]  /*4190*/  ISETP.NE.AND P4, PT, R129, RZ, PT ;  /* 0x000000ff8100720c */ /* 0x000fe20003f85270 */
[----:B------:R-:W-:Y:S01]  /*41a0*/  IMAD.U32 R8, RZ, RZ, UR38 ;  /* 0x00000026ff087e24 */ /* 0x000fe2000f8e00ff */
        /* <DEDUP_REMOVED lines=9> */
[----:B------:R-:W-:Y:S01]  /*4240*/  @!P2 IADD3 R7, P1, P0, R90, UR30, R7 ;  /* 0x0000001e5a07ac10 */ /* 0x000fe2000f83e007 */
[----:B------:R-:W-:Y:S01]  /*4250*/  IMAD.U32 R2, RZ, RZ, UR30 ;  /* 0x0000001eff027e24 */ /* 0x000fe2000f8e00ff */
[----:B------:R1:W2:Y:S01]  /*4260*/  SHFL.IDX PT, R65, R76, RZ, 0x1c1f ;  /* 0x001c1fff4c417589 */ /* 0x0002a200000e0000 */
[----:B------:R-:W-:Y:S01]  /*4270*/  IMAD.U32 R3, RZ, RZ, UR31 ;  /* 0x0000001fff037e24 */ /* 0x000fe2000f8e00ff */
[----:B------:R-:W-:Y:S01]  /*4280*/  @!P2 IADD3.X R8, R101, UR11, R8, P1, P0 ;  /* 0x0000000b6508ac10 */ /* 0x000fe20008fe0408 */
[----:B------:R-:W-:Y:S01]  /*4290*/  IMAD.U32 R3, RZ, RZ, UR11 ;  /* 0x0000000bff037e24 */ /* 0x000fe2000f8e00ff */
[----:B------:R-:W-:Y:S01]  /*42a0*/  ISETP.GE.AND P0, PT, R137, UR28, PT ;  /* 0x0000001c89007c0c */ /* 0x000fe2000bf06270 */
[----:B------:R-:W-:Y:S03]  /*42b0*/  BSSY B0, `(.L_x_362) ;  /* 0x00000b8000007945 */ /* 0x000fe60003800000 */
[----:B------:R-:W-:Y:S01]  /*42c0*/  ISETP.GE.OR P1, PT, R20, c[0x0][0x27c], P0 ;  /* 0x00009f0014007a0c */ /* 0x000fe20000726670 */
[----:B------:R1:W3:Y:S11]  /*42d0*/  SHFL.IDX PT, R64, R77, RZ, 0x1c1f ;  /* 0x001c1fff4d407589 */ /* 0x0002f600000e0000 */
[----:B------:R-:W-:Y:S01]  /*42e0*/  @!UPT UIADD3 URZ, URZ, URZ, URZ ;  /* 0x0000003f3f3ff290 */ /* 0x000fe2000fffe03f */
[----:B------:R-:W-:Y:S04]  /*42f0*/  @!P1 IADD3 R10, P3, P0, R90, UR37, R2 ;  /* 0x000000255a0a9c10 */ /* 0x000fe8000f87e002 */
[----:B------:R-:W-:Y:S02]  /*4300*/  @!P1 IADD3.X R11, R101, UR36, R3, P3, P0 ;  /* 0x00000024650b9c10 */ /* 0x000fe40009fe0403 */
[--C-:B------:R-:W-:Y:S04]  /*4310*/  @!P2 IADD3 R2, P3, P0, R92, UR35, R60.reuse ;  /* 0x000000235c02ac10 */ /* 0x100fe8000f87e03c */
[--C-:B------:R-:W-:Y:S02]  /*4320*/  @!P2 IADD3.X R3, R102, UR34, R37.reuse, P3, P0 ;  /* 0x000000226603ac10 */ /* 0x100fe40009fe0425 */
[----:B------:R-:W-:Y:S04]  /*4330*/  @!P1 IADD3 R6, P3, P0, R92, UR33, R60 ;  /* 0x000000215c069c10 */ /* 0x000fe8000f87e03c */
[----:B------:R-:W-:Y:S02]  /*4340*/  @!P1 IADD3.X R9, R102, UR32, R37, P3, P0 ;  /* 0x0000002066099c10 */ /* 0x000fe40009fe0425 */
        /* <DEDUP_REMOVED lines=10> */
[----:B------:R-:W-:Y:S01]  /*43f0*/  ISETP.GE.AND P0, PT, R35, UR28, PT ;  /* 0x0000001c23007c0c */ /* 0x000fe2000bf06270 */
[----:B------:R4:W3:Y:S03]  /*4400*/  @!P1 LDG.E.128 R56, [R8.64] ;  /* 0x0000001a08389981 */ /* 0x0008e6000c1e1d00 */
[----:B------:R-:W-:Y:S05]  /*4410*/  ISETP.GE.OR P0, PT, R20, c[0x0][0x27c], P0 ;  /* 0x00009f0014007a0c */ /* 0x000fea0000706670 */
[----:B------:R4:W3:Y:S08]  /*4420*/  @!P1 LDG.E.128 R28, [R6.64] ;  /* 0x0000001a061c9981 */ /* 0x0008f0000c1e1d00 */
[----:B-1----:R-:W-:Y:S05]  /*4430*/  @!P0 IADD3 R2, P1, R92, R60, RZ ;  /* 0x0000003c5c028210 */ /* 0x002fea0007f3e0ff */
[----:B------:R-:W-:Y:S01]  /*4440*/  @!P0 IMAD.X R3, R102, 0x1, R37, P1 ;  /* 0x0000000166038824 */ /* 0x000fe200008e0625 */
[C---:B----4-:R-:W-:Y:S04]  /*4450*/  @!P0 LEA R8, P1, R2.reuse, c[0x0][0x270], 0x1 ;  /* 0x00009c0002088a11 */ /* 0x050fe800078208ff */
[----:B------:R-:W-:Y:S02]  /*4460*/  @!P0 LEA.HI.X R9, R2, c[0x0][0x274], R3, 0x1, P1 ;  /* 0x00009d0002098a11 */ /* 0x000fe400008f0c03 */
[----:B------:R-:W-:Y:S01]  /*4470*/  @!P0 IADD3 R3, P1, R90, UR30, RZ ;  /* 0x0000001e5a038c10 */ /* 0x000fe2000ff3e0ff */
[----:B------:R-:W-:Y:S02]  /*4480*/  CS2R R6, SRZ ;  /* 0x0000000000067805 */ /* 0x000fe4000001ff00 */
[----:B------:R2:W5:Y:S01]  /*4490*/  @!P0 LDG.E.128 R40, [R8.64] ;  /* 0x0000001a08288981 */ /* 0x000562000c1e1d00 */
[----:B------:R-:W-:Y:S02]  /*44a0*/  @!P0 IADD3.X R4, R101, UR11, RZ, P1, !PT ;  /* 0x0000000b65048c10 */ /* 0x000fe40008ffe4ff */
[C---:B------:R-:W-:Y:S04]  /*44b0*/  @!P0 LEA R2, P1, R3.reuse, c[0x0][0x288], 0x1 ;  /* 0x0000a20003028a11 */ /* 0x040fe800078208ff */
[----:B------:R-:W-:Y:S02]  /*44c0*/  @!P0 LEA.HI.X R3, R3, c[0x0][0x28c], R4, 0x1, P1 ;  /* 0x0000a30003038a11 */ /* 0x000fe400008f0c04 */
[----:B------:R-:W-:Y:S01]  /*44d0*/  CS2R R4, SRZ ;  /* 0x0000000000047805 */ /* 0x000fe2000001ff00 */
[----:B------:R-:W-:Y:S05]  /*44e0*/  ISETP.GE.AND P1, PT, R20, c[0x0][0x27c], PT ;  /* 0x00009f0014007a0c */ /* 0x000fea0003f26270 */
        /* <DEDUP_REMOVED lines=49> */
[----:B------:R-:W-:Y:S01]  /*4800*/  LEA R70, P0, R88, R64, 0x1 ;  /* 0x0000004058467211 */ /* 0x000fe200078008ff */
[----:B------:R-:W-:Y:S01]  /*4810*/  @!P1 HADD2.F32 R38, -RZ, R38.H0_H0 ;  /* 0x20000026ff269230 */ /* 0x000fe20000004100 */
[----:B------:R-:W-:Y:S01]  /*4820*/  MOV R13, R7 ;  /* 0x00000007000d7202 */ /* 0x000fe20000000f00 */
[----:B------:R-:W-:Y:S01]  /*4830*/  IMAD.SHL.U32 R48, R48, 0x2, RZ ;  /* 0x0000000230307824 */ /* 0x000fe200078e00ff */
[----:B------:R-:W-:Y:S02]  /*4840*/  @!P1 SHF.R.U32.HI R14, RZ, 0x10, R7 ;  /* 0x00000010ff0e9819 */ /* 0x000fe40000011607 */
[----:B------:R-:W-:Y:S02]  /*4850*/  @!P1 SHF.R.U32.HI R40, RZ, 0x10, R41 ;  /* 0x00000010ff289819 */ /* 0x000fe40000011629 */
[----:B------:R-:W-:Y:S01]  /*4860*/  LEA.HI.X R71, R88, R65, R100, 0x1, P0 ;  /* 0x0000004158477211 */ /* 0x000fe200000f0c64 */
[----:B------:R-:W1:Y:S01]  /*4870*/  LDS.128 R48, [R48+0x3100] ;  /* 0x0031000030307984 */ /* 0x000e620000000c00 */
[----:B------:R-:W-:Y:S01]  /*4880*/  ISETP.GE.AND P0, PT, R66, c[0x0][0x1d4], PT ;  /* 0x0000750042007a0c */ /* 0x000fe20003f06270 */
[----:B------:R-:W-:Y:S01]  /*4890*/  @!P1 HADD2.F32 R40, -RZ, R40.H0_H0 ;  /* 0x20000028ff289230 */ /* 0x000fe20000004100 */
[--C-:B------:R-:W-:Y:S02]  /*48a0*/  @!P1 SHF.R.U32.HI R47, RZ, 0x10, R43.reuse ;  /* 0x00000010ff2f9819 */ /* 0x100fe4000001162b */
[----:B------:R-:W-:Y:S01]  /*48b0*/  @!P1 SHF.R.U64 R45, R42, 0x10, R43 ;  /* 0x000000102a2d9819 */ /* 0x000fe2000000122b */
[----:B------:R-:W-:Y:S01]  /*48c0*/  @!P1 HADD2.F32 R42, -RZ, R44.H0_H0 ;  /* 0x2000002cff2a9230 */ /* 0x000fe20000004100 */
[----:B------:R-:W-:Y:S03]  /*48d0*/  MOV R46, R43 ;  /* 0x0000002b002e7202 */ /* 0x000fe60000000f00 */
[----:B------:R-:W-:Y:S04]  /*48e0*/  @!P1 HADD2.F32 R44, -RZ, R45.H0_H0 ;  /* 0x2000002dff2c9230 */ /* 0x000fe80000004100 */
        /* <DEDUP_REMOVED lines=18> */
[----:B------:R-:W-:Y:S01]  /*4a10*/  @!P1 HADD2.F32 R37, -RZ, R7.H0_H0 ;  /* 0x20000007ff259230 */ /* 0x000fe20000004100 */
[----:B------:R-:W-:Y:S01]  /*4a20*/  @!P1 IMAD.MOV.U32 R9, RZ, RZ, R50 ;  /* 0x000000ffff099224 */ /* 0x000fe200078e0032 */
[----:B------:R-:W-:Y:S02]  /*4a30*/  @!P1 HADD2.F32 R4, -RZ, R10.H0_H0 ;  /* 0x2000000aff049230 */ /* 0x000fe40000004100 */
[----:B------:R-:W-:Y:S01]  /*4a40*/  @!P1 HADD2.F32 R38, -RZ, R39.H0_H0 ;  /* 0x20000027ff269230 */ /* 0x000fe20000004100 */
[----:B------:R-:W-:Y:S01]  /*4a50*/  @!P1 F2FP.PACK_AB R2, R3, R2 ;  /* 0x000000020302923e */ /* 0x000fe200000000ff */
[----:B------:R-:W-:Y:S02]  /*4a60*/  @!P1 HADD2.F32 R39, -RZ, R7.H1_H1 ;  /* 0x30000007ff279230 */ /* 0x000fe40000004100 */
[--C-:B------:R-:W-:Y:S01]  /*4a70*/  @!P1 HADD2.F32 R7, -RZ, R5.reuse.H1_H1 ;  /* 0x30000005ff079230 */ /* 0x100fe20000004100 */
[----:B------:R-:W-:Y:S01]  /*4a80*/  @!P1 MOV R48, R2 ;  /* 0x0000000200309202 */ /* 0x000fe20000000f00 */
[----:B------:R-:W-:Y:S01]  /*4a90*/  @!P1 HADD2.F32 R8, -RZ, R5.H0_H0 ;  /* 0x20000005ff089230 */ /* 0x000fe20000004100 */
[----:B------:R-:W-:Y:S01]  /*4aa0*/  @!P1 FMUL.FTZ R5, R37, R4 ;  /* 0x0000000425059220 */ /* 0x000fe20000410000 */
[--C-:B------:R-:W-:Y:S01]  /*4ab0*/  @!P1 HADD2.F32 R41, -RZ, R9.reuse.H0_H0 ;  /* 0x20000009ff299230 */ /* 0x100fe20000004100 */
[----:B------:R-:W-:Y:S01]  /*4ac0*/  @!P1 FMUL.FTZ R10, R39, R6 ;  /* 0x00000006270a9220 */ /* 0x000fe20000410000 */
[----:B------:R-:W-:Y:S01]  /*4ad0*/  @!P1 HADD2.F32 R43, -RZ, R9.H1_H1 ;  /* 0x30000009ff2b9230 */ /* 0x000fe20000004100 */
[C---:B------:R-:W-:Y:S02]  /*4ae0*/  @!P1 FFMA.FTZ R72, R8.reuse, R38, -R5 ;  /* 0x0000002608489223 */ /* 0x040fe40000010805 */
[C---:B------:R-:W-:Y:S01]  /*4af0*/  @!P1 FMUL.FTZ R5, R7.reuse, R6 ;  /* 0x0000000607059220 */ /* 0x040fe20000410000 */
[----:B------:R-:W-:Y:S01]  /*4b00*/  @!P1 HADD2.F32 R6, -RZ, R11.H0_H0 ;  /* 0x2000000bff069230 */ /* 0x000fe20000004100 */
[----:B------:R-:W-:Y:S01]  /*4b10*/  @!P1 FFMA.FTZ R69, R7, R40, -R10 ;  /* 0x0000002807459223 */ /* 0x000fe2000001080a */
[----:B------:R-:W-:Y:S01]  /*4b20*/  @!P1 MOV R7, R18 ;  /* 0x0000001200079202 */ /* 0x000fe20000000f00 */
[----:B------:R-:W-:Y:S01]  /*4b30*/  @!P1 FMUL.FTZ R4, R8, R4 ;  /* 0x0000000408049220 */ /* 0x000fe20000410000 */
[----:B------:R-:W-:Y:S01]  /*4b40*/  @!P1 HADD2.F32 R8, -RZ, R12.H0_H0 ;  /* 0x2000000cff089230 */ /* 0x000fe20000004100 */
[----:B------:R-:W-:Y:S02]  /*4b50*/  @!P1 MOV R11, R51 ;  /* 0x00000033000b9202 */ /* 0x000fe40000000f00 */
[----:B------:R-:W-:Y:S01]  /*4b60*/  @!P1 FFMA.FTZ R4, R37, R38, R4 ;  /* 0x0000002625049223 */ /* 0x000fe20000010004 */
[--C-:B------:R-:W-:Y:S01]  /*4b70*/  @!P1 HADD2.F32 R9, -RZ, R7.reuse.H1_H1 ;  /* 0x30000007ff099230 */ /* 0x100fe20000004100 */
[----:B------:R-:W-:Y:S01]  /*4b80*/  @!P1 FMUL.FTZ R12, R43, R8 ;  /* 0x000000082b0c9220 */ /* 0x000fe20000410000 */
[----:B------:R-:W-:Y:S01]  /*4b90*/  @!P1 HADD2.F32 R10, -RZ, R7.H0_H0 ;  /* 0x20000007ff0a9230 */ /* 0x000fe20000004100 */
[----:B------:R-:W-:Y:S01]  /*4ba0*/  @!P1 FMUL.FTZ R7, R41, R6 ;  /* 0x0000000629079220 */ /* 0x000fe20000410000 */
[----:B------:R-:W-:Y:S01]  /*4bb0*/  @!P1 HADD2.F32 R45, -RZ, R11.H1_H1 ;  /* 0x3000000bff2d9230 */ /* 0x000fe20000004100 */
[C---:B------:R-:W-:Y:S02]  /*4bc0*/  @!P1 FFMA.FTZ R67, R9.reuse, R44, -R12 ;  /* 0x0000002c09439223 */ /* 0x040fe4000001080c */
[C---:B------:R-:W-:Y:S02]  /*4bd0*/  @!P1 FFMA.FTZ R68, R10.reuse, R42, -R7 ;  /* 0x0000002a0a449223 */ /* 0x040fe40000010807 */
[----:B------:R-:W-:Y:S01]  /*4be0*/  @!P1 FMUL.FTZ R7, R9, R8 ;  /* 0x0000000809079220 */ /* 0x000fe20000410000 */
[----:B------:R-:W-:Y:S01]  /*4bf0*/  @!P1 HADD2.F32 R8, -RZ, R13.H0_H0 ;  /* 0x2000000dff089230 */ /* 0x000fe20000004100 */
[----:B------:R-:W-:Y:S01]  /*4c00*/  @!P1 IMAD.MOV.U32 R9, RZ, RZ, R19 ;  /* 0x000000ffff099224 */ /* 0x000fe200078e0013 */
[----:B------:R-:W-:Y:S01]  /*4c10*/  @!P1 HADD2.F32 R13, -RZ, R11.H0_H0 ;  /* 0x2000000bff0d9230 */ /* 0x000fe20000004100 */
[----:B------:R-:W-:Y:S01]  /*4c20*/  @!P1 FMUL.FTZ R6, R10, R6 ;  /* 0x000000060a069220 */ /* 0x000fe20000410000 */
[----:B------:R-:W-:Y:S01]  /*4c30*/  @!P1 HADD2.F32 R10, -RZ, R14.H0_H0 ;  /* 0x2000000eff0a9230 */ /* 0x000fe20000004100 */
[----:B------:R-:W-:Y:S01]  /*4c40*/  @!P1 FFMA.FTZ R5, R39, R40, R5 ;  /* 0x0000002827059223 */ /* 0x000fe20000010005 */
[--C-:B------:R-:W-:Y:S01]  /*4c50*/  @!P1 HADD2.F32 R12, -RZ, R9.reuse.H0_H0 ;  /* 0x20000009ff0c9230 */ /* 0x100fe20000004100 */
[----:B------:R-:W-:Y:S01]  /*4c60*/  @!P1 FFMA.FTZ R6, R41, R42, R6 ;  /* 0x0000002a29069223 */ /* 0x000fe20000010006 */
[----:B------:R-:W-:Y:S01]  /*4c70*/  @!P1 HADD2.F32 R11, -RZ, R9.H1_H1 ;  /* 0x30000009ff0b9230 */ /* 0x000fe20000004100 */
[----:B------:R-:W-:Y:S01]  /*4c80*/  @!P1 FMUL.FTZ R9, R13, R8 ;  /* 0x000000080d099220 */ /* 0x000fe20000410000 */
[----:B------:R-:W-:Y:S01]  /*4c90*/  @!P1 F2FP.PACK_AB R4, R5, R4 ;  /* 0x000000040504923e */ /* 0x000fe200000000ff */
        /* <DEDUP_REMOVED lines=16> */
[----:B------:R-:W-:Y:S01]  /*4da0*/  @!P1 MOV R17, R11 ;  /* 0x0000000b00119202 */ /* 0x000fe20000000f00 */
[----:B------:R-:W-:Y:S01]  /*4db0*/  @!P1 IMAD.MOV.U32 R49, RZ, RZ, R4 ;  /* 0x000000ffff319224 */ /* 0x000fe200078e0004 */
[----:B------:R-:W-:Y:S02]  /*4dc0*/  @!P1 MOV R19, R37 ;  /* 0x0000002500139202 */ /* 0x000fe40000000f00 */
[----:B------:R-:W-:Y:S02]  /*4dd0*/  @!P1 F2FP.PACK_AB R6, R7, R6 ;  /* 0x000000060706923e */ /* 0x000fe400000000ff */
[----:B------:R-:W-:Y:S01]  /*4de0*/  @!P1 F2FP.PACK_AB R8, R9, R8 ;  /* 0x000000080908923e */ /* 0x000fe200000000ff */
[----:B------:R1:W-:Y:S01]  /*4df0*/  ST.E.128 [R70.64], R16 ;  /* 0x0000001046007985 */ /* 0x0003e2000c101d1a */
[----:B------:R-:W-:Y:S02]  /*4e00*/  @!P1 MOV R50, R6 ;  /* 0x0000000600329202 */ /* 0x000fe40000000f00 */
[----:B------:R-:W-:Y:S05]  /*4e10*/  @!P1 MOV R51, R8 ;  /* 0x0000000800339202 */ /* 0x000fea0000000f00 */
[----:B------:R1:W-:Y:S02]  /*4e20*/  @!P0 ST.E.128 [R64.64], R48 ;  /* 0x0000003040008985 */ /* 0x0003e4000c101d1a */
.L_x_363:
[----:B------:R-:W-:Y:S05]  /*4e30*/  BSYNC B0 ;  /* 0x0000000000007941 */ /* 0x000fea0003800000 */
.L_x_362:
        /* <DEDUP_REMOVED lines=13> */
[----:B------:R-:W-:Y:S02]  /*4f10*/  @!P1 SHF.R.U64 R3, R24, 0x10, R25 ;  /* 0x0000001018039819 */ /* 0x000fe40000001219 */
[----:B------:R-:W-:Y:S02]  /*4f20*/  LEA.HI.SX32 R6, R6, R105, 0x1c ;  /* 0x0000006906067211 */ /* 0x000fe400078fe2ff */
[----:B------:R-:W-:Y:S01]  /*4f30*/  @!P1 SHF.R.U64 R13, R52, 0x10, R53 ;  /* 0x00000010340d9819 */ /* 0x000fe20000001235 */
[----:B------:R-:W-:Y:S01]  /*4f40*/  @!P1 HADD2.F32 R3, -RZ, R3.H0_H0 ;  /* 0x20000003ff039230 */ /* 0x000fe20000004100 */
[----:B------:R-:W-:Y:S02]  /*4f50*/  SHF.L.U32 R6, R6, 0x3, RZ ;  /* 0x0000000306067819 */ /* 0x000fe400000006ff */
[----:B------:R-:W-:Y:S01]  /*4f60*/  @!P1 SHF.R.U64 R11, R26, 0x10, R27 ;  /* 0x000000101a0b9819 */ /* 0x000fe2000000121b */
[----:B------:R-:W-:Y:S01]  /*4f70*/  @!P1 HADD2.F32 R13, -RZ, R13.H0_H0 ;  /* 0x2000000dff0d9230 */ /* 0x000fe20000004100 */
[----:B------:R-:W-:Y:S02]  /*4f80*/  LOP3.LUT R44, R108, 0x38, R6, 0xf8, !PT ;  /* 0x000000386c2c7812 */ /* 0x000fe400078ef806 */
[----:B------:R-:W-:Y:S02]  /*4f90*/  ISETP.GE.AND P0, PT, R6, c[0x0][0x1d4], PT ;  /* 0x0000750006007a0c */ /* 0x000fe40003f06270 */
[----:B------:R-:W-:Y:S02]  /*4fa0*/  LOP3.LUT R44, R44, R141, RZ, 0x3c, !PT ;  /* 0x0000008d2c2c7212 */ /* 0x000fe400078e3cff */
[----:B------:R-:W-:Y:S01]  /*4fb0*/  @!P1 SHF.R.U32.HI R7, RZ, 0x10, R25 ;  /* 0x00000010ff079819 */ /* 0x000fe20000011619 */
[----:B------:R-:W-:Y:S01]  /*4fc0*/  @!P1 HADD2.F32 R25, -RZ, R61.H1_H1 ;  /* 0x3000003dff199230 */ /* 0x000fe20000004100 */
[----:B------:R-:W-:Y:S02]  /*4fd0*/  IADD3 R44, R122, R44, RZ ;  /* 0x0000002c7a2c7210 */ /* 0x000fe40007ffe0ff */
[----:B------:R-:W-:Y:S02]  /*4fe0*/  @!P1 SHF.R.U32.HI R24, RZ, 0x10, R53 ;  /* 0x00000010ff189819 */ /* 0x000fe40000011635 */
[----:B------:R-:W-:Y:S01]  /*4ff0*/  @!P1 SHF.R.U32.HI R9, RZ, 0x10, R27 ;  /* 0x00000010ff099819 */ /* 0x000fe2000001161b */
        /* <DEDUP_REMOVED lines=90> */
.L_x_365:
[----:B------:R-:W-:Y:S05]  /*55a0*/  BSYNC B0 ;  /* 0x0000000000007941 */ /* 0x000fea0003800000 */
.L_x_364:
[----:B-1----:R1:W2:Y:S01]  /*55b0*/  SHFL.IDX PT, R47, R76, 0x2, 0x1c1f ;  /* 0x005c1f004c2f7f89 */ /* 0x0022a200000e0000 */
[----:B------:R-:W-:Y:S03]  /*55c0*/  ISETP.GE.OR P0, PT, R137, UR28, P5 ;  /* 0x0000001c89007c0c */ /* 0x000fe6000af06670 */
[----:B------:R1:W4:Y:S10]  /*55d0*/  SHFL.IDX PT, R46, R77, 0x2, 0x1c1f ;  /* 0x005c1f004d2e7f89 */ /* 0x00033400000e0000 */
[----:B------:R-:W-:-:S05]  /*55e0*/  @P0 BRA `(.L_x_359) ;  /* 0x00000ad000000947 */ /* 0x000fca0003800000 */
[----:B------:R-:W-:Y:S01]  /*55f0*/  SEL R2, R136, R128, !P4 ;  /* 0x0000008088027207 */ /* 0x000fe20006000000 */
[----:B------:R-:W5:Y:S01]  /*5600*/  LDS.128 R16, [R124+0x3100] ;  /* 0x003100007c107984 */ /* 0x000f620000000c00 */
[C---:B----4-:R-:W-:Y:S01]  /*5610*/  LEA R52, P0, R88.reuse, R46, 0x1 ;  /* 0x0000002e58347211 */ /* 0x050fe200078008ff */
[--C-:B------:R-:W-:Y:S01]  /*5620*/  @!P1 HADD2.F32 R25, -RZ, R62.reuse.H0_H0 ;  /* 0x2000003eff199230 */ /* 0x100fe20000004100 */
[----:B------:R-:W-:Y:S01]  /*5630*/  SHF.R.S32.HI R3, RZ, 0x1f, R2 ;  /* 0x0000001fff037819 */ /* 0x000fe20000011402 */
[----:B------:R-:W-:Y:S01]  /*5640*/  @!P1 HADD2.F32 R15, -RZ, R62.H1_H1 ;  /* 0x3000003eff0f9230 */ /* 0x000fe20000004100 */
[----:B--2---:R-:W-:Y:S01]  /*5650*/  LEA.HI.X R53, R88, R47, R100, 0x1, P0 ;  /* 0x0000002f58357211 */ /* 0x004fe200000f0c64 */
[----:B------:R-:W-:Y:S01]  /*5660*/  @!P1 HADD2.F32 R38, -RZ, R63.H0_H0 ;  /* 0x2000003fff269230 */ /* 0x000fe20000004100 */
[----:B------:R-:W-:Y:S02]  /*5670*/  LEA.HI R2, R3, R2, RZ, 0x4 ;  /* 0x0000000203027211 */ /* 0x000fe400078f20ff */
[----:B------:R-:W-:Y:S02]  /*5680*/  @!P1 SHF.R.U32.HI R10, RZ, 0x10, R57 ;  /* 0x00000010ff0a9819 */ /* 0x000fe40000011639 */
[----:B------:R-:W-:Y:S02]  /*5690*/  LEA.HI.SX32 R2, R2, R105, 0x1c ;  /* 0x0000006902027211 */ /* 0x000fe400078fe2ff */
[--C-:B------:R-:W-:Y:S01]  /*56a0*/  @!P1 SHF.R.U64 R11, R30, 0x10, R31.reuse ;  /* 0x000000101e0b9819 */ /* 0x100fe2000000121f */
[----:B------:R-:W-:Y:S01]  /*56b0*/  @!P1 HADD2.F32 R27, -RZ, R10.H0_H0 ;  /* 0x2000000aff1b9230 */ /* 0x000fe20000004100 */
[----:B------:R-:W-:Y:S01]  /*56c0*/  SHF.L.U32 R45, R2, 0x3, RZ ;  /* 0x00000003022d7819 */ /* 0x000fe200000006ff */
[----:B------:R-:W-:Y:S01]  /*56d0*/  @!P1 HADD2.F32 R2, -RZ, R23.H0_H0 ;  /* 0x20000017ff029230 */ /* 0x000fe20000004100 */
[----:B------:R-:W-:Y:S02]  /*56e0*/  @!P1 SHF.R.U32.HI R13, RZ, 0x10, R31 ;  /* 0x00000010ff0d9819 */ /* 0x000fe4000001161f */
[----:B------:R-:W-:Y:S02]  /*56f0*/  LOP3.LUT R40, R107, 0x38, R45, 0xf8, !PT ;  /* 0x000000386b287812 */ /* 0x000fe400078ef82d */
[--C-:B------:R-:W-:Y:S01]  /*5700*/  @!P1 SHF.R.U32.HI R6, RZ, 0x10, R29.reuse ;  /* 0x00000010ff069819 */ /* 0x100fe2000001161d */
[----:B------:R-:W-:Y:S01]  /*5710*/  @!P1 HADD2.F32 R13, -RZ, R13.H0_H0 ;  /* 0x2000000dff0d9230 */ /* 0x000fe20000004100 */
[----:B------:R-:W-:Y:S02]  /*5720*/  LOP3.LUT R40, R40, R140, RZ, 0x3c, !PT ;  /* 0x0000008c28287212 */ /* 0x000fe400078e3cff */
[----:B------:R-:W-:Y:S01]  /*5730*/  @!P1 SHF.R.U64 R9, R28, 0x10, R29 ;  /* 0x000000101c099819 */ /* 0x000fe2000000121d */
[----:B------:R-:W-:Y:S01]  /*5740*/  @!P1 HADD2.F32 R29, -RZ, R63.H1_H1 ;  /* 0x3000003fff1d9230 */ /* 0x000fe20000004100 */
[----:B------:R-:W-:Y:S02]  /*5750*/  IADD3 R40, R121, R40, RZ ;  /* 0x0000002879287210 */ /* 0x000fe40007ffe0ff */
[----:B------:R-:W-:Y:S02]  /*5760*/  @!P1 SHF.R.U64 R28, R56, 0x10, R57 ;  /* 0x00000010381c9819 */ /* 0x000fe40000001239 */
[--C-:B------:R-:W-:Y:S01]  /*5770*/  @!P1 SHF.R.U64 R31, R58, 0x10, R59.reuse ;  /* 0x000000103a1f9819 */ /* 0x100fe2000000123b */
[----:B------:R-:W-:Y:S01]  /*5780*/  IMAD.SHL.U32 R40, R40, 0x2, RZ ;  /* 0x0000000228287824 */ /* 0x000fe200078e00ff */
[----:B------:R-:W-:Y:S02]  /*5790*/  @!P1 SHF.R.U32.HI R39, RZ, 0x10, R59 ;  /* 0x00000010ff279819 */ /* 0x000fe4000001163b */
[----:B------:R-:W-:Y:S01]  /*57a0*/  ISETP.GE.AND P0, PT, R45, c[0x0][0x1d4], PT ;  /* 0x000075002d007a0c */ /* 0x000fe20003f06270 */
[----:B------:R-:W-:Y:S02]  /*57b0*/  @!P1 HADD2.F32 R31, -RZ, R31.H0_H0 ;  /* 0x2000001fff1f9230 */ /* 0x000fe40000004100 */
[----:B------:R-:W2:Y:S01]  /*57c0*/  LDS.128 R40, [R40+0x3100] ;  /* 0x0031000028287984 */ /* 0x000ea20000000c00 */
[----:B------:R-:W-:Y:S01]  /*57d0*/  @!P1 HADD2.F32 R39, -RZ, R39.H0_H0 ;  /* 0x20000027ff279230 */ /* 0x000fe20000004100 */
[----:B---3-5:R-:W-:Y:S05]  /*57e0*/  @!P1 IMAD.MOV.U32 R5, RZ, RZ, R17 ;  /* 0x000000ffff059224 */ /* 0x028fea00078e0011 */
[----:B------:R-:W-:Y:S05]  /*57f0*/  @!P1 HADD2.F32 R3, -RZ, R5.H0_H0 ;  /* 0x20000005ff039230 */ /* 0x000fea0000004100 */
[C---:B------:R-:W-:Y:S02]  /*5800*/  @!P1 FMUL.FTZ R4, R3.reuse, R2 ;  /* 0x0000000203049220 */ /* 0x040fe40000410000 */
[----:B--2---:R-:W-:Y:S01]  /*5810*/  @!P1 IMAD.MOV.U32 R44, RZ, RZ, R43 ;  /* 0x000000ffff2c9224 */ /* 0x004fe200078e002b */
[----:B------:R-:W-:Y:S01]  /*5820*/  @!P1 MOV R7, R41 ;  /* 0x0000002900079202 */ /* 0x000fe20000000f00 */
[----:B------:R-:W-:Y:S01]  /*5830*/  @!P1 IMAD.MOV.U32 R30, RZ, RZ, R42 ;  /* 0x000000ffff1e9224 */ /* 0x000fe200078e002a */
[----:B------:R-:W-:Y:S02]  /*5840*/  @!P1 MOV R12, R40 ;  /* 0x00000028000c9202 */ /* 0x000fe40000000f00 */
[----:B------:R-:W-:Y:S02]  /*5850*/  @!P1 HADD2.F32 R37, -RZ, R44.H0_H0 ;  /* 0x2000002cff259230 */ /* 0x000fe40000004100 */
[--C-:B------:R-:W-:Y:S02]  /*5860*/  @!P1 HADD2.F32 R24, -RZ, R7.reuse.H0_H0 ;  /* 0x20000007ff189230 */ /* 0x100fe40000004100 */
[----:B------:R-:W-:Y:S02]  /*5870*/  @!P1 HADD2.F32 R26, -RZ, R7.H1_H1 ;  /* 0x30000007ff1a9230 */ /* 0x000fe40000004100 */
[----:B------:R-:W-:Y:S01]  /*5880*/  @!P1 HADD2.F32 R14, -RZ, R12.H0_H0 ;  /* 0x2000000cff0e9230 */ /* 0x000fe20000004100 */
        /* <DEDUP_REMOVED lines=11> */
[C---:B------:R-:W-:Y:S01]  /*5940*/  @!P1 FMUL.FTZ R22, R14.reuse, R3 ;  /* 0x000000030e169220 */ /* 0x040fe20000410000 */
[----:B------:R-:W-:Y:S01]  /*5950*/  @!P1 MOV R10, R19 ;  /* 0x00000013000a9202 */ /* 0x000fe20000000f00 */
[----:B------:R-:W-:Y:S02]  /*5960*/  @!P1 HADD2.F32 R6, -RZ, R36.H0_H0 ;  /* 0x20000024ff069230 */ /* 0x000fe40000004100 */
        /* <DEDUP_REMOVED lines=11> */
[----:B------:R-:W-:Y:S01]  /*5a20*/  @!P1 HADD2.F32 R28, -RZ, R30.H0_H0 ;  /* 0x2000001eff1c9230 */ /* 0x000fe20000004100 */
[-C--:B------:R-:W-:Y:S01]  /*5a30*/  @!P1 FFMA.FTZ R51, R7, R23.reuse, -R8 ;  /* 0x0000001707339223 */ /* 0x080fe20000010808 */
[----:B------:R-:W-:Y:S01]  /*5a40*/  @!P1 MOV R7, R18 ;  /* 0x0000001200079202 */ /* 0x000fe20000000f00 */
[C---:B------:R-:W-:Y:S01]  /*5a50*/  @!P1 FMUL.FTZ R8, R9.reuse, R6 ;  /* 0x0000000609089220 */ /* 0x040fe20000410000 */
[----:B------:R-:W-:Y:S01]  /*5a60*/  @!P1 HADD2.F32 R6, -RZ, R36.H1_H1 ;  /* 0x30000024ff069230 */ /* 0x000fe20000004100 */
[----:B------:R-:W-:Y:S01]  /*5a70*/  @!P1 FFMA.FTZ R50, R9, R38, -R12 ;  /* 0x0000002609329223 */ /* 0x000fe2000001080c */
[----:B------:R-:W-:Y:S01]  /*5a80*/  @!P1 HADD2.F32 R9, -RZ, R11.H0_H0 ;  /* 0x2000000bff099230 */ /* 0x000fe20000004100 */
[----:B------:R-:W-:Y:S01]  /*5a90*/  @!P1 FFMA.FTZ R3, R22, R23, R3 ;  /* 0x0000001716039223 */ /* 0x000fe20000010003 */
[----:B------:R-:W-:Y:S01]  /*5aa0*/  @!P1 HADD2.F32 R30, -RZ, R30.H1_H1 ;  /* 0x3000001eff1e9230 */ /* 0x000fe20000004100 */
[----:B------:R-:W-:Y:S01]  /*5ab0*/  @!P1 FFMA.FTZ R4, R24, R25, R4 ;  /* 0x0000001918049223 */ /* 0x000fe20000010004 */
[----:B------:R-:W-:Y:S01]  /*5ac0*/  @!P1 HADD2.F32 R36, -RZ, R44.H1_H1 ;  /* 0x3000002cff249230 */ /* 0x000fe20000004100 */
[----:B------:R-:W-:Y:S01]  /*5ad0*/  @!P1 FFMA.FTZ R5, R26, R27, R5 ;  /* 0x0000001b1a059223 */ /* 0x000fe20000010005 */
[--C-:B------:R-:W-:Y:S01]  /*5ae0*/  @!P1 HADD2.F32 R12, -RZ, R7.reuse.H0_H0 ;  /* 0x20000007ff0c9230 */ /* 0x100fe20000004100 */
[----:B------:R-:W-:Y:S01]  /*5af0*/  @!P1 FMUL.FTZ R48, R30, R9 ;  /* 0x000000091e309220 */ /* 0x000fe20000410000 */
[----:B------:R-:W-:Y:S01]  /*5b00*/  @!P1 F2FP.PACK_AB R2, R3, R2 ;  /* 0x000000020302923e */ /* 0x000fe200000000ff */
[----:B------:R-:W-:Y:S01]  /*5b10*/  @!P1 FMUL.FTZ R44, R36, R13 ;  /* 0x0000000d242c9220 */ /* 0x000fe20000410000 */
[----:B------:R-:W-:Y:S01]  /*5b20*/  @!P1 F2FP.PACK_AB R4, R5, R4 ;  /* 0x000000040504923e */ /* 0x000fe200000000ff */
[----:B------:R-:W-:Y:S01]  /*5b30*/  @!P1 HADD2.F32 R11, -RZ, R7.H1_H1 ;  /* 0x30000007ff0b9230 */ /* 0x000fe20000004100 */
[----:B------:R-:W-:Y:S01]  /*5b40*/  @!P1 FMUL.FTZ R7, R28, R6 ;  /* 0x000000061c079220 */ /* 0x000fe20000410000 */
[----:B------:R-:W-:Y:S01]  /*5b50*/  @!P1 MOV R40, R2 ;  /* 0x0000000200289202 */ /* 0x000fe20000000f00 */
[----:B------:R-:W-:Y:S02]  /*5b60*/  @!P1 FFMA.FTZ R44, R10, R39, -R44 ;  /* 0x000000270a2c9223 */ /* 0x000fe4000001082c */
[----:B------:R-:W-:Y:S02]  /*5b70*/  @!P1 FFMA.FTZ R49, R12, R29, -R7 ;  /* 0x0000001d0c319223 */ /* 0x000fe40000010807 */
[C---:B------:R-:W-:Y:S02]  /*5b80*/  @!P1 FFMA.FTZ R48, R11.reuse, R31, -R48 ;  /* 0x0000001f0b309223 */ /* 0x040fe40000010830 */
[----:B------:R-:W-:Y:S01]  /*5b90*/  @!P1 FMUL.FTZ R7, R11, R9 ;  /* 0x000000090b079220 */ /* 0x000fe20000410000 */
[----:B------:R-:W-:Y:S01]  /*5ba0*/  @!P1 F2FP.PACK_AB R11, R44, R50 ;  /* 0x000000322c0b923e */ /* 0x000fe200000000ff */
[----:B------:R-:W-:Y:S01]  /*5bb0*/  @!P1 FMUL.FTZ R9, R10, R13 ;  /* 0x0000000d0a099220 */ /* 0x000fe20000410000 */
[----:B------:R-:W-:Y:S01]  /*5bc0*/  @!P1 F2FP.PACK_AB R10, R48, R49 ;  /* 0x00000031300a923e */ /* 0x000fe200000000ff */
[----:B------:R-:W-:Y:S01]  /*5bd0*/  @!P1 FMUL.FTZ R6, R12, R6 ;  /* 0x000000060c069220 */ /* 0x000fe20000410000 */
[----:B------:R-:W-:Y:S01]  /*5be0*/  @!P1 F2FP.PACK_AB R13, R55, R56 ;  /* 0x00000038370d923e */ /* 0x000fe200000000ff */
[----:B------:R-:W-:Y:S01]  /*5bf0*/  @!P1 IMAD.MOV.U32 R41, RZ, RZ, R4 ;  /* 0x000000ffff299224 */ /* 0x000fe200078e0004 */
[----:B------:R-:W-:Y:S01]  /*5c00*/  @!P1 F2FP.PACK_AB R12, R51, R54 ;  /* 0x00000036330c923e */ /* 0x000fe200000000ff */
[----:B------:R-:W-:Y:S01]  /*5c10*/  @!P1 IMAD.MOV.U32 R18, RZ, RZ, R10 ;  /* 0x000000ffff129224 */ /* 0x000fe200078e000a */
[----:B------:R-:W-:Y:S01]  /*5c20*/  @!P1 MOV R17, R13 ;  /* 0x0000000d00119202 */ /* 0x000fe20000000f00 */
[----:B------:R-:W-:Y:S01]  /*5c30*/  @!P1 FFMA.FTZ R6, R28, R29, R6 ;  /* 0x0000001d1c069223 */ /* 0x000fe20000010006 */
[----:B------:R-:W-:Y:S01]  /*5c40*/  @!P1 MOV R16, R12 ;  /* 0x0000000c00109202 */ /* 0x000fe20000000f00 */
[----:B------:R-:W-:Y:S01]  /*5c50*/  @!P1 FFMA.FTZ R7, R30, R31, R7 ;  /* 0x0000001f1e079223 */ /* 0x000fe20000010007 */
[----:B------:R-:W-:Y:S01]  /*5c60*/  @!P1 MOV R19, R11 ;  /* 0x0000000b00139202 */ /* 0x000fe20000000f00 */
[----:B------:R-:W-:Y:S02]  /*5c70*/  @!P1 FFMA.FTZ R8, R37, R38, R8 ;  /* 0x0000002625089223 */ /* 0x000fe40000010008 */
[----:B------:R-:W-:Y:S01]  /*5c80*/  @!P1 FFMA.FTZ R9, R36, R39, R9 ;  /* 0x0000002724099223 */ /* 0x000fe20000010009 */
[----:B------:R-:W-:Y:S01]  /*5c90*/  @!P1 F2FP.PACK_AB R6, R7, R6 ;  /* 0x000000060706923e */ /* 0x000fe200000000ff */
[----:B------:R2:W-:Y:S03]  /*5ca0*/  ST.E.128 [R52.64], R16 ;  /* 0x0000001034007985 */ /* 0x0005e6000c101d1a */
[----:B------:R-:W-:Y:S02]  /*5cb0*/  @!P1 F2FP.PACK_AB R8, R9, R8 ;  /* 0x000000080908923e */ /* 0x000fe400000000ff */
[----:B------:R-:W-:Y:S02]  /*5cc0*/  @!P1 MOV R42, R6 ;  /* 0x00000006002a9202 */ /* 0x000fe40000000f00 */
[----:B------:R-:W-:Y:S01]  /*5cd0*/  @!P1 MOV R43, R8 ;  /* 0x00000008002b9202 */ /* 0x000fe20000000f00 */
[----:B------:R-:W-:-:S05]  /*5ce0*/  @P0 BRA `(.L_x_359) ;  /* 0x000003d000000947 */ /* 0x000fca0003800000 */
[C---:B------:R-:W-:Y:S04]  /*5cf0*/  LEA R2, P0, R45.reuse, R46, 0x1 ;  /* 0x0000002e2d027211 */ /* 0x040fe800078008ff */
[----:B------:R-:W-:Y:S05]  /*5d00*/  LEA.HI.X.SX32 R3, R45, R47, 0x1, P0 ;  /* 0x0000002f2d037211 */ /* 0x000fea00000f0eff */
[----:B------:R3:W-:Y:S01]  /*5d10*/  ST.E.128 [R2.64], R40 ;  /* 0x0000002802007985 */ /* 0x0007e2000c101d1a */
[----:B------:R-:W-:-:S05]  /*5d20*/  BRA `(.L_x_359) ;  /* 0x0000039000007947 */ /* 0x000fca0003800000 */
.L_x_343:
        /* <DEDUP_REMOVED lines=22> */
.L_x_367:
[----:B-123--:R-:W-:Y:S05]  /*5e90*/  BSYNC B0 ;  /* 0x0000000000007941 */ /* 0x00efea0003800000 */
.L_x_366:
        /* <DEDUP_REMOVED lines=17> */
.L_x_369:
[----:B------:R-:W-:Y:S05]  /*5fb0*/  BSYNC B0 ;  /* 0x0000000000007941 */ /* 0x000fea0003800000 */
.L_x_368:
[----:B--2---:R2:W4:Y:S01]  /*5fc0*/  SHFL.IDX PT, R3, R76, 0x2, 0x1c1f ;  /* 0x005c1f004c037f89 */ /* 0x00452200000e0000 */
[----:B------:R-:W-:Y:S03]  /*5fd0*/  ISETP.GE.AND P0, PT, R12, 0x41, PT ;  /* 0x000000410c00780c */ /* 0x000fe60003f06270 */
        /* <DEDUP_REMOVED lines=14> */
.L_x_359:
[----:B------:R-:W-:Y:S05]  /*60c0*/  BSYNC B2 ;  /* 0x0000000000027941 */ /* 0x000fea0003800000 */
.L_x_342:
[----:B---3--:R-:W-:Y:S01]  /*60d0*/  IMAD.U32 R2, RZ, RZ, UR6 ;  /* 0x00000006ff027e24 */ /* 0x008fe2000f8e00ff */
        /* <DEDUP_REMOVED lines=10> */
[----:B------:R-:W-:Y:S07]  /*6180*/  ISETP.GE.AND P1, PT, R4, 0x41, PT ;  /* 0x000000410400780c */ /* 0x000fee0003f26270 */
[C---:B------:R-:W-:Y:S05]  /*6190*/  @P4 IADD3 R6, P0, R2.reuse, 0x10, RZ ;  /* 0x0000001002064810 */ /* 0x040fea0007f1e0ff */
[--C-:B------:R-:W-:Y:S01]  /*61a0*/  @P4 IMAD.X R7, RZ, RZ, R3.reuse, P0 ;  /* 0x000000ffff074224 */ /* 0x100fe200000e0603 */
[C---:B--2---:R-:W-:Y:S04]  /*61b0*/  @P3 IADD3 R8, P0, R2.reuse, 0x20, RZ ;  /* 0x0000002002083810 */ /* 0x044fe80007f1e0ff */
        /* <DEDUP_REMOVED lines=9> */
[----:B------:R-:W-:Y:S11]  /*6250*/  ISETP.GE.AND P5, PT, R4, 0x1, PT ;  /* 0x000000010400780c */ /* 0x000ff60003fa6270 */
[----:B------:R-:W-:Y:S02]  /*6260*/  @!UPT UIADD3 URZ, URZ, URZ, URZ ;  /* 0x0000003f3f3ff290 */ /* 0x000fe4000fffe03f */
[----:B------:R-:W-:Y:S02]  /*6270*/  @P5 IMAD R3, R3, c[0x0][0x258], RZ ;  /* 0x0000960003035a24 */ /* 0x000fe400078e02ff */
[----:B------:R-:W-:Y:S02]  /*6280*/  @P5 IMAD.MOV.U32 R4, RZ, RZ, R84 ;  /* 0x000000ffff045224 */ /* 0x000fe400078e0054 */
[----:B------:R-:W-:Y:S04]  /*6290*/  @P5 IMAD.MOV.U32 R5, RZ, RZ, R87 ;  /* 0x000000ffff055224 */ /* 0x000fe800078e0057 */
[C---:B------:R-:W-:Y:S04]  /*62a0*/  @P5 IMAD.WIDE.U32 R4, R2.reuse, c[0x0][0x258], R4 ;  /* 0x0000960002045a25 */ /* 0x040fe800078e0004 */
[----:B------:R-:W-:Y:S01]  /*62b0*/  @P5 IMAD R2, R2, c[0x0][0x25c], R3 ;  /* 0x0000970002025a24 */ /* 0x000fe200078e0203 */
[C---:B------:R-:W-:Y:S02]  /*62c0*/  @P5 LEA R14, P6, R4.reuse, c[0x0][0x250], 0x1 ;  /* 0x00009400040e5a11 */ /* 0x040fe400078c08ff */
[-C--:B------:R-:W-:Y:S02]  /*62d0*/  @P4 MOV R3, R87.reuse ;  /* 0x0000005700034202 */ /* 0x080fe40000000f00 */
[----:B------:R-:W-:Y:S04]  /*62e0*/  @P5 IADD3 R2, R5, R2, RZ ;  /* 0x0000000205025210 */ /* 0x000fe80007ffe0ff */
[----:B------:R-:W-:Y:S01]  /*62f0*/  @P5 LEA.HI.X R15, R4, c[0x0][0x254], R2, 0x1, P6 ;  /* 0x00009500040f5a11 */ /* 0x000fe200030f0c02 */
[----:B------:R-:W-:Y:S02]  /*6300*/  @P4 IMAD R4, R7, c[0x0][0x258], RZ ;  /* 0x0000960007044a24 */ /* 0x000fe400078e02ff */
[----:B------:R-:W-:Y:S02]  /*6310*/  @P4 IMAD.MOV.U32 R2, RZ, RZ, R84 ;  /* 0x000000ffff024224 */ /* 0x000fe400078e0054 */
[C---:B------:R-:W-:Y:S02]  /*6320*/  @P4 IMAD R4, R6.reuse, c[0x0][0x25c], R4 ;  /* 0x0000970006044a24 */ /* 0x040fe400078e0204 */
[----:B------:R-:W-:Y:S04]  /*6330*/  @P4 IMAD.WIDE.U32 R2, R6, c[0x0][0x258], R2 ;  /* 0x0000960006024a25 */ /* 0x000fe800078e0002 */
[----:B------:R-:W-:Y:S01]  /*6340*/  @P4 IMAD.IADD R4, R3, 0x1, R4 ;  /* 0x0000000103044824 */ /* 0x000fe200078e0204 */
[----:B------:R-:W-:Y:S01]  /*6350*/  @P4 LEA R12, P6, R2, c[0x0][0x250], 0x1 ;  /* 0x00009400020c4a11 */ /* 0x000fe200078c08ff */
[----:B------:R-:W-:Y:S02]  /*6360*/  @P3 IMAD.MOV.U32 R3, RZ, RZ, R87 ;  /* 0x000000ffff033224 */ /* 0x000fe400078e0057 */
[----:B------:R-:W-:Y:S01]  /*6370*/  @P0 IMAD R6, R22, c[0x0][0x258], RZ ;  /* 0x0000960016060a24 */ /* 0x000fe200078e02ff */
[----:B------:R-:W-:Y:S01]  /*6380*/  @P4 LEA.HI.X R13, R2, c[0x0][0x254], R4, 0x1, P6 ;  /* 0x00009500020d4a11 */ /* 0x000fe200030f0c04 */
[----:B------:R-:W-:Y:S01]  /*6390*/  @P3 IMAD R4, R10, c[0x0][0x258], RZ ;  /* 0x000096000a043a24 */ /* 0x000fe200078e02ff */
[----:B------:R-:W-:Y:S01]  /*63a0*/  @P3 MOV R2, R84 ;  /* 0x0000005400023202 */ /* 0x000fe20000000f00 */
[----:B------:R-:W-:Y:S02]  /*63b0*/  @P0 IMAD R6, R18, c[0x0][0x25c], R6 ;  /* 0x0000970012060a24 */ /* 0x000fe400078e0206 */
[C---:B------:R-:W-:Y:S02]  /*63c0*/  @P3 IMAD R4, R8.reuse, c[0x0][0x25c], R4 ;  /* 0x0000970008043a24 */ /* 0x040fe400078e0204 */
[----:B------:R-:W-:Y:S05]  /*63d0*/  @P3 IMAD.WIDE.U32 R2, R8, c[0x0][0x258], R2 ;  /* 0x0000960008023a25 */ /* 0x000fea00078e0002 */
[C---:B------:R-:W-:Y:S02]  /*63e0*/  @P3 LEA R10, P6, R2.reuse, c[0x0][0x250], 0x1 ;  /* 0x00009400020a3a11 */ /* 0x040fe400078c08ff */
[----:B------:R-:W-:Y:S02]  /*63f0*/  @P3 IADD3 R4, R3, R4, RZ ;  /* 0x0000000403043210 */ /* 0x000fe40007ffe0ff */
[-C--:B------:R-:W-:Y:S02]  /*6400*/  @P2 MOV R3, R87.reuse ;  /* 0x0000005700032202 */ /* 0x080fe40000000f00 */
[----:B------:R-:W-:Y:S01]  /*6410*/  @P3 LEA.HI.X R11, R2, c[0x0][0x254], R4, 0x1, P6 ;  /* 0x00009500020b3a11 */ /* 0x000fe200030f0c04 */
[----:B------:R-:W-:Y:S02]  /*6420*/  @P2 IMAD R4, R17, c[0x0][0x258], RZ ;  /* 0x0000960011042a24 */ /* 0x000fe400078e02ff */
[----:B------:R-:W-:Y:S02]  /*6430*/  @P2 IMAD.MOV.U32 R2, RZ, RZ, R84 ;  /* 0x000000ffff022224 */ /* 0x000fe400078e0054 */
[C---:B------:R-:W-:Y:S02]  /*6440*/  @P2 IMAD R4, R9.reuse, c[0x0][0x25c], R4 ;  /* 0x0000970009042a24 */ /* 0x040fe400078e0204 */
[----:B------:R-:W-:Y:S04]  /*6450*/  @P2 IMAD.WIDE.U32 R2, R9, c[0x0][0x258], R2 ;  /* 0x0000960009022a25 */ /* 0x000fe800078e0002 */
[----:B------:R-:W-:Y:S01]  /*6460*/  @P2 IMAD.IADD R4, R3, 0x1, R4 ;  /* 0x0000000103042824 */ /* 0x000fe200078e0204 */
[C---:B------:R-:W-:Y:S01]  /*6470*/  @P2 LEA R8, P6, R2.reuse, c[0x0][0x250], 0x1 ;  /* 0x0000940002082a11 */ /* 0x040fe200078c08ff */
[----:B------:R-:W-:Y:S03]  /*6480*/  @P1 IMAD.MOV.U32 R3, RZ, RZ, R87 ;  /* 0x000000ffff031224 */ /* 0x000fe600078e0057 */
[----:B------:R-:W-:Y:S01]  /*6490*/  @P2 LEA.HI.X R9, R2, c[0x0][0x254], R4, 0x1, P6 ;  /* 0x0000950002092a11 */ /* 0x000fe200030f0c04 */
[----:B------:R-:W-:Y:S01]  /*64a0*/  @P1 IMAD R4, R19, c[0x0][0x258], RZ ;  /* 0x0000960013041a24 */ /* 0x000fe200078e02ff */
[----:B------:R-:W-:Y:S03]  /*64b0*/  @P1 MOV R2, R84 ;  /* 0x0000005400021202 */ /* 0x000fe60000000f00 */
[C---:B------:R-:W-:Y:S02]  /*64c0*/  @P1 IMAD R4, R16.reuse, c[0x0][0x25c], R4 ;  /* 0x0000970010041a24 */ /* 0x040fe400078e0204 */
[----:B------:R-:W-:Y:S05]  /*64d0*/  @P1 IMAD.WIDE.U32 R2, R16, c[0x0][0x258], R2 ;  /* 0x0000960010021a25 */ /* 0x000fea00078e0002 */
[----:B------:R-:W-:Y:S02]  /*64e0*/  @P1 IADD3 R3, R3, R4, RZ ;  /* 0x0000000403031210 */ /* 0x000fe40007ffe0ff */
[C---:B------:R-:W-:Y:S04]  /*64f0*/  @P1 LEA R4, P6, R2.reuse, c[0x0][0x250], 0x1 ;  /* 0x0000940002041a11 */ /* 0x040fe800078c08ff */
[----:B------:R-:W-:Y:S01]  /*6500*/  @P1 LEA.HI.X R5, R2, c[0x0][0x254], R3, 0x1, P6 ;  /* 0x0000950002051a11 */ /* 0x000fe200030f0c03 */
[----:B------:R-:W-:Y:S01]  /*6510*/  @P0 IMAD.MOV.U32 R2, RZ, RZ, R84 ;  /* 0x000000ffff020224 */ /* 0x000fe200078e0054 */
[----:B------:R-:W-:Y:S05]  /*6520*/  @P0 MOV R3, R87 ;  /* 0x0000005700030202 */ /* 0x000fea0000000f00 */
[----:B------:R-:W-:Y:S04]  /*6530*/  @P0 IMAD.WIDE.U32 R2, R18, c[0x0][0x258], R2 ;  /* 0x0000960012020a25 */ /* 0x000fe800078e0002 */
[----:B------:R-:W-:Y:S01]  /*6540*/  @P0 IMAD.IADD R3, R3, 0x1, R6 ;  /* 0x0000000103030824 */ /* 0x000fe200078e0206 */
        /* <DEDUP_REMOVED lines=16> */
[C---:B-----5:R-:W-:Y:S02]  /*6650*/  IMAD R4, R86.reuse, c[0x0][0x20c], R2 ;  /* 0x0000830056047a24 */ /* 0x060fe400078e0202 */
[----:B------:R-:W-:Y:S05]  /*6660*/  IMAD.WIDE.U32 R2, R86, c[0x0][0x208], RZ ;  /* 0x0000820056027a25 */ /* 0x000fea00078e00ff */
[----:B------:R-:W-:Y:S01]  /*6670*/  IADD3 R3, R3, R4, RZ ;  /* 0x0000000403037210 */ /* 0x000fe20007ffe0ff */
[----:B------:R-:W-:Y:S04]  /*6680*/  IMAD R4, R99, c[0x0][0x218], RZ ;  /* 0x0000860063047a24 */ /* 0x000fe800078e02ff */
        /* <DEDUP_REMOVED lines=14> */
[----:B----4-:R-:W4:Y:S01]  /*6770*/  @!P1 LDS.128 R8, [R79] ;  /* 0x000000004f089984 */ /* 0x010f220000000c00 */
[CC--:B--2---:R-:W-:Y:S04]  /*6780*/  @!P1 LEA R4, P0, R20.reuse, R2.reuse, 0x1 ;  /* 0x0000000214049211 */ /* 0x0c4fe800078008ff */
[-C--:B---3--:R-:W-:Y:S02]  /*6790*/  @!P1 LEA.HI.X R5, R20, R3.reuse, R21, 0x1, P0 ;  /* 0x0000000314059211 */ /* 0x088fe400000f0c15 */
[----:B------:R-:W-:Y:S11]  /*67a0*/  ISETP.GE.AND P0, PT, R83, c[0x0][0x1d4], PT ;  /* 0x0000750053007a0c */ /* 0x000ff60003f06270 */
[----:B------:R-:W-:Y:S02]  /*67b0*/  @!UPT UIADD3 URZ, URZ, URZ, URZ ;  /* 0x0000003f3f3ff290 */ /* 0x000fe4000fffe03f */
[C---:B------:R-:W-:Y:S04]  /*67c0*/  @!P0 LEA R2, P2, R73.reuse, R2, 0x1 ;  /* 0x0000000249028211 */ /* 0x040fe800078408ff */
[----:B------:R-:W-:Y:S01]  /*67d0*/  @!P0 LEA.HI.X R3, R73, R3, R81, 0x1, P2 ;  /* 0x0000000349038211 */ /* 0x000fe200010f0c51 */
[----:B----4-:R-:W-:Y:S04]  /*67e0*/  @!P1 ST.E.128 [R4.64], R8 ;  /* 0x0000000804009985 */ /* 0x010fe8000c101d1a */
[----:B------:R-:W2:Y:S04]  /*67f0*/  @!P0 LDS.128 R4, [R80] ;  /* 0x0000000050048984 */ /* 0x000ea80000000c00 */
[----:B--2---:R2:W-:Y:S02]  /*6800*/  @!P0 ST.E.128 [R2.64], R4 ;  /* 0x0000000402008985 */ /* 0x0045e4000c101d1a */
.L_x_371:
[----:B------:R-:W-:Y:S05]  /*6810*/  BSYNC B0 ;  /* 0x0000000000007941 */ /* 0x000fea0003800000 */
.L_x_370:
[----:B--23--:R2:W3:Y:S01]  /*6820*/  SHFL.IDX PT, R3, R12, 0x1, 0x1c1f ;  /* 0x003c1f000c037f89 */ /* 0x00c4e200000e0000 */
[----:B------:R-:W-:Y:S01]  /*6830*/  ISETP.GE.AND P0, PT, R13, 0x21, PT ;  /* 0x000000210d00780c */ /* 0x000fe20003f06270 */
[----:B------:R-:W-:Y:S02]  /*6840*/  BSSY B0, `(.L_x_372) ;  /* 0x000000f000007945 */ /* 0x000fe40003800000 */
[----:B------:R2:W1:Y:S10]  /*6850*/  SHFL.IDX PT, R2, R14, 0x1, 0x1c1f ;  /* 0x003c1f000e027f89 */ /* 0x00047400000e0000 */
[----:B------:R-:W-:-:S05]  /*6860*/  @!P0 BRA `(.L_x_373) ;  /* 0x000000c000008947 */ /* 0x000fca0003800000 */
[C---:B------:R-:W-:Y:S11]  /*6870*/  ISETP.GE.AND P1, PT, R20.reuse, c[0x0][0x1d4], PT ;  /* 0x0000750014007a0c */ /* 0x040ff60003f26270 */
[----:B------:R-:W-:Y:S02]  /*6880*/  @!UPT UIADD3 URZ, URZ, URZ, URZ ;  /* 0x0000003f3f3ff290 */ /* 0x000fe4000fffe03f */
[----:B----4-:R-:W4:Y:S01]  /*6890*/  @!P1 LDS.128 R8, [R79+0x1000] ;  /* 0x001000004f089984 */ /* 0x010f220000000c00 */
[CC--:B-1----:R-:W-:Y:S04]  /*68a0*/  @!P1 LEA R4, P0, R20.reuse, R2.reuse, 0x1 ;  /* 0x0000000214049211 */ /* 0x0c2fe800078008ff */
[-C--:B---3--:R-:W-:Y:S02]  /*68b0*/  @!P1 LEA.HI.X R5, R20, R3.reuse, R21, 0x1, P0 ;  /* 0x0000000314059211 */ /* 0x088fe400000f0c15 */
[----:B------:R-:W-:Y:S11]  /*68c0*/  ISETP.GE.AND P0, PT, R83, c[0x0][0x1d4], PT ;  /* 0x0000750053007a0c */ /* 0x000ff60003f06270 */
[----:B------:R-:W-:Y:S02]  /*68d0*/  @!UPT UIADD3 URZ, URZ, URZ, URZ ;  /* 0x0000003f3f3ff290 */ /* 0x000fe4000fffe03f */
[C---:B------:R-:W-:Y:S04]  /*68e0*/  @!P0 LEA R2, P2, R73.reuse, R2, 0x1 ;  /* 0x0000000249028211 */ /* 0x040fe800078408ff */
[----:B------:R-:W-:Y:S01]  /*68f0*/  @!P0 LEA.HI.X R3, R73, R3, R81, 0x1, P2 ;  /* 0x0000000349038211 */ /* 0x000fe200010f0c51 */
[----:B----4-:R-:W-:Y:S04]  /*6900*/  @!P1 ST.E.128 [R4.64], R8 ;  /* 0x0000000804009985 */ /* 0x010fe8000c101d1a */
[----:B------:R-:W1:Y:S04]  /*6910*/  @!P0 LDS.128 R4, [R80+0x1000] ;  /* 0x0010000050048984 */ /* 0x000e680000000c00 */
[----:B-1----:R1:W-:Y:S02]  /*6920*/  @!P0 ST.E.128 [R2.64], R4 ;  /* 0x0000000402008985 */ /* 0x0023e4000c101d1a */
.L_x_373:
[----:B------:R-:W-:Y:S05]  /*6930*/  BSYNC B0 ;  /* 0x0000000000007941 */ /* 0x000fea0003800000 */
.L_x_372:
[----:B-1-3--:R1:W3:Y:S01]  /*6940*/  SHFL.IDX PT, R3, R12, 0x2, 0x1c1f ;  /* 0x005c1f000c037f89 */ /* 0x00a2e200000e0000 */
[----:B------:R-:W-:Y:S01]  /*6950*/  ISETP.GE.AND P0, PT, R13, 0x41, PT ;  /* 0x000000410d00780c */ /* 0x000fe20003f06270 */
[----:B------:R-:W-:Y:S02]  /*6960*/  BSSY B0, `(.L_x_374) ;  /* 0x000000f000007945 */ /* 0x000fe40003800000 */
[----:B------:R1:W2:Y:S10]  /*6970*/  SHFL.IDX PT, R2, R14, 0x2, 0x1c1f ;  /* 0x005c1f000e027f89 */ /* 0x0002b400000e0000 */
[----:B------:R-:W-:-:S05]  /*6980*/  @!P0 BRA `(.L_x_375) ;  /* 0x000000c000008947 */ /* 0x000fca0003800000 */
[C---:B------:R-:W-:Y:S11]  /*6990*/  ISETP.GE.AND P1, PT, R20.reuse, c[0x0][0x1d4], PT ;  /* 0x0000750014007a0c */ /* 0x040ff60003f26270 */
[----:B------:R-:W-:Y:S02]  /*69a0*/  @!UPT UIADD3 URZ, URZ, URZ, URZ ;  /* 0x0000003f3f3ff290 */ /* 0x000fe4000fffe03f */
[----:B----4-:R-:W4:Y:S01]  /*69b0*/  @!P1 LDS.128 R8, [R79+0x2000] ;  /* 0x002000004f089984 */ /* 0x010f220000000c00 */
        /* <DEDUP_REMOVED lines=9> */
.L_x_375:
[----:B------:R-:W-:Y:S05]  /*6a50*/  BSYNC B0 ;  /* 0x0000000000007941 */ /* 0x000fea0003800000 */
.L_x_374:
[----:B------:R-:W-:Y:S02]  /*6a60*/  UISETP.GT.AND UP0, UPT, UR6, UR7, UPT ;  /* 0x000000070600728c */ /* 0x000fe4000bf04270 */
[----:B------:R-:W-:Y:S04]  /*6a70*/  UIADD3 UR6, UR6, -0x1, URZ ;  /* 0xffffffff06067890 */ /* 0x000fe8000fffe03f */
[----:B------:R-:W-:Y:S05]  /*6a80*/  PLOP3.LUT P0, PT, PT, PT, UP0, 0x80, 0x0 ;  /* 0x000000000000781c */ /* 0x000fea0003f0f008 */
[----:B------:R-:W-:Y:S02]  /*6a90*/  @UP0 UIMAD UR5, UR25, UR6, URZ ;  /* 0x00000006190502a4 */ /* 0x000fe4000f8e023f */
[----:B------:R-:W-:Y:S04]  /*6aa0*/  @UP0 USHF.R.S32.HI UR11, URZ, 0x1f, UR6 ;  /* 0x0000001f3f0b0899 */ /* 0x000fe80008011406 */
[----:B--2---:R-:W-:Y:S02]  /*6ab0*/  IMAD.U32 R4, RZ, RZ, UR5 ;  /* 0x00000005ff047e24 */ /* 0x004fe4000f8e00ff */
[----:B------:R-:W-:Y:S02]  /*6ac0*/  @P0 IMAD.MOV.U32 R2, RZ, RZ, R116 ;  /* 0x000000ffff020224 */ /* 0x000fe400078e0074 */
[----:B---3--:R-:W-:Y:S01]  /*6ad0*/  @P0 IMAD.MOV.U32 R3, RZ, RZ, R113 ;  /* 0x000000ffff030224 */ /* 0x008fe200078e0071 */
[----:B------:R-:W-:Y:S11]  /*6ae0*/  PLOP3.LUT P0, PT, PT, PT, UP0, 0x80, 0x0 ;  /* 0x000000000000781c */ /* 0x000ff60003f0f008 */
[----:B------:R-:W-:Y:S02]  /*6af0*/  @!UPT UIADD3 URZ, URZ, URZ, URZ ;  /* 0x0000003f3f3ff290 */ /* 0x000fe4000fffe03f */
[C---:B------:R-:W-:Y:S01]  /*6b00*/  @P0 IMAD.WIDE.U32 R2, R142.reuse, UR6, R2 ;  /* 0x000000068e020c25 */ /* 0x040fe2000f8e0002 */
[----:B------:R-:W-:Y:S11]  /*6b10*/  PLOP3.LUT P0, PT, PT, PT, UP0, 0x80, 0x0 ;  /* 0x000000000000781c */ /* 0x000ff60003f0f008 */
[----:B------:R-:W-:Y:S02]  /*6b20*/  @!UPT UIADD3 URZ, URZ, URZ, URZ ;  /* 0x0000003f3f3ff290 */ /* 0x000fe4000fffe03f */
[----:B------:R-:W-:Y:S01]  /*6b30*/  @P0 IMAD R4, R142, UR11, R4 ;  /* 0x0000000b8e040c24 */ /* 0x000fe2000f8e0204 */
[----:B------:R-:W-:Y:S11]  /*6b40*/  PLOP3.LUT P0, PT, PT, PT, UP0, 0x80, 0x0 ;  /* 0x000000000000781c */ /* 0x000ff60003f0f008 */
[----:B------:R-:W-:Y:S02]  /*6b50*/  @!UPT UIADD3 URZ, URZ, URZ, URZ ;  /* 0x0000003f3f3ff290 */ /* 0x000fe4000fffe03f */
[----:B------:R-:W-:Y:S01]  /*6b60*/  @P0 IMAD.IADD R4, R3, 0x1, R4 ;  /* 0x0000000103040824 */ /* 0x000fe200078e0204 */
[----:B------:R-:W-:Y:S11]  /*6b70*/  PLOP3.LUT P0, PT, PT, PT, UP0, 0x80, 0x0 ;  /* 0x000000000000781c */ /* 0x000ff60003f0f008 */
[----:B------:R-:W-:Y:S02]  /*6b80*/  @!UPT UIADD3 URZ, URZ, URZ, URZ ;  /* 0x0000003f3f3ff290 */ /* 0x000fe4000fffe03f */
[C---:B-1--4-:R-:W-:Y:S02]  /*6b90*/  @P0 LEA R12, P1, R2.reuse, c[0x0][0x220], 0x1 ;  /* 0x00008800020c0a11 */ /* 0x052fe400078208ff */
[----:B------:R-:W-:Y:S11]  /*6ba0*/  PLOP3.LUT P0, PT, PT, PT, UP0, 0x80, 0x0 ;  /* 0x000000000000781c */ /* 0x000ff60003f0f008 */
[----:B------:R-:W-:Y:S02]  /*6bb0*/  @!UPT UIADD3 URZ, URZ, URZ, URZ ;  /* 0x0000003f3f3ff290 */ /* 0x000fe4000fffe03f */
[----:B------:R-:W-:Y:S02]  /*6bc0*/  @P0 LEA.HI.X R10, R2, c[0x0][0x224], R4, 0x1, P1 ;  /* 0x00008900020a0a11 */ /* 0x000fe400008f0c04 */
[----:B------:R-:W-:Y:S11]  /*6bd0*/  PLOP3.LUT P0, PT, PT, PT, UP0, 0x80, 0x0 ;  /* 0x000000000000781c */ /* 0x000ff60003f0f008 */
[----:B------:R-:W-:Y:S02]  /*6be0*/  @!UPT UIADD3 URZ, URZ, URZ, URZ ;  /* 0x0000003f3f3ff290 */ /* 0x000fe4000fffe03f */
[-C--:B------:R-:W-:Y:S02]  /*6bf0*/  @P0 IADD3 R14, P1, R12, R132.reuse, RZ ;  /* 0x000000840c0e0210 */ /* 0x080fe40007f3e0ff */
[----:B------:R-:W-:Y:S11]  /*6c00*/  PLOP3.LUT P0, PT, PT, PT, UP0, 0x80, 0x0 ;  /* 0x000000000000781c */ /* 0x000ff60003f0f008 */
[----:B------:R-:W-:Y:S02]  /*6c10*/  @!UPT UIADD3 URZ, URZ, URZ, URZ ;  /* 0x0000003f3f3ff290 */ /* 0x000fe4000fffe03f */
[--C-:B------:R-:W-:Y:S01]  /*6c20*/  @P0 IMAD.X R11, R10, 0x1, R131.reuse, P1 ;  /* 0x000000010a0b0824 */ /* 0x100fe200008e0683 */
        /* <DEDUP_REMOVED lines=20> */
[----:B------:R-:W-:Y:S02]  /*6d70*/  @P0 IADD3 R2, P1, R4, R132, RZ ;  /* 0x0000008404020210 */ /* 0x000fe40007f3e0ff */
[----:B------:R-:W-:Y:S11]  /*6d80*/  PLOP3.LUT P0, PT, PT, PT, UP0, 0x80, 0x0 ;  /* 0x000000000000781c */ /* 0x000ff60003f0f008 */
[----:B------:R-:W-:Y:S02]  /*6d90*/  @!UPT UIADD3 URZ, URZ, URZ, URZ ;  /* 0x0000003f3f3ff290 */ /* 0x000fe4000fffe03f */
[----:B------:R-:W-:Y:S01]  /*6da0*/  @P0 IMAD.X R3, R5, 0x1, R131, P1 ;  /* 0x0000000105030824 */ /* 0x000fe200008e0683 */
[----:B------:R-:W-:Y:S11]  /*6db0*/  PLOP3.LUT P0, PT, PT, PT, UP0, 0x80, 0x0 ;  /* 0x000000000000781c */ /* 0x000ff60003f0f008 */
[----:B------:R-:W-:Y:S02]  /*6dc0*/  @!UPT UIADD3 URZ, URZ, URZ, URZ ;  /* 0x0000003f3f3ff290 */ /* 0x000fe4000fffe03f */
[----:B------:R-:W-:Y:S01]  /*6dd0*/  @P0 IMAD.MOV.U32 R13, RZ, RZ, R10 ;  /* 0x000000ffff0d0224 */ /* 0x000fe200078e000a */
[----:B------:R-:W-:Y:S11]  /*6de0*/  PLOP3.LUT P0, PT, PT, PT, UP0, 0x80, 0x0 ;  /* 0x000000000000781c */ /* 0x000ff60003f0f008 */
[----:B------:R-:W-:Y:S02]  /*6df0*/  @!UPT UIADD3 URZ, URZ, URZ, URZ ;  /* 0x0000003f3f3ff290 */ /* 0x000fe4000fffe03f */
[----:B------:R-:W-:Y:S01]  /*6e00*/  @!PT LDS RZ, [RZ] ;  /* 0x00000000fffff984 */ /* 0x000fe20000000800 */
[----:B------:R-:W-:Y:S01]  /*6e10*/  @!PT LDS RZ, [RZ] ;  /* 0x00000000fffff984 */ /* 0x000fe20000000800 */
[----:B------:R-:W-:Y:S01]  /*6e20*/  @!PT LDS RZ, [RZ] ;  /* 0x00000000fffff984 */ /* 0x000fe20000000800 */
[----:B------:R1:W-:Y:S01]  /*6e30*/  @P0 LDGSTS.E.BYPASS.LTC128B.128 [R78+0x3100], [R12.64], !P6 ;  /* 0x031000000c4e0fae */ /* 0x0003e2000f101d5a */
[----:B------:R-:W-:Y:S11]  /*6e40*/  PLOP3.LUT P0, PT, PT, PT, UP0, 0x80, 0x0 ;  /* 0x000000000000781c */ /* 0x000ff60003f0f008 */
[----:B------:R-:W-:Y:S02]  /*6e50*/  @!UPT UIADD3 URZ, URZ, URZ, URZ ;  /* 0x0000003f3f3ff290 */ /* 0x000fe4000fffe03f */
[----:B------:R-:W-:Y:S01]  /*6e60*/  @P0 IMAD.MOV.U32 R10, RZ, RZ, R14 ;  /* 0x000000ffff0a0224 */ /* 0x000fe200078e000e */
[----:B------:R-:W-:Y:S11]  /*6e70*/  PLOP3.LUT P0, PT, PT, PT, UP0, 0x80, 0x0 ;  /* 0x000000000000781c */ /* 0x000ff60003f0f008 */
[----:B------:R-:W-:Y:S02]  /*6e80*/  @!UPT UIADD3 URZ, URZ, URZ, URZ ;  /* 0x0000003f3f3ff290 */ /* 0x000fe4000fffe03f */
[----:B------:R1:W-:Y:S01]  /*6e90*/  @P0 LDGSTS.E.BYPASS.LTC128B.128 [R78+0x3900], [R10.64], !P6 ;  /* 0x039000000a4e0fae */ /* 0x0003e2000f101d5a */
[----:B------:R-:W-:Y:S02]  /*6ea0*/  PLOP3.LUT P0, PT, PT, PT, UP0, 0x80, 0x0 ;  /* 0x000000000000781c */ /* 0x000fe40003f0f008 */
        /* <DEDUP_REMOVED lines=15> */
[----:B------:R-:W-:Y:S05]  /*6fa0*/  PLOP3.LUT P0, PT, PT, PT, UP0, 0x80, 0x0 ;  /* 0x000000000000781c */ /* 0x000fea0003f0f008 */
[----:B------:R-:W0:Y:S08]  /*6fb0*/  LDGDEPBAR ;  /* 0x00000000000079af */ /* 0x000e300000000000 */
[----:B------:R-:W-:-:S05]  /*6fc0*/  @P0 BRA `(.L_x_376) ;  /* 0xffffaff000000947 */ /* 0x000fca000383ffff */
[----:B------:R-:W-:Y:S06]  /*6fd0*/  BAR.SYNC.DEFER_BLOCKING 0x0 ;  /* 0x0000000000007b1d */ /* 0x000fec0000010000 */
.L_x_341:
[----:B------:R-:W-:Y:S02]  /*6fe0*/  UISETP.NE.AND UP1, UPT, UR24, URZ, UPT ;  /* 0x0000003f1800728c */ /* 0x000fe4000bf25270 */
[----:B------:R-:W-:-:S02]  /*6ff0*/  UISETP.NE.AND UP0, UPT, UR23, URZ, UPT ;  /* 0x0000003f1700728c */ /* 0x000fc4000bf05270 */
[----:B------:R-:W-:Y:S02]  /*7000*/  UIADD3 UR6, UR18, 0x7f, URZ ;  /* 0x0000007f12067890 */ /* 0x000fe4000fffe03f */
[----:B------:R-:W-:Y:S02]  /*7010*/  ULDC.64 UR4, c[0x0][0x2c8] ;  /* 0x0000b20000047ab9 */ /* 0x000fe40000000a00 */
[----:B------:R-:W-:Y:S01]  /*7020*/  UIMAD.WIDE.U32 UR8, UR6, UR4, URZ ;  /* 0x00000004060872a5 */ /* 0x000fe2000f8e003f */
[----:B------:R-:W-:Y:S01]  /*7030*/  PLOP3.LUT P0, PT, PT, PT, UP0, 0x40, 0x0 ;  /* 0x000000000000781c */ /* 0x000fe20003f0e808 */
[----:B------:R-:W-:Y:S02]  /*7040*/  ULDC UR7, c[0x0][0x328] ;  /* 0x0000ca0000077ab9 */ /* 0x000fe40000000800 */
[----:B------:R-:W-:-:S04]  /*7050*/  @UP1 USHF.R.U32.HI UR6, URZ, UR5, UR9 ;  /* 0x000000053f061299 */ /* 0x000fc80008011609 */
[----:B------:R-:W-:-:S04]  /*7060*/  UIADD3 UR14, UR14, UR6, URZ ;  /* 0x000000060e0e7290 */ /* 0x000fc8000fffe03f */
[----:B------:R-:W-:Y:S02]  /*7070*/  UIADD3 UR7, UR14, UR7, URZ ;  /* 0x000000070e077290 */ /* 0x000fe4000fffe03f */
[----:B------:R-:W-:Y:S05]  /*7080*/  @P0 BRA `(.L_x_377) ;  /* 0x0000015000000947 */ /* 0x000fea0003800000 */
[----:B------:R-:W-:Y:S01]  /*7090*/  ISETP.LT.AND P0, PT, RZ, UR14, PT ;  /* 0x0000000eff007c0c */ /* 0x000fe2000bf01270 */
[----:B------:R-:W-:Y:S02]  /*70a0*/  UIADD3 UR8, UR14, -0x1, URZ ;  /* 0xffffffff0e087890 */ /* 0x000fe4000fffe03f */
[----:B------:R-:W-:-:S10]  /*70b0*/  ULDC UR6, c[0x0][0x32c] ;  /* 0x0000cb0000067ab9 */ /* 0x000fd40000000800 */
[----:B------:R-:W-:Y:S05]  /*70c0*/  @P0 BRA `(.L_x_378) ;  /* 0x0000008000000947 */ /* 0x000fea0003800000 */
[----:B------:R-:W-:Y:S02]  /*70d0*/  UISETP.NE.AND UP0, UPT, UR6, 0x1, UPT ;  /* 0x000000010600788c */ /* 0x000fe4000bf05270 */
[----:B------:R-:W-:Y:S02]  /*70e0*/  UIADD3 UR8, -UR14, URZ, URZ ;  /* 0x0000003f0e087290 */ /* 0x000fe4000fffe13f */
[----:B------:R-:W-:Y:S02]  /*70f0*/  ULDC.64 UR4, c[0x0][0x330] ;  /* 0x0000cc0000047ab9 */ /* 0x000fe40000000a00 */
[----:B------:R-:W-:-:S07]  /*7100*/  UIMAD.WIDE.U32 UR10, UR8, UR4, URZ ;  /* 0x00000004080a72a5 */ /* 0x000fce000f8e003f */
[----:B------:R-:W-:Y:S02]  /*7110*/  @UP0 UMOV UR9, UR11 ;  /* 0x0000000b00090c82 */ /* 0x000fe40008000000 */
[----:B------:R-:W-:-:S04]  /*7120*/  @UP0 USHF.R.U32.HI UR8, URZ, UR5, UR9 ;  /* 0x000000053f080299 */ /* 0x000fc80008011609 */
[----:B------:R-:W-:Y:S01]  /*7130*/  ULOP3.LUT UR8, URZ, UR8, URZ, 0x33, !UPT ;  /* 0x000000083f087292 */ /* 0x000fe2000f8e333f */
[----:B------:R-:W-:Y:S05]  /*7140*/  BRA `(.L_x_379) ;  /* 0x0000005000007947 */ /* 0x000fea0003800000 */
.L_x_378:
[----:B------:R-:W-:Y:S02]  /*7150*/  UISETP.NE.AND UP0, UPT, UR6, 0x1, UPT ;  /* 0x000000010600788c */ /* 0x000fe4000bf05270 */
[----:B------:R-:W-:Y:S02]  /*7160*/  ULDC.64 UR4, c[0x0][0x330] ;  /* 0x0000cc0000047ab9 */ /* 0x000fe40000000a00 */
[----:B------:R-:W-:-:S07]  /*7170*/  UIMAD.WIDE.U32 UR10, UR8, UR4, URZ ;  /* 0x00000004080a72a5 */ /* 0x000fce000f8e003f */
[----:B------:R-:W-:Y:S02]  /*7180*/  @UP0 UMOV UR9, UR11 ;  /* 0x0000000b00090c82 */ /* 0x000fe40008000000 */
[----:B------:R-:W-:Y:S02]  /*7190*/  @UP0 USHF.R.U32.HI UR8, URZ, UR5, UR9 ;  /* 0x000000053f080299 */ /* 0x000fe40008011609 */
.L_x_379:
[----:B------:R-:W-:Y:S02]  /*71a0*/  ULDC UR4, c[0x0][0x32c] ;  /* 0x0000cb0000047ab9 */ /* 0x000fe40000000800 */
[----:B------:R-:W-:-:S04]  /*71b0*/  UIMAD UR4, UR8, UR6, UR4 ;  /* 0x00000006080472a4 */ /* 0x000fc8000f8e0204 */
[----:B------:R-:W-:-:S04]  /*71c0*/  UISETP.LT.AND UP0, UPT, UR7, UR4, UPT ;  /* 0x000000040700728c */ /* 0x000fc8000bf01270 */
[----:B------:R-:W-:Y:S02]  /*71d0*/  USEL UR7, UR7, UR4, UP0 ;  /* 0x0000000407077287 */ /* 0x000fe40008000000 */
.L_x_377:
[----:B------:R-:W-:Y:S02]  /*71e0*/  UISETP.NE.AND UP0, UPT, UR24, URZ, UPT ;  /* 0x0000003f1800728c */ /* 0x000fe4000bf05270 */
[----:B------:R-:W-:Y:S02]  /*71f0*/  UIADD3 UR8, UR7, 0x5f, URZ ;  /* 0x0000005f07087890 */ /* 0x000fe4000fffe03f */
[----:B------:R-:W-:Y:S02]  /*7200*/  ULDC.64 UR4, c[0x0][0x2c8] ;  /* 0x0000b20000047ab9 */ /* 0x000fe40000000a00 */
[----:B------:R-:W-:Y:S02]  /*7210*/  UISETP.NE.AND UP1, UPT, UR23, URZ, UPT ;  /* 0x0000003f1700728c */ /* 0x000fe4000bf25270 */
[----:B------:R-:W-:Y:S02]  /*7220*/  UIMAD.WIDE.U32 UR10, UR18, UR4, URZ ;  /* 0x00000004120a72a5 */ /* 0x000fe4000f8e003f */
[----:B------:R-:W-:-:S02]  /*7230*/  UIMAD.WIDE UR8, UR8, 0x2aaaaaab, URZ ;  /* 0x2aaaaaab080878a5 */ /* 0x000fc4000f8e023f */
[----:B------:R-:W-:Y:S01]  /*7240*/  PLOP3.LUT P0, PT, PT, PT, UP1, 0x40, 0x0 ;  /* 0x000000000000781c */ /* 0x000fe20003f0e818 */
[----:B------:R-:W-:Y:S02]  /*7250*/  UMOV UR4, UR18 ;  /* 0x0000001200047c82 */ /* 0x000fe40008000000 */
[----:B------:R-:W-:Y:S02]  /*7260*/  USHF.R.U32.HI UR8, URZ, 0x1f, UR9 ;  /* 0x0000001f3f087899 */ /* 0x000fe40008011609 */
[----:B------:R-:W-:Y:S02]  /*7270*/  @UP0 UMOV UR7, UR11 ;  /* 0x0000000b00070c82 */ /* 0x000fe40008000000 */
[----:B------:R-:W-:Y:S02]  /*7280*/  @UP0 USHF.R.U32.HI UR4, URZ, UR5, UR7 ;  /* 0x000000053f040299 */ /* 0x000fe40008011607 */
        /* <DEDUP_REMOVED lines=15> */
[----:B------:R-:W-:-:S05]  /*7380*/  UIMAD.WIDE.U32 UR8, UR7, UR4, URZ ;  /* 0x00000004070872a5 */ /* 0x000fca000f8e003f */
[----:B------:R-:W-:-:S04]  /*7390*/  @UP0 USHF.R.U32.HI UR7, URZ, UR5, UR9 ;  /* 0x000000053f070299 */ /* 0x000fc80008011609 */
[----:B------:R-:W-:Y:S01]  /*73a0*/  ULOP3.LUT UR7, URZ, UR7, URZ, 0x33, !UPT ;  /* 0x000000073f077292 */ /* 0x000fe2000f8e333f */
[----:B------:R-:W-:Y:S05]  /*73b0*/  BRA `(.L_x_382) ;  /* 0x0000005000007947 */ /* 0x000fea0003800000 */
.L_x_381:
[----:B------:R-:W-:Y:S02]  /*73c0*/  ULDC UR4, c[0x0][0x32c] ;  /* 0x0000cb0000047ab9 */ /* 0x000fe40000000800 */
[----:B------:R-:W-:-:S03]  /*73d0*/  UISETP.NE.AND UP0, UPT, UR4, 0x1, UPT ;  /* 0x000000010400788c */ /* 0x000fc6000bf05270 */
[----:B------:R-:W-:Y:S02]  /*73e0*/  ULDC.64 UR4, c[0x0][0x330] ;  /* 0x0000cc0000047ab9 */ /* 0x000fe40000000a00 */
[----:B------:R-:W-:-:S06]  /*73f0*/  UIMAD.WIDE.U32 UR8, UR7, UR4, URZ ;  /* 0x00000004070872a5 */ /* 0x000fcc000f8e003f */
[----:B------:R-:W-:Y:S02]  /*7400*/  @UP0 USHF.R.U32.HI UR7, URZ, UR5, UR9 ;  /* 0x000000053f070299 */ /* 0x000fe40008011609 */
.L_x_382:
[----:B------:R-:W-:Y:S02]  /*7410*/  ULDC UR4, c[0x0][0x32c] ;  /* 0x0000cb0000047ab9 */ /* 0x000fe40000000800 */
[----:B------:R-:W-:-:S04]  /*7420*/  UIMAD UR4, UR7, UR4, URZ ;  /* 0x00000004070472a4 */ /* 0x000fc8000f8e023f */
[----:B------:R-:W-:-:S04]  /*7430*/  UISETP.LT.AND UP0, UPT, UR6, UR4, UPT ;  /* 0x000000040600728c */ /* 0x000fc8000bf01270 */
[----:B------:R-:W-:-:S04]  /*7440*/  USEL UR6, UR6, UR4, !UP0 ;  /* 0x0000000406067287 */ /* 0x000fc8000c000000 */
.L_x_380:
[----:B------:R-:W-:Y:S01]  /*7450*/  UIMAD.WIDE UR4, UR6, 0x2aaaaaab, URZ ;  /* 0x2aaaaaab060478a5 */ /* 0x000fe2000f8e023f */
[----:B------:R-:W-:Y:S01]  /*7460*/  PLOP3.LUT P4, PT, PT, PT, PT, 0x80, 0x0 ;  /* 0x000000000000781c */ /* 0x000fe20003f8f070 */
[----:B------:R-:W-:Y:S01]  /*7470*/  CS2R R162, SRZ ;  /* 0x0000000000a27805 */ /* 0x000fe2000001ff00 */
[----:B------:R-:W-:Y:S01]  /*7480*/  CS2R R160, SRZ ;  /* 0x0000000000a07805 */ /* 0x000fe2000001ff00 */
[----:B------:R-:W-:Y:S01]  /*7490*/  USHF.R.U32.HI UR4, URZ, 0x1f, UR5 ;  /* 0x0000001f3f047899 */ /* 0x000fe20008011605 */
[----:B------:R-:W-:Y:S01]  /*74a0*/  CS2R R166, SRZ ;  /* 0x0000000000a67805 */ /* 0x000fe2000001ff00 */
[----:B------:R-:W-:Y:S01]  /*74b0*/  CS2R R164, SRZ ;  /* 0x0000000000a47805 */ /* 0x000fe2000001ff00 */
[----:B-1----:R-:W-:Y:S01]  /*74c0*/  CS2R R12, SRZ ;  /* 0x00000000000c7805 */ /* 0x002fe2000001ff00 */
[----:B------:R-:W-:Y:S01]  /*74d0*/  ULEA.HI.SX32 UR4, UR5, UR4, 0x1c ;  /* 0x0000000405047291 */ /* 0x000fe2000f8fe23f */
[----:B------:R-:W-:Y:S01]  /*74e0*/  IMAD.MOV.U32 R158, RZ, RZ, RZ ;  /* 0x000000ffff9e7224 */ /* 0x000fe200078e00ff */
[----:B------:R-:W-:Y:S01]  /*74f0*/  MOV R16, RZ ;  /* 0x000000ff00107202 */ /* 0x000fe20000000f00 */
[----:B------:R-:W-:Y:S01]  /*7500*/  IMAD.MOV.U32 R156, RZ, RZ, RZ ;  /* 0x000000ffff9c7224 */ /* 0x000fe200078e00ff */
[----:B------:R-:W-:Y:S01]  /*7510*/  UISETP.LT.AND UP0, UPT, URZ, UR4, UPT ;  /* 0x000000043f00728c */ /* 0x000fe2000bf01270 */
[----:B------:R-:W-:Y:S01]  /*7520*/  IMAD.MOV.U32 R154, RZ, RZ, RZ ;  /* 0x000000ffff9a7224 */ /* 0x000fe200078e00ff */
[----:B------:R-:W-:Y:S01]  /*7530*/  CS2R R18, SRZ ;  /* 0x0000000000127805 */ /* 0x000fe2000001ff00 */
[----:B------:R-:W-:Y:S01]  /*7540*/  MOV R152, RZ ;  /* 0x000000ff00987202 */ /* 0x000fe20000000f00 */
[----:B------:R-:W-:Y:S01]  /*7550*/  USEL UR4, URZ, UR4, !UP0 ;  /* 0x000000043f047287 */ /* 0x000fe2000c000000 */
[----:B------:R-:W-:Y:S01]  /*7560*/  CS2R R20, SRZ ;  /* 0x0000000000147805 */ /* 0x000fe2000001ff00 */
[----:B------:R-:W-:Y:S01]  /*7570*/  IMAD.MOV.U32 R146, RZ, RZ, RZ ;  /* 0x000000ffff927224 */ /* 0x000fe200078e00ff */
[----:B------:R-:W-:Y:S01]  /*7580*/  CS2R R14, SRZ ;  /* 0x00000000000e7805 */ /* 0x000fe2000001ff00 */
[----:B------:R-:W-:Y:S01]  /*7590*/  UISETP.GT.AND UP0, UPT, UR12, UR4, UPT ;  /* 0x000000040c00728c */ /* 0x000fe2000bf04270 */
[----:B------:R-:W-:Y:S01]  /*75a0*/  MOV R144, RZ ;  /* 0x000000ff00907202 */ /* 0x000fe20000000f00 */
[----:B------:R-:W-:Y:S01]  /*75b0*/  IMAD.MOV.U32 R150, RZ, RZ, RZ ;  /* 0x000000ffff967224 */ /* 0x000fe200078e00ff */
[----:B------:R-:W-:Y:S01]  /*75c0*/  MOV R148, RZ ;  /* 0x000000ff00947202 */ /* 0x000fe20000000f00 */
[----:B------:R-:W-:Y:S01]  /*75d0*/  CS2R R142, SRZ ;  /* 0x00000000008e7805 */ /* 0x000fe2000001ff00 */
[----:B------:R-:W-:Y:S01]  /*75e0*/  CS2R R22, SRZ ;  /* 0x0000000000167805 */ /* 0x000fe2000001ff00 */
[----:B------:R-:W-:Y:S01]  /*75f0*/  PLOP3.LUT P0, PT, PT, PT, UP0, 0x80, 0x0 ;  /* 0x000000000000781c */ /* 0x000fe20003f0f008 */
        /* <DEDUP_REMOVED lines=8> */
[----:B------:R-:W-:Y:S01]  /*7680*/  MOV R132, RZ ;  /* 0x000000ff00847202 */ /* 0x000fe20000000f00 */
[----:B------:R-:W-:Y:S01]  /*7690*/  CS2R R126, SRZ ;  /* 0x00000000007e7805 */ /* 0x000fe2000001ff00 */
[----:B------:R-:W-:Y:S01]  /*76a0*/  IMAD.MOV.U32 R124, RZ, RZ, RZ ;  /* 0x000000ffff7c7224 */ /* 0x000fe200078e00ff */
[----:B------:R-:W-:Y:S01]  /*76b0*/  CS2R R26, SRZ ;  /* 0x00000000001a7805 */ /* 0x000fe2000001ff00 */
[----:B------:R-:W-:Y:S01]  /*76c0*/  MOV R122, RZ ;  /* 0x000000ff007a7202 */ /* 0x000fe20000000f00 */
[----:B-----5:R-:W-:Y:S01]  /*76d0*/  CS2R R28, SRZ ;  /* 0x00000000001c7805 */ /* 0x020fe2000001ff00 */
[----:B------:R-:W-:Y:S01]  /*76e0*/  IMAD.MOV.U32 R120, RZ, RZ, RZ ;  /* 0x000000ffff787224 */ /* 0x000fe200078e00ff */
[----:B------:R-:W-:Y:S01]  /*76f0*/  CS2R R114, SRZ ;  /* 0x0000000000727805 */ /* 0x000fe2000001ff00 */
        /* <DEDUP_REMOVED lines=14> */
[----:B------:R-:W-:Y:S02]  /*77e0*/  UISETP.NE.AND.EX UP0, UPT, URZ, UR7, UPT, UP0 ;  /* 0x000000073f00728c */ /* 0x000fe4000bf05300 */
[----:B------:R-:W-:Y:S02]  /*77f0*/  ULDC.64 UR8, c[0x0][0x348] ;  /* 0x0000d20000087ab9 */ /* 0x000fe40000000a00 */
[----:B------:R-:W-:Y:S02]  /*7800*/  ULDC.64 UR6, c[0x0][0x340] ;  /* 0x0000d00000067ab9 */ /* 0x000fe40000000a00 */
[----:B------:R-:W-:-:S05]  /*7810*/  PLOP3.LUT P3, PT, PT, PT, UP0, 0x80, 0x0 ;  /* 0x000000000000781c */ /* 0x000fca0003f6f008 */
[----:B------:R-:W-:Y:S02]  /*7820*/  @UP0 UMOV UR5, 0x4 ;  /* 0x0000000400050882 */ /* 0x000fe40000000000 */
[----:B------:R-:W-:-:S06]  /*7830*/  @UP0 UIMAD.WIDE UR6, UR22, UR5, UR6 ;  /* 0x00000005160602a5 */ /* 0x000fcc000f8e0206 */
[----:B------:R-:W-:Y:S02]  /*7840*/  IMAD.U32 R2, RZ, RZ, UR6 ;  /* 0x00000006ff027e24 */ /* 0x000fe4000f8e00ff */
[----:B------:R-:W-:Y:S01]  /*7850*/  IMAD.U32 R3, RZ, RZ, UR7 ;  /* 0x00000007ff037e24 */ /* 0x000fe2000f8e00ff */
[----:B------:R-:W-:Y:S01]  /*7860*/  SHF.R.S32.HI R210, RZ, 0x1f, R209 ;  /* 0x0000001fffd27819 */ /* 0x000fe200000114d1 */
[----:B------:R-:W-:Y:S02]  /*7870*/  USHF.R.S32.HI UR5, URZ, 0x1f, UR20 ;  /* 0x0000001f3f057899 */ /* 0x000fe40008011414 */
[----:B------:R-:W-:Y:S01]  /*7880*/  ULDC.64 UR6, c[0x0][0x178] ;  /* 0x00005e0000067ab9 */ /* 0x000fe20000000a00 */
[----:B------:R1:W5:Y:S01]  /*7890*/  @P3 LDG.E R13, [R2.64] ;  /* 0x0000001a020d3981 */ /* 0x000362000c1e1900 */
[----:B------:R-:W-:Y:S01]  /*78a0*/  UIMAD UR5, UR5, UR6, URZ ;  /* 0x00000006050572a4 */ /* 0x000fe2000f8e023f */
[----:B------:R-:W-:Y:S01]  /*78b0*/  PLOP3.LUT P1, PT, PT, PT, UP1, 0x80, 0x0 ;  /* 0x000000000000781c */ /* 0x000fe20003f2f018 */
[----:B------:R-:W-:Y:S01]  /*78c0*/  UIMAD.WIDE.U32 UR10, UR20, UR6, URZ ;  /* 0x00000006140a72a5 */ /* 0x000fe2000f8e003f */
[----:B------:R-:W-:Y:S01]  /*78d0*/  PLOP3.LUT P0, PT, PT, PT, UP1, 0x80, 0x0 ;  /* 0x000000000000781c */ /* 0x000fe20003f0f018 */
[----:B------:R-:W-:Y:S01]  /*78e0*/  UIMAD UR20, UR20, UR7, UR5 ;  /* 0x00000007141472a4 */ /* 0x000fe2000f8e0205 */
[----:B------:R-:W-:Y:S01]  /*78f0*/  LEA.HI R83, R210, R209, RZ, 0x4 ;  /* 0x000000d1d2537211 */ /* 0x000fe200078f20ff */
[----:B------:R-:W-:Y:S01]  /*7900*/  UISETP.NE.U32.AND UP0, UPT, URZ, UR8, UPT ;  /* 0x000000083f00728c */ /* 0x000fe2000bf05070 */
[----:B------:R-:W-:Y:S01]  /*7910*/  BSSY B0, `(.L_x_384) ;  /* 0x0000053000007945 */ /* 0x000fe20003800000 */
[----:B------:R-:W-:-:S02]  /*7920*/  ULDC.64 UR6, c[0x0][0x1b8] ;  /* 0x00006e0000067ab9 */ /* 0x000fc40000000a00 */
[----:B------:R-:W-:Y:S02]  /*7930*/  UIADD3 UR11, UR11, UR20, URZ ;  /* 0x000000140b0b7290 */ /* 0x000fe4000fffe03f */
[----:B------:R-:W-:Y:S02]  /*7940*/  UIMAD UR5, UR16, UR6, URZ ;  /* 0x00000006100572a4 */ /* 0x000fe4000f8e023f */
[----:B------:R-:W-:Y:S02]  /*7950*/  UISETP.NE.AND.EX UP0, UPT, URZ, UR9, UPT, UP0 ;  /* 0x000000093f00728c */ /* 0x000fe4000bf05300 */
[----:B------:R-:W-:Y:S02]  /*7960*/  USHF.R.S32.HI UR8, URZ, 0x1f, UR22 ;  /* 0x0000001f3f087899 */ /* 0x000fe40008011416 */
[----:B------:R-:W-:Y:S02]  /*7970*/  UIMAD UR5, UR17, UR7, UR5 ;  /* 0x00000007110572a4 */ /* 0x000fe4000f8e0205 */
[----:B------:R-:W-:-:S02]  /*7980*/  UIMAD.WIDE.U32 UR10, UR17, UR6, UR10 ;  /* 0x00000006110a72a5 */ /* 0x000fc4000f8e000a */
[----:B------:R-:W-:Y:S01]  /*7990*/  USEL UR8, UR8, URZ, !UP0 ;  /* 0x0000003f08087287 */ /* 0x000fe2000c000000 */
[----:B-1----:R-:W-:Y:S01]  /*79a0*/  LEA.HI R2, R210, R209, RZ, 0x3 ;  /* 0x000000d1d2027211 */ /* 0x002fe200078f18ff */
[----:B------:R-:W-:Y:S02]  /*79b0*/  ULDC.64 UR6, c[0x0][0x1c0] ;  /* 0x0000700000067ab9 */ /* 0x000fe40000000a00 */
[----:B------:R-:W-:Y:S01]  /*79c0*/  USEL UR9, UR22, URZ, !UP0 ;  /* 0x0000003f16097287 */ /* 0x000fe2000c000000 */
[----:B------:R-:W-:Y:S01]  /*79d0*/  LOP3.LUT R0, R2, 0xfffffff8, RZ, 0xc0, !PT ;  /* 0xfffffff802007812 */ /* 0x000fe200078ec0ff */
[----:B------:R-:W-:Y:S01]  /*79e0*/  UIMAD UR8, UR8, UR6, URZ ;  /* 0x00000006080872a4 */ /* 0x000fe2000f8e023f */
[----:B------:R-:W-:Y:S01]  /*79f0*/  SHF.R.S32.HI R76, RZ, 0x3, R2 ;  /* 0x00000003ff4c7819 */ /* 0x000fe20000011402 */
[----:B------:R-:W-:Y:S02]  /*7a00*/  UIADD3 UR11, UR11, UR5, URZ ;  /* 0x000000050b0b7290 */ /* 0x000fe4000fffe03f */
[----:B------:R-:W-:Y:S01]  /*7a10*/  IMAD.IADD R6, R209, 0x1, -R0 ;  /* 0x00000001d1067824 */ /* 0x000fe200078e0a00 */
[----:B------:R-:W-:-:S02]  /*7a20*/  UIMAD UR7, UR9, UR7, UR8 ;  /* 0x00000007090772a4 */ /* 0x000fc4000f8e0208 */
[----:B------:R-:W-:Y:S01]  /*7a30*/  UIMAD.WIDE.U32 UR10, UR9, UR6, UR10 ;  /* 0x00000006090a72a5 */ /* 0x000fe2000f8e000a */
[C---:B------:R-:W-:Y:S02]  /*7a40*/  IMAD R227, R6.reuse, 0x10, R76 ;  /* 0x0000001006e37824 */ /* 0x040fe400078e024c */
[----:B------:R-:W-:Y:S01]  /*7a50*/  IMAD.SHL.U32 R6, R6, 0x8, RZ ;  /* 0x0000000806067824 */ /* 0x000fe200078e00ff */
[----:B------:R-:W-:Y:S02]  /*7a60*/  UIADD3 UR7, UR11, UR7, URZ ;  /* 0x000000070b077290 */ /* 0x000fe4000fffe03f */
[----:B------:R-:W-:Y:S01]  /*7a70*/  IADD3 R4, R227, UR18, RZ ;  /* 0x00000012e3047c10 */ /* 0x000fe2000fffe0ff */
[----:B------:R-:W-:Y:S01]  /*7a80*/  IMAD.U32 R3, RZ, RZ, UR11 ;  /* 0x0000000bff037e24 */ /* 0x000fe2000f8e00ff */
[----:B------:R-:W-:Y:S01]  /*7a90*/  ULDC UR11, c[0x0][0x2c4] ;  /* 0x0000b100000b7ab9 */ /* 0x000fe20000000800 */
[----:B------:R1:W-:Y:S01]  /*7aa0*/  STL [R1+0x24], R227 ;  /* 0x000024e301007387 */ /* 0x0003e20000100800 */
[----:B------:R-:W-:Y:S01]  /*7ab0*/  IMAD.U32 R3, RZ, RZ, UR7 ;  /* 0x00000007ff037e24 */ /* 0x000fe2000f8e00ff */
[----:B------:R-:W-:Y:S01]  /*7ac0*/  UIMAD UR11, UR21, UR11, URZ ;  /* 0x0000000b150b72a4 */ /* 0x000fe2000f8e023f */
[----:B------:R-:W-:Y:S01]  /*7ad0*/  @P1 IMAD.HI.U32 R2, R4, c[0x0][0x2c8], RZ ;  /* 0x0000b20004021a27 */ /* 0x000fe200078e00ff */
[----:B------:R-:W-:-:S03]  /*7ae0*/  ISETP.GE.AND P4, PT, R6, c[0x0][0x198], PT ;  /* 0x0000660006007a0c */ /* 0x000fc60003f86270 */
[----:B------:R-:W-:Y:S01]  /*7af0*/  IMAD.MOV.U32 R0, RZ, RZ, R4 ;  /* 0x000000ffff007224 */ /* 0x000fe200078e0004 */
[----:B------:R-:W-:Y:S01]  /*7b00*/  @P0 SHF.R.U32.HI R0, RZ, c[0x0][0x2cc], R2 ;  /* 0x0000b300ff000a19 */ /* 0x000fe20000011602 */
[----:B------:R-:W-:-:S03]  /*7b10*/  IMAD.U32 R2, RZ, RZ, UR10 ;  /* 0x0000000aff027e24 */ /* 0x000fc6000f8e00ff */
        /* <DEDUP_REMOVED lines=19> */
[----:B------:R1:W2:Y:S02]  /*7c50*/  SHFL.IDX PT, R6, R9, RZ, 0x181f ;  /* 0x00181fff09067589 */ /* 0x0002a400000e0000 */
[----:B------:R-:W-:Y:S02]  /*7c60*/  LEA.HI.X R8, R2, c[0x0][0x164], R3, 0x1, P0 ;  /* 0x0000590002087a11 */ /* 0x000fe400000f0c03 */
[----:B------:R-:W-:-:S02]  /*7c70*/  LEA.HI R2, R210, R209, RZ, 0x3 ;  /* 0x000000d1d2027211 */ /* 0x000fc400078f18ff */
[----:B------:R-:W-:Y:S01]  /*7c80*/  LOP3.LUT R10, R5, R4, RZ, 0x3c, !PT ;  /* 0x00000004050a7212 */ /* 0x000fe200078e3cff */
[----:B------:R1:W3:Y:S01]  /*7c90*/  SHFL.IDX PT, R7, R8, RZ, 0x181f ;  /* 0x00181fff08077589 */ /* 0x0002e200000e0000 */
[----:B------:R-:W-:Y:S02]  /*7ca0*/  LOP3.LUT R2, R2, 0xfffffff8, RZ, 0xc0, !PT ;  /* 0xfffffff802027812 */ /* 0x000fe400078ec0ff */
[----:B------:R-:W-:Y:S02]  /*7cb0*/  SHF.R.S32.HI R3, RZ, 0x1f, R0 ;  /* 0x0000001fff037819 */ /* 0x000fe40000011400 */
[----:B------:R-:W-:Y:S01]  /*7cc0*/  LEA.HI R5, R210, R209, RZ, 0x6 ;  /* 0x000000d1d2057211 */ /* 0x000fe200078f30ff */
[----:B------:R-:W-:Y:S01]  /*7cd0*/  IMAD.IADD R69, R209, 0x1, -R2 ;  /* 0x00000001d1457824 */ /* 0x000fe200078e0a02 */
[----:B------:R-:W-:Y:S01]  /*7ce0*/  LEA.HI R82, R3, R0, RZ, 0x3 ;  /* 0x0000000003527211 */ /* 0x000fe200078f18ff */
[----:B------:R-:W-:Y:S02]  /*7cf0*/  IMAD.MOV.U32 R2, RZ, RZ, 0x10 ;  /* 0x00000010ff027424 */ /* 0x000fe400078e00ff */
[----:B------:R-:W-:Y:S01]  /*7d00*/  IMAD.SHL.U32 R90, R69, 0x8, RZ ;  /* 0x00000008455a7824 */ /* 0x000fe200078e00ff */
[----:B------:R-:W-:Y:S01]  /*7d10*/  LOP3.LUT R4, R82, 0xfffffff8, RZ, 0xc0, !PT ;  /* 0xfffffff852047812 */ /* 0x000fe200078ec0ff */
[----:B------:R-:W-:Y:S01]  /*7d20*/  IMAD.SHL.U32 R3, R5, 0x8, RZ ;  /* 0x0000000805037824 */ /* 0x000fe200078e00ff */
[----:B------:R-:W-:-:S02]  /*7d30*/  IADD3 R5, R76, UR18, RZ ;  /* 0x000000124c057c10 */ /* 0x000fc4000fffe0ff */
[----:B------:R1:W-:Y:S01]  /*7d40*/  STL [R1+0xc], R90 ;  /* 0x00000c5a01007387 */ /* 0x0003e20000100800 */
[----:B------:R-:W-:Y:S01]  /*7d50*/  IMAD.IADD R81, R0, 0x1, -R4 ;  /* 0x0000000100517824 */ /* 0x000fe200078e0a04 */
[----:B------:R-:W-:Y:S01]  /*7d60*/  ISETP.GE.AND P0, PT, R5, UR11, PT ;  /* 0x0000000b05007c0c */ /* 0x000fe2000bf06270 */
[----:B------:R-:W-:Y:S01]  /*7d70*/  IMAD.MOV.U32 R4, RZ, RZ, 0x20 ;  /* 0x00000020ff047424 */ /* 0x000fe200078e00ff */
[----:B------:R-:W-:Y:S02]  /*7d80*/  LOP3.LUT R58, R10, 0xfffffe00, R3, 0xf8, !PT ;  /* 0xfffffe000a3a7812 */ /* 0x000fe400078ef803 */
[----:B------:R-:W-:Y:S02]  /*7d90*/  R2P PR, R81, 0x6 ;  /* 0x0000000651007804 */ /* 0x000fe40000000000 */
[----:B------:R-:W-:-:S03]  /*7da0*/  SHF.R.S32.HI R225, RZ, 0x1f, R90 ;  /* 0x0000001fffe17819 */ /* 0x000fc6000001145a */
[----:B------:R-:W-:Y:S02]  /*7db0*/  SEL R2, R2, 0xfffffff0, !P1 ;  /* 0xfffffff002027807 */ /* 0x000fe40004800000 */
[----:B------:R-:W-:Y:S01]  /*7dc0*/  SEL R4, R4, 0xffffffe0, !P2 ;  /* 0xffffffe004047807 */ /* 0x000fe20005000000 */
[----:B------:R-:W-:Y:S01]  /*7dd0*/  @!P3 IMAD.U32 R13, RZ, RZ, UR22 ;  /* 0x00000016ff0dbe24 */ /* 0x000fe2000f8e00ff */
[----:B------:R-:W-:Y:S05]  /*7de0*/  @P0 BRA `(.L_x_385) ;  /* 0x0000005000000947 */ /* 0x000fea0003800000 */
[----:B-123--:R-:W-:Y:S01]  /*7df0*/  LEA R6, P0, R90, R6, 0x1 ;  /* 0x000000065a067211 */ /* 0x00efe200078008ff */
[----:B------:R-:W-:-:S03]  /*7e00*/  IMAD.SHL.U32 R0, R58, 0x2, RZ ;  /* 0x000000023a007824 */ /* 0x000fc600078e00ff */
[----:B------:R-:W-:-:S05]  /*7e10*/  LEA.HI.X R7, R90, R7, R225, 0x1, P0 ;  /* 0x000000075a077211 */ /* 0x000fca00000f0ce1 */
[----:B------:R-:W-:Y:S01]  /*7e20*/  @!PT LDS RZ, [RZ] ;  /* 0x00000000fffff984 */ /* 0x000fe20000000800 */
[----:B------:R1:W-:Y:S04]  /*7e30*/  LDGSTS.E.BYPASS.LTC128B.128 [R0+0x6100], [R6.64], !P4 ;  /* 0x0610000006007fae */ /* 0x0003e8000e101d5a */
.L_x_385:
[----:B-123--:R-:W-:Y:S05]  /*7e40*/  BSYNC B0 ;  /* 0x0000000000007941 */ /* 0x00efea0003800000 */
.L_x_384:
        /* <DEDUP_REMOVED lines=11> */
.L_x_387:
[----:B------:R-:W-:Y:S05]  /*7f00*/  BSYNC B0 ;  /* 0x0000000000007941 */ /* 0x000fea0003800000 */
.L_x_386:
        /* <DEDUP_REMOVED lines=11> */
.L_x_389:
[----:B------:R-:W-:Y:S05]  /*7fc0*/  BSYNC B0 ;  /* 0x0000000000007941 */ /* 0x000fea0003800000 */
.L_x_388:
        /* <DEDUP_REMOVED lines=11> */
.L_x_391:
[----:B------:R-:W-:Y:S05]  /*8080*/  BSYNC B0 ;  /* 0x0000000000007941 */ /* 0x000fea0003800000 */
.L_x_390:
        /* <DEDUP_REMOVED lines=11> */
.L_x_393:
[----:B------:R-:W-:Y:S05]  /*8140*/  BSYNC B0 ;  /* 0x0000000000007941 */ /* 0x000fea0003800000 */
.L_x_392:
        /* <DEDUP_REMOVED lines=11> */
.L_x_395:
[----:B------:R-:W-:Y:S05]  /*8200*/  BSYNC B0 ;  /* 0x0000000000007941 */ /* 0x000fea0003800000 */
.L_x_394:
        /* <DEDUP_REMOVED lines=11> */
.L_x_397:
[----:B------:R-:W-:Y:S05]  /*82c0*/  BSYNC B0 ;  /* 0x0000000000007941 */ /* 0x000fea0003800000 */
.L_x_396:
[----:B-123--:R-:W1:Y:S01]  /*82d0*/  SHFL.IDX PT, R9, R9, 0x7, 0x181f ;  /* 0x00f81f0009097f89 */ /* 0x00ee6200000e0000 */
[----:B------:R-:W-:Y:S01]  /*82e0*/  IMAD.MOV.U32 R230, RZ, RZ, c[0x0][0x2b8] ;  /* 0x0000ae00ffe67624 */ /* 0x000fe200078e00ff */
[----:B------:R-:W-:Y:S01]  /*82f0*/  UMOV UR38, 0x60 ;  /* 0x0000006000267882 */ /* 0x000fe20000000000 */
[----:B------:R-:W-:Y:S01]  /*8300*/  IADD3 R5, R5, 0x70, RZ ;  /* 0x0000007005057810 */ /* 0x000fe20007ffe0ff */
[----:B------:R1:W2:Y:S01]  /*8310*/  SHFL.IDX PT, R11, R8, 0x7, 0x181f ;  /* 0x00f81f00080b7f89 */ /* 0x0002a200000e0000 */
[----:B------:R-:W-:Y:S01]  /*8320*/  UIMAD UR10, UR12, UR38, -0x60 ;  /* 0xffffffa00c0a74a4 */ /* 0x000fe2000f8e0226 */
[----:B------:R-:W-:Y:S01]  /*8330*/  ISETP.NE.AND P2, PT, R230, 0x1, PT ;  /* 0x00000001e600780c */ /* 0x000fe20003f45270 */
[----:B-----5:R-:W-:Y:S01]  /*8340*/  IMAD.WIDE.U32 R228, R13, c[0x0][0x2b0], RZ ;  /* 0x0000ac000de47a25 */ /* 0x020fe200078e00ff */
[----:B------:R-:W-:Y:S01]  /*8350*/  ISETP.GE.AND P1, PT, R5, UR11, PT ;  /* 0x0000000b05007c0c */ /* 0x000fe2000bf26270 */
[----:B------:R-:W-:Y:S01]  /*8360*/  ULDC.64 UR6, c[0x0][0x1e8] ;  /* 0x00007a0000067ab9 */ /* 0x000fe20000000a00 */
[----:B----4-:R-:W-:Y:S01]  /*8370*/  SHF.R.S32.HI R3, RZ, 0x1f, R13 ;  /* 0x0000001fff037819 */ /* 0x010fe2000001140d */
[----:B------:R-:W-:Y:S01]  /*8380*/  IMAD.MOV.U32 R240, RZ, RZ, RZ ;  /* 0x000000fffff07224 */ /* 0x000fe200078e00ff */
[----:B------:R-:W-:Y:S01]  /*8390*/  IADD3 R0, R227, UR10, RZ ;  /* 0x0000000ae3007c10 */ /* 0x000fe2000fffe0ff */
[----:B------:R-:W-:Y:S01]  /*83a0*/  UIMAD UR38, UR12, -0x60, UR38 ;  /* 0xffffffa00c2678a4 */ /* 0x000fe2000f8e0226 */
[----:B------:R-:W-:Y:S01]  /*83b0*/  ISETP.GE.AND P6, PT, R90, c[0x0][0x1d4], PT ;  /* 0x000075005a007a0c */ /* 0x000fe20003fc6270 */
[----:B------:R-:W-:Y:S01]  /*83c0*/  IMAD R3, R3, c[0x0][0x2b0], RZ ;  /* 0x0000ac0003037a24 */ /* 0x000fe200078e02ff */
[C---:B------:R-:W-:Y:S01]  /*83d0*/  IADD3 R10, R0.reuse, UR19, RZ ;  /* 0x00000013000a7c10 */ /* 0x040fe2000fffe0ff */
[----:B------:R-:W-:Y:S01]  /*83e0*/  STL.64 [R1+0x30], R228 ;  /* 0x000030e401007387 */ /* 0x000fe20000100a00 */
[----:B------:R-:W-:Y:S01]  /*83f0*/  ISETP.GE.AND P0, PT, R0, UR15, PT ;  /* 0x0000000f00007c0c */ /* 0x000fe2000bf06270 */
[----:B------:R-:W-:-:S02]  /*8400*/  IMAD R3, R13, c[0x0][0x2b4], R3 ;  /* 0x0000ad000d037a24 */ /* 0x000fc400078e0203 */
[----:B------:R-:W-:Y:S01]  /*8410*/  @P2 IMAD.HI.U32 R5, R10, c[0x0][0x2bc], RZ ;  /* 0x0000af000a052a27 */ /* 0x000fe200078e00ff */
[----:B------:R-:W-:-:S03]  /*8420*/  ISETP.GT.OR P0, PT, R227, 0x5f, P0 ;  /* 0x0000005fe300780c */ /* 0x000fc60000704670 */
[----:B------:R-:W-:Y:S01]  /*8430*/  IMAD.MOV.U32 R0, RZ, RZ, R10 ;  /* 0x000000ffff007224 */ /* 0x000fe200078e000a */
[----:B------:R-:W-:Y:S01]  /*8440*/  @P2 SHF.R.U32.HI R0, RZ, c[0x0][0x2c0], R5 ;  /* 0x0000b000ff002a19 */ /* 0x000fe20000011605 */
[----:B------:R-:W-:Y:S01]  /*8450*/  @!P1 IMAD.SHL.U32 R5, R58, 0x2, RZ ;  /* 0x000000023a059824 */ /* 0x000fe200078e00ff */
[----:B-1----:R-:W-:Y:S01]  /*8460*/  @!P1 LEA R8, P3, R90, R9, 0x1 ;  /* 0x000000095a089211 */ /* 0x002fe200078608ff */
[----:B------:R-:W-:-:S03]  /*8470*/  IMAD.IADD R226, R229, 0x1, R3 ;  /* 0x00000001e5e27824 */ /* 0x000fc600078e0203 */
[----:B--2---:R-:W-:Y:S01]  /*8480*/  @!P1 LEA.HI.X R9, R90, R11, R225, 0x1, P3 ;  /* 0x0000000b5a099211 */ /* 0x004fe200018f0ce1 */
[----:B------:R-:W-:Y:S01]  /*8490*/  UIMAD UR5, UR16, UR6, URZ ;  /* 0x00000006100572a4 */ /* 0x000fe2000f8e023f */
[----:B------:R-:W-:Y:S01]  /*84a0*/  STL [R1+0x2c], R226 ;  /* 0x00002ce201007387 */ /* 0x000fe20000100800 */
[----:B------:R-:W-:-:S03]  /*84b0*/  @!P0 IADD3 R3, P2, R0, R228, RZ ;  /* 0x000000e400038210 */ /* 0x000fc60007f5e0ff */
[----:B------:R-:W-:Y:S01]  /*84c0*/  @!PT LDS RZ, [RZ] ;  /* 0x00000000fffff984 */ /* 0x000fe20000000800 */
[----:B------:R1:W-:Y:S01]  /*84d0*/  @!P1 LDGSTS.E.BYPASS.LTC128B.128 [R5+0x9900], [R8.64], !P4 ;  /* 0x0990000008059fae */ /* 0x0003e2000e101d5a */
[----:B------:R-:W-:Y:S02]  /*84e0*/  @!P0 LEA.HI.X.SX32 R7, R0, R226, 0x1, P2 ;  /* 0x000000e200078211 */ /* 0x000fe400010f0eff */
[C---:B------:R-:W-:Y:S01]  /*84f0*/  @!P0 LEA R6, P2, R3.reuse, c[0x0][0x2a0], 0x2 ;  /* 0x0000a80003068a11 */ /* 0x040fe200078410ff */
[----:B------:R-:W0:Y:S03]  /*8500*/  LDGDEPBAR ;  /* 0x00000000000079af */ /* 0x000e260000000000 */
[----:B------:R-:W-:Y:S01]  /*8510*/  @!P0 LEA.HI.X R7, R3, c[0x0][0x2a4], R7, 0x2, P2 ;  /* 0x0000a90003078a11 */ /* 0x000fe200010f1407 */
[----:B------:R-:W-:Y:S06]  /*8520*/  BAR.SYNC.DEFER_BLOCKING 0x0 ;  /* 0x0000000000007b1d */ /* 0x000fec0000010000 */
[----:B------:R2:W3:Y:S01]  /*8530*/  @!P0 LDG.E R240, [R6.64] ;  /* 0x0000001a06f08981 */ /* 0x0004e2000c1e1900 */
[----:B------:R-:W-:Y:S01]  /*8540*/  IMAD.MOV R0, RZ, RZ, -R0 ;  /* 0x000000ffff007224 */ /* 0x000fe200078e0a00 */
[----:B------:R-:W-:Y:S01]  /*8550*/  UIMAD.WIDE.U32 UR8, UR17, UR6, URZ ;  /* 0x00000006110872a5 */ /* 0x000fe2000f8e003f */
[----:B------:R-:W-:Y:S01]  /*8560*/  LEA.HI R206, R210, R209, RZ, 0x5 ;  /* 0x000000d1d2ce7211 */ /* 0x000fe200078f28ff */
[----:B------:R-:W-:Y:S01]  /*8570*/  UIMAD UR5, UR17, UR7, UR5 ;  /* 0x00000007110572a4 */ /* 0x000fe2000f8e0205 */
[----:B------:R-:W-:Y:S01]  /*8580*/  IMAD R91, R0, c[0x0][0x2b8], R10 ;  /* 0x0000ae00005b7a24 */ /* 0x000fe200078e020a */
[----:B------:R-:W-:Y:S01]  /*8590*/  UIADD3 UR14, UR15, UR38, URZ ;  /* 0x000000260f0e7290 */ /* 0x000fe2000fffe03f */
[----:B------:R-:W-:Y:S01]  /*85a0*/  SHF.R.S32.HI R207, RZ, 0x5, R206 ;  /* 0x00000005ffcf7819 */ /* 0x000fe200000114ce */
[----:B------:R-:W-:-:S02]  /*85b0*/  UIADD3 UR5, UR9, UR5, URZ ;  /* 0x0000000509057290 */ /* 0x000fc4000fffe03f */
[----:B------:R-:W-:Y:S01]  /*85c0*/  SHF.R.S32.HI R88, RZ, 0x1f, R91 ;  /* 0x0000001fff587819 */ /* 0x000fe2000001145b */
[----:B------:R-:W-:Y:S01]  /*85d0*/  STL [R1], R91 ;  /* 0x0000005b01007387 */ /* 0x000fe20000100800 */
[----:B------:R-:W-:Y:S01]  /*85e0*/  IADD3 R68, -R76, UR14, RZ ;  /* 0x0000000e4c447c10 */ /* 0x000fe2000fffe1ff */
[----:B------:R-:W-:Y:S02]  /*85f0*/  ULDC.64 UR6, c[0x0][0x210] ;  /* 0x0000840000067ab9 */ /* 0x000fe40000000a00 */
[----:B------:R-:W-:Y:S01]  /*8600*/  IMAD R0, R88, c[0x0][0x1e0], RZ ;  /* 0x0000780058007a24 */ /* 0x000fe200078e02ff */
[C---:B------:R-:W-:Y:S01]  /*8610*/  ISETP.GE.AND P1, PT, R68.reuse, 0x1, PT ;  /* 0x000000014400780c */ /* 0x040fe20003f26270 */
[----:B------:R-:W-:Y:S01]  /*8620*/  UIMAD UR16, UR16, UR6, URZ ;  /* 0x00000006101072a4 */ /* 0x000fe2000f8e023f */
[----:B------:R-:W-:Y:S01]  /*8630*/  ISETP.GE.AND P3, PT, R68, 0x21, PT ;  /* 0x000000214400780c */ /* 0x000fe20003f66270 */
[----:B------:R-:W-:Y:S01]  /*8640*/  IMAD R0, R91, c[0x0][0x1e4], R0 ;  /* 0x000079005b007a24 */ /* 0x000fe200078e0200 */
[----:B------:R-:W-:-:S02]  /*8650*/  UIMAD.WIDE.U32 UR44, UR17, UR6, URZ ;  /* 0x00000006112c72a5 */ /* 0x000fc4000f8e003f */
[----:B------:R-:W-:Y:S02]  /*8660*/  UIMAD UR6, UR17, UR7, UR16 ;  /* 0x00000007110672a4 */ /* 0x000fe4000f8e0210 */
[----:B------:R-:W-:Y:S01]  /*8670*/  UIADD3 UR16, UR12, -0x1, URZ ;  /* 0xffffffff0c107890 */ /* 0x000fe2000fffe03f */
[----:B--2---:R-:W-:Y:S01]  /*8680*/  IMAD.WIDE.U32 R6, R91, c[0x0][0x1e0], RZ ;  /* 0x000078005b067a25 */ /* 0x004fe200078e00ff */
[----:B------:R-:W-:-:S03]  /*8690*/  UIADD3 UR6, UR45, UR6, URZ ;  /* 0x000000062d067290 */ /* 0x000fc6000fffe03f */
[----:B------:R-:W-:Y:S02]  /*86a0*/  IMAD.IADD R7, R7, 0x1, R0 ;  /* 0x0000000107077824 */ /* 0x000fe400078e0200 */
[----:B------:R-:W-:Y:S01]  /*86b0*/  @P1 IMAD.SHL.U32 R10, R58, 0x2, RZ ;  /* 0x000000023a0a1824 */ /* 0x000fe200078e00ff */
[----:B---3--:R-:W-:Y:S01]  /*86c0*/  SHF.R.S32.HI R89, RZ, 0x1f, R240 ;  /* 0x0000001fff597819 */ /* 0x008fe200000114f0 */
[----:B------:R-:W-:-:S04]  /*86d0*/  IMAD.WIDE.U32 R6, R240, c[0x0][0x1f0], R6 ;  /* 0x00007c00f0067a25 */ /* 0x000fc800078e0006 */
[----:B------:R-:W-:Y:S01]  /*86e0*/  IMAD R3, R89, c[0x0][0x1f0], RZ ;  /* 0x00007c0059037a24 */ /* 0x000fe200078e02ff */
[----:B------:R-:W-:-:S03]  /*86f0*/  IADD3 R0, P0, R6, UR8, RZ ;  /* 0x0000000806007c10 */ /* 0x000fc6000ff1e0ff */
[----:B------:R-:W-:-:S05]  /*8700*/  IMAD R3, R240, c[0x0][0x1f4], R3 ;  /* 0x00007d00f0037a24 */ /* 0x000fca00078e0203 */
[----:B------:R-:W-:Y:S02]  /*8710*/  IADD3.X R6, R7, UR5, R3, P0, !PT ;  /* 0x0000000507067c10 */ /* 0x000fe400087fe403 */
[----:B------:R-:W-:-:S04]  /*8720*/  LEA R3, P0, R0, c[0x0][0x1c8], 0x1 ;  /* 0x0000720000037a11 */ /* 0x000fc800078008ff */
[----:B------:R-:W-:Y:S01]  /*8730*/  LEA.HI.X R0, R0, c[0x0][0x1cc], R6, 0x1, P0 ;  /* 0x0000730000007a11 */ /* 0x000fe200000f0c06 */
[----:B-1----:R-:W1:Y:S01]  /*8740*/  SHFL.IDX PT, R8, R3, RZ, 0x181f ;  /* 0x00181fff03087589 */ /* 0x002e6200000e0000 */
[----:B------:R-:W-:-:S03]  /*8750*/  ISETP.GE.AND P0, PT, R68, 0x11, PT ;  /* 0x000000114400780c */ /* 0x000fc60003f06270 */
[----:B------:R-:W2:Y:S04]  /*8760*/  SHFL.IDX PT, R6, R3, 0x1, 0x181f ;  /* 0x00381f0003067f89 */ /* 0x000ea800000e0000 */
[----:B------:R-:W3:Y:S04]  /*8770*/  SHFL.IDX PT, R9, R0, RZ, 0x181f ;  /* 0x00181fff00097589 */ /* 0x000ee800000e0000 */
[----:B------:R-:W4:Y:S02]  /*8780*/  SHFL.IDX PT, R7, R0, 0x1, 0x181f ;  /* 0x00381f0000077f89 */ /* 0x000f2400000e0000 */
[----:B------:R-:W-:-:S02]  /*8790*/  @P0 IMAD.SHL.U32 R5, R58, 0x2, RZ ;  /* 0x000000023a050824 */ /* 0x000fc400078e00ff */
[----:B------:R-:W-:Y:S04]  /*87a0*/  SHFL.IDX PT, R11, R3, 0x2, 0x181f ;  /* 0x00581f00030b7f89 */ /* 0x000fe800000e0000 */
[----:B------:R-:W-:Y:S04]  /*87b0*/  SHFL.IDX PT, R13, R0, 0x2, 0x181f ;  /* 0x00581f00000d7f89 */ /* 0x000fe800000e0000 */
[----:B------:R-:W4:Y:S01]  /*87c0*/  SHFL.IDX PT, R14, R3, 0x3, 0x181f ;  /* 0x00781f00030e7f89 */ /* 0x000f2200000e0000 */
[----:B-1----:R-:W-:-:S03]  /*87d0*/  @P1 LEA R8, P4, R90, R8, 0x1 ;  /* 0x000000085a081211 */ /* 0x002fc600078808ff */
[----:B------:R-:W-:Y:S01]  /*87e0*/  SHFL.IDX PT, R15, R3, 0x4, 0x181f ;  /* 0x00981f00030f7f89 */ /* 0x000fe200000e0000 */
[----:B--2---:R-:W-:-:S03]  /*87f0*/  @P0 LEA R6, P2, R90, R6, 0x1 ;  /* 0x000000065a060211 */ /* 0x004fc600078408ff */
[----:B------:R-:W-:Y:S01]  /*8800*/  SHFL.IDX PT, R3, R3, 0x5, 0x181f ;  /* 0x00b81f0003037f89 */ /* 0x000fe200000e0000 */
[----:B---3--:R-:W-:-:S03]  /*8810*/  @P1 LEA.HI.X R9, R90, R9, R225, 0x1, P4 ;  /* 0x000000095a091211 */ /* 0x008fc600020f0ce1 */
[----:B------:R-:W1:Y:S01]  /*8820*/  SHFL.IDX PT, R17, R0, 0x3, 0x181f ;  /* 0x00781f0000117f89 */ /* 0x000e6200000e0000 */
[----:B----4-:R-:W-:Y:S02]  /*8830*/  @P0 LEA.HI.X R7, R90, R7, R225, 0x1, P2 ;  /* 0x000000075a070211 */ /* 0x010fe400010f0ce1 */
[C---:B------:R-:W-:Y:S01]  /*8840*/  ISETP.GE.AND P2, PT, R68.reuse, 0x31, PT ;  /* 0x000000314400780c */ /* 0x040fe20003f46270 */
[----:B------:R-:W2:Y:S04]  /*8850*/  SHFL.IDX PT, R18, R0, 0x4, 0x181f ;  /* 0x00981f0000127f89 */ /* 0x000ea800000e0000 */
[----:B------:R3:W4:Y:S04]  /*8860*/  SHFL.IDX PT, R16, R0, 0x5, 0x181f ;  /* 0x00b81f0000107f89 */ /* 0x00072800000e0000 */
[----:B------:R1:W-:Y:S01]  /*8870*/  @P1 LDGSTS.E.BYPASS.LTC128B.128 [R10+0x3100], [R8.64], !P6 ;  /* 0x03100000080a1fae */ /* 0x0003e2000f101d5a */
[----:B------:R-:W-:-:S03]  /*8880*/  ISETP.GE.AND P1, PT, R68, 0x41, PT ;  /* 0x000000414400780c */ /* 0x000fc60003f26270 */
[----:B------:R2:W-:Y:S01]  /*8890*/  @P0 LDGSTS.E.BYPASS.LTC128B.128 [R5+0x3900], [R6.64], !P6 ;  /* 0x0390000006050fae */ /* 0x0005e2000f101d5a */
[----:B------:R-:W-:Y:S01]  /*88a0*/  ISETP.GE.AND P0, PT, R68, 0x51, PT ;  /* 0x000000514400780c */ /* 0x000fe20003f06270 */
[----:B---3--:R-:W-:Y:S01]  /*88b0*/  @P3 IMAD.SHL.U32 R0, R58, 0x2, RZ ;  /* 0x000000023a003824 */ /* 0x008fe200078e00ff */
[C---:B-1----:R-:W-:Y:S02]  /*88c0*/  @P2 LEA R10, P5, R90.reuse, R14, 0x1 ;  /* 0x0000000e5a0a2211 */ /* 0x042fe400078a08ff */
[----:B--2---:R-:W-:Y:S01]  /*88d0*/  @P3 LEA R6, P4, R90, R11, 0x1 ;  /* 0x0000000b5a063211 */ /* 0x004fe200078808ff */
[----:B------:R-:W-:Y:S01]  /*88e0*/  @P2 IMAD.SHL.U32 R5, R58, 0x2, RZ ;  /* 0x000000023a052824 */ /* 0x000fe200078e00ff */
[C-C-:B------:R-:W-:Y:S02]  /*88f0*/  @P2 LEA.HI.X R11, R90.reuse, R17, R225.reuse, 0x1, P5 ;  /* 0x000000115a0b2211 */ /* 0x140fe400028f0ce1 */
[C---:B------:R-:W-:Y:S02]  /*8900*/  @P3 LEA.HI.X R7, R90.reuse, R13, R225, 0x1, P4 ;  /* 0x0000000d5a073211 */ /* 0x040fe400020f0ce1 */
[----:B------:R-:W-:-:S02]  /*8910*/  @P1 LEA R8, P4, R90, R15, 0x1 ;  /* 0x0000000f5a081211 */ /* 0x000fc400078808ff */
[----:B------:R-:W-:Y:S01]  /*8920*/  ISETP.GT.AND P5, PT, R227, 0x5f, PT ;  /* 0x0000005fe300780c */ /* 0x000fe20003fa4270 */
[----:B------:R1:W-:Y:S01]  /*8930*/  @P3 LDGSTS.E.BYPASS.LTC128B.128 [R0+0x4100], [R6.64], !P6 ;  /* 0x0410000006003fae */ /* 0x0003e2000f101d5a */
[----:B------:R-:W-:-:S03]  /*8940*/  @P1 LEA.HI.X R9, R90, R18, R225, 0x1, P4 ;  /* 0x000000125a091211 */ /* 0x000fc600020f0ce1 */
[----:B------:R2:W-:Y:S01]  /*8950*/  @P2 LDGSTS.E.BYPASS.LTC128B.128 [R5+0x4900], [R10.64], !P6 ;  /* 0x049000000a052fae */ /* 0x0005e2000f101d5a */
[----:B-1----:R-:W-:Y:S01]  /*8960*/  @P0 LEA R6, P3, R90, R3, 0x1 ;  /* 0x000000035a060211 */ /* 0x002fe200078608ff */
[C---:B------:R-:W-:Y:S02]  /*8970*/  @P1 IMAD.SHL.U32 R3, R58.reuse, 0x2, RZ ;  /* 0x000000023a031824 */ /* 0x040fe400078e00ff */
[----:B------:R-:W-:Y:S01]  /*8980*/  @P0 IMAD.SHL.U32 R0, R58, 0x2, RZ ;  /* 0x000000023a000824 */ /* 0x000fe200078e00ff */
[----:B----4-:R-:W-:Y:S02]  /*8990*/  @P0 LEA.HI.X R7, R90, R16, R225, 0x1, P3 ;  /* 0x000000105a070211 */ /* 0x010fe400018f0ce1 */
[----:B------:R2:W-:Y:S04]  /*89a0*/  @P1 LDGSTS.E.BYPASS.LTC128B.128 [R3+0x5100], [R8.64], !P6 ;  /* 0x0510000008031fae */ /* 0x0005e8000f101d5a */
[----:B------:R2:W-:Y:S01]  /*89b0*/  @P0 LDGSTS.E.BYPASS.LTC128B.128 [R0+0x5900], [R6.64], !P6 ;  /* 0x0590000006000fae */ /* 0x0005e2000f101d5a */
[----:B------:R-:W-:-:S03]  /*89c0*/  ISETP.LT.AND P0, PT, RZ, c[0x0][0x27c], PT ;  /* 0x00009f00ff007a0c */ /* 0x000fc60003f01270 */
[----:B------:R-:W0:Y:S10]  /*89d0*/  LDGDEPBAR ;  /* 0x00000000000079af */ /* 0x000e340000000000 */
[----:B------:R-:W-:Y:S05]  /*89e0*/  @P0 BRA `(.L_x_398) ;  /* 0x0000002000000947 */ /* 0x000fea0003800000 */
[----:B------:R-:W-:-:S04]  /*89f0*/  DEPBAR.LE SB0, 0x1 ;  /* 0x000080400000791a */ /* 0x000fc80000000000 */
[----:B------:R-:W-:Y:S05]  /*8a00*/  BRA `(.L_x_399) ;  /* 0x00004ba000007947 */ /* 0x000fea0003800000 */
.L_x_398:
[----:B------:R-:W-:Y:S01]  /*8a10*/  ULDC.U8 UR7, c[0x0][0x298] ;  /* 0x0000a60000077ab9 */ /* 0x000fe20000000000 */
[----:B--2---:R-:W-:Y:S01]  /*8a20*/  SHF.R.S32.HI R0, RZ, 0x1f, R133 ;  /* 0x0000001fff007819 */ /* 0x004fe20000011485 */
[C---:B------:R-:W-:Y:S01]  /*8a30*/  IMAD.WIDE.U32 R12, R133.reuse, c[0x0][0x280], RZ ;  /* 0x0000a000850c7a25 */ /* 0x040fe200078e00ff */
[----:B------:R-:W-:Y:S01]  /*8a40*/  ISETP.NE.AND P0, PT, RZ, UR7, PT ;  /* 0x00000007ff007c0c */ /* 0x000fe2000bf05270 */
[----:B------:R-:W-:Y:S01]  /*8a50*/  BSSY B2, `(.L_x_399) ;  /* 0x00004b5000027945 */ /* 0x000fe20003800000 */
[-C--:B------:R-:W-:Y:S01]  /*8a60*/  LEA.HI R6, R210, R209.reuse, RZ, 0x2 ;  /* 0x000000d1d2067211 */ /* 0x080fe200078f10ff */
[C---:B------:R-:W-:Y:S02]  /*8a70*/  IMAD R3, R0.reuse, c[0x0][0x280], RZ ;  /* 0x0000a00000037a24 */ /* 0x040fe400078e02ff */
[----:B------:R-:W-:Y:S01]  /*8a80*/  IMAD R0, R0, c[0x0][0x290], RZ ;  /* 0x0000a40000007a24 */ /* 0x000fe200078e02ff */
[----:B------:R-:W-:Y:S01]  /*8a90*/  LOP3.LUT R5, R6, 0xfffffffc, RZ, 0xc0, !PT ;  /* 0xfffffffc06057812 */ /* 0x000fe200078ec0ff */
[C---:B------:R-:W-:Y:S01]  /*8aa0*/  IMAD R3, R133.reuse, c[0x0][0x284], R3 ;  /* 0x0000a10085037a24 */ /* 0x040fe200078e0203 */
[----:B------:R-:W-:Y:S01]  /*8ab0*/  SHF.R.S32.HI R56, RZ, 0x2, R6 ;  /* 0x00000002ff387819 */ /* 0x000fe20000011406 */
[----:B------:R-:W-:Y:S01]  /*8ac0*/  IMAD R0, R133, c[0x0][0x294], R0 ;  /* 0x0000a50085007a24 */ /* 0x000fe200078e0200 */
[----:B------:R-:W-:Y:S01]  /*8ad0*/  IADD3 R14, -R5, R209, RZ ;  /* 0x000000d1050e7210 */ /* 0x000fe20007ffe1ff */
[----:B------:R-:W-:Y:S01]  /*8ae0*/  IMAD.WIDE.U32 R10, R133, c[0x0][0x290], RZ ;  /* 0x0000a400850a7a25 */ /* 0x000fe200078e00ff */
[----:B------:R-:W-:-:S02]  /*8af0*/  IADD3 R24, R56, UR18, RZ ;  /* 0x0000001238187c10 */ /* 0x000fc4000fffe0ff */
[----:B------:R-:W-:Y:S01]  /*8b00*/  IADD3 R9, R3, R13, RZ ;  /* 0x0000000d03097210 */ /* 0x000fe20007ffe0ff */
[----:B------:R-:W-:Y:S01]  /*8b10*/  IMAD.IADD R7, R0, 0x1, R11 ;  /* 0x0000000100077824 */ /* 0x000fe200078e020b */
[C---:B------:R-:W-:Y:S01]  /*8b20*/  SHF.L.U32 R25, R14.reuse, 0x3, RZ ;  /* 0x000000030e197819 */ /* 0x040fe200000006ff */
[----:B------:R-:W-:Y:S01]  /*8b30*/  IMAD R0, R14, 0x20, R24 ;  /* 0x000000200e007824 */ /* 0x000fe200078e0218 */
[----:B------:R-:W-:Y:S05]  /*8b40*/  @!P0 BRA `(.L_x_400) ;  /* 0x0000260000008947 */ /* 0x000fea0003800000 */
[----:B------:R-:W-:Y:S01]  /*8b50*/  UISETP.NE.AND UP0, UPT, UR24, URZ, UPT ;  /* 0x0000003f1800728c */ /* 0x000fe2000bf05270 */
[----:B------:R-:W-:Y:S01]  /*8b60*/  MOV R6, R10 ;  /* 0x0000000a00067202 */ /* 0x000fe20000000f00 */
[----:B------:R-:W-:Y:S01]  /*8b70*/  IMAD.MOV.U32 R8, RZ, RZ, R12 ;  /* 0x000000ffff087224 */ /* 0x000fe200078e000c */
[----:B------:R-:W-:Y:S01]  /*8b80*/  BSSY B0, `(.L_x_401) ;  /* 0x0000030000007945 */ /* 0x000fe20003800000 */
[----:B------:R-:W-:Y:S01]  /*8b90*/  IMAD.SHL.U32 R16, R14, 0x4, RZ ;  /* 0x000000040e107824 */ /* 0x000fe200078e00ff */
[----:B------:R-:W-:Y:S01]  /*8ba0*/  CS2R R36, SRZ ;  /* 0x0000000000247805 */ /* 0x000fe2000001ff00 */
[----:B------:R-:W-:Y:S01]  /*8bb0*/  PLOP3.LUT P1, PT, PT, PT, UP0, 0x80, 0x0 ;  /* 0x000000000000781c */ /* 0x000fe20003f2f008 */
[----:B------:R-:W-:Y:S01]  /*8bc0*/  CS2R R26, SRZ ;  /* 0x00000000001a7805 */ /* 0x000fe2000001ff00 */
[----:B------:R-:W-:Y:S01]  /*8bd0*/  PLOP3.LUT P0, PT, PT, PT, UP0, 0x80, 0x0 ;  /* 0x000000000000781c */ /* 0x000fe20003f0f008 */
[----:B------:R-:W-:Y:S01]  /*8be0*/  CS2R R14, SRZ ;  /* 0x00000000000e7805 */ /* 0x000fe2000001ff00 */
[----:B------:R-:W-:Y:S01]  /*8bf0*/  CS2R R28, SRZ ;  /* 0x00000000001c7805 */ /* 0x000fe2000001ff00 */
[----:B------:R-:W-:-:S08]  /*8c00*/  CS2R R18, SRZ ;  /* 0x0000000000127805 */ /* 0x000fd0000001ff00 */
[----:B------:R-:W-:-:S05]  /*8c10*/  @P1 IMAD.HI.U32 R3, R0, c[0x0][0x2c8], RZ ;  /* 0x0000b20000031a27 */ /* 0x000fca00078e00ff */
[----:B------:R-:W-:-:S04]  /*8c20*/  @P0 SHF.R.U32.HI R0, RZ, c[0x0][0x2cc], R3 ;  /* 0x0000b300ff000a19 */ /* 0x000fc80000011603 */
[----:B------:R-:W-:Y:S01]  /*8c30*/  SHF.R.S32.HI R3, RZ, 0x1f, R0 ;  /* 0x0000001fff037819 */ /* 0x000fe20000011400 */
[----:B------:R-:W-:-:S04]  /*8c40*/  IMAD.WIDE.U32 R8, R0, c[0x0][0x280], R8 ;  /* 0x0000a00000087a25 */ /* 0x000fc800078e0008 */
[C---:B------:R-:W-:Y:S01]  /*8c50*/  IMAD R10, R3.reuse, c[0x0][0x280], RZ ;  /* 0x0000a000030a7a24 */ /* 0x040fe200078e02ff */
[----:B------:R-:W-:Y:S01]  /*8c60*/  LEA R21, P1, R8, c[0x0][0x270], 0x1 ;  /* 0x00009c0008157a11 */ /* 0x000fe200078208ff */
[----:B------:R-:W-:Y:S02]  /*8c70*/  IMAD R5, R3, c[0x0][0x290], RZ ;  /* 0x0000a40003057a24 */ /* 0x000fe400078e02ff */
[----:B------:R-:W-:-:S04]  /*8c80*/  IMAD.WIDE.U32 R6, R0, c[0x0][0x290], R6 ;  /* 0x0000a40000067a25 */ /* 0x000fc800078e0006 */
[----:B------:R-:W-:Y:S01]  /*8c90*/  IMAD R3, R0, c[0x0][0x284], R10 ;  /* 0x0000a10000037a24 */ /* 0x000fe200078e020a */
[----:B------:R-:W-:Y:S01]  /*8ca0*/  LEA R22, P0, R6, c[0x0][0x288], 0x1 ;  /* 0x0000a20006167a11 */ /* 0x000fe200078008ff */
[----:B------:R-:W-:Y:S02]  /*8cb0*/  IMAD R0, R0, c[0x0][0x294], R5 ;  /* 0x0000a50000007a24 */ /* 0x000fe400078e0205 */
[----:B------:R-:W-:-:S03]  /*8cc0*/  IMAD.IADD R3, R9, 0x1, R3 ;  /* 0x0000000109037824 */ /* 0x000fc600078e0203 */
[----:B------:R-:W-:Y:S02]  /*8cd0*/  IADD3 R0, R7, R0, RZ ;  /* 0x0000000007007210 */ /* 0x000fe40007ffe0ff */
[----:B------:R-:W-:Y:S02]  /*8ce0*/  LEA.HI.X R20, R8, c[0x0][0x274], R3, 0x1, P1 ;  /* 0x00009d0008147a11 */ /* 0x000fe400008f0c03 */
[----:B------:R-:W-:Y:S01]  /*8cf0*/  LEA.HI.X R17, R6, c[0x0][0x28c], R0, 0x1, P0 ;  /* 0x0000a30006117a11 */ /* 0x000fe200000f0c00 */
[----:B------:R1:W2:Y:S01]  /*8d00*/  SHFL.IDX PT, R8, R21, RZ, 0x1c1f ;  /* 0x001c1fff15087589 */ /* 0x0002a200000e0000 */
[----:B------:R-:W-:-:S03]  /*8d10*/  ISETP.GE.AND P0, PT, R24, UR11, PT ;  /* 0x0000000b18007c0c */ /* 0x000fc6000bf06270 */
[----:B------:R1:W3:Y:S04]  /*8d20*/  SHFL.IDX PT, R6, R22, RZ, 0x1c1f ;  /* 0x001c1fff16067589 */ /* 0x0002e800000e0000 */
[----:B------:R1:W4:Y:S04]  /*8d30*/  SHFL.IDX PT, R9, R20, RZ, 0x1c1f ;  /* 0x001c1fff14097589 */ /* 0x00032800000e0000 */
[----:B------:R1:W1:Y:S02]  /*8d40*/  SHFL.IDX PT, R7, R17, RZ, 0x1c1f ;  /* 0x001c1fff11077589 */ /* 0x00026400000e0000 */
[----:B------:R-:W-:Y:S05]  /*8d50*/  @P0 BRA `(.L_x_402) ;  /* 0x0000012000000947 */ /* 0x000fea0003800000 */
[C---:B------:R-:W-:Y:S01]  /*8d60*/  IADD3 R3, R16.reuse, 0x10, RZ ;  /* 0x0000001010037810 */ /* 0x040fe20007ffe0ff */
[----:B------:R-:W-:Y:S01]  /*8d70*/  CS2R R14, SRZ ;  /* 0x00000000000e7805 */ /* 0x000fe2000001ff00 */
[----:B------:R-:W-:Y:S01]  /*8d80*/  ISETP.GE.AND P1, PT, R16, c[0x0][0x27c], PT ;  /* 0x00009f0010007a0c */ /* 0x000fe20003f26270 */
[----:B------:R-:W-:Y:S01]  /*8d90*/  CS2R R18, SRZ ;  /* 0x0000000000127805 */ /* 0x000fe2000001ff00 */
[----:B------:R-:W-:Y:S01]  /*8da0*/  ISETP.GE.AND P0, PT, R3, c[0x0][0x27c], PT ;  /* 0x00009f0003007a0c */ /* 0x000fe20003f06270 */
[----:B------:R-:W-:Y:S01]  /*8db0*/  CS2R R26, SRZ ;  /* 0x00000000001a7805 */ /* 0x000fe2000001ff00 */
[----:B------:R-:W-:-:S09]  /*8dc0*/  CS2R R28, SRZ ;  /* 0x00000000001c7805 */ /* 0x000fd2000001ff00 */
[----:B--2-4-:R-:W-:Y:S02]  /*8dd0*/  @!P1 IMAD.WIDE R12, R16, 0x2, R8 ;  /* 0x00000002100c9825 */ /* 0x014fe400078e0208 */
[----:B------:R-:W-:-:S03]  /*8de0*/  @!P0 SHF.R.S32.HI R0, RZ, 0x1f, R3 ;  /* 0x0000001fff008819 */ /* 0x000fc60000011403 */
[----:B------:R2:W5:Y:S01]  /*8df0*/  @!P1 LD.E.64 R14, [R12.64] ;  /* 0x0000001a0c0e9980 */ /* 0x000562000c101b00 */
[----:B------:R-:W-:-:S04]  /*8e00*/  @!P0 LEA.HI R0, R0, R3, RZ, 0x2 ;  /* 0x0000000300008211 */ /* 0x000fc800078f10ff */
[----:B------:R-:W-:-:S05]  /*8e10*/  @!P0 LOP3.LUT R0, R0, 0xfffffffc, RZ, 0xc0, !PT ;  /* 0xfffffffc00008812 */ /* 0x000fca00078ec0ff */
[----:B------:R-:W-:-:S04]  /*8e20*/  @!P0 IMAD.WIDE R10, R0, 0x2, R8 ;  /* 0x00000002000a8825 */ /* 0x000fc800078e0208 */
[--C-:B-1-3--:R-:W-:Y:S01]  /*8e30*/  @!P0 IMAD.WIDE R8, R0, 0x2, R6.reuse ;  /* 0x0000000200088825 */ /* 0x10afe200078e0206 */
[----:B------:R2:W5:Y:S03]  /*8e40*/  @!P0 LD.E.64 R26, [R10.64] ;  /* 0x0000001a0a1a8980 */ /* 0x000566000c101b00 */
[----:B------:R-:W-:Y:S01]  /*8e50*/  @!P1 IMAD.WIDE R6, R16, 0x2, R6 ;  /* 0x0000000210069825 */ /* 0x000fe200078e0206 */
[----:B------:R2:W5:Y:S04]  /*8e60*/  @!P0 LD.E.64 R28, [R8.64] ;  /* 0x0000001a081c8980 */ /* 0x000568000c101b00 */
[----:B------:R2:W5:Y:S02]  /*8e70*/  @!P1 LD.E.64 R18, [R6.64] ;  /* 0x0000001a06129980 */ /* 0x000564000c101b00 */
.L_x_402:
[----:B------:R-:W-:Y:S05]  /*8e80*/  BSYNC B0 ;  /* 0x0000000000007941 */ /* 0x000fea0003800000 */
.L_x_401:
[----:B------:R-:W-:Y:S01]  /*8e90*/  IADD3 R0, R24, 0x20, RZ ;  /* 0x0000002018007810 */ /* 0x000fe20007ffe0ff */
[----:B--2--5:R-:W-:Y:S01]  /*8ea0*/  IMAD.MOV.U32 R10, RZ, RZ, R26 ;  /* 0x000000ffff0a7224 */ /* 0x024fe200078e001a */
[----:B----4-:R2:W4:Y:S01]  /*8eb0*/  SHFL.IDX PT, R9, R20, 0x1, 0x1c1f ;  /* 0x003c1f0014097f89 */ /* 0x01052200000e0000 */
[----:B------:R-:W-:Y:S01]  /*8ec0*/  IMAD.MOV.U32 R5, RZ, RZ, R27 ;  /* 0x000000ffff057224 */ /* 0x000fe200078e001b */
[----:B------:R-:W-:Y:S01]  /*8ed0*/  ISETP.GE.AND P0, PT, R0, UR11, PT ;  /* 0x0000000b00007c0c */ /* 0x000fe2000bf06270 */
[----:B------:R-:W-:Y:S01]  /*8ee0*/  IMAD.MOV.U32 R3, RZ, RZ, R14 ;  /* 0x000000ffff037224 */ /* 0x000fe200078e000e */
[----:B------:R-:W-:Y:S01]  /*8ef0*/  PRMT R55, R55, 0x5410, R10 ;  /* 0x0000541037377816 */ /* 0x000fe2000000000a */
[----:B------:R-:W-:Y:S01]  /*8f00*/  IMAD.MOV.U32 R0, RZ, RZ, R15 ;  /* 0x000000ffff007224 */ /* 0x000fe200078e000f */
[----:B------:R-:W-:Y:S01]  /*8f10*/  PRMT R57, R57, 0x5410, R5 ;  /* 0x0000541039397816 */ /* 0x000fe20000000005 */
[----:B------:R-:W-:Y:S01]  /*8f20*/  IMAD.MOV.U32 R10, RZ, RZ, R28 ;  /* 0x000000ffff0a7224 */ /* 0x000fe200078e001c */
[----:B------:R-:W-:Y:S01]  /*8f30*/  PRMT R23, R23, 0x5410, R3 ;  /* 0x0000541017177816 */ /* 0x000fe20000000003 */
[----:B------:R-:W-:Y:S01]  /*8f40*/  IMAD.MOV.U32 R5, RZ, RZ, R29 ;  /* 0x000000ffff057224 */ /* 0x000fe200078e001d */
[----:B------:R-:W-:Y:S01]  /*8f50*/  PRMT R54, R54, 0x5410, R0 ;  /* 0x0000541036367816 */ /* 0x000fe20000000000 */
[----:B------:R-:W-:Y:S01]  /*8f60*/  IMAD.MOV.U32 R3, RZ, RZ, R18 ;  /* 0x000000ffff037224 */ /* 0x000fe200078e0012 */
[----:B------:R2:W3:Y:S01]  /*8f70*/  SHFL.IDX PT, R8, R21, 0x1, 0x1c1f ;  /* 0x003c1f0015087f89 */ /* 0x0004e200000e0000 */
[----:B------:R-:W-:Y:S01]  /*8f80*/  IMAD.MOV.U32 R0, RZ, RZ, R19 ;  /* 0x000000ffff007224 */ /* 0x000fe200078e0013 */
[----:B------:R-:W-:Y:S01]  /*8f90*/  BSSY B0, `(.L_x_403) ;  /* 0x000001d000007945 */ /* 0x000fe20003800000 */
[----:B------:R-:W-:Y:S01]  /*8fa0*/  PRMT R55, R10, 0x7610, R55 ;  /* 0x000076100a377816 */ /* 0x000fe20000000037 */
[----:B-1----:R2:W1:Y:S01]  /*8fb0*/  SHFL.IDX PT, R7, R17, 0x1, 0x1c1f ;  /* 0x003c1f0011077f89 */ /* 0x00246200000e0000 */
[----:B------:R-:W-:Y:S01]  /*8fc0*/  PRMT R57, R5, 0x7610, R57 ;  /* 0x0000761005397816 */ /* 0x000fe20000000039 */
[----:B------:R-:W-:Y:S01]  /*8fd0*/  CS2R R30, SRZ ;  /* 0x00000000001e7805 */ /* 0x000fe2000001ff00 */
[----:B------:R-:W-:Y:S01]  /*8fe0*/  PRMT R23, R3, 0x7610, R23 ;  /* 0x0000761003177816 */ /* 0x000fe20000000017 */
[----:B---3--:R2:W3:Y:S01]  /*8ff0*/  SHFL.IDX PT, R6, R22, 0x1, 0x1c1f ;  /* 0x003c1f0016067f89 */ /* 0x0084e200000e0000 */
[----:B------:R-:W-:Y:S01]  /*9000*/  PRMT R54, R0, 0x7610, R54 ;  /* 0x0000761000367816 */ /* 0x000fe20000000036 */
[----:B------:R-:W-:Y:S01]  /*9010*/  CS2R R34, SRZ ;  /* 0x0000000000227805 */ /* 0x000fe2000001ff00 */
[----:B------:R-:W-:Y:S01]  /*9020*/  CS2R R32, SRZ ;  /* 0x0000000000207805 */ /* 0x000fe2000001ff00 */
[----:B------:R-:W-:Y:S05]  /*9030*/  @P0 BRA `(.L_x_404) ;  /* 0x0000012000000947 */ /* 0x000fea0003800000 */
[C---:B----4-:R-:W-:Y:S01]  /*9040*/  IADD3 R3, R16.reuse, 0x10, RZ ;  /* 0x0000001010037810 */ /* 0x050fe20007ffe0ff */
[----:B------:R-:W-:Y:S01]  /*9050*/  CS2R R30, SRZ ;  /* 0x00000000001e7805 */ /* 0x000fe2000001ff00 */
[----:B------:R-:W-:Y:S01]  /*9060*/  ISETP.GE.AND P1, PT, R16, c[0x0][0x27c], PT ;  /* 0x00009f0010007a0c */ /* 0x000fe20003f26270 */
[----:B------:R-:W-:Y:S01]  /*9070*/  CS2R R32, SRZ ;  /* 0x0000000000207805 */ /* 0x000fe2000001ff00 */
[----:B------:R-:W-:Y:S01]  /*9080*/  ISETP.GE.AND P0, PT, R3, c[0x0][0x27c], PT ;  /* 0x00009f0003007a0c */ /* 0x000fe20003f06270 */
[----:B------:R-:W-:Y:S01]  /*9090*/  CS2R R36, SRZ ;  /* 0x0000000000247805 */ /* 0x000fe2000001ff00 */
[----:B------:R-:W-:-:S09]  /*90a0*/  CS2R R34, SRZ ;  /* 0x0000000000227805 */ /* 0x000fd2000001ff00 */
[----:B------:R-:W-:Y:S02]  /*90b0*/  @!P1 IMAD.WIDE R12, R16, 0x2, R8 ;  /* 0x00000002100c9825 */ /* 0x000fe400078e0208 */
        /* <DEDUP_REMOVED lines=10> */
.L_x_404:
[----:B----4-:R-:W-:Y:S05]  /*9160*/  BSYNC B0 ;  /* 0x0000000000007941 */ /* 0x010fea0003800000 */
.L_x_403:
[----:B------:R-:W-:Y:S01]  /*9170*/  IADD3 R0, R24, 0x40, RZ ;  /* 0x0000004018007810 */ /* 0x000fe20007ffe0ff */
[----:B-----5:R-:W-:Y:S01]  /*9180*/  IMAD.MOV.U32 R10, RZ, RZ, R36 ;  /* 0x000000ffff0a7224 */ /* 0x020fe200078e0024 */
[----:B------:R4:W2:Y:S01]  /*9190*/  SHFL.IDX PT, R9, R20, 0x2, 0x1c1f ;  /* 0x005c1f0014097f89 */ /* 0x0008a200000e0000 */
        /* <DEDUP_REMOVED lines=23> */
[----:B------:R-:W-:Y:S01]  /*9310*/  CS2R R44, SRZ ;  /* 0x00000000002c7805 */ /* 0x000fe2000001ff00 */
[----:B------:R-:W-:Y:S01]  /*9320*/  CS2R R40, SRZ ;  /* 0x0000000000287805 */ /* 0x000fe2000001ff00 */
[----:B------:R-:W-:Y:S05]  /*9330*/  @P0 BRA `(.L_x_406) ;  /* 0x0000012000000947 */ /* 0x000fea0003800000 */
[C---:B--2---:R-:W-:Y:S01]  /*9340*/  IADD3 R3, R16.reuse, 0x10, RZ ;  /* 0x0000001010037810 */ /* 0x044fe20007ffe0ff */
        /* <DEDUP_REMOVED lines=17> */
.L_x_406:
[----:B--2---:R-:W-:Y:S05]  /*9460*/  BSYNC B0 ;  /* 0x0000000000007941 */ /* 0x004fea0003800000 */
.L_x_405:
[----:B------:R-:W-:Y:S01]  /*9470*/  IADD3 R0, R24, 0x60, RZ ;  /* 0x0000006018007810 */ /* 0x000fe20007ffe0ff */
[----:B-----5:R-:W-:Y:S01]  /*9480*/  IMAD.MOV.U32 R10, RZ, RZ, R42 ;  /* 0x000000ffff0a7224 */ /* 0x020fe200078e002a */
[----:B------:R2:W4:Y:S01]  /*9490*/  SHFL.IDX PT, R9, R20, 0x3, 0x1c1f ;  /* 0x007c1f0014097f89 */ /* 0x00052200000e0000 */
        /* <DEDUP_REMOVED lines=42> */
.L_x_408:
[----:B----4-:R-:W-:Y:S05]  /*9740*/  BSYNC B0 ;  /* 0x0000000000007941 */ /* 0x010fea0003800000 */
.L_x_407:
[----:B------:R-:W-:Y:S01]  /*9750*/  SHF.R.S32.HI R0, RZ, 0x1f, R56 ;  /* 0x0000001fff007819 */ /* 0x000fe20000011438 */
[----:B---3-5:R-:W-:Y:S01]  /*9760*/  IMAD.MOV.U32 R6, RZ, RZ, R52 ;  /* 0x000000ffff067224 */ /* 0x028fe200078e0034 */
[----:B------:R-:W-:Y:S01]  /*9770*/  UIADD3 UR7, -UR18, UR11, URZ ;  /* 0x0000000b12077290 */ /* 0x000fe2000fffe13f */
[----:B------:R-:W-:Y:S01]  /*9780*/  IMAD.MOV.U32 R5, RZ, RZ, R53 ;  /* 0x000000ffff057224 */ /* 0x000fe200078e0035 */
[----:B------:R-:W-:Y:S01]  /*9790*/  LEA.HI R0, R0, R56, RZ, 0x3 ;  /* 0x0000003800007211 */ /* 0x000fe200078f18ff */
[----:B------:R-:W-:Y:S01]  /*97a0*/  IMAD.MOV.U32 R3, RZ, RZ, R46 ;  /* 0x000000ffff037224 */ /* 0x000fe200078e002e */
[----:B------:R-:W-:Y:S01]  /*97b0*/  UISETP.LT.AND UP0, UPT, UR7, 0x80, UPT ;  /* 0x000000800700788c */ /* 0x000fe2000bf01270 */
[----:B-1----:R-:W-:Y:S01]  /*97c0*/  IMAD.MOV.U32 R7, RZ, RZ, R51 ;  /* 0x000000ffff077224 */ /* 0x002fe200078e0033 */
[----:B------:R-:W-:Y:S01]  /*97d0*/  LOP3.LUT R0, R0, 0xfffffff8, RZ, 0xc0, !PT ;  /* 0xfffffff800007812 */ /* 0x000fe200078ec0ff */
[----:B------:R-:W-:-:S04]  /*97e0*/  DEPBAR.LE SB0, 0x1 ;  /* 0x000080400000791a */ /* 0x000fc80000000000 */
[----:B------:R-:W-:Y:S01]  /*97f0*/  IMAD.IADD R0, R56, 0x1, -R0 ;  /* 0x0000000138007824 */ /* 0x000fe200078e0a00 */
[----:B------:R-:W-:Y:S01]  /*9800*/  PRMT R70, R6, 0x5410, R5 ;  /* 0x0000541006467816 */ /* 0x000fe20000000005 */
[----:B------:R-:W-:Y:S01]  /*9810*/  USEL UR7, UR7, 0x80, UP0 ;  /* 0x0000008007077887 */ /* 0x000fe20008000000 */
[----:B------:R-:W-:Y:S01]  /*9820*/  PRMT R66, R3, 0x7610, R66 ;  /* 0x0000761003427816 */ /* 0x000fe20000000042 */
[C---:B------:R-:W-:Y:S01]  /*9830*/  IMAD.SHL.U32 R6, R0.reuse, 0x40, RZ ;  /* 0x0000004000067824 */ /* 0x040fe200078e00ff */
[----:B------:R-:W-:Y:S01]  /*9840*/  BAR.SYNC.DEFER_BLOCKING 0x0 ;  /* 0x0000000000007b1d */ /* 0x000fe20000010000 */
[----:B------:R-:W-:Y:S01]  /*9850*/  LOP3.LUT P1, RZ, R0, 0x4, RZ, 0xc0, !PT ;  /* 0x0000000400ff7812 */ /* 0x000fe2000782c0ff */
[----:B------:R-:W-:Y:S01]  /*9860*/  IMAD.MOV.U32 R5, RZ, RZ, R47 ;  /* 0x000000ffff057224 */ /* 0x000fe200078e002f */
[----:B------:R-:W-:Y:S02]  /*9870*/  ISETP.GE.AND P0, PT, R56, UR7, PT ;  /* 0x0000000738007c0c */ /* 0x000fe4000bf06270 */
[----:B------:R-:W-:Y:S01]  /*9880*/  LOP3.LUT R0, R6, 0x1c0, RZ, 0xc0, !PT ;  /* 0x000001c006007812 */ /* 0x000fe200078ec0ff */
[----:B------:R-:W-:Y:S01]  /*9890*/  IMAD.MOV.U32 R6, RZ, RZ, R48 ;  /* 0x000000ffff067224 */ /* 0x000fe200078e0030 */
[----:B------:R-:W-:Y:S01]  /*98a0*/  PRMT R66, R66, 0x5410, R5 ;  /* 0x0000541042427816 */ /* 0x000fe20000000005 */
[----:B------:R-:W-:Y:S01]  /*98b0*/  IMAD.MOV.U32 R5, RZ, RZ, R49 ;  /* 0x000000ffff057224 */ /* 0x000fe200078e0031 */
[----:B------:R-:W-:Y:S01]  /*98c0*/  LOP3.LUT R3, R0, 0x18, R25, 0xf8, !PT ;  /* 0x0000001800037812 */ /* 0x000fe200078ef819 */
[----:B------:R-:W-:Y:S01]  /*98d0*/  BSSY B1, `(.L_x_409) ;  /* 0x0000068000017945 */ /* 0x000fe20003800000 */
[----:B------:R-:W-:-:S02]  /*98e0*/  SHF.R.U32.HI R0, RZ, 0x3, R0 ;  /* 0x00000003ff007819 */ /* 0x000fc40000011600 */
[----:B------:R-:W-:Y:S02]  /*98f0*/  PRMT R25, R6, 0x5410, R5 ;  /* 0x0000541006197816 */ /* 0x000fe40000000005 */
[----:B------:R-:W-:Y:S01]  /*9900*/  LOP3.LUT R0, R3, R0, RZ, 0x3c, !PT ;  /* 0x0000000003007212 */ /* 0x000fe200078e3cff */
[----:B------:R-:W-:-:S04]  /*9910*/  IMAD.MOV.U32 R3, RZ, RZ, R50 ;  /* 0x000000ffff037224 */ /* 0x000fc800078e0032 */
[----:B------:R-:W-:Y:S01]  /*9920*/  IMAD R0, R207, 0x200, R0 ;  /* 0x00000200cf007824 */ /* 0x000fe200078e0200 */
[----:B------:R-:W-:-:S04]  /*9930*/  PRMT R67, R3, 0x7610, R67 ;  /* 0x0000761003437816 */ /* 0x000fc80000000043 */
[C---:B------:R-:W-:Y:S02]  /*9940*/  IADD3 R3, R0.reuse, 0x20, RZ ;  /* 0x0000002000037810 */ /* 0x040fe40007ffe0ff */
[C---:B------:R-:W-:Y:S02]  /*9950*/  @P1 IADD3 R3, R0.reuse, -0x20, RZ ;  /* 0xffffffe000031810 */ /* 0x040fe40007ffe0ff */
[----:B------:R-:W-:Y:S02]  /*9960*/  PRMT R67, R67, 0x5410, R7 ;  /* 0x0000541043437816 */ /* 0x000fe40000000007 */
[----:B--2---:R-:W-:Y:S02]  /*9970*/  LEA R21, R0, 0x6100, 0x1 ;  /* 0x0000610000157811 */ /* 0x004fe400078e08ff */
[----:B------:R-:W-:Y:S01]  /*9980*/  LEA R22, R3, 0x6100, 0x1 ;  /* 0x0000610003167811 */ /* 0x000fe200078e08ff */
[----:B------:R-:W-:Y:S05]  /*9990*/  @P0 BRA `(.L_x_410) ;  /* 0x000005b000000947 */ /* 0x000fea0003800000 */
[----:B------:R-:W-:Y:S01]  /*99a0*/  ISETP.GE.AND P0, PT, R16, c[0x0][0x27c], PT ;  /* 0x00009f0010007a0c */ /* 0x000fe20003f06270 */
[----:B------:R-:W-:-:S12]  /*99b0*/  BSSY B0, `(.L_x_411) ;  /* 0x000002c000007945 */ /* 0x000fd80003800000 */
[----:B------:R-:W-:Y:S05]  /*99c0*/  @P0 BRA `(.L_x_412) ;  /* 0x000002a000000947 */ /* 0x000fea0003800000 */
[----:B------:R-:W1:Y:S01]  /*99d0*/  LDS.128 R8, [R21] ;  /* 0x0000000015087984 */ /* 0x000e620000000c00 */
[----:B------:R-:W-:Y:S02]  /*99e0*/  SHF.R.U32.HI R0, RZ, 0x10, R19 ;  /* 0x00000010ff007819 */ /* 0x000fe40000011613 */
[----:B------:R-:W-:Y:S02]  /*99f0*/  SHF.R.U32.HI R3, RZ, 0x10, R15 ;  /* 0x00000010ff037819 */ /* 0x000fe4000001160f */
[----:B------:R-:W-:Y:S02]  /*9a00*/  SHF.R.U64 R18, R18, 0x10, R19 ;  /* 0x0000001012127819 */ /* 0x000fe40000001213 */
[----:B------:R-:W-:Y:S01]  /*9a10*/  SHF.R.U64 R20, R14, 0x10, R15 ;  /* 0x000000100e147819 */ /* 0x000fe2000000120f */
[----:B------:R-:W-:Y:S02]  /*9a20*/  HADD2.F32 R19, -RZ, R3.H0_H0 ;  /* 0x20000003ff137230 */ /* 0x000fe40000004100 */
[----:B------:R-:W-:-:S02]  /*9a30*/  HADD2.F32 R3, -RZ, R23.H1_H1 ;  /* 0x30000017ff037230 */ /* 0x000fc40000004100 */
[----:B------:R-:W-:Y:S02]  /*9a40*/  HADD2.F32 R20, -RZ, R20.H0_H0 ;  /* 0x20000014ff147230 */ /* 0x000fe40000004100 */
[--C-:B-1----:R-:W-:Y:S02]  /*9a50*/  HADD2.F32 R5, -RZ, R11.reuse.H0_H0 ;  /* 0x2000000bff057230 */ /* 0x102fe40000004100 */
[--C-:B------:R-:W-:Y:S02]  /*9a60*/  HADD2.F32 R13, -RZ, R10.reuse.H0_H0 ;  /* 0x2000000aff0d7230 */ /* 0x100fe40000004100 */
[----:B------:R-:W-:Y:S02]  /*9a70*/  HADD2.F32 R12, -RZ, R10.H1_H1 ;  /* 0x3000000aff0c7230 */ /* 0x000fe40000004100 */
[----:B------:R-:W-:Y:S02]  /*9a80*/  HADD2.F32 R11, -RZ, R11.H1_H1 ;  /* 0x3000000bff0b7230 */ /* 0x000fe40000004100 */
[----:B------:R-:W-:-:S02]  /*9a90*/  HADD2.F32 R10, -RZ, R0.H0_H0 ;  /* 0x20000000ff0a7230 */ /* 0x000fc40000004100 */
[--C-:B------:R-:W-:Y:S02]  /*9aa0*/  HADD2.F32 R6, -RZ, R8.reuse.H0_H0 ;  /* 0x20000008ff067230 */ /* 0x100fe40000004100 */
[----:B------:R-:W-:Y:S01]  /*9ab0*/  HADD2.F32 R8, -RZ, R8.H1_H1 ;  /* 0x30000008ff087230 */ /* 0x000fe20000004100 */
[-C--:B------:R-:W-:Y:S01]  /*9ac0*/  FMUL.FTZ R7, R11, R10.reuse ;  /* 0x0000000a0b077220 */ /* 0x080fe20000410000 */
[--C-:B------:R-:W-:Y:S02]  /*9ad0*/  HADD2.F32 R15, -RZ, R9.reuse.H0_H0 ;  /* 0x20000009ff0f7230 */ /* 0x100fe40000004100 */
[----:B------:R-:W-:Y:S01]  /*9ae0*/  HADD2.F32 R14, -RZ, R9.H1_H1 ;  /* 0x30000009ff0e7230 */ /* 0x000fe20000004100 */
[C---:B------:R-:W-:Y:S01]  /*9af0*/  FMUL.FTZ R9, R5.reuse, R10 ;  /* 0x0000000a05097220 */ /* 0x040fe20000410000 */
[----:B------:R-:W-:Y:S01]  /*9b00*/  HADD2.F32 R0, -RZ, R23.H0_H0 ;  /* 0x20000017ff007230 */ /* 0x000fe20000004100 */
[-C--:B------:R-:W-:Y:S02]  /*9b10*/  FFMA.FTZ R17, R5, R19.reuse, -R7 ;  /* 0x0000001305117223 */ /* 0x080fe40000010807 */
[----:B------:R-:W-:Y:S01]  /*9b20*/  FFMA.FTZ R11, R11, R19, R9 ;  /* 0x000000130b0b7223 */ /* 0x000fe20000010009 */
[----:B------:R-:W-:Y:S01]  /*9b30*/  HADD2.F32 R9, -RZ, R18.H0_H0 ;  /* 0x20000012ff097230 */ /* 0x000fe20000004100 */
[----:B------:R-:W-:-:S02]  /*9b40*/  FMUL.FTZ R10, R8, R0 ;  /* 0x00000000080a7220 */ /* 0x000fc40000410000 */
[C---:B------:R-:W-:Y:S01]  /*9b50*/  FMUL.FTZ R5, R6.reuse, R0 ;  /* 0x0000000006057220 */ /* 0x040fe20000410000 */
[--C-:B------:R-:W-:Y:S01]  /*9b60*/  HADD2.F32 R0, -RZ, R54.reuse.H0_H0 ;  /* 0x20000036ff007230 */ /* 0x100fe20000004100 */
[----:B------:R-:W-:Y:S01]  /*9b70*/  FFMA.FTZ R7, R6, R3, -R10 ;  /* 0x0000000306077223 */ /* 0x000fe2000001080a */
[----:B------:R-:W-:Y:S01]  /*9b80*/  F2FP.PACK_AB R11, R11, R17 ;  /* 0x000000110b0b723e */ /* 0x000fe200000000ff */
[----:B------:R-:W-:Y:S01]  /*9b90*/  FFMA.FTZ R8, R8, R3, R5 ;  /* 0x0000000308087223 */ /* 0x000fe20000010005 */
[----:B------:R-:W-:Y:S01]  /*9ba0*/  HADD2.F32 R3, -RZ, R54.H1_H1 ;  /* 0x30000036ff037230 */ /* 0x000fe20000004100 */
[-C--:B------:R-:W-:Y:S02]  /*9bb0*/  FMUL.FTZ R5, R12, R0.reuse ;  /* 0x000000000c057220 */ /* 0x080fe40000410000 */
[----:B------:R-:W-:Y:S01]  /*9bc0*/  FMUL.FTZ R6, R14, R9 ;  /* 0x000000090e067220 */ /* 0x000fe20000410000 */
[----:B------:R-:W-:Y:S01]  /*9bd0*/  F2FP.PACK_AB R8, R8, R7 ;  /* 0x000000070808723e */ /* 0x000fe200000000ff */
[----:B------:R-:W-:-:S02]  /*9be0*/  FMUL.FTZ R0, R13, R0 ;  /* 0x000000000d007220 */ /* 0x000fc40000410000 */
[----:B------:R-:W-:Y:S02]  /*9bf0*/  FMUL.FTZ R9, R15, R9 ;  /* 0x000000090f097220 */ /* 0x000fe40000410000 */
[-C--:B------:R-:W-:Y:S02]  /*9c00*/  FFMA.FTZ R5, R13, R3.reuse, -R5 ;  /* 0x000000030d057223 */ /* 0x080fe40000010805 */
[----:B------:R-:W-:Y:S02]  /*9c10*/  FFMA.FTZ R3, R12, R3, R0 ;  /* 0x000000030c037223 */ /* 0x000fe40000010000 */
[-C--:B------:R-:W-:Y:S02]  /*9c20*/  FFMA.FTZ R6, R15, R20.reuse, -R6 ;  /* 0x000000140f067223 */ /* 0x080fe40000010806 */
[----:B------:R-:W-:Y:S01]  /*9c30*/  FFMA.FTZ R9, R14, R20, R9 ;  /* 0x000000140e097223 */ /* 0x000fe20000010009 */
[----:B------:R-:W-:-:S04]  /*9c40*/  F2FP.PACK_AB R10, R3, R5 ;  /* 0x00000005030a723e */ /* 0x000fc800000000ff */
[----:B------:R-:W-:-:S05]  /*9c50*/  F2FP.PACK_AB R9, R9, R6 ;  /* 0x000000060909723e */ /* 0x000fca00000000ff */
[----:B------:R1:W-:Y:S02]  /*9c60*/  STS.128 [R21], R8 ;  /* 0x0000000815007388 */ /* 0x0003e40000000c00 */
.L_x_412:
[----:B------:R-:W-:Y:S05]  /*9c70*/  BSYNC B0 ;  /* 0x0000000000007941 */ /* 0x000fea0003800000 */
.L_x_411:
[----:B------:R-:W-:-:S04]  /*9c80*/  IADD3 R0, R16, 0x10, RZ ;  /* 0x0000001010007810 */ /* 0x000fc80007ffe0ff */
[----:B------:R-:W-:-:S13]  /*9c90*/  ISETP.GE.AND P0, PT, R0, c[0x0][0x27c], PT ;  /* 0x00009f0000007a0c */ /* 0x000fda0003f06270 */
[----:B------:R-:W-:Y:S05]  /*9ca0*/  @P0 BRA `(.L_x_410) ;  /* 0x000002a000000947 */ /* 0x000fea0003800000 */
[----:B-1----:R-:W1:Y:S01]  /*9cb0*/  LDS.128 R8, [R22] ;  /* 0x0000000016087984 */ /* 0x002e620000000c00 */
        /* <DEDUP_REMOVED lines=25> */
[-C--:B------:R-:W-:Y:S01]  /*9e50*/  FFMA.FTZ R7, R6, R3.reuse, -R10 ;  /* 0x0000000306077223 */ /* 0x080fe2000001080a */
        /* <DEDUP_REMOVED lines=15> */
.L_x_410:
[----:B------:R-:W-:Y:S05]  /*9f50*/  BSYNC B1 ;  /* 0x0000000000017941 */ /* 0x000fea0003800000 */
.L_x_409:
        /* <DEDUP_REMOVED lines=48> */
[----:B------:R1:W-:Y:S02]  /*a260*/  STS.128 [R21+0x1000], R8 ;  /* 0x0010000815007388 */ /* 0x0003e40000000c00 */
.L_x_416:
[----:B------:R-:W-:Y:S05]  /*a270*/  BSYNC B0 ;  /* 0x0000000000007941 */ /* 0x000fea0003800000 */
.L_x_415:
[----:B------:R-:W-:-:S04]  /*a280*/  IADD3 R0, R16, 0x10, RZ ;  /* 0x0000001010007810 */ /* 0x000fc80007ffe0ff */
[----:B------:R-:W-:-:S13]  /*a290*/  ISETP.GE.AND P0, PT, R0, c[0x0][0x27c], PT ;  /* 0x00009f0000007a0c */ /* 0x000fda0003f06270 */
        /* <DEDUP_REMOVED lines=43> */
.L_x_414:
[----:B------:R-:W-:Y:S05]  /*a550*/  BSYNC B1 ;  /* 0x0000000000017941 */ /* 0x000fea0003800000 */
.L_x_413:
        /* <DEDUP_REMOVED lines=49> */
.L_x_420:
[----:B------:R-:W-:Y:S05]  /*a870*/  BSYNC B0 ;  /* 0x0000000000007941 */ /* 0x000fea0003800000 */
.L_x_419:
        /* <DEDUP_REMOVED lines=45> */
.L_x_418:
[----:B------:R-:W-:Y:S05]  /*ab50*/  BSYNC B1 ;  /* 0x0000000000017941 */ /* 0x000fea0003800000 */
.L_x_417:
[----:B------:R-:W-:-:S04]  /*ab60*/  IADD3 R0, R56, 0x60, RZ ;  /* 0x0000006038007810 */ /* 0x000fc80007ffe0ff */
        /* <DEDUP_REMOVED lines=11> */
[----:B------:R-:W-:-:S02]  /*ac20*/  HADD2.F32 R3, -RZ, R66.H0_H0 ;  /* 0x20000042ff037230 */ /* 0x000fc40000004100 */
        /* <DEDUP_REMOVED lines=18> */
[----:B------:R-:W-:Y:S01]  /*ad50*/  HADD2.F32 R0, -RZ, R25.H1_H1 ;  /* 0x30000019ff007230 */ /* 0x000fe20000004100 */
        /* <DEDUP_REMOVED lines=16> */
.L_x_423:
[----:B------:R-:W-:Y:S05]  /*ae60*/  BSYNC B0 ;  /* 0x0000000000007941 */ /* 0x000fea0003800000 */
.L_x_422:
        /* <DEDUP_REMOVED lines=44> */
[----:B------:R1:W-:Y:S01]  /*b130*/  STS.128 [R22+0x3000], R8 ;  /* 0x0030000816007388 */ /* 0x0003e20000000c00 */
[----:B------:R-:W-:Y:S05]  /*b140*/  BRA `(.L_x_421) ;  /* 0x0000245000007947 */ /* 0x000fea0003800000 */
.L_x_400:
[----:B------:R-:W-:Y:S01]  /*b150*/  UISETP.NE.AND UP0, UPT, UR24, URZ, UPT ;  /* 0x0000003f1800728c */ /* 0x000fe2000bf05270 */
[----:B------:R-:W-:Y:S01]  /*b160*/  IMAD.MOV.U32 R8, RZ, RZ, R12 ;  /* 0x000000ffff087224 */ /* 0x000fe200078e000c */
[----:B------:R-:W-:Y:S01]  /*b170*/  ISETP.GE.AND P2, PT, R25, c[0x0][0x27c], PT ;  /* 0x00009f0019007a0c */ /* 0x000fe20003f46270 */
[----:B------:R-:W-:Y:S01]  /*b180*/  IMAD.MOV.U32 R6, RZ, RZ, R10 ;  /* 0x000000ffff067224 */ /* 0x000fe200078e000a */
[----:B------:R-:W-:Y:S01]  /*b190*/  SHF.R.S32.HI R26, RZ, 0x1f, R25 ;  /* 0x0000001fff1a7819 */ /* 0x000fe20000011419 */
[----:B------:R-:W-:Y:S01]  /*b1a0*/  CS2R R22, SRZ ;  /* 0x0000000000167805 */ /* 0x000fe2000001ff00 */
[----:B------:R-:W-:Y:S01]  /*b1b0*/  PLOP3.LUT P1, PT, PT, PT, UP0, 0x80, 0x0 ;  /* 0x000000000000781c */ /* 0x000fe20003f2f008 */
[----:B------:R-:W-:Y:S01]  /*b1c0*/  CS2R R20, SRZ ;  /* 0x0000000000147805 */ /* 0x000fe2000001ff00 */
[----:B------:R-:W-:-:S11]  /*b1d0*/  PLOP3.LUT P0, PT, PT, PT, UP0, 0x80, 0x0 ;  /* 0x000000000000781c */ /* 0x000fd60003f0f008 */
[----:B------:R-:W-:-:S05]  /*b1e0*/  @P1 IMAD.HI.U32 R3, R0, c[0x0][0x2c8], RZ ;  /* 0x0000b20000031a27 */ /* 0x000fca00078e00ff */
[----:B------:R-:W-:-:S04]  /*b1f0*/  @P0 SHF.R.U32.HI R0, RZ, c[0x0][0x2cc], R3 ;  /* 0x0000b300ff000a19 */ /* 0x000fc80000011603 */
[----:B------:R-:W-:Y:S01]  /*b200*/  SHF.R.S32.HI R3, RZ, 0x1f, R0 ;  /* 0x0000001fff037819 */ /* 0x000fe20000011400 */
[----:B------:R-:W-:-:S04]  /*b210*/  IMAD.WIDE.U32 R8, R0, c[0x0][0x280], R8 ;  /* 0x0000a00000087a25 */ /* 0x000fc800078e0008 */
[C---:B------:R-:W-:Y:S01]  /*b220*/  IMAD R5, R3.reuse, c[0x0][0x280], RZ ;  /* 0x0000a00003057a24 */ /* 0x040fe200078e02ff */
[----:B------:R-:W-:Y:S01]  /*b230*/  LEA R14, P0, R8, c[0x0][0x270], 0x1 ;  /* 0x00009c00080e7a11 */ /* 0x000fe200078008ff */
[----:B------:R-:W-:Y:S02]  /*b240*/  IMAD R3, R3, c[0x0][0x290], RZ ;  /* 0x0000a40003037a24 */ /* 0x000fe400078e02ff */
[C---:B------:R-:W-:Y:S02]  /*b250*/  IMAD R5, R0.reuse, c[0x0][0x284], R5 ;  /* 0x0000a10000057a24 */ /* 0x040fe400078e0205 */
[----:B------:R-:W-:-:S04]  /*b260*/  IMAD.WIDE.U32 R6, R0, c[0x0][0x290], R6 ;  /* 0x0000a40000067a25 */ /* 0x000fc800078e0006 */
[----:B------:R-:W-:Y:S02]  /*b270*/  IMAD.IADD R5, R9, 0x1, R5 ;  /* 0x0000000109057824 */ /* 0x000fe400078e0205 */
[----:B------:R-:W-:-:S03]  /*b280*/  IMAD R0, R0, c[0x0][0x294], R3 ;  /* 0x0000a50000007a24 */ /* 0x000fc600078e0203 */
[----:B------:R-:W-:Y:S01]  /*b290*/  LEA.HI.X R12, R8, c[0x0][0x274], R5, 0x1, P0 ;  /* 0x00009d00080c7a11 */ /* 0x000fe200000f0c05 */
[----:B------:R-:W-:Y:S01]  /*b2a0*/  IMAD.IADD R0, R7, 0x1, R0 ;  /* 0x0000000107007824 */ /* 0x000fe200078e0200 */
[----:B------:R-:W1:Y:S01]  /*b2b0*/  SHFL.IDX PT, R8, R14, RZ, 0x1c1f ;  /* 0x001c1fff0e087589 */ /* 0x000e6200000e0000 */
[----:B------:R-:W-:-:S03]  /*b2c0*/  LEA R13, P0, R6, c[0x0][0x288], 0x1 ;  /* 0x0000a200060d7a11 */ /* 0x000fc600078008ff */
[----:B------:R-:W2:Y:S01]  /*b2d0*/  SHFL.IDX PT, R7, R12, RZ, 0x1c1f ;  /* 0x001c1fff0c077589 */ /* 0x000ea200000e0000 */
[----:B------:R-:W-:Y:S02]  /*b2e0*/  LEA.HI.X R11, R6, c[0x0][0x28c], R0, 0x1, P0 ;  /* 0x0000a300060b7a11 */ /* 0x000fe400000f0c00 */
[----:B------:R-:W-:Y:S01]  /*b2f0*/  ISETP.GE.OR P0, PT, R24, UR11, P2 ;  /* 0x0000000b18007c0c */ /* 0x000fe20009706670 */
[----:B------:R-:W3:Y:S04]  /*b300*/  SHFL.IDX PT, R6, R13, RZ, 0x1c1f ;  /* 0x001c1fff0d067589 */ /* 0x000ee800000e0000 */
[----:B------:R-:W4:Y:S08]  /*b310*/  SHFL.IDX PT, R5, R11, RZ, 0x1c1f ;  /* 0x001c1fff0b057589 */ /* 0x000f3000000e0000 */
[C---:B------:R-:W-:Y:S01]  /*b320*/  @!P0 IMAD.SHL.U32 R0, R25.reuse, 0x2, RZ ;  /* 0x0000000219008824 */ /* 0x040fe200078e00ff */
[----:B------:R-:W-:-:S04]  /*b330*/  @!P0 SHF.L.U64.HI R3, R25, 0x1, R26 ;  /* 0x0000000119038819 */ /* 0x000fc8000001021a */
[----:B-1----:R-:W-:-:S05]  /*b340*/  @!P0 IADD3 R8, P1, R8, R0, RZ ;  /* 0x0000000008088210 */ /* 0x002fca0007f3e0ff */
[--C-:B--2---:R-:W-:Y:S01]  /*b350*/  @!P0 IMAD.X R9, R7, 0x1, R3.reuse, P1 ;  /* 0x0000000107098824 */ /* 0x104fe200008e0603 */
[----:B---3--:R-:W-:Y:S01]  /*b360*/  @!P0 IADD3 R6, P1, R6, R0, RZ ;  /* 0x0000000006068210 */ /* 0x008fe20007f3e0ff */
[----:B------:R-:W-:Y:S01]  /*b370*/  CS2R R18, SRZ ;  /* 0x0000000000127805 */ /* 0x000fe2000001ff00 */
[----:B------:R-:W-:Y:S02]  /*b380*/  CS2R R16, SRZ ;  /* 0x0000000000107805 */ /* 0x000fe4000001ff00 */
[----:B------:R1:W2:Y:S01]  /*b390*/  @!P0 LD.E.128 R20, [R8.64] ;  /* 0x0000001a08148980 */ /* 0x0002a2000c101d00 */
[----:B----4-:R-:W-:-:S05]  /*b3a0*/  @!P0 IMAD.X R7, R5, 0x1, R3, P1 ;  /* 0x0000000105078824 */ /* 0x010fca00008e0603 */
[----:B------:R3:W4:Y:S01]  /*b3b0*/  @!P0 LD.E.128 R16, [R6.64] ;  /* 0x0000001a06108980 */ /* 0x000722000c101d00 */
[----:B------:R-:W-:Y:S01]  /*b3c0*/  IADD3 R0, R24, 0x20, RZ ;  /* 0x0000002018007810 */ /* 0x000fe20007ffe0ff */
[----:B------:R-:W-:Y:S01]  /*b3d0*/  BSSY B0, `(.L_x_424) ;  /* 0x0000027000007945 */ /* 0x000fe20003800000 */
[----:B------:R-:W-:Y:S01]  /*b3e0*/  CS2R R34, SRZ ;  /* 0x0000000000227805 */ /* 0x000fe2000001ff00 */
[----:B------:R2:W2:Y:S01]  /*b3f0*/  SHFL.IDX PT, R15, R12, 0x1, 0x1c1f ;  /* 0x003c1f000c0f7f89 */ /* 0x0004a200000e0000 */
[----:B------:R-:W-:Y:S01]  /*b400*/  ISETP.GE.AND P0, PT, R0, UR11, PT ;  /* 0x0000000b00007c0c */ /* 0x000fe2000bf06270 */
[----:B------:R-:W-:Y:S01]  /*b410*/  CS2R R32, SRZ ;  /* 0x0000000000207805 */ /* 0x000fe2000001ff00 */
[----:B------:R-:W-:Y:S01]  /*b420*/  CS2R R30, SRZ ;  /* 0x00000000001e7805 */ /* 0x000fe2000001ff00 */
[----:B------:R2:W2:Y:S01]  /*b430*/  SHFL.IDX PT, R10, R11, 0x1, 0x1c1f ;  /* 0x003c1f000b0a7f89 */ /* 0x0004a200000e0000 */
[----:B------:R-:W-:-:S03]  /*b440*/  CS2R R28, SRZ ;  /* 0x00000000001c7805 */ /* 0x000fc6000001ff00 */
[----:B-1----:R1:W1:Y:S04]  /*b450*/  SHFL.IDX PT, R9, R13, 0x1, 0x1c1f ;  /* 0x003c1f000d097f89 */ /* 0x00226800000e0000 */
[----:B---3--:R3:W1:Y:S01]  /*b460*/  SHFL.IDX PT, R7, R14, 0x1, 0x1c1f ;  /* 0x003c1f000e077f89 */ /* 0x00866200000e0000 */
[----:B--2---:R-:W-:Y:S02]  /*b470*/  IMAD.MOV.U32 R6, RZ, RZ, R22 ;  /* 0x000000ffff067224 */ /* 0x004fe400078e0016 */
[----:B------:R-:W-:Y:S02]  /*b480*/  IMAD.MOV.U32 R5, RZ, RZ, R23 ;  /* 0x000000ffff057224 */ /* 0x000fe400078e0017 */
[----:B------:R-:W-:Y:S01]  /*b490*/  IMAD.MOV.U32 R3, RZ, RZ, R20 ;  /* 0x000000ffff037224 */ /* 0x000fe200078e0014 */
[----:B------:R-:W-:Y:S01]  /*b4a0*/  PRMT R65, R6, 0x7610, R65 ;  /* 0x0000761006417816 */ /* 0x000fe20000000041 */
[----:B------:R-:W-:Y:S01]  /*b4b0*/  IMAD.MOV.U32 R0, RZ, RZ, R21 ;  /* 0x000000ffff007224 */ /* 0x000fe200078e0015 */
[----:B------:R-:W-:Y:S01]  /*b4c0*/  PRMT R59, R5, 0x7610, R59 ;  /* 0x00007610053b7816 */ /* 0x000fe2000000003b */
[----:B----4-:R-:W-:Y:S01]  /*b4d0*/  IMAD.MOV.U32 R6, RZ, RZ, R18 ;  /* 0x000000ffff067224 */ /* 0x010fe200078e0012 */
[----:B------:R-:W-:Y:S01]  /*b4e0*/  PRMT R64, R64, 0x5410, R3 ;  /* 0x0000541040407816 */ /* 0x000fe20000000003 */
[----:B------:R-:W-:Y:S01]  /*b4f0*/  IMAD.MOV.U32 R5, RZ, RZ, R19 ;  /* 0x000000ffff057224 */ /* 0x000fe200078e0013 */
[----:B------:R-:W-:Y:S01]  /*b500*/  PRMT R37, R37, 0x5410, R0 ;  /* 0x0000541025257816 */ /* 0x000fe20000000000 */
[----:B------:R-:W-:Y:S01]  /*b510*/  IMAD.MOV.U32 R3, RZ, RZ, R16 ;  /* 0x000000ffff037224 */ /* 0x000fe200078e0010 */
[----:B------:R-:W-:Y:S01]  /*b520*/  PRMT R64, R6, 0x7610, R64 ;  /* 0x0000761006407816 */ /* 0x000fe20000000040 */
[----:B------:R-:W-:Y:S01]  /*b530*/  IMAD.MOV.U32 R0, RZ, RZ, R17 ;  /* 0x000000ffff007224 */ /* 0x000fe200078e0011 */
[----:B------:R-:W-:-:S02]  /*b540*/  PRMT R39, R5, 0x7610, R39 ;  /* 0x0000761005277816 */ /* 0x000fc40000000027 */
[----:B------:R-:W-:Y:S02]  /*b550*/  PRMT R59, R59, 0x5410, R3 ;  /* 0x000054103b3b7816 */ /* 0x000fe40000000003 */
[----:B------:R-:W-:Y:S01]  /*b560*/  PRMT R37, R0, 0x7610, R37 ;  /* 0x0000761000257816 */ /* 0x000fe20000000025 */
[----:B------:R-:W-:Y:S05]  /*b570*/  @P0 BRA `(.L_x_425) ;  /* 0x000000c000000947 */ /* 0x000fea0003800000 */
[----:B-1-3--:R-:W-:Y:S01]  /*b580*/  CS2R R32, SRZ ;  /* 0x0000000000207805 */ /* 0x00afe2000001ff00 */
[----:B------:R-:W-:Y:S01]  /*b590*/  CS2R R30, SRZ ;  /* 0x00000000001e7805 */ /* 0x000fe2000001ff00 */
[----:B------:R-:W-:Y:S01]  /*b5a0*/  CS2R R28, SRZ ;  /* 0x00000000001c7805 */ /* 0x000fe2000001ff00 */
[----:B------:R-:W-:Y:S05]  /*b5b0*/  @P2 BRA `(.L_x_425) ;  /* 0x0000008000002947 */ /* 0x000fea0003800000 */
[C---:B------:R-:W-:Y:S01]  /*b5c0*/  IMAD.SHL.U32 R6, R25.reuse, 0x2, RZ ;  /* 0x0000000219067824 */ /* 0x040fe200078e00ff */
[----:B------:R-:W-:-:S04]  /*b5d0*/  SHF.L.U64.HI R0, R25, 0x1, R26 ;  /* 0x0000000119007819 */ /* 0x000fc8000001021a */
[-C--:B------:R-:W-:Y:S02]  /*b5e0*/  IADD3 R8, P1, R7, R6.reuse, RZ ;  /* 0x0000000607087210 */ /* 0x080fe40007f3e0ff */
[----:B------:R-:W-:-:S03]  /*b5f0*/  IADD3 R6, P0, R9, R6, RZ ;  /* 0x0000000609067210 */ /* 0x000fc60007f1e0ff */
[--C-:B------:R-:W-:Y:S02]  /*b600*/  IMAD.X R9, R15, 0x1, R0.reuse, P1 ;  /* 0x000000010f097824 */ /* 0x100fe400008e0600 */
[----:B------:R-:W-:-:S03]  /*b610*/  IMAD.X R7, R10, 0x1, R0, P0 ;  /* 0x000000010a077824 */ /* 0x000fc600000e0600 */
[----:B------:R1:W5:Y:S04]  /*b620*/  LD.E.128 R32, [R8.64] ;  /* 0x0000001a08207980 */ /* 0x000368000c101d00 */
[----:B------:R1:W5:Y:S02]  /*b630*/  LD.E.128 R28, [R6.64] ;  /* 0x0000001a061c7980 */ /* 0x000364000c101d00 */
.L_x_425:
[----:B-1-3--:R-:W-:Y:S05]  /*b640*/  BSYNC B0 ;  /* 0x0000000000007941 */ /* 0x00afea0003800000 */
.L_x_424:
[----:B------:R-:W1:Y:S01]  /*b650*/  SHFL.IDX PT, R5, R14, 0x2, 0x1c1f ;  /* 0x005c1f000e057f89 */ /* 0x000e6200000e0000 */
[----:B------:R-:W-:Y:S01]  /*b660*/  IADD3 R0, R24, 0x40, RZ ;  /* 0x0000004018007810 */ /* 0x000fe20007ffe0ff */
[----:B------:R-:W-:Y:S01]  /*b670*/  CS2R R50, SRZ ;  /* 0x0000000000327805 */ /* 0x000fe2000001ff00 */
[----:B------:R-:W-:Y:S01]  /*b680*/  CS2R R48, SRZ ;  /* 0x0000000000307805 */ /* 0x000fe2000001ff00 */
[----:B------:R-:W2:Y:S01]  /*b690*/  SHFL.IDX PT, R7, R12, 0x2, 0x1c1f ;  /* 0x005c1f000c077f89 */ /* 0x000ea200000e0000 */
[----:B------:R-:W-:-:S03]  /*b6a0*/  ISETP.GE.OR P0, PT, R0, UR11, P2 ;  /* 0x0000000b00007c0c */ /* 0x000fc60009706670 */
[----:B------:R-:W3:Y:S04]  /*b6b0*/  SHFL.IDX PT, R6, R13, 0x2, 0x1c1f ;  /* 0x005c1f000d067f89 */ /* 0x000ee800000e0000 */
[----:B------:R-:W4:Y:S06]  /*b6c0*/  SHFL.IDX PT, R10, R11, 0x2, 0x1c1f ;  /* 0x005c1f000b0a7f89 */ /* 0x000f2c00000e0000 */
[C---:B------:R-:W-:Y:S01]  /*b6d0*/  @!P0 IMAD.SHL.U32 R0, R25.reuse, 0x2, RZ ;  /* 0x0000000219008824 */ /* 0x040fe200078e00ff */
[----:B------:R-:W-:-:S04]  /*b6e0*/  @!P0 SHF.L.U64.HI R3, R25, 0x1, R26 ;  /* 0x0000000119038819 */ /* 0x000fc8000001021a */
[----:B-1----:R-:W-:-:S05]  /*b6f0*/  @!P0 IADD3 R8, P1, R5, R0, RZ ;  /* 0x0000000005088210 */ /* 0x002fca0007f3e0ff */
[----:B--2---:R-:W-:Y:S01]  /*b700*/  @!P0 IMAD.X R9, R7, 0x1, R3, P1 ;  /* 0x0000000107098824 */ /* 0x004fe200008e0603 */
[----:B---3--:R-:W-:Y:S01]  /*b710*/  @!P0 IADD3 R6, P1, R6, R0, RZ ;  /* 0x0000000006068210 */ /* 0x008fe20007f3e0ff */
[----:B------:R-:W-:-:S03]  /*b720*/  CS2R R46, SRZ ;  /* 0x00000000002e7805 */ /* 0x000fc6000001ff00 */
[----:B------:R1:W2:Y:S01]  /*b730*/  @!P0 LD.E.128 R48, [R8.64] ;  /* 0x0000001a08308980 */ /* 0x0002a2000c101d00 */
[----:B------:R-:W-:Y:S01]  /*b740*/  CS2R R44, SRZ ;  /* 0x00000000002c7805 */ /* 0x000fe2000001ff00 */
[----:B----4-:R-:W-:-:S05]  /*b750*/  @!P0 IMAD.X R7, R10, 0x1, R3, P1 ;  /* 0x000000010a078824 */ /* 0x010fca00008e0603 */
[----:B------:R3:W4:Y:S01]  /*b760*/  @!P0 LD.E.128 R44, [R6.64] ;  /* 0x0000001a062c8980 */ /* 0x000722000c101d00 */
[----:B------:R-:W-:Y:S01]  /*b770*/  IADD3 R0, R24, 0x60, RZ ;  /* 0x0000006018007810 */ /* 0x000fe20007ffe0ff */
[----:B-----5:R-:W-:Y:S01]  /*b780*/  IMAD.MOV.U32 R5, RZ, RZ, R35 ;  /* 0x000000ffff057224 */ /* 0x020fe200078e0023 */
[----:B------:R-:W-:Y:S01]  /*b790*/  BSSY B0, `(.L_x_426) ;  /* 0x0000035000007945 */ /* 0x000fe20003800000 */
        /* <DEDUP_REMOVED lines=10> */
[----:B------:R-:W2:Y:S01]  /*b840*/  SHFL.IDX PT, R12, R12, 0x3, 0x1c1f ;  /* 0x007c1f000c0c7f89 */ /* 0x000ea200000e0000 */
[----:B------:R-:W-:Y:S01]  /*b850*/  PRMT R67, R67, 0x5410, R3 ;  /* 0x0000541043437816 */ /* 0x000fe20000000003 */
[----:B------:R-:W-:Y:S01]  /*b860*/  CS2R R62, SRZ ;  /* 0x00000000003e7805 */ /* 0x000fe2000001ff00 */
[----:B------:R-:W-:Y:S01]  /*b870*/  PRMT R66, R66, 0x5410, R0 ;  /* 0x0000541042427816 */ /* 0x000fe20000000000 */
[----:B-1----:R1:W1:Y:S01]  /*b880*/  SHFL.IDX PT, R9, R13, 0x3, 0x1c1f ;  /* 0x007c1f000d097f89 */ /* 0x00226200000e0000 */
[----:B------:R-:W-:Y:S01]  /*b890*/  CS2R R60, SRZ ;  /* 0x00000000003c7805 */ /* 0x000fe2000001ff00 */
[----:B------:R-:W-:Y:S01]  /*b8a0*/  CS2R R54, SRZ ;  /* 0x0000000000367805 */ /* 0x000fe2000001ff00 */
[----:B------:R-:W-:Y:S01]  /*b8b0*/  CS2R R52, SRZ ;  /* 0x0000000000347805 */ /* 0x000fe2000001ff00 */
[----:B------:R1:W1:Y:S01]  /*b8c0*/  SHFL.IDX PT, R10, R11, 0x3, 0x1c1f ;  /* 0x007c1f000b0a7f89 */ /* 0x00026200000e0000 */
[----:B---3--:R-:W-:-:S03]  /*b8d0*/  IMAD.MOV.U32 R6, RZ, RZ, R34 ;  /* 0x000000ffff067224 */ /* 0x008fc600078e0022 */
[----:B------:R3:W1:Y:S02]  /*b8e0*/  SHFL.IDX PT, R7, R14, 0x3, 0x1c1f ;  /* 0x007c1f000e077f89 */ /* 0x00066400000e0000 */
[----:B------:R-:W-:Y:S01]  /*b8f0*/  PRMT R71, R6, 0x7610, R71 ;  /* 0x0000761006477816 */ /* 0x000fe20000000047 */
[----:B------:R-:W-:-:S05]  /*b900*/  IMAD.MOV.U32 R6, RZ, RZ, R30 ;  /* 0x000000ffff067224 */ /* 0x000fca00078e001e */
[----:B------:R-:W-:Y:S01]  /*b910*/  PRMT R70, R6, 0x7610, R70 ;  /* 0x0000761006467816 */ /* 0x000fe20000000046 */
        /* <DEDUP_REMOVED lines=17> */
[C---:B-1-3--:R-:W-:Y:S01]  /*ba30*/  IMAD.SHL.U32 R3, R25.reuse, 0x2, RZ ;  /* 0x0000000219037824 */ /* 0x04afe200078e00ff */
[----:B------:R-:W-:Y:S01]  /*ba40*/  SHF.L.U64.HI R0, R25, 0x1, R26 ;  /* 0x0000000119007819 */ /* 0x000fe2000001021a */
[----:B------:R-:W-:Y:S01]  /*ba50*/  CS2R R60, SRZ ;  /* 0x00000000003c7805 */ /* 0x000fe2000001ff00 */
[----:B------:R-:W-:Y:S01]  /*ba60*/  CS2R R54, SRZ ;  /* 0x0000000000367805 */ /* 0x000fe2000001ff00 */
[----:B------:R-:W-:Y:S01]  /*ba70*/  CS2R R52, SRZ ;  /* 0x0000000000347805 */ /* 0x000fe2000001ff00 */
[-C--:B------:R-:W-:Y:S02]  /*ba80*/  IADD3 R8, P1, R7, R3.reuse, RZ ;  /* 0x0000000307087210 */ /* 0x080fe40007f3e0ff */
[----:B------:R-:W-:-:S03]  /*ba90*/  IADD3 R6, P0, R9, R3, RZ ;  /* 0x0000000309067210 */ /* 0x000fc60007f1e0ff */
[--C-:B------:R-:W-:Y:S02]  /*baa0*/  IMAD.X R9, R12, 0x1, R0.reuse, P1 ;  /* 0x000000010c097824 */ /* 0x100fe400008e0600 */
[----:B------:R-:W-:-:S03]  /*bab0*/  IMAD.X R7, R10, 0x1, R0, P0 ;  /* 0x000000010a077824 */ /* 0x000fc600000e0600 */
[----:B------:R1:W5:Y:S04]  /*bac0*/  @!P2 LD.E.128 R60, [R8.64] ;  /* 0x0000001a083ca980 */ /* 0x000368000c101d00 */
[----:B------:R1:W5:Y:S02]  /*bad0*/  @!P2 LD.E.128 R52, [R6.64] ;  /* 0x0000001a0634a980 */ /* 0x000364000c101d00 */
.L_x_427:
[----:B-1-3--:R-:W-:Y:S05]  /*bae0*/  BSYNC B0 ;  /* 0x0000000000007941 */ /* 0x00afea0003800000 */
.L_x_426:
[----:B------:R-:W-:Y:S01]  /*baf0*/  UIADD3 UR7, -UR18, UR11, URZ ;  /* 0x0000000b12077290 */ /* 0x000fe2000fffe13f */
[----:B-----5:R-:W-:Y:S01]  /*bb00*/  IMAD.MOV.U32 R0, RZ, RZ, R62 ;  /* 0x000000ffff007224 */ /* 0x020fe200078e003e */
[----:B------:R-:W-:-:S04]  /*bb10*/  DEPBAR.LE SB0, 0x1 ;  /* 0x000080400000791a */ /* 0x000fc80000000000 */
[----:B------:R-:W-:Y:S01]  /*bb20*/  UISETP.LT.AND UP0, UPT, UR7, 0x80, UPT ;  /* 0x000000800700788c */ /* 0x000fe2000bf01270 */
[----:B------:R-:W-:Y:S01]  /*bb30*/  PRMT R80, R0, 0x7610, R80 ;  /* 0x0000761000507816 */ /* 0x000fe20000000050 */
[----:B------:R-:W-:Y:S01]  /*bb40*/  IMAD.MOV.U32 R5, RZ, RZ, R63 ;  /* 0x000000ffff057224 */ /* 0x000fe200078e003f */
[----:B------:R-:W-:Y:S01]  /*bb50*/  BSSY B0, `(.L_x_428) ;  /* 0x0000071000007945 */ /* 0x000fe20003800000 */
[----:B------:R-:W-:Y:S01]  /*bb60*/  USEL UR7, UR7, 0x80, UP0 ;  /* 0x0000008007077887 */ /* 0x000fe20008000000 */
[----:B------:R-:W-:Y:S02]  /*bb70*/  IMAD.MOV.U32 R3, RZ, RZ, R60 ;  /* 0x000000ffff037224 */ /* 0x000fe400078e003c */
[----:B------:R-:W-:Y:S01]  /*bb80*/  IMAD.MOV.U32 R0, RZ, RZ, R61 ;  /* 0x000000ffff007224 */ /* 0x000fe200078e003d */
[----:B------:R-:W-:Y:S01]  /*bb90*/  PRMT R77, R5, 0x7610, R77 ;  /* 0x00007610054d7816 */ /* 0x000fe2000000004d */
[----:B------:R-:W-:Y:S01]  /*bba0*/  IMAD.MOV.U32 R6, RZ, RZ, R54 ;  /* 0x000000ffff067224 */ /* 0x000fe200078e0036 */
[----:B------:R-:W-:Y:S01]  /*bbb0*/  BAR.SYNC.DEFER_BLOCKING 0x0 ;  /* 0x0000000000007b1d */ /* 0x000fe20000010000 */
[----:B------:R-:W-:Y:S01]  /*bbc0*/  ISETP.GE.OR P0, PT, R56, UR7, P2 ;  /* 0x0000000738007c0c */ /* 0x000fe20009706670 */
[----:B------:R-:W-:Y:S01]  /*bbd0*/  IMAD.MOV.U32 R5, RZ, RZ, R55 ;  /* 0x000000ffff057224 */ /* 0x000fe200078e0037 */
[----:B------:R-:W-:Y:S01]  /*bbe0*/  PRMT R79, R79, 0x5410, R3 ;  /* 0x000054104f4f7816 */ /* 0x000fe20000000003 */
[----:B------:R-:W-:Y:S01]  /*bbf0*/  IMAD.MOV.U32 R3, RZ, RZ, R52 ;  /* 0x000000ffff037224 */ /* 0x000fe200078e0034 */
[----:B------:R-:W-:Y:S01]  /*bc00*/  PRMT R78, R0, 0x7610, R78 ;  /* 0x00007610004e7816 */ /* 0x000fe2000000004e */
[----:B------:R-:W-:Y:S01]  /*bc10*/  IMAD.MOV.U32 R0, RZ, RZ, R53 ;  /* 0x000000ffff007224 */ /* 0x000fe200078e0035 */
[----:B------:R-:W-:-:S02]  /*bc20*/  PRMT R79, R6, 0x7610, R79 ;  /* 0x00007610064f7816 */ /* 0x000fc4000000004f */
[----:B------:R-:W-:Y:S02]  /*bc30*/  PRMT R75, R75, 0x5410, R5 ;  /* 0x000054104b4b7816 */ /* 0x000fe40000000005 */
[----:B------:R-:W-:Y:S02]  /*bc40*/  PRMT R78, R78, 0x5410, R3 ;  /* 0x000054104e4e7816 */ /* 0x000fe40000000003 */
[----:B------:R-:W-:Y:S01]  /*bc50*/  PRMT R77, R77, 0x5410, R0 ;  /* 0x000054104d4d7816 */ /* 0x000fe20000000000 */
[----:B------:R-:W-:Y:S05]  /*bc60*/  @P0 BRA `(.L_x_429) ;  /* 0x000005f000000947 */ /* 0x000fea0003800000 */
[----:B------:R-:W-:Y:S02]  /*bc70*/  SHF.L.U32 R0, R56, 0x6, RZ ;  /* 0x0000000638007819 */ /* 0x000fe400000006ff */
[----:B------:R-:W-:Y:S02]  /*bc80*/  IADD3 R5, R25, c[0x0][0x27c], RZ ;  /* 0x00009f0019057a10 */ /* 0x000fe40007ffe0ff */
[----:B------:R-:W-:Y:S02]  /*bc90*/  LOP3.LUT R0, R0, 0x1c0, RZ, 0xc0, !PT ;  /* 0x000001c000007812 */ /* 0x000fe400078ec0ff */
[----:B------:R-:W-:-:S02]  /*bca0*/  SHF.L.U32 R7, R207, 0x9, RZ ;  /* 0x00000009cf077819 */ /* 0x000fc400000006ff */
[C---:B------:R-:W-:Y:S02]  /*bcb0*/  LOP3.LUT R3, R0.reuse, 0x38, R25, 0xf8, !PT ;  /* 0x0000003800037812 */ /* 0x040fe400078ef819 */
[----:B------:R-:W-:Y:S02]  /*bcc0*/  SHF.R.U32.HI R6, RZ, 0x3, R0 ;  /* 0x00000003ff067819 */ /* 0x000fe40000011600 */
[----:B------:R-:W-:Y:S02]  /*bcd0*/  LOP3.LUT R0, R0, 0x38, R5, 0xf8, !PT ;  /* 0x0000003800007812 */ /* 0x000fe400078ef805 */
[C-C-:B------:R-:W-:Y:S02]  /*bce0*/  LOP3.LUT R3, R7.reuse, R3, R6.reuse, 0xf6, !PT ;  /* 0x0000000307037212 */ /* 0x140fe400078ef606 */
[----:B------:R-:W-:Y:S02]  /*bcf0*/  LOP3.LUT R0, R7, R0, R6, 0xf6, !PT ;  /* 0x0000000007007212 */ /* 0x000fe400078ef606 */
[----:B------:R-:W-:Y:S01]  /*bd00*/  SHF.L.U32 R38, R3, 0x1, RZ ;  /* 0x0000000103267819 */ /* 0x000fe200000006ff */
[--C-:B------:R-:W-:Y:S01]  /*bd10*/  HADD2.F32 R3, -RZ, R37.reuse.H1_H1 ;  /* 0x30000025ff037230 */ /* 0x100fe20000004100 */
[----:B------:R-:W-:Y:S01]  /*bd20*/  SHF.L.U32 R36, R0, 0x1, RZ ;  /* 0x0000000100247819 */ /* 0x000fe200000006ff */
[----:B------:R-:W-:Y:S01]  /*bd30*/  HADD2.F32 R0, -RZ, R37.H0_H0 ;  /* 0x20000025ff007230 */ /* 0x000fe20000004100 */
[----:B------:R-:W-:Y:S01]  /*bd40*/  SHF.R.U32.HI R5, RZ, 0x10, R17 ;  /* 0x00000010ff057819 */ /* 0x000fe20000011611 */
[----:B------:R-:W1:Y:S01]  /*bd50*/  LDS.128 R8, [R38+0x6100] ;  /* 0x0061000026087984 */ /* 0x000e620000000c00 */
[----:B------:R-:W-:-:S02]  /*bd60*/  SHF.R.U64 R57, R20, 0x10, R21 ;  /* 0x0000001014397819 */ /* 0x000fc40000001215 */
[----:B------:R-:W-:Y:S01]  /*bd70*/  SHF.R.U32.HI R26, RZ, 0x10, R21 ;  /* 0x00000010ff1a7819 */ /* 0x000fe20000011615 */
[----:B------:R-:W2:Y:S01]  /*bd80*/  LDS.128 R12, [R36+0x6100] ;  /* 0x00610000240c7984 */ /* 0x000ea20000000c00 */
[----:B------:R-:W-:Y:S01]  /*bd90*/  HADD2.F32 R37, -RZ, R5.H0_H0 ;  /* 0x20000005ff257230 */ /* 0x000fe20000004100 */
[----:B------:R-:W-:Y:S02]  /*bda0*/  SHF.R.U64 R42, R16, 0x10, R17 ;  /* 0x00000010102a7819 */ /* 0x000fe40000001211 */
[--C-:B------:R-:W-:Y:S02]  /*bdb0*/  SHF.R.U64 R43, R22, 0x10, R23.reuse ;  /* 0x00000010162b7819 */ /* 0x100fe40000001217 */
[----:B------:R-:W-:Y:S02]  /*bdc0*/  SHF.R.U32.HI R27, RZ, 0x10, R23 ;  /* 0x00000010ff1b7819 */ /* 0x000fe40000011617 */
[--C-:B------:R-:W-:Y:S02]  /*bdd0*/  SHF.R.U64 R41, R18, 0x10, R19.reuse ;  /* 0x0000001012297819 */ /* 0x100fe40000001213 */
[----:B------:R-:W-:Y:S01]  /*bde0*/  SHF.R.U32.HI R21, RZ, 0x10, R19 ;  /* 0x00000010ff157819 */ /* 0x000fe20000011613 */
[----:B-1----:R-:W-:-:S02]  /*bdf0*/  HADD2.F32 R16, -RZ, R9.H0_H0 ;  /* 0x20000009ff107230 */ /* 0x002fc40000004100 */
[--C-:B------:R-:W-:Y:S02]  /*be00*/  HADD2.F32 R19, -RZ, R8.reuse.H0_H0 ;  /* 0x20000008ff137230 */ /* 0x100fe40000004100 */
[----:B--2---:R-:W-:Y:S01]  /*be10*/  HADD2.F32 R5, -RZ, R13.H0_H0 ;  /* 0x2000000dff057230 */ /* 0x004fe20000004100 */
[CC--:B------:R-:W-:Y:S01]  /*be20*/  FMUL.FTZ R7, R16.reuse, R0.reuse ;  /* 0x0000000010077220 */ /* 0x0c0fe20000410000 */
[----:B------:R-:W-:Y:S02]  /*be30*/  HADD2.F32 R23, -RZ, R8.H1_H1 ;  /* 0x30000008ff177230 */ /* 0x000fe40000004100 */
[--C-:B------:R-:W-:Y:S01]  /*be40*/  HADD2.F32 R17, -RZ, R11.reuse.H0_H0 ;  /* 0x2000000bff117230 */ /* 0x100fe20000004100 */
[----:B------:R-:W-:Y:S01]  /*be50*/  FMUL.FTZ R6, R5, R0 ;  /* 0x0000000005067220 */ /* 0x000fe20000410000 */
[----:B------:R-:W-:Y:S02]  /*be60*/  HADD2.F32 R18, -RZ, R11.H1_H1 ;  /* 0x3000000bff127230 */ /* 0x000fe40000004100 */
[--C-:B------:R-:W-:Y:S01]  /*be70*/  HADD2.F32 R20, -RZ, R10.reuse.H0_H0 ;  /* 0x2000000aff147230 */ /* 0x100fe20000004100 */
[----:B------:R-:W-:Y:S01]  /*be80*/  FFMA.FTZ R40, R16, R3, -R6 ;  /* 0x0000000310287223 */ /* 0x000fe20000010806 */
[----:B------:R-:W-:-:S02]  /*be90*/  HADD2.F32 R24, -RZ, R10.H1_H1 ;  /* 0x3000000aff187230 */ /* 0x000fc40000004100 */
[----:B------:R-:W-:Y:S02]  /*bea0*/  HADD2.F32 R8, -RZ, R13.H1_H1 ;  /* 0x3000000dff087230 */ /* 0x000fe40000004100 */
[--C-:B------:R-:W-:Y:S02]  /*beb0*/  HADD2.F32 R11, -RZ, R15.reuse.H0_H0 ;  /* 0x2000000fff0b7230 */ /* 0x100fe40000004100 */
[----:B------:R-:W-:Y:S01]  /*bec0*/  HADD2.F32 R10, -RZ, R15.H1_H1 ;  /* 0x3000000fff0a7230 */ /* 0x000fe20000004100 */
[----:B------:R-:W-:Y:S01]  /*bed0*/  FMUL.FTZ R6, R8, R37 ;  /* 0x0000002508067220 */ /* 0x000fe20000410000 */
[--C-:B------:R-:W-:Y:S02]  /*bee0*/  HADD2.F32 R13, -RZ, R12.reuse.H0_H0 ;  /* 0x2000000cff0d7230 */ /* 0x100fe40000004100 */
[----:B------:R-:W-:Y:S02]  /*bef0*/  HADD2.F32 R15, -RZ, R12.H1_H1 ;  /* 0x3000000cff0f7230 */ /* 0x000fe40000004100 */
[----:B------:R-:W-:-:S02]  /*bf00*/  HADD2.F32 R12, -RZ, R14.H0_H0 ;  /* 0x2000000eff0c7230 */ /* 0x000fc40000004100 */
[----:B------:R-:W-:Y:S02]  /*bf10*/  HADD2.F32 R22, -RZ, R14.H1_H1 ;  /* 0x3000000eff167230 */ /* 0x000fe40000004100 */
[----:B------:R-:W-:Y:S02]  /*bf20*/  HADD2.F32 R9, -RZ, R9.H1_H1 ;  /* 0x30000009ff097230 */ /* 0x000fe40000004100 */
[----:B------:R-:W-:Y:S02]  /*bf30*/  HADD2.F32 R14, -RZ, R26.H0_H0 ;  /* 0x2000001aff0e7230 */ /* 0x000fe40000004100 */
[----:B------:R-:W-:Y:S01]  /*bf40*/  HADD2.F32 R0, -RZ, R39.H0_H0 ;  /* 0x20000027ff007230 */ /* 0x000fe20000004100 */
[----:B------:R-:W-:Y:S01]  /*bf50*/  FFMA.FTZ R39, R5, R3, R7 ;  /* 0x0000000305277223 */ /* 0x000fe20000010007 */
[----:B------:R-:W-:Y:S01]  /*bf60*/  HADD2.F32 R3, -RZ, R59.H0_H0 ;  /* 0x2000003bff037230 */ /* 0x000fe20000004100 */
[C---:B------:R-:W-:Y:S01]  /*bf70*/  FFMA.FTZ R26, R9.reuse, R14, -R6 ;  /* 0x0000000e091a7223 */ /* 0x040fe20000010806 */
[----:B------:R-:W-:Y:S01]  /*bf80*/  HADD2.F32 R7, -RZ, R27.H0_H0 ;  /* 0x2000001bff077230 */ /* 0x000fe20000004100 */
[----:B------:R-:W-:Y:S01]  /*bf90*/  FMUL.FTZ R5, R9, R37 ;  /* 0x0000002509057220 */ /* 0x000fe20000410000 */
[----:B------:R-:W-:Y:S01]  /*bfa0*/  HADD2.F32 R9, -RZ, R21.H0_H0 ;  /* 0x20000015ff097230 */ /* 0x000fe20000004100 */
[----:B------:R-:W-:-:S02]  /*bfb0*/  FMUL.FTZ R6, R11, R0 ;  /* 0x000000000b067220 */ /* 0x000fc40000410000 */
[C---:B------:R-:W-:Y:S02]  /*bfc0*/  FMUL.FTZ R0, R17.reuse, R0 ;  /* 0x0000000011007220 */ /* 0x040fe40000410000 */
[----:B------:R-:W-:Y:S02]  /*bfd0*/  FFMA.FTZ R21, R8, R14, R5 ;  /* 0x0000000e08157223 */ /* 0x000fe40000010005 */
[-C--:B------:R-:W-:Y:S02]  /*bfe0*/  FFMA.FTZ R17, R17, R3.reuse, -R6 ;  /* 0x0000000311117223 */ /* 0x080fe40000010806 */
[----:B------:R-:W-:Y:S01]  /*bff0*/  FFMA.FTZ R16, R11, R3, R0 ;  /* 0x000000030b107223 */ /* 0x000fe20000010000 */
[----:B------:R-:W-:Y:S01]  /*c000*/  HADD2.F32 R3, -RZ, R59.H1_H1 ;  /* 0x3000003bff037230 */ /* 0x000fe20000004100 */
[-C--:B------:R-:W-:Y:S01]  /*c010*/  FMUL.FTZ R6, R10, R9.reuse ;  /* 0x000000090a067220 */ /* 0x080fe20000410000 */
[--C-:B------:R-:W-:Y:S01]  /*c020*/  HADD2.F32 R0, -RZ, R64.reuse.H0_H0 ;  /* 0x20000040ff007230 */ /* 0x100fe20000004100 */
[C---:B------:R-:W-:Y:S01]  /*c030*/  FMUL.FTZ R5, R18.reuse, R9 ;  /* 0x0000000912057220 */ /* 0x040fe20000410000 */
[----:B------:R-:W-:Y:S01]  /*c040*/  HADD2.F32 R9, -RZ, R43.H0_H0 ;  /* 0x2000002bff097230 */ /* 0x000fe20000004100 */
[-C--:B------:R-:W-:Y:S01]  /*c050*/  FFMA.FTZ R18, R18, R7.reuse, -R6 ;  /* 0x0000000712127223 */ /* 0x080fe20000010806 */
[----:B------:R-:W-:Y:S01]  /*c060*/  HADD2.F32 R6, -RZ, R64.H1_H1 ;  /* 0x30000040ff067230 */ /* 0x000fe20000004100 */
[----:B------:R-:W-:Y:S01]  /*c070*/  FFMA.FTZ R11, R10, R7, R5 ;  /* 0x000000070a0b7223 */ /* 0x000fe20000010005 */
[----:B------:R-:W-:Y:S01]  /*c080*/  HADD2.F32 R5, -RZ, R65.H0_H0 ;  /* 0x20000041ff057230 */ /* 0x000fe20000004100 */
[----:B------:R-:W-:-:S02]  /*c090*/  FMUL.FTZ R8, R13, R3 ;  /* 0x000000030d087220 */ /* 0x000fc40000410000 */
[----:B------:R-:W-:Y:S01]  /*c0a0*/  FMUL.FTZ R7, R19, R3 ;  /* 0x0000000313077220 */ /* 0x000fe20000410000 */
[----:B------:R-:W-:Y:S01]  /*c0b0*/  F2FP.PACK_AB R11, R11, R16 ;  /* 0x000000100b0b723e */ /* 0x000fe200000000ff */
[-C--:B------:R-:W-:Y:S02]  /*c0c0*/  FMUL.FTZ R3, R12, R0.reuse ;  /* 0x000000000c037220 */ /* 0x080fe40000410000 */
[C---:B------:R-:W-:Y:S02]  /*c0d0*/  FMUL.FTZ R0, R20.reuse, R0 ;  /* 0x0000000014007220 */ /* 0x040fe40000410000 */
[-C--:B------:R-:W-:Y:S01]  /*c0e0*/  FFMA.FTZ R14, R20, R5.reuse, -R3 ;  /* 0x00000005140e7223 */ /* 0x080fe20000010803 */
[----:B------:R-:W-:Y:S01]  /*c0f0*/  HADD2.F32 R3, -RZ, R42.H0_H0 ;  /* 0x2000002aff037230 */ /* 0x000fe20000004100 */
[----:B------:R-:W-:Y:S01]  /*c100*/  FFMA.FTZ R10, R12, R5, R0 ;  /* 0x000000050c0a7223 */ /* 0x000fe20000010000 */
[----:B------:R-:W-:Y:S01]  /*c110*/  HADD2.F32 R0, -RZ, R41.H0_H0 ;  /* 0x20000029ff007230 */ /* 0x000fe20000004100 */
[----:B------:R-:W-:-:S02]  /*c120*/  FFMA.FTZ R19, R19, R6, -R8 ;  /* 0x0000000613137223 */ /* 0x000fc40000010808 */
[----:B------:R-:W-:Y:S01]  /*c130*/  FFMA.FTZ R8, R13, R6, R7 ;  /* 0x000000060d087223 */ /* 0x000fe20000010007 */
[----:B------:R-:W-:Y:S01]  /*c140*/  HADD2.F32 R7, -RZ, R57.H0_H0 ;  /* 0x20000039ff077230 */ /* 0x000fe20000004100 */
[-C--:B------:R-:W-:Y:S01]  /*c150*/  FMUL.FTZ R6, R15, R3.reuse ;  /* 0x000000030f067220 */ /* 0x080fe20000410000 */
[----:B------:R-:W-:Y:S01]  /*c160*/  F2FP.PACK_AB R13, R26, R40 ;  /* 0x000000281a0d723e */ /* 0x000fe200000000ff */
[C---:B------:R-:W-:Y:S02]  /*c170*/  FMUL.FTZ R5, R23.reuse, R3 ;  /* 0x0000000317057220 */ /* 0x040fe40000410000 */
[-C--:B------:R-:W-:Y:S02]  /*c180*/  FMUL.FTZ R3, R22, R0.reuse ;  /* 0x0000000016037220 */ /* 0x080fe40000410000 */
[----:B------:R-:W-:Y:S02]  /*c190*/  FMUL.FTZ R0, R24, R0 ;  /* 0x0000000018007220 */ /* 0x000fe40000410000 */
[----:B------:R-:W-:-:S02]  /*c1a0*/  FFMA.FTZ R6, R23, R7, -R6 ;  /* 0x0000000717067223 */ /* 0x000fc40000010806 */
[----:B------:R-:W-:Y:S02]  /*c1b0*/  FFMA.FTZ R3, R24, R9, -R3 ;  /* 0x0000000918037223 */ /* 0x000fe40000010803 */
[----:B------:R-:W-:Y:S01]  /*c1c0*/  FFMA.FTZ R5, R15, R7, R5 ;  /* 0x000000070f057223 */ /* 0x000fe20000010005 */
[----:B------:R-:W-:Y:S01]  /*c1d0*/  F2FP.PACK_AB R15, R18, R17 ;  /* 0x00000011120f723e */ /* 0x000fe200000000ff */
[----:B------:R-:W-:Y:S01]  /*c1e0*/  FFMA.FTZ R0, R22, R9, R0 ;  /* 0x0000000916007223 */ /* 0x000fe20000010000 */
[----:B------:R-:W-:Y:S02]  /*c1f0*/  F2FP.PACK_AB R12, R6, R19 ;  /* 0x00000013060c723e */ /* 0x000fe400000000ff */
[----:B------:R-:W-:Y:S02]  /*c200*/  F2FP.PACK_AB R14, R3, R14 ;  /* 0x0000000e030e723e */ /* 0x000fe400000000ff */
[----:B------:R-:W-:Y:S02]  /*c210*/  F2FP.PACK_AB R9, R21, R39 ;  /* 0x000000271509723e */ /* 0x000fe400000000ff */
[----:B------:R-:W-:Y:S01]  /*c220*/  F2FP.PACK_AB R8, R5, R8 ;  /* 0x000000080508723e */ /* 0x000fe200000000ff */
[----:B------:R1:W-:Y:S01]  /*c230*/  STS.128 [R38+0x6100], R12 ;  /* 0x0061000c26007388 */ /* 0x0003e20000000c00 */
[----:B------:R-:W-:-:S05]  /*c240*/  F2FP.PACK_AB R10, R0, R10 ;  /* 0x0000000a000a723e */ /* 0x000fca00000000ff */
[----:B------:R1:W-:Y:S02]  /*c250*/  STS.128 [R36+0x6100], R8 ;  /* 0x0061000824007388 */ /* 0x0003e40000000c00 */
.L_x_429:
[----:B------:R-:W-:Y:S05]  /*c260*/  BSYNC B0 ;  /* 0x0000000000007941 */ /* 0x000fea0003800000 */
.L_x_428:
        /* <DEDUP_REMOVED lines=9> */
[----:B------:R-:W-:-:S02]  /*c300*/  LOP3.LUT R5, R0, 0x38, R25, 0xf8, !PT ;  /* 0x0000003800057812 */ /* 0x000fc400078ef819 */
[----:B------:R-:W-:Y:S02]  /*c310*/  SHF.R.U32.HI R7, RZ, 0x3, R0 ;  /* 0x00000003ff077819 */ /* 0x000fe40000011600 */
[----:B------:R-:W-:Y:S02]  /*c320*/  LOP3.LUT R6, R3, 0xfffffe00, RZ, 0xc0, !PT ;  /* 0xfffffe0003067812 */ /* 0x000fe400078ec0ff */
[----:B-1----:R-:W-:Y:S02]  /*c330*/  SHF.R.U64 R38, R34, 0x10, R35 ;  /* 0x0000001022267819 */ /* 0x002fe40000001223 */
[----:B------:R-:W-:Y:S02]  /*c340*/  LOP3.LUT R3, R6, R5, R7, 0xf6, !PT ;  /* 0x0000000506037212 */ /* 0x000fe400078ef607 */
[----:B------:R-:W-:Y:S02]  /*c350*/  IADD3 R5, R25, c[0x0][0x27c], RZ ;  /* 0x00009f0019057a10 */ /* 0x000fe40007ffe0ff */
[----:B------:R-:W-:Y:S01]  /*c360*/  SHF.L.U32 R37, R3, 0x1, RZ ;  /* 0x0000000103257819 */ /* 0x000fe200000006ff */
[----:B------:R-:W-:Y:S01]  /*c370*/  HADD2.F32 R3, -RZ, R66.H0_H0 ;  /* 0x20000042ff037230 */ /* 0x000fe20000004100 */
[----:B------:R-:W-:-:S02]  /*c380*/  LOP3.LUT R0, R0, 0x38, R5, 0xf8, !PT ;  /* 0x0000003800007812 */ /* 0x000fc400078ef805 */
[----:B------:R-:W-:Y:S01]  /*c390*/  SHF.R.U32.HI R5, RZ, 0x10, R31 ;  /* 0x00000010ff057819 */ /* 0x000fe2000001161f */
[----:B------:R-:W1:Y:S01]  /*c3a0*/  LDS.128 R8, [R37+0x6100] ;  /* 0x0061000025087984 */ /* 0x000e620000000c00 */
[----:B------:R-:W-:Y:S02]  /*c3b0*/  LOP3.LUT R0, R6, R0, R7, 0xf6, !PT ;  /* 0x0000000006007212 */ /* 0x000fe400078ef607 */
[----:B------:R-:W-:Y:S02]  /*c3c0*/  SHF.R.U64 R34, R32, 0x10, R33 ;  /* 0x0000001020227819 */ /* 0x000fe40000001221 */
[----:B------:R-:W-:Y:S01]  /*c3d0*/  SHF.L.U32 R36, R0, 0x1, RZ ;  /* 0x0000000100247819 */ /* 0x000fe200000006ff */
[----:B------:R-:W-:Y:S01]  /*c3e0*/  HADD2.F32 R0, -RZ, R65.H1_H1 ;  /* 0x30000041ff007230 */ /* 0x000fe20000004100 */
[----:B------:R-:W-:Y:S01]  /*c3f0*/  SHF.R.U64 R32, R28, 0x10, R29 ;  /* 0x000000101c207819 */ /* 0x000fe2000000121d */
[----:B------:R-:W-:Y:S01]  /*c400*/  HADD2.F32 R28, -RZ, R5.H0_H0 ;  /* 0x20000005ff1c7230 */ /* 0x000fe20000004100 */
[----:B------:R-:W-:Y:S01]  /*c410*/  SHF.R.U32.HI R19, RZ, 0x10, R35 ;  /* 0x00000010ff137819 */ /* 0x000fe20000011623 */
[----:B------:R-:W2:Y:S01]  /*c420*/  LDS.128 R12, [R36+0x6100] ;  /* 0x00610000240c7984 */ /* 0x000ea20000000c00 */
[----:B------:R-:W-:-:S02]  /*c430*/  SHF.R.U64 R35, R30, 0x10, R31 ;  /* 0x000000101e237819 */ /* 0x000fc4000000121f */
[----:B------:R-:W-:Y:S02]  /*c440*/  SHF.R.U32.HI R22, RZ, 0x10, R29 ;  /* 0x00000010ff167819 */ /* 0x000fe4000001161d */
[----:B------:R-:W-:Y:S01]  /*c450*/  SHF.R.U32.HI R27, RZ, 0x10, R33 ;  /* 0x00000010ff1b7819 */ /* 0x000fe20000011621 */
[----:B-1----:R-:W-:Y:S02]  /*c460*/  HADD2.F32 R16, -RZ, R11.H0_H0 ;  /* 0x2000000bff107230 */ /* 0x002fe40000004100 */
[--C-:B------:R-:W-:Y:S02]  /*c470*/  HADD2.F32 R20, -RZ, R8.reuse.H0_H0 ;  /* 0x20000008ff147230 */ /* 0x100fe40000004100 */
[----:B------:R-:W-:Y:S01]  /*c480*/  HADD2.F32 R24, -RZ, R8.H1_H1 ;  /* 0x30000008ff187230 */ /* 0x000fe20000004100 */
[----:B------:R-:W-:Y:S01]  /*c490*/  FMUL.FTZ R7, R16, R0 ;  /* 0x0000000010077220 */ /* 0x000fe20000410000 */
[--C-:B------:R-:W-:Y:S02]  /*c4a0*/  HADD2.F32 R17, -RZ, R9.reuse.H0_H0 ;  /* 0x20000009ff117230 */ /* 0x100fe40000004100 */
[----:B------:R-:W-:-:S02]  /*c4b0*/  HADD2.F32 R18, -RZ, R9.H1_H1 ;  /* 0x30000009ff127230 */ /* 0x000fc40000004100 */
[--C-:B--2---:R-:W-:Y:S02]  /*c4c0*/  HADD2.F32 R5, -RZ, R15.reuse.H0_H0 ;  /* 0x2000000fff057230 */ /* 0x104fe40000004100 */
[--C-:B------:R-:W-:Y:S02]  /*c4d0*/  HADD2.F32 R21, -RZ, R10.reuse.H0_H0 ;  /* 0x2000000aff157230 */ /* 0x100fe40000004100 */
[----:B------:R-:W-:Y:S01]  /*c4e0*/  HADD2.F32 R26, -RZ, R10.H1_H1 ;  /* 0x3000000aff1a7230 */ /* 0x000fe20000004100 */
[C---:B------:R-:W-:Y:S01]  /*c4f0*/  FMUL.FTZ R6, R5.reuse, R0 ;  /* 0x0000000005067220 */ /* 0x040fe20000410000 */
[----:B------:R-:W-:Y:S01]  /*c500*/  HADD2.F32 R8, -RZ, R15.H1_H1 ;  /* 0x3000000fff087230 */ /* 0x000fe20000004100 */
[-C--:B------:R-:W-:Y:S01]  /*c510*/  FFMA.FTZ R30, R5, R3.reuse, R7 ;  /* 0x00000003051e7223 */ /* 0x080fe20000010007 */
[--C-:B------:R-:W-:Y:S01]  /*c520*/  HADD2.F32 R10, -RZ, R13.reuse.H0_H0 ;  /* 0x2000000dff0a7230 */ /* 0x100fe20000004100 */
[----:B------:R-:W-:Y:S01]  /*c530*/  FFMA.FTZ R31, R16, R3, -R6 ;  /* 0x00000003101f7223 */ /* 0x000fe20000010806 */
[----:B------:R-:W-:Y:S01]  /*c540*/  HADD2.F32 R9, -RZ, R13.H1_H1 ;  /* 0x3000000dff097230 */ /* 0x000fe20000004100 */
[----:B------:R-:W-:Y:S01]  /*c550*/  FMUL.FTZ R6, R8, R28 ;  /* 0x0000001c08067220 */ /* 0x000fe20000410000 */
[----:B------:R-:W-:-:S02]  /*c560*/  HADD2.F32 R13, -RZ, R12.H0_H0 ;  /* 0x2000000cff0d7230 */ /* 0x000fc40000004100 */
[----:B------:R-:W-:Y:S02]  /*c570*/  HADD2.F32 R15, -RZ, R12.H1_H1 ;  /* 0x3000000cff0f7230 */ /* 0x000fe40000004100 */
[--C-:B------:R-:W-:Y:S02]  /*c580*/  HADD2.F32 R12, -RZ, R14.reuse.H0_H0 ;  /* 0x2000000eff0c7230 */ /* 0x100fe40000004100 */
[----:B------:R-:W-:Y:S02]  /*c590*/  HADD2.F32 R23, -RZ, R14.H1_H1 ;  /* 0x3000000eff177230 */ /* 0x000fe40000004100 */
[----:B------:R-:W-:Y:S02]  /*c5a0*/  HADD2.F32 R11, -RZ, R11.H1_H1 ;  /* 0x3000000bff0b7230 */ /* 0x000fe40000004100 */
[----:B------:R-:W-:Y:S02]  /*c5b0*/  HADD2.F32 R14, -RZ, R19.H0_H0 ;  /* 0x20000013ff0e7230 */ /* 0x000fe40000004100 */
[----:B------:R-:W-:Y:S01]  /*c5c0*/  HADD2.F32 R0, -RZ, R66.H1_H1 ;  /* 0x30000042ff007230 */ /* 0x000fe20000004100 */
[C---:B------:R-:W-:Y:S01]  /*c5d0*/  FMUL.FTZ R5, R11.reuse, R28 ;  /* 0x0000001c0b057220 */ /* 0x040fe20000410000 */
[----:B------:R-:W-:Y:S01]  /*c5e0*/  HADD2.F32 R3, -RZ, R67.H0_H0 ;  /* 0x20000043ff037230 */ /* 0x000fe20000004100 */
[----:B------:R-:W-:Y:S01]  /*c5f0*/  FFMA.FTZ R29, R11, R14, -R6 ;  /* 0x0000000e0b1d7223 */ /* 0x000fe20000010806 */
[----:B------:R-:W-:Y:S01]  /*c600*/  HADD2.F32 R11, -RZ, R22.H0_H0 ;  /* 0x20000016ff0b7230 */ /* 0x000fe20000004100 */
[-C--:B------:R-:W-:Y:S01]  /*c610*/  FMUL.FTZ R6, R10, R0.reuse ;  /* 0x000000000a067220 */ /* 0x080fe20000410000 */
[----:B------:R-:W-:Y:S01]  /*c620*/  HADD2.F32 R7, -RZ, R27.H0_H0 ;  /* 0x2000001bff077230 */ /* 0x000fe20000004100 */
[----:B------:R-:W-:-:S02]  /*c630*/  FMUL.FTZ R0, R17, R0 ;  /* 0x0000000011007220 */ /* 0x000fc40000410000 */
[----:B------:R-:W-:Y:S02]  /*c640*/  FFMA.FTZ R28, R8, R14, R5 ;  /* 0x0000000e081c7223 */ /* 0x000fe40000010005 */
[-C--:B------:R-:W-:Y:S02]  /*c650*/  FFMA.FTZ R22, R17, R3.reuse, -R6 ;  /* 0x0000000311167223 */ /* 0x080fe40000010806 */
[----:B------:R-:W-:Y:S01]  /*c660*/  FFMA.FTZ R19, R10, R3, R0 ;  /* 0x000000030a137223 */ /* 0x000fe20000010000 */
[----:B------:R-:W-:Y:S01]  /*c670*/  HADD2.F32 R3, -RZ, R67.H1_H1 ;  /* 0x30000043ff037230 */ /* 0x000fe20000004100 */
[CC--:B------:R-:W-:Y:S01]  /*c680*/  FMUL.FTZ R6, R9.reuse, R11.reuse ;  /* 0x0000000b09067220 */ /* 0x0c0fe20000410000 */
[--C-:B------:R-:W-:Y:S01]  /*c690*/  HADD2.F32 R0, -RZ, R70.reuse.H0_H0 ;  /* 0x20000046ff007230 */ /* 0x100fe20000004100 */
[----:B------:R-:W-:Y:S01]  /*c6a0*/  FMUL.FTZ R5, R18, R11 ;  /* 0x0000000b12057220 */ /* 0x000fe20000410000 */
[----:B------:R-:W-:Y:S01]  /*c6b0*/  F2FP.PACK_AB R11, R28, R30 ;  /* 0x0000001e1c0b723e */ /* 0x000fe200000000ff */
[-C--:B------:R-:W-:Y:S01]  /*c6c0*/  FFMA.FTZ R18, R18, R7.reuse, -R6 ;  /* 0x0000000712127223 */ /* 0x080fe20000010806 */
[----:B------:R-:W-:Y:S01]  /*c6d0*/  HADD2.F32 R6, -RZ, R70.H1_H1 ;  /* 0x30000046ff067230 */ /* 0x000fe20000004100 */
[----:B------:R-:W-:Y:S01]  /*c6e0*/  FFMA.FTZ R9, R9, R7, R5 ;  /* 0x0000000709097223 */ /* 0x000fe20000010005 */
[----:B------:R-:W-:Y:S01]  /*c6f0*/  HADD2.F32 R5, -RZ, R71.H0_H0 ;  /* 0x20000047ff057230 */ /* 0x000fe20000004100 */
[----:B------:R-:W-:-:S02]  /*c700*/  FMUL.FTZ R8, R13, R3 ;  /* 0x000000030d087220 */ /* 0x000fc40000410000 */
[----:B------:R-:W-:Y:S01]  /*c710*/  FMUL.FTZ R7, R20, R3 ;  /* 0x0000000314077220 */ /* 0x000fe20000410000 */
[----:B------:R-:W-:Y:S01]  /*c720*/  F2FP.PACK_AB R9, R9, R19 ;  /* 0x000000130909723e */ /* 0x000fe200000000ff */
[CC--:B------:R-:W-:Y:S02]  /*c730*/  FMUL.FTZ R3, R12.reuse, R0.reuse ;  /* 0x000000000c037220 */ /* 0x0c0fe40000410000 */
[C---:B------:R-:W-:Y:S02]  /*c740*/  FMUL.FTZ R0, R21.reuse, R0 ;  /* 0x0000000015007220 */ /* 0x040fe40000410000 */
[-C--:B------:R-:W-:Y:S01]  /*c750*/  FFMA.FTZ R14, R21, R5.reuse, -R3 ;  /* 0x00000005150e7223 */ /* 0x080fe20000010803 */
[----:B------:R-:W-:Y:S01]  /*c760*/  HADD2.F32 R3, -RZ, R32.H0_H0 ;  /* 0x20000020ff037230 */ /* 0x000fe20000004100 */
[----:B------:R-:W-:Y:S01]  /*c770*/  FFMA.FTZ R10, R12, R5, R0 ;  /* 0x000000050c0a7223 */ /* 0x000fe20000010000 */
[----:B------:R-:W-:Y:S01]  /*c780*/  HADD2.F32 R0, -RZ, R35.H0_H0 ;  /* 0x20000023ff007230 */ /* 0x000fe20000004100 */
[-C--:B------:R-:W-:Y:S01]  /*c790*/  FFMA.FTZ R17, R20, R6.reuse, -R8 ;  /* 0x0000000614117223 */ /* 0x080fe20000010808 */
[----:B------:R-:W-:Y:S01]  /*c7a0*/  HADD2.F32 R8, -RZ, R38.H0_H0 ;  /* 0x20000026ff087230 */ /* 0x000fe20000004100 */
[----:B------:R-:W-:Y:S01]  /*c7b0*/  FFMA.FTZ R16, R13, R6, R7 ;  /* 0x000000060d107223 */ /* 0x000fe20000010007 */
[----:B------:R-:W-:Y:S01]  /*c7c0*/  HADD2.F32 R7, -RZ, R34.H0_H0 ;  /* 0x20000022ff077230 */ /* 0x000fe20000004100 */
[-C--:B------:R-:W-:Y:S01]  /*c7d0*/  FMUL.FTZ R6, R15, R3.reuse ;  /* 0x000000030f067220 */ /* 0x080fe20000410000 */
[----:B------:R-:W-:Y:S01]  /*c7e0*/  F2FP.PACK_AB R13, R18, R22 ;  /* 0x00000016120d723e */ /* 0x000fe200000000ff */
[----:B------:R-:W-:-:S02]  /*c7f0*/  FMUL.FTZ R5, R24, R3 ;  /* 0x0000000318057220 */ /* 0x000fc40000410000 */
[-C--:B------:R-:W-:Y:S02]  /*c800*/  FMUL.FTZ R3, R23, R0.reuse ;  /* 0x0000000017037220 */ /* 0x080fe40000410000 */
[----:B------:R-:W-:Y:S02]  /*c810*/  FMUL.FTZ R0, R26, R0 ;  /* 0x000000001a007220 */ /* 0x000fe40000410000 */
[-C--:B------:R-:W-:Y:S02]  /*c820*/  FFMA.FTZ R6, R24, R7.reuse, -R6 ;  /* 0x0000000718067223 */ /* 0x080fe40000010806 */
[-C--:B------:R-:W-:Y:S02]  /*c830*/  FFMA.FTZ R3, R26, R8.reuse, -R3 ;  /* 0x000000081a037223 */ /* 0x080fe40000010803 */
[----:B------:R-:W-:Y:S01]  /*c840*/  FFMA.FTZ R5, R15, R7, R5 ;  /* 0x000000070f057223 */ /* 0x000fe20000010005 */
[----:B------:R-:W-:Y:S01]  /*c850*/  F2FP.PACK_AB R15, R29, R31 ;  /* 0x0000001f1d0f723e */ /* 0x000fe200000000ff */
[----:B------:R-:W-:Y:S01]  /*c860*/  FFMA.FTZ R0, R23, R8, R0 ;  /* 0x0000000817007223 */ /* 0x000fe20000010000 */
[----:B------:R-:W-:-:S02]  /*c870*/  F2FP.PACK_AB R12, R6, R17 ;  /* 0x00000011060c723e */ /* 0x000fc400000000ff */
[----:B------:R-:W-:Y:S02]  /*c880*/  F2FP.PACK_AB R14, R3, R14 ;  /* 0x0000000e030e723e */ /* 0x000fe400000000ff */
[----:B------:R-:W-:Y:S02]  /*c890*/  F2FP.PACK_AB R8, R5, R16 ;  /* 0x000000100508723e */ /* 0x000fe400000000ff */
[----:B------:R-:W-:Y:S01]  /*c8a0*/  F2FP.PACK_AB R10, R0, R10 ;  /* 0x0000000a000a723e */ /* 0x000fe200000000ff */
[----:B------:R1:W-:Y:S04]  /*c8b0*/  STS.128 [R37+0x6100], R12 ;  /* 0x0061000c25007388 */ /* 0x0003e80000000c00 */
[----:B------:R1:W-:Y:S02]  /*c8c0*/  STS.128 [R36+0x6100], R8 ;  /* 0x0061000824007388 */ /* 0x0003e40000000c00 */
.L_x_431:
[----:B------:R-:W-:Y:S05]  /*c8d0*/  BSYNC B0 ;  /* 0x0000000000007941 */ /* 0x000fea0003800000 */
.L_x_430:
        /* <DEDUP_REMOVED lines=12> */
[----:B------:R-:W-:Y:S02]  /*c9a0*/  SHF.R.U32.HI R19, RZ, 0x10, R51 ;  /* 0x00000010ff137819 */ /* 0x000fe40000011633 */
[----:B------:R-:W-:Y:S02]  /*c9b0*/  LOP3.LUT R3, R6, R5, R7, 0xf6, !PT ;  /* 0x0000000506037212 */ /* 0x000fe400078ef607 */
[----:B------:R-:W-:Y:S02]  /*c9c0*/  IADD3 R5, R25, c[0x0][0x27c], RZ ;  /* 0x00009f0019057a10 */ /* 0x000fe40007ffe0ff */
[----:B------:R-:W-:Y:S01]  /*c9d0*/  SHF.L.U32 R31, R3, 0x1, RZ ;  /* 0x00000001031f7819 */ /* 0x000fe200000006ff */
[----:B------:R-:W-:Y:S01]  /*c9e0*/  HADD2.F32 R3, -RZ, R72.H0_H0 ;  /* 0x20000048ff037230 */ /* 0x000fe20000004100 */
[----:B------:R-:W-:-:S02]  /*c9f0*/  LOP3.LUT R0, R0, 0x38, R5, 0xf8, !PT ;  /* 0x0000003800007812 */ /* 0x000fc400078ef805 */
[----:B------:R-:W-:Y:S01]  /*ca00*/  SHF.R.U32.HI R5, RZ, 0x10, R47 ;  /* 0x00000010ff057819 */ /* 0x000fe2000001162f */
[----:B-1----:R-:W1:Y:S01]  /*ca10*/  LDS.128 R8, [R31+0x6100] ;  /* 0x006100001f087984 */ /* 0x002e620000000c00 */
[----:B------:R-:W-:Y:S02]  /*ca20*/  LOP3.LUT R0, R6, R0, R7, 0xf6, !PT ;  /* 0x0000000006007212 */ /* 0x000fe400078ef607 */
[----:B------:R-:W-:Y:S01]  /*ca30*/  SHF.R.U32.HI R22, RZ, 0x10, R45 ;  /* 0x00000010ff167819 */ /* 0x000fe2000001162d */
[----:B------:R-:W-:Y:S01]  /*ca40*/  HADD2.F32 R28, -RZ, R5.H0_H0 ;  /* 0x20000005ff1c7230 */ /* 0x000fe20000004100 */
[----:B------:R-:W-:Y:S01]  /*ca50*/  SHF.L.U32 R29, R0, 0x1, RZ ;  /* 0x00000001001d7819 */ /* 0x000fe200000006ff */
[----:B------:R-:W-:Y:S01]  /*ca60*/  HADD2.F32 R0, -RZ, R71.H1_H1 ;  /* 0x30000047ff007230 */ /* 0x000fe20000004100 */
[----:B------:R-:W-:Y:S02]  /*ca70*/  SHF.R.U32.HI R24, RZ, 0x10, R49 ;  /* 0x00000010ff187819 */ /* 0x000fe40000011631 */
[----:B------:R-:W-:Y:S01]  /*ca80*/  SHF.R.U64 R33, R44, 0x10, R45 ;  /* 0x000000102c217819 */ /* 0x000fe2000000122d */
[----:B------:R-:W2:Y:S01]  /*ca90*/  LDS.128 R12, [R29+0x6100] ;  /* 0x006100001d0c7984 */ /* 0x000ea20000000c00 */
[----:B------:R-:W-:-:S02]  /*caa0*/  SHF.R.U64 R35, R46, 0x10, R47 ;  /* 0x000000102e237819 */ /* 0x000fc4000000122f */
[----:B------:R-:W-:Y:S02]  /*cab0*/  SHF.R.U64 R36, R50, 0x10, R51 ;  /* 0x0000001032247819 */ /* 0x000fe40000001233 */
[----:B------:R-:W-:Y:S01]  /*cac0*/  SHF.R.U64 R37, R48, 0x10, R49 ;  /* 0x0000001030257819 */ /* 0x000fe20000001231 */
        /* <DEDUP_REMOVED lines=59> */
[C---:B------:R-:W-:Y:S02]  /*ce80*/  FMUL.FTZ R0, R27.reuse, R0 ;  /* 0x000000001b007220 */ /* 0x040fe40000410000 */
[-C--:B------:R-:W-:Y:S02]  /*ce90*/  FFMA.FTZ R6, R26, R7.reuse, -R6 ;  /* 0x000000071a067223 */ /* 0x080fe40000010806 */
[----:B------:R-:W-:Y:S02]  /*cea0*/  FFMA.FTZ R3, R27, R8, -R3 ;  /* 0x000000081b037223 */ /* 0x000fe40000010803 */
        /* <DEDUP_REMOVED lines=9> */
.L_x_433:
[----:B------:R-:W-:Y:S05]  /*cf40*/  BSYNC B0 ;  /* 0x0000000000007941 */ /* 0x000fea0003800000 */
.L_x_432:
        /* <DEDUP_REMOVED lines=13> */
[----:B------:R-:W-:Y:S01]  /*d020*/  IADD3 R5, R25, c[0x0][0x27c], RZ ;  /* 0x00009f0019057a10 */ /* 0x000fe20007ffe0ff */
[----:B------:R-:W-:Y:S01]  /*d030*/  HADD2.F32 R19, -RZ, R19.H0_H0 ;  /* 0x20000013ff137230 */ /* 0x000fe20000004100 */
        /* <DEDUP_REMOVED lines=16> */
[--C-:B-1----:R-:W-:Y:S02]  /*d140*/  HADD2.F32 R16, -RZ, R11.reuse.H0_H0 ;  /* 0x2000000bff107230 */ /* 0x102fe40000004100 */
[----:B------:R-:W-:Y:S02]  /*d150*/  HADD2.F32 R11, -RZ, R11.H1_H1 ;  /* 0x3000000bff0b7230 */ /* 0x000fe40000004100 */
[--C-:B------:R-:W-:Y:S01]  /*d160*/  HADD2.F32 R20, -RZ, R8.reuse.H0_H0 ;  /* 0x20000008ff147230 */ /* 0x100fe20000004100 */
[----:B------:R-:W-:Y:S01]  /*d170*/  FMUL.FTZ R7, R16, R0 ;  /* 0x0000000010077220 */ /* 0x000fe20000410000 */
[----:B------:R-:W-:Y:S02]  /*d180*/  HADD2.F32 R26, -RZ, R8.H1_H1 ;  /* 0x30000008ff1a7230 */ /* 0x000fe40000004100 */
[----:B------:R-:W-:-:S02]  /*d190*/  HADD2.F32 R17, -RZ, R9.H0_H0 ;  /* 0x20000009ff117230 */ /* 0x000fc40000004100 */
[--C-:B--2---:R-:W-:Y:S02]  /*d1a0*/  HADD2.F32 R5, -RZ, R15.reuse.H0_H0 ;  /* 0x2000000fff057230 */ /* 0x104fe40000004100 */
[----:B------:R-:W-:Y:S02]  /*d1b0*/  HADD2.F32 R15, -RZ, R15.H1_H1 ;  /* 0x3000000fff0f7230 */ /* 0x000fe40000004100 */
[----:B------:R-:W-:Y:S01]  /*d1c0*/  HADD2.F32 R8, -RZ, R13.H0_H0 ;  /* 0x2000000dff087230 */ /* 0x000fe20000004100 */
[C---:B------:R-:W-:Y:S01]  /*d1d0*/  FMUL.FTZ R6, R5.reuse, R0 ;  /* 0x0000000005067220 */ /* 0x040fe20000410000 */
[----:B------:R-:W-:Y:S01]  /*d1e0*/  HADD2.F32 R0, -RZ, R77.H1_H1 ;  /* 0x3000004dff007230 */ /* 0x000fe20000004100 */
[-C--:B------:R-:W-:Y:S01]  /*d1f0*/  FFMA.FTZ R31, R5, R3.reuse, R7 ;  /* 0x00000003051f7223 */ /* 0x080fe20000010007 */
[----:B------:R-:W-:Y:S01]  /*d200*/  HADD2.F32 R13, -RZ, R13.H1_H1 ;  /* 0x3000000dff0d7230 */ /* 0x000fe20000004100 */
[----:B------:R-:W-:Y:S01]  /*d210*/  FFMA.FTZ R33, R16, R3, -R6 ;  /* 0x0000000310217223 */ /* 0x000fe20000010806 */
[----:B------:R-:W-:Y:S01]  /*d220*/  HADD2.F32 R3, -RZ, R78.H0_H0 ;  /* 0x2000004eff037230 */ /* 0x000fe20000004100 */
[-C--:B------:R-:W-:Y:S01]  /*d230*/  FMUL.FTZ R6, R15, R28.reuse ;  /* 0x0000001c0f067220 */ /* 0x080fe20000410000 */
[----:B------:R-:W-:Y:S01]  /*d240*/  HADD2.F32 R9, -RZ, R9.H1_H1 ;  /* 0x30000009ff097230 */ /* 0x000fe20000004100 */
[C---:B------:R-:W-:Y:S01]  /*d250*/  FMUL.FTZ R5, R11.reuse, R28 ;  /* 0x0000001c0b057220 */ /* 0x040fe20000410000 */
[----:B------:R-:W-:Y:S01]  /*d260*/  HADD2.F32 R7, -RZ, R25.H0_H0 ;  /* 0x20000019ff077230 */ /* 0x000fe20000004100 */
[-C--:B------:R-:W-:Y:S01]  /*d270*/  FFMA.FTZ R28, R11, R19.reuse, -R6 ;  /* 0x000000130b1c7223 */ /* 0x080fe20000010806 */
[----:B------:R-:W-:Y:S01]  /*d280*/  HADD2.F32 R11, -RZ, R22.H0_H0 ;  /* 0x20000016ff0b7230 */ /* 0x000fe20000004100 */
[CC--:B------:R-:W-:Y:S01]  /*d290*/  FMUL.FTZ R6, R8.reuse, R0.reuse ;  /* 0x0000000008067220 */ /* 0x0c0fe20000410000 */
[--C-:B------:R-:W-:Y:S01]  /*d2a0*/  HADD2.F32 R21, -RZ, R10.reuse.H0_H0 ;  /* 0x2000000aff157230 */ /* 0x100fe20000004100 */
[----:B------:R-:W-:Y:S01]  /*d2b0*/  FMUL.FTZ R0, R17, R0 ;  /* 0x0000000011007220 */ /* 0x000fe20000410000 */
[----:B------:R-:W-:Y:S01]  /*d2c0*/  HADD2.F32 R27, -RZ, R10.H1_H1 ;  /* 0x3000000aff1b7230 */ /* 0x000fe20000004100 */
[----:B------:R-:W-:Y:S01]  /*d2d0*/  FFMA.FTZ R22, R15, R19, R5 ;  /* 0x000000130f167223 */ /* 0x000fe20000010005 */
[----:B------:R-:W-:Y:S01]  /*d2e0*/  HADD2.F32 R18, -RZ, R12.H0_H0 ;  /* 0x2000000cff127230 */ /* 0x000fe20000004100 */
[----:B------:R-:W-:Y:S01]  /*d2f0*/  FFMA.FTZ R19, R17, R3, -R6 ;  /* 0x0000000311137223 */ /* 0x000fe20000010806 */
[--C-:B------:R-:W-:Y:S01]  /*d300*/  HADD2.F32 R10, -RZ, R14.reuse.H0_H0 ;  /* 0x2000000eff0a7230 */ /* 0x100fe20000004100 */
[----:B------:R-:W-:Y:S01]  /*d310*/  FMUL.FTZ R6, R13, R11 ;  /* 0x0000000b0d067220 */ /* 0x000fe20000410000 */
[----:B------:R-:W-:Y:S01]  /*d320*/  HADD2.F32 R24, -RZ, R14.H1_H1 ;  /* 0x3000000eff187230 */ /* 0x000fe20000004100 */
[----:B------:R-:W-:Y:S01]  /*d330*/  FFMA.FTZ R17, R8, R3, R0 ;  /* 0x0000000308117223 */ /* 0x000fe20000010000 */
[----:B------:R-:W-:Y:S01]  /*d340*/  HADD2.F32 R3, -RZ, R78.H1_H1 ;  /* 0x3000004eff037230 */ /* 0x000fe20000004100 */
[C---:B------:R-:W-:Y:S01]  /*d350*/  FMUL.FTZ R5, R9.reuse, R11 ;  /* 0x0000000b09057220 */ /* 0x040fe20000410000 */
[--C-:B------:R-:W-:Y:S01]  /*d360*/  HADD2.F32 R0, -RZ, R79.reuse.H0_H0 ;  /* 0x2000004fff007230 */ /* 0x100fe20000004100 */
[-C--:B------:R-:W-:Y:S01]  /*d370*/  FFMA.FTZ R16, R9, R7.reuse, -R6 ;  /* 0x0000000709107223 */ /* 0x080fe20000010806 */
[----:B------:R-:W-:Y:S01]  /*d380*/  HADD2.F32 R6, -RZ, R79.H1_H1 ;  /* 0x3000004fff067230 */ /* 0x000fe20000004100 */
[----:B------:R-:W-:Y:S01]  /*d390*/  FFMA.FTZ R9, R13, R7, R5 ;  /* 0x000000070d097223 */ /* 0x000fe20000010005 */
[----:B------:R-:W-:Y:S01]  /*d3a0*/  HADD2.F32 R5, -RZ, R80.H0_H0 ;  /* 0x20000050ff057230 */ /* 0x000fe20000004100 */
[-C--:B------:R-:W-:Y:S01]  /*d3b0*/  FMUL.FTZ R8, R18, R3.reuse ;  /* 0x0000000312087220 */ /* 0x080fe20000410000 */
[----:B------:R-:W-:Y:S01]  /*d3c0*/  HADD2.F32 R23, -RZ, R12.H1_H1 ;  /* 0x3000000cff177230 */ /* 0x000fe20000004100 */
[----:B------:R-:W-:Y:S01]  /*d3d0*/  FMUL.FTZ R7, R20, R3 ;  /* 0x0000000314077220 */ /* 0x000fe20000410000 */
[----:B------:R-:W-:Y:S01]  /*d3e0*/  F2FP.PACK_AB R15, R28, R33 ;  /* 0x000000211c0f723e */ /* 0x000fe200000000ff */
[-C--:B------:R-:W-:Y:S01]  /*d3f0*/  FMUL.FTZ R3, R10, R0.reuse ;  /* 0x000000000a037220 */ /* 0x080fe20000410000 */
[----:B------:R-:W-:Y:S01]  /*d400*/  F2FP.PACK_AB R13, R16, R19 ;  /* 0x00000013100d723e */ /* 0x000fe200000000ff */
[C---:B------:R-:W-:Y:S01]  /*d410*/  FMUL.FTZ R0, R21.reuse, R0 ;  /* 0x0000000015007220 */ /* 0x040fe20000410000 */
[----:B------:R-:W-:Y:S01]  /*d420*/  F2FP.PACK_AB R11, R22, R31 ;  /* 0x0000001f160b723e */ /* 0x000fe200000000ff */
        /* <DEDUP_REMOVED lines=8> */
[----:B------:R-:W-:Y:S01]  /*d4b0*/  FMUL.FTZ R6, R23, R3 ;  /* 0x0000000317067220 */ /* 0x000fe20000410000 */
        /* <DEDUP_REMOVED lines=11> */
[----:B------:R-:W-:Y:S01]  /*d570*/  F2FP.PACK_AB R10, R0, R10 ;  /* 0x0000000a000a723e */ /* 0x000fe200000000ff */
[----:B------:R1:W-:Y:S04]  /*d580*/  STS.128 [R30+0x6100], R12 ;  /* 0x0061000c1e007388 */ /* 0x0003e80000000c00 */
[----:B------:R1:W-:Y:S02]  /*d590*/  STS.128 [R29+0x6100], R8 ;  /* 0x006100081d007388 */ /* 0x0003e40000000c00 */
.L_x_421:
[----:B------:R-:W-:Y:S05]  /*d5a0*/  BSYNC B2 ;  /* 0x0000000000027941 */ /* 0x000fea0003800000 */
.L_x_399:
[----:B--2---:R-:W-:Y:S01]  /*d5b0*/  SHF.R.S32.HI R7, RZ, 0x4, R83 ;  /* 0x00000004ff077819 */ /* 0x004fe20000011453 */
[----:B------:R-:W-:Y:S01]  /*d5c0*/  IMAD.SHL.U32 R6, R69, 0x40, RZ ;  /* 0x0000004045067824 */ /* 0x000fe200078e00ff */
[----:B------:R-:W-:-:S04]  /*d5d0*/  DEPBAR.LE SB0, 0x0 ;  /* 0x000080000000791a */ /* 0x000fc80000000000 */
[----:B------:R-:W-:Y:S01]  /*d5e0*/  LEA.HI R0, R83, R7, RZ, 0x1 ;  /* 0x0000000753007211 */ /* 0x000fe200078f08ff */
[----:B------:R-:W-:Y:S01]  /*d5f0*/  IMAD.SHL.U32 R3, R81, 0x40, RZ ;  /* 0x0000004051037824 */ /* 0x000fe200078e00ff */
[----:B------:R-:W-:Y:S01]  /*d600*/  LOP3.LUT P1, RZ, R69, 0x2, RZ, 0xc0, !PT ;  /* 0x0000000245ff7812 */ /* 0x000fe2000782c0ff */
[----:B------:R-:W-:Y:S01]  /*d610*/  IMAD.SHL.U32 R5, R82, 0x40, RZ ;  /* 0x0000004052057824 */ /* 0x000fe200078e00ff */
[----:B------:R-:W-:Y:S01]  /*d620*/  LOP3.LUT R0, R0, 0xfffffffe, RZ, 0xc0, !PT ;  /* 0xfffffffe00007812 */ /* 0x000fe200078ec0ff */
[----:B-1----:R-:W-:Y:S01]  /*d630*/  IMAD.SHL.U32 R8, R76, 0x8, RZ ;  /* 0x000000084c087824 */ /* 0x002fe200078e00ff */
[----:B------:R-:W-:Y:S01]  /*d640*/  LOP3.LUT R3, R3, 0x1c0, RZ, 0xc0, !PT ;  /* 0x000001c003037812 */ /* 0x000fe200078ec0ff */
[----:B------:R-:W-:Y:S01]  /*d650*/  IMAD.SHL.U32 R212, R90, 0x2, RZ ;  /* 0x000000025ad47824 */ /* 0x000fe200078e00ff */
[----:B------:R-:W-:Y:S01]  /*d660*/  LOP3.LUT R205, R5, 0xfffffe00, RZ, 0xc0, !PT ;  /* 0xfffffe0005cd7812 */ /* 0x000fe200078ec0ff */
[----:B------:R-:W-:Y:S01]  /*d670*/  IMAD.IADD R7, R7, 0x1, -R0 ;  /* 0x0000000107077824 */ /* 0x000fe200078e0a00 */
[----:B------:R-:W-:Y:S01]  /*d680*/  LOP3.LUT R0, R6, 0x1c0, RZ, 0xc0, !PT ;  /* 0x000001c006007812 */ /* 0x000fe200078ec0ff */
[----:B------:R-:W-:Y:S01]  /*d690*/  IMAD.SHL.U32 R211, R58, 0x2, RZ ;  /* 0x000000023ad37824 */ /* 0x000fe200078e00ff */
[----:B------:R-:W-:Y:S01]  /*d6a0*/  SHF.L.U64.HI R225, R90, 0x1, R225 ;  /* 0x000000015ae17819 */ /* 0x000fe200000102e1 */
[----:B------:R-:W-:Y:S01]  /*d6b0*/  IMAD.SHL.U32 R6, R7, 0x8, RZ ;  /* 0x0000000807067824 */ /* 0x000fe200078e00ff */
[----:B------:R-:W-:Y:S01]  /*d6c0*/  LOP3.LUT R5, R0, 0x8, R8, 0xf8, !PT ;  /* 0x0000000800057812 */ /* 0x000fe200078ef808 */
[----:B------:R-:W-:Y:S01]  /*d6d0*/  STL [R1+0x38], R212 ;  /* 0x000038d401007387 */ /* 0x000fe20000100800 */
[----:B------:R-:W-:Y:S01]  /*d6e0*/  SHF.R.U32.HI R0, RZ, 0x3, R0 ;  /* 0x00000003ff007819 */ /* 0x000fe20000011600 */
[----:B------:R-:W-:Y:S01]  /*d6f0*/  UISETP.GT.AND UP0, UPT, UR16, UR4, UPT ;  /* 0x000000041000728c */ /* 0x000fe2000bf04270 */
[----:B------:R-:W-:Y:S01]  /*d700*/  LOP3.LUT R8, R3, 0x8, R6, 0xf8, !PT ;  /* 0x0000000803087812 */ /* 0x000fe200078ef806 */
[----:B------:R-:W-:Y:S01]  /*d710*/  STL [R1+0x4], R211 ;  /* 0x000004d301007387 */ /* 0x000fe20000100800 */
[----:B------:R-:W-:Y:S01]  /*d720*/  SHF.R.U32.HI R6, RZ, 0x3, R3 ;  /* 0x00000003ff067819 */ /* 0x000fe20000011603 */
[----:B------:R-:W-:Y:S01]  /*d730*/  IMAD R3, R207, 0x400, R205 ;  /* 0x00000400cf037824 */ /* 0x000fe200078e02cd */
[----:B------:R-:W-:-:S02]  /*d740*/  LOP3.LUT R0, R5, R0, RZ, 0x3c, !PT ;  /* 0x0000000005007212 */ /* 0x000fc400078e3cff */
[----:B------:R-:W-:-:S03]  /*d750*/  LOP3.LUT R204, R8, R6, RZ, 0x3c, !PT ;  /* 0x0000000608cc7212 */ /* 0x000fc600078e3cff */
[----:B------:R-:W-:Y:S02]  /*d760*/  IMAD R0, R7, 0x200, R0 ;  /* 0x0000020007007824 */ /* 0x000fe400078e0200 */
[----:B------:R-:W-:Y:S02]  /*d770*/  IMAD.IADD R3, R204, 0x1, R3 ;  /* 0x00000001cc037824 */ /* 0x000fe400078e0203 */
[----:B------:R-:W-:Y:S01]  /*d780*/  IMAD.SHL.U32 R208, R0, 0x2, RZ ;  /* 0x0000000200d07824 */ /* 0x000fe200078e00ff */
[----:B------:R-:W-:Y:S01]  /*d790*/  BAR.SYNC.DEFER_BLOCKING 0x0 ;  /* 0x0000000000007b1d */ /* 0x000fe20000010000 */
[----:B------:R-:W-:Y:S02]  /*d7a0*/  IMAD.SHL.U32 R215, R3, 0x2, RZ ;  /* 0x0000000203d77824 */ /* 0x000fe400078e00ff */
[----:B------:R-:W-:Y:S01]  /*d7b0*/  IMAD R0, R88, c[0x0][0x208], RZ ;  /* 0x0000820058007a24 */ /* 0x000fe200078e02ff */
[C---:B------:R-:W-:Y:S01]  /*d7c0*/  IADD3 R5, R208.reuse, 0x3100, RZ ;  /* 0x00003100d0057810 */ /* 0x040fe20007ffe0ff */
[----:B------:R-:W-:Y:S01]  /*d7d0*/  IMAD.WIDE.U32 R6, R91, c[0x0][0x208], RZ ;  /* 0x000082005b067a25 */ /* 0x000fe200078e00ff */
[----:B------:R-:W-:-:S02]  /*d7e0*/  IADD3 R219, R208, 0x3120, RZ ;  /* 0x00003120d0db7810 */ /* 0x000fc40007ffe0ff */
[----:B------:R-:W-:Y:S01]  /*d7f0*/  @P1 IADD3 R219, R5, -0x20, RZ ;  /* 0xffffffe005db1810 */ /* 0x000fe20007ffe0ff */
[----:B------:R-:W-:Y:S01]  /*d800*/  IMAD R0, R91, c[0x0][0x20c], R0 ;  /* 0x000083005b007a24 */ /* 0x000fe200078e0200 */
[----:B------:R-:W-:Y:S01]  /*d810*/  ISETP.GE.AND P1, PT, R90, c[0x0][0x1d4], PT ;  /* 0x000075005a007a0c */ /* 0x000fe20003f26270 */
[----:B------:R-:W-:Y:S01]  /*d820*/  IMAD R3, R89, c[0x0][0x218], RZ ;  /* 0x0000860059037a24 */ /* 0x000fe200078e02ff */
[----:B------:R-:W-:Y:S01]  /*d830*/  IADD3 R224, R219, 0x800, RZ ;  /* 0x00000800dbe07810 */ /* 0x000fe20007ffe0ff */
[----:B------:R-:W-:Y:S01]  /*d840*/  IMAD.IADD R7, R7, 0x1, R0 ;  /* 0x0000000107077824 */ /* 0x000fe200078e0200 */
[----:B------:R-:W-:Y:S01]  /*d850*/  ISETP.LT.OR P3, PT, R68, 0x1, P1 ;  /* 0x000000014400780c */ /* 0x000fe20000f61670 */
[----:B------:R-:W-:Y:S01]  /*d860*/  IMAD R3, R240, c[0x0][0x21c], R3 ;  /* 0x00008700f0037a24 */ /* 0x000fe200078e0203 */
[----:B------:R-:W-:Y:S01]  /*d870*/  ISETP.LT.OR P4, PT, R68, 0x11, P1 ;  /* 0x000000114400780c */ /* 0x000fe20000f81670 */
[----:B------:R-:W-:Y:S01]  /*d880*/  IMAD.WIDE.U32 R6, R240, c[0x0][0x218], R6 ;  /* 0x00008600f0067a25 */ /* 0x000fe200078e0006 */
[----:B------:R-:W-:-:S02]  /*d890*/  IADD3 R223, R219, 0x1000, RZ ;  /* 0x00001000dbdf7810 */ /* 0x000fc40007ffe0ff */
[C---:B------:R-:W-:Y:S01]  /*d8a0*/  IADD3 R222, R219.reuse, 0x1800, RZ ;  /* 0x00001800dbde7810 */ /* 0x040fe20007ffe0ff */
[--C-:B------:R-:W-:Y:S01]  /*d8b0*/  IMAD R218, R2, 0x2, R215.reuse ;  /* 0x0000000202da7824 */ /* 0x100fe200078e02d7 */
[----:B------:R-:W-:Y:S01]  /*d8c0*/  IADD3 R0, P0, R6, UR44, RZ ;  /* 0x0000002c06007c10 */ /* 0x000fe2000ff1e0ff */
[----:B------:R-:W-:Y:S01]  /*d8d0*/  IMAD R216, R4, 0x2, R215 ;  /* 0x0000000204d87824 */ /* 0x000fe200078e02d7 */
[----:B------:R-:W-:Y:S01]  /*d8e0*/  LDSM.16.M88.4 R20, [R208+0x3100] ;  /* 0x00310000d014783b */ /* 0x000fe20000000200 */
[----:B------:R-:W-:Y:S02]  /*d8f0*/  IADD3 R221, R219, 0x2000, RZ ;  /* 0x00002000dbdd7810 */ /* 0x000fe40007ffe0ff */
[----:B------:R-:W-:Y:S01]  /*d900*/  IADD3.X R6, R7, UR6, R3, P0, !PT ;  /* 0x0000000607067c10 */ /* 0x000fe200087fe403 */
[----:B------:R-:W1:Y:S01]  /*d910*/  LDSM.16.M88.4 R8, [R215+0x8100] ;  /* 0x00810000d708783b */ /* 0x000e620000000200 */
[----:B------:R-:W-:Y:S01]  /*d920*/  LEA R3, P0, R0, c[0x0][0x1f8], 0x1 ;  /* 0x00007e0000037a11 */ /* 0x000fe200078008ff */
[----:B------:R-:W-:Y:S01]  /*d930*/  IMAD R217, R2, 0x2, R216 ;  /* 0x0000000202d97824 */ /* 0x000fe200078e02d8 */
[----:B------:R-:W-:Y:S01]  /*d940*/  IADD3 R220, R219, 0x2800, RZ ;  /* 0x00002800dbdc7810 */ /* 0x000fe20007ffe0ff */
[----:B------:R-:W2:Y:S01]  /*d950*/  LDSM.16.M88.4 R16, [R208+0x3900] ;  /* 0x00390000d010783b */ /* 0x000ea20000000200 */
[----:B------:R-:W-:-:S03]  /*d960*/  LEA.HI.X R0, R0, c[0x0][0x1fc], R6, 0x1, P0 ;  /* 0x00007f0000007a11 */ /* 0x000fc600000f0c06 */
[----:B------:R-:W-:Y:S04]  /*d970*/  LDSM.16.M88.4 R24, [R208+0x4100] ;  /* 0x00410000d018783b */ /* 0x000fe80000000200 */
[----:B------:R-:W-:Y:S04]  /*d980*/  LDSM.16.M88.4 R28, [R208+0x4900] ;  /* 0x00490000d01c783b */ /* 0x000fe80000000200 */
[----:B------:R-:W-:Y:S04]  /*d990*/  LDSM.16.M88.4 R32, [R208+0x5100] ;  /* 0x00510000d020783b */ /* 0x000fe80000000200 */
[----:B------:R-:W-:Y:S04]  /*d9a0*/  LDSM.16.M88.4 R36, [R208+0x5900] ;  /* 0x00590000d024783b */ /* 0x000fe80000000200 */
[----:B------:R-:W-:Y:S04]  /*d9b0*/  LDSM.16.M88.4 R12, [R215+0x6100] ;  /* 0x00610000d70c783b */ /* 0x000fe80000000200 */
[----:B------:R-:W3:Y:S04]  /*d9c0*/  SHFL.IDX PT, R6, R3, RZ, 0x181f ;  /* 0x00181fff03067589 */ /* 0x000ee800000e0000 */
[----:B------:R-:W-:Y:S04]  /*d9d0*/  SHFL.IDX PT, R5, R3, 0x1, 0x181f ;  /* 0x00381f0003057f89 */ /* 0x000fe800000e0000 */
[----:B------:R-:W4:Y:S01]  /*d9e0*/  SHFL.IDX PT, R7, R0, RZ, 0x181f ;  /* 0x00181fff00077589 */ /* 0x000f2200000e0000 */
[C---:B-1----:R-:W-:Y:S03]  /*d9f0*/  HMMA.16816.F32 R84, R8.reuse, R20, RZ ;  /* 0x000000140854723c */ /* 0x042fe600000018ff */
[----:B------:R-:W-:Y:S04]  /*da00*/  LDSM.16.M88.4 R44, [R219] ;  /* 0x00000000db2c783b */ /* 0x000fe80000000200 */
[----:B------:R-:W-:Y:S01]  /*da10*/  LDSM.16.M88.4 R40, [R219+0x800] ;  /* 0x00080000db28783b */ /* 0x000fe20000000200 */
[----:B--2---:R-:W-:Y:S01]  /*da20*/  HMMA.16816.F32 R80, R8, R16, RZ ;  /* 0x000000100850723c */ /* 0x004fe200000018ff */
[----:B---3--:R-:W-:-:S07]  /*da30*/  IADD3 R6, P2, R6, R212, RZ ;  /* 0x000000d406067210 */ /* 0x008fce0007f5e0ff */
[----:B------:R-:W-:Y:S01]  /*da40*/  HMMA.16816.F32 R72, R8, R24, RZ ;  /* 0x000000180848723c */ /* 0x000fe200000018ff */
[----:B----4-:R-:W-:Y:S01]  /*da50*/  IMAD.X R7, R7, 0x1, R225, P2 ;  /* 0x0000000107077824 */ /* 0x010fe200010e06e1 */
[----:B------:R-:W-:-:S06]  /*da60*/  ISETP.LT.OR P2, PT, R68, 0x21, P1 ;  /* 0x000000214400780c */ /* 0x000fcc0000f41670 */
[C---:B------:R-:W-:Y:S08]  /*da70*/  HMMA.16816.F32 R64, R8.reuse, R28, RZ ;  /* 0x0000001c0840723c */ /* 0x040ff000000018ff */
[C---:B------:R-:W-:Y:S08]  /*da80*/  HMMA.16816.F32 R48, R8.reuse, R32, RZ ;  /* 0x000000200830723c */ /* 0x040ff000000018ff */
[C---:B------:R-:W-:Y:S08]  /*da90*/  HMMA.16816.F32 R76, R8.reuse, R36, RZ ;  /* 0x00000024084c723c */ /* 0x040ff000000018ff */
[C---:B------:R-:W-:Y:S08]  /*daa0*/  HMMA.16816.F32 R92, R8.reuse, R22, RZ ;  /* 0x00000016085c723c */ /* 0x040ff000000018ff */
[C---:B------:R-:W-:Y:S08]  /*dab0*/  HMMA.16816.F32 R100, R8.reuse, R18, RZ ;  /* 0x000000120864723c */ /* 0x040ff000000018ff */
[C---:B------:R-:W-:Y:S08]  /*dac0*/  HMMA.16816.F32 R96, R8.reuse, R26, RZ ;  /* 0x0000001a0860723c */ /* 0x040ff000000018ff */
[C---:B------:R-:W-:Y:S08]  /*dad0*/  HMMA.16816.F32 R128, R8.reuse, R30, RZ ;  /* 0x0000001e0880723c */ /* 0x040ff000000018ff */
[C---:B------:R-:W-:Y:S08]  /*dae0*/  HMMA.16816.F32 R136, R8.reuse, R34, RZ ;  /* 0x000000220888723c */ /* 0x040ff000000018ff */
[----:B------:R-:W-:Y:S01]  /*daf0*/  HMMA.16816.F32 R172, R8, R38, RZ ;  /* 0x0000002608ac723c */ /* 0x000fe200000018ff */
[----:B------:R-:W-:Y:S04]  /*db00*/  SHFL.IDX PT, R9, R0, 0x1, 0x181f ;  /* 0x00381f0000097f89 */ /* 0x000fe800000e0000 */
[----:B------:R-:W-:Y:S03]  /*db10*/  SHFL.IDX PT, R8, R3, 0x2, 0x181f ;  /* 0x00581f0003087f89 */ /* 0x000fe600000e0000 */
[C---:B------:R-:W-:Y:S01]  /*db20*/  HMMA.16816.F32 R176, R12.reuse, R20, RZ ;  /* 0x000000140cb0723c */ /* 0x040fe200000018ff */
[----:B------:R-:W-:Y:S04]  /*db30*/  SHFL.IDX PT, R20, R3, 0x3, 0x181f ;  /* 0x00781f0003147f89 */ /* 0x000fe800000e0000 */
[----:B------:R-:W-:Y:S03]  /*db40*/  SHFL.IDX PT, R21, R3, 0x4, 0x181f ;  /* 0x00981f0003157f89 */ /* 0x000fe600000e0000 */
[C---:B------:R-:W-:Y:S01]  /*db50*/  HMMA.16816.F32 R144, R12.reuse, R22, RZ ;  /* 0x000000160c90723c */ /* 0x040fe200000018ff */
[----:B------:R-:W-:Y:S04]  /*db60*/  SHFL.IDX PT, R23, R0, 0x3, 0x181f ;  /* 0x00781f0000177f89 */ /* 0x000fe800000e0000 */
[----:B------:R-:W-:Y:S03]  /*db70*/  SHFL.IDX PT, R22, R0, 0x4, 0x181f ;  /* 0x00981f0000167f89 */ /* 0x000fe600000e0000 */
[C---:B------:R-:W-:Y:S01]  /*db80*/  HMMA.16816.F32 R132, R12.reuse, R16, RZ ;  /* 0x000000100c84723c */ /* 0x040fe200000018ff */
[----:B------:R-:W-:Y:S07]  /*db90*/  SHFL.IDX PT, R3, R3, 0x5, 0x181f ;  /* 0x00b81f0003037f89 */ /* 0x000fee00000e0000 */
[C---:B------:R-:W-:Y:S01]  /*dba0*/  HMMA.16816.F32 R140, R12.reuse, R18, RZ ;  /* 0x000000120c8c723c */ /* 0x040fe200000018ff */
[----:B------:R-:W1:Y:S07]  /*dbb0*/  LDSM.16.M88.4 R16, [R218+0x8100] ;  /* 0x00810000da10783b */ /* 0x000e6e0000000200 */
[C---:B------:R-:W-:Y:S08]  /*dbc0*/  HMMA.16816.F32 R124, R12.reuse, R24, RZ ;  /* 0x000000180c7c723c */ /* 0x040ff000000018ff */
[C---:B------:R-:W-:Y:S01]  /*dbd0*/  HMMA.16816.F32 R148, R12.reuse, R26, RZ ;  /* 0x0000001a0c94723c */ /* 0x040fe200000018ff */
[----:B------:R-:W-:Y:S07]  /*dbe0*/  LDSM.16.M88.4 R24, [R219+0x2800] ;  /* 0x00280000db18783b */ /* 0x000fee0000000200 */
[C---:B------:R-:W-:Y:S08]  /*dbf0*/  HMMA.16816.F32 R120, R12.reuse, R28, RZ ;  /* 0x0000001c0c78723c */ /* 0x040ff000000018ff */
[C---:B------:R-:W-:Y:S01]  /*dc00*/  HMMA.16816.F32 R164, R12.reuse, R30, RZ ;  /* 0x0000001e0ca4723c */ /* 0x040fe200000018ff */
[----:B------:R-:W-:Y:S07]  /*dc10*/  LDSM.16.M88.4 R28, [R219+0x2000] ;  /* 0x00200000db1c783b */ /* 0x000fee0000000200 */
[C---:B------:R-:W-:Y:S08]  /*dc20*/  HMMA.16816.F32 R116, R12.reuse, R32, RZ ;  /* 0x000000200c74723c */ /* 0x040ff000000018ff */
[C---:B------:R-:W-:Y:S01]  /*dc30*/  HMMA.16816.F32 R112, R12.reuse, R34, RZ ;  /* 0x000000220c70723c */ /* 0x040fe200000018ff */
[----:B------:R-:W-:Y:S07]  /*dc40*/  LDSM.16.M88.4 R32, [R219+0x1800] ;  /* 0x00180000db20783b */ /* 0x000fee0000000200 */
[C---:B------:R-:W-:Y:S08]  /*dc50*/  HMMA.16816.F32 R108, R12.reuse, R36, RZ ;  /* 0x000000240c6c723c */ /* 0x040ff000000018ff */
[----:B------:R-:W-:Y:S01]  /*dc60*/  HMMA.16816.F32 R104, R12, R38, RZ ;  /* 0x000000260c68723c */ /* 0x000fe200000018ff */
[----:B------:R-:W2:Y:S04]  /*dc70*/  SHFL.IDX PT, R15, R0, 0x2, 0x181f ;  /* 0x00581f00000f7f89 */ /* 0x000ea800000e0000 */
[----:B------:R-:W3:Y:S02]  /*dc80*/  LDSM.16.M88.4 R36, [R219+0x1000] ;  /* 0x00100000db24783b */ /* 0x000ee40000000200 */
[-C--:B------:R-:W-:Y:S01]  /*dc90*/  IADD3 R12, P0, R5, R212.reuse, RZ ;  /* 0x000000d4050c7210 */ /* 0x080fe20007f1e0ff */
[----:B-1----:R-:W-:Y:S01]  /*dca0*/  HMMA.16816.F32 R84, R16, R44, R84 ;  /* 0x0000002c1054723c */ /* 0x002fe20000001854 */
[----:B------:R1:W4:Y:S03]  /*dcb0*/  SHFL.IDX PT, R5, R0, 0x5, 0x181f ;  /* 0x00b81f0000057f89 */ /* 0x00032600000e0000 */
[----:B------:R-:W-:Y:S01]  /*dcc0*/  IMAD.X R13, R9, 0x1, R225, P0 ;  /* 0x00000001090d7824 */ /* 0x000fe200000e06e1 */
[----:B------:R-:W-:-:S02]  /*dcd0*/  IADD3 R14, P0, R8, R212, RZ ;  /* 0x000000d4080e7210 */ /* 0x000fc40007f1e0ff */
[----:B------:R-:W5:Y:S01]  /*dce0*/  LDSM.16.M88.4 R8, [R218+0x6100] ;  /* 0x00610000da08783b */ /* 0x000f620000000200 */
[----:B------:R-:W-:Y:S03]  /*dcf0*/  HMMA.16816.F32 R80, R16, R40, R80 ;  /* 0x000000281050723c */ /* 0x000fe60000001850 */
[----:B------:R-:W-:Y:S01]  /*dd00*/  @!PT LDS RZ, [RZ] ;  /* 0x00000000fffff984 */ /* 0x000fe20000000800 */
[----:B------:R-:W-:Y:S01]  /*dd10*/  @!PT LDS RZ, [RZ] ;  /* 0x00000000fffff984 */ /* 0x000fe20000000800 */
[----:B------:R-:W-:Y:S01]  /*dd20*/  @!PT LDS RZ, [RZ] ;  /* 0x00000000fffff984 */ /* 0x000fe20000000800 */
[----:B------:R3:W-:Y:S01]  /*dd30*/  LDGSTS.E.BYPASS.LTC128B.128 [R211+0x100], [R6.64], !P3 ;  /* 0x0010000006d37fae */ /* 0x0007e2000d901d5a */
[----:B------:R-:W-:-:S03]  /*dd40*/  ISETP.LT.OR P3, PT, R68, 0x41, P1 ;  /* 0x000000414400780c */ /* 0x000fc60000f61670 */
[----:B------:R4:W-:Y:S01]  /*dd50*/  LDGSTS.E.BYPASS.LTC128B.128 [R211+0x900], [R12.64], !P4 ;  /* 0x009000000cd37fae */ /* 0x0009e2000e101d5a */
[C---:B------:R-:W-:Y:S01]  /*dd60*/  ISETP.LT.OR P4, PT, R68.reuse, 0x31, P1 ;  /* 0x000000314400780c */ /* 0x040fe20000f81670 */
[----:B--2---:R-:W-:Y:S01]  /*dd70*/  IMAD.X R15, R15, 0x1, R225, P0 ;  /* 0x000000010f0f7824 */ /* 0x004fe200000e06e1 */
[----:B------:R-:W-:Y:S01]  /*dd80*/  ISETP.LT.OR P1, PT, R68, 0x51, P1 ;  /* 0x000000514400780c */ /* 0x000fe20000f21670 */
[----:B------:R-:W-:Y:S03]  /*dd90*/  HMMA.16816.F32 R64, R16, R32, R64 ;  /* 0x000000201040723c */ /* 0x000fe60000001840 */
[----:B------:R2:W-:Y:S01]  /*dda0*/  LDGSTS.E.BYPASS.LTC128B.128 [R211+0x1100], [R14.64], !P2 ;  /* 0x011000000ed37fae */ /* 0x0005e2000d101d5a */
[----:B------:R-:W-:Y:S01]  /*ddb0*/  LOP3.LUT P2, RZ, R69, 0x4, RZ, 0xc0, !PT ;  /* 0x0000000445ff7812 */ /* 0x000fe2000784c0ff */
[----:B-1----:R-:W-:-:S03]  /*ddc0*/  IMAD.MOV.U32 R0, RZ, RZ, 0x40 ;  /* 0x00000040ff007424 */ /* 0x002fc600078e00ff */
[----:B------:R-:W-:Y:S02]  /*ddd0*/  HMMA.16816.F32 R76, R16, R24, R76 ;  /* 0x00000018104c723c */ /* 0x000fe4000000184c */
[----:B------:R-:W-:-:S05]  /*dde0*/  SEL R0, R0, 0xffffffc0, !P2 ;  /* 0xffffffc000007807 */ /* 0x000fca0005000000 */
[----:B------:R-:W-:Y:S01]  /*ddf0*/  IMAD.IADD R214, R208, 0x1, R0 ;  /* 0x00000001d0d67824 */ /* 0x000fe200078e0200 */
[----:B------:R-:W-:Y:S01]  /*de00*/  HMMA.16816.F32 R92, R16, R46, R92 ;  /* 0x0000002e105c723c */ /* 0x000fe2000000185c */
[----:B------:R-:W-:Y:S01]  /*de10*/  IMAD.IADD R213, R0, 0x1, R219 ;  /* 0x0000000100d57824 */ /* 0x000fe200078e02db */
[----:B------:R-:W-:Y:S02]  /*de20*/  LOP3.LUT R0, R204, R205, RZ, 0xfc, !PT ;  /* 0x000000cdcc007212 */ /* 0x000fe400078efcff */
[----:B---3--:R-:W-:-:S04]  /*de30*/  IADD3 R6, P0, R20, R212, RZ ;  /* 0x000000d414067210 */ /* 0x008fc80007f1e0ff */
[----:B------:R-:W-:Y:S01]  /*de40*/  HMMA.16816.F32 R72, R16, R36, R72 ;  /* 0x000000241048723c */ /* 0x000fe20000001848 */
[----:B------:R-:W-:Y:S01]  /*de50*/  IMAD.X R7, R23, 0x1, R225, P0 ;  /* 0x0000000117077824 */ /* 0x000fe200000e06e1 */
[----:B----4-:R-:W-:-:S04]  /*de60*/  IADD3 R12, P0, R21, R212, RZ ;  /* 0x000000d4150c7210 */ /* 0x010fc80007f1e0ff */
[----:B------:R1:W-:Y:S01]  /*de70*/  LDGSTS.E.BYPASS.LTC128B.128 [R211+0x1900], [R6.64], !P4 ;  /* 0x0190000006d37fae */ /* 0x0003e2000e101d5a */
[----:B------:R-:W-:Y:S01]  /*de80*/  IMAD.X R13, R22, 0x1, R225, P0 ;  /* 0x00000001160d7824 */ /* 0x000fe200000e06e1 */
[C---:B------:R-:W-:Y:S04]  /*de90*/  HMMA.16816.F32 R100, R16.reuse, R42, R100 ;  /* 0x0000002a1064723c */ /* 0x040fe80000001864 */
[----:B------:R2:W-:Y:S04]  /*dea0*/  LDGSTS.E.BYPASS.LTC128B.128 [R211+0x2100], [R12.64], !P3 ;  /* 0x021000000cd37fae */ /* 0x0005e8000d901d5a */
[C---:B------:R-:W-:Y:S08]  /*deb0*/  HMMA.16816.F32 R96, R16.reuse, R38, R96 ;  /* 0x000000261060723c */ /* 0x040ff00000001860 */
[C---:B------:R-:W-:Y:S08]  /*dec0*/  HMMA.16816.F32 R128, R16.reuse, R34, R128 ;  /* 0x000000221080723c */ /* 0x040ff00000001880 */
[----:B------:R-:W-:Y:S01]  /*ded0*/  HMMA.16816.F32 R188, R16, R30, R136 ;  /* 0x0000001e10bc723c */ /* 0x000fe20000001888 */
[----:B-1----:R-:W-:-:S02]  /*dee0*/  IADD3 R6, P0, R3, R212, RZ ;  /* 0x000000d403067210 */ /* 0x002fc40007f1e0ff */
[----:B------:R-:W-:-:S03]  /*def0*/  IADD3 R3, R211, 0x100, RZ ;  /* 0x00000100d3037810 */ /* 0x000fc60007ffe0ff */
[----:B------:R-:W-:Y:S01]  /*df00*/  IMAD.X R7, R5, 0x1, R225, P0 ;  /* 0x0000000105077824 */ /* 0x000fe200000e06e1 */
[----:B------:R-:W-:Y:S01]  /*df10*/  PLOP3.LUT P0, PT, PT, PT, UP0, 0x80, 0x0 ;  /* 0x000000000000781c */ /* 0x000fe20003f0f008 */
[C---:B--2---:R-:W-:Y:S01]  /*df20*/  HMMA.16816.F32 R12, R16.reuse, R28, R48 ;  /* 0x0000001c100c723c */ /* 0x044fe20000001830 */
[----:B------:R-:W-:Y:S04]  /*df30*/  STL [R1+0x8], R3 ;  /* 0x0000080301007387 */ /* 0x000fe80000100800 */
[----:B------:R1:W-:Y:S03]  /*df40*/  LDGSTS.E.BYPASS.LTC128B.128 [R211+0x2900], [R6.64], !P1 ;  /* 0x0290000006d37fae */ /* 0x0003e6000c901d5a */
[----:B------:R-:W-:Y:S01]  /*df50*/  HMMA.16816.F32 R172, R16, R26, R172 ;  /* 0x0000001a10ac723c */ /* 0x000fe200000018ac */
[----:B------:R-:W-:Y:S04]  /*df60*/  LDSM.16.M88.4 R20, [R216+0x8100] ;  /* 0x00810000d814783b */ /* 0x000fe80000000200 */
[----:B------:R-:W2:Y:S03]  /*df70*/  LDSM.16.M88.4 R68, [R214+0x5100] ;  /* 0x00510000d644783b */ /* 0x000ea60000000200 */
[C---:B-----5:R-:W-:Y:S01]  /*df80*/  HMMA.16816.F32 R192, R8.reuse, R32, R120 ;  /* 0x0000002008c0723c */ /* 0x060fe20000001878 */
[----:B------:R-:W3:Y:S04]  /*df90*/  LDSM.16.M88.4 R60, [R214+0x3100] ;  /* 0x00310000d63c783b */ /* 0x000ee80000000200 */
[----:B------:R-:W4:Y:S03]  /*dfa0*/  LDSM.16.M88.4 R56, [R214+0x3900] ;  /* 0x00390000d638783b */ /* 0x000f260000000200 */
[C---:B------:R-:W-:Y:S01]  /*dfb0*/  HMMA.16816.F32 R176, R8.reuse, R44, R176 ;  /* 0x0000002c08b0723c */ /* 0x040fe200000018b0 */
[----:B------:R-:W-:Y:S04]  /*dfc0*/  LDSM.16.M88.4 R52, [R214+0x4100] ;  /* 0x00410000d634783b */ /* 0x000fe80000000200 */
[----:B------:R-:W5:Y:S03]  /*dfd0*/  LDSM.16.M88.4 R88, [R214+0x5900] ;  /* 0x00590000d658783b */ /* 0x000f660000000200 */
[C---:B------:R-:W-:Y:S01]  /*dfe0*/  HMMA.16816.F32 R180, R8.reuse, R40, R132 ;  /* 0x0000002808b4723c */ /* 0x040fe20000001884 */
[----:B------:R-:W1:Y:S04]  /*dff0*/  LDSM.16.M88.4 R48, [R214+0x4900] ;  /* 0x00490000d630783b */ /* 0x000e680000000200 */
[----:B------:R-:W1:Y:S03]  /*e000*/  LDSM.16.M88.4 R16, [R216+0x6100] ;  /* 0x00610000d810783b */ /* 0x000e660000000200 */
[C---:B------:R-:W-:Y:S01]  /*e010*/  HMMA.16816.F32 R120, R8.reuse, R46, R144 ;  /* 0x0000002e0878723c */ /* 0x040fe20000001890 */
[----:B------:R-:W-:Y:S04]  /*e020*/  LDSM.16.M88.4 R44, [R213] ;  /* 0x00000000d52c783b */ /* 0x000fe80000000200 */
[----:B------:R-:W0:Y:S03]  /*e030*/  LDGDEPBAR ;  /* 0x00000000000079af */ /* 0x000e260000000000 */
[C---:B------:R-:W-:Y:S01]  /*e040*/  HMMA.16816.F32 R140, R8.reuse, R42, R140 ;  /* 0x0000002a088c723c */ /* 0x040fe2000000188c */
[----:B------:R-:W-:Y:S07]  /*e050*/  LDSM.16.M88.4 R40, [R213+0x800] ;  /* 0x00080000d528783b */ /* 0x000fee0000000200 */
        /* <DEDUP_REMOVED lines=11> */
[----:B------:R-:W1:Y:S03]  /*e110*/  LDSM.16.M88.4 R24, [R213+0x2800] ;  /* 0x00280000d518783b */ /* 0x000e660000000200 */
[----:B--2---:R-:W-:Y:S01]  /*e120*/  HMMA.16816.F32 R132, R20, R68, R12 ;  /* 0x000000441484723c */ /* 0x004fe2000000180c */
[----:B------:R-:W2:Y:S01]  /*e130*/  LDSM.16.M88.4 R12, [R217+0x6100] ;  /* 0x00610000d90c783b */ /* 0x000ea20000000200 */
[----:B------:R-:W-:-:S06]  /*e140*/  DEPBAR.LE SB0, 0x0 ;  /* 0x000080000000791a */ /* 0x000fcc0000000000 */
[C---:B---3--:R-:W-:Y:S08]  /*e150*/  HMMA.16816.F32 R156, R20.reuse, R60, R84 ;  /* 0x0000003c149c723c */ /* 0x048ff00000001854 */
[C---:B----4-:R-:W-:Y:S08]  /*e160*/  HMMA.16816.F32 R152, R20.reuse, R56, R80 ;  /* 0x000000381498723c */ /* 0x050ff00000001850 */
[C---:B-----5:R-:W-:Y:S08]  /*e170*/  HMMA.16816.F32 R124, R20.reuse, R88, R76 ;  /* 0x00000058147c723c */ /* 0x060ff0000000184c */
[C---:B------:R-:W-:Y:S08]  /*e180*/  HMMA.16816.F32 R116, R20.reuse, R62, R92 ;  /* 0x0000003e1474723c */ /* 0x040ff0000000185c */
[C---:B------:R-:W-:Y:S08]  /*e190*/  HMMA.16816.F32 R108, R20.reuse, R54, R96 ;  /* 0x00000036146c723c */ /* 0x040ff00000001860 */
[C---:B------:R-:W-:Y:S08]  /*e1a0*/  HMMA.16816.F32 R144, R20.reuse, R52, R72 ;  /* 0x000000341490723c */ /* 0x040ff00000001848 */
[C---:B-1----:R-:W-:Y:S08]  /*e1b0*/  HMMA.16816.F32 R136, R20.reuse, R48, R64 ;  /* 0x000000301488723c */ /* 0x042ff00000001840 */
[C---:B------:R-:W-:Y:S08]  /*e1c0*/  HMMA.16816.F32 R112, R20.reuse, R58, R100 ;  /* 0x0000003a1470723c */ /* 0x040ff00000001864 */
[----:B------:R-:W-:Y:S08]  /*e1d0*/  HMMA.16816.F32 R96, R20, R90, R172 ;  /* 0x0000005a1460723c */ /* 0x000ff000000018ac */
[C---:B------:R-:W-:Y:S08]  /*e1e0*/  HMMA.16816.F32 R92, R16.reuse, R60, R176 ;  /* 0x0000003c105c723c */ /* 0x040ff000000018b0 */
[C---:B------:R-:W-:Y:S08]  /*e1f0*/  HMMA.16816.F32 R84, R16.reuse, R62, R120 ;  /* 0x0000003e1054723c */ /* 0x040ff00000001878 */
[C---:B------:R-:W-:Y:S08]  /*e200*/  HMMA.16816.F32 R80, R16.reuse, R56, R180 ;  /* 0x000000381050723c */ /* 0x040ff000000018b4 */
[----:B------:R-:W-:Y:S08]  /*e210*/  HMMA.16816.F32 R76, R16, R58, R140 ;  /* 0x0000003a104c723c */ /* 0x000ff0000000188c */
[C---:B------:R-:W-:Y:S08]  /*e220*/  HMMA.16816.F32 R104, R20.reuse, R50, R128 ;  /* 0x000000321468723c */ /* 0x040ff00000001880 */
        /* <DEDUP_REMOVED lines=15> */
[C---:B--2---:R-:W-:Y:S08]  /*e320*/  HMMA.16816.F32 R108, R12.reuse, R44, R92 ;  /* 0x0000002c0c6c723c */ /* 0x044ff0000000185c */
[----:B------:R-:W-:Y:S08]  /*e330*/  HMMA.16816.F32 R96, R12, R40, R80 ;  /* 0x000000280c60723c */ /* 0x000ff00000001850 */
[----:B------:R-:W-:Y:S08]  /*e340*/  HMMA.16816.F32 R184, R8, R44, R156 ;  /* 0x0000002c08b8723c */ /* 0x000ff0000000189c */
        /* <DEDUP_REMOVED lines=17> */
[----:B------:R-:W-:Y:S01]  /*e460*/  IMAD.U32 R3, RZ, RZ, UR19 ;  /* 0x00000013ff037e24 */ /* 0x000fe2000f8e00ff */
[----:B------:R-:W-:Y:S01]  /*e470*/  ISETP.NE.AND P4, PT, R230, 0x1, PT ;  /* 0x00000001e600780c */ /* 0x000fe20003f85270 */
[----:B------:R-:W-:-:S03]  /*e480*/  IMAD.MOV.U32 R240, RZ, RZ, RZ ;  /* 0x000000fffff07224 */ /* 0x000fc600078e00ff */
[----:B------:R-:W-:-:S04]  /*e490*/  IADD3 R3, R227, UR10, R3 ;  /* 0x0000000ae3037c10 */ /* 0x000fc8000fffe003 */
[----:B------:R-:W-:-:S05]  /*e4a0*/  IADD3 R5, R3, -0x60, RZ ;  /* 0xffffffa003057810 */ /* 0x000fca0007ffe0ff */
[----:B------:R-:W-:-:S04]  /*e4b0*/  @P4 IMAD.HI.U32 R6, R5, c[0x0][0x2bc], RZ ;  /* 0x0000af0005064a27 */ /* 0x000fc800078e00ff */
[----:B------:R-:W-:Y:S01]  /*e4c0*/  IMAD.MOV.U32 R3, RZ, RZ, R5 ;  /* 0x000000ffff037224 */ /* 0x000fe200078e0005 */
[----:B------:R-:W-:-:S04]  /*e4d0*/  @P4 SHF.R.U32.HI R3, RZ, c[0x0][0x2c0], R6 ;  /* 0x0000b000ff034a19 */ /* 0x000fc80000011606 */
[----:B------:R-:W-:-:S04]  /*e4e0*/  @!P5 IADD3 R7, P0, R3, R228, RZ ;  /* 0x000000e40307d210 */ /* 0x000fc80007f1e0ff */
[----:B------:R-:W-:Y:S02]  /*e4f0*/  @!P5 LEA.HI.X.SX32 R8, R3, R226, 0x1, P0 ;  /* 0x000000e20308d211 */ /* 0x000fe400000f0eff */
[----:B------:R-:W-:-:S04]  /*e500*/  @!P5 LEA R6, P0, R7, c[0x0][0x2a0], 0x2 ;  /* 0x0000a8000706da11 */ /* 0x000fc800078010ff */
[----:B------:R-:W-:-:S05]  /*e510*/  @!P5 LEA.HI.X R7, R7, c[0x0][0x2a4], R8, 0x2, P0 ;  /* 0x0000a9000707da11 */ /* 0x000fca00000f1408 */
[----:B------:R1:W2:Y:S01]  /*e520*/  @!P5 LDG.E R240, [R6.64] ;  /* 0x0000001a06f0d981 */ /* 0x0002a2000c1e1900 */
[----:B------:R-:W-:-:S04]  /*e530*/  IMAD.MOV R3, RZ, RZ, -R3 ;  /* 0x000000ffff037224 */ /* 0x000fc800078e0a03 */
[----:B------:R-:W-:-:S05]  /*e540*/  IMAD R5, R3, c[0x0][0x2b8], R5 ;  /* 0x0000ae0003057a24 */ /* 0x000fca00078e0205 */
[----:B------:R-:W-:Y:S01]  /*e550*/  SHF.R.S32.HI R3, RZ, 0x1f, R5 ;  /* 0x0000001fff037819 */ /* 0x000fe20000011405 */
[----:B------:R3:W-:Y:S04]  /*e560*/  STL [R1], R5 ;  /* 0x0000000501007387 */ /* 0x0007e80000100800 */
[----:B------:R-:W-:-:S04]  /*e570*/  IMAD R3, R3, c[0x0][0x1e0], RZ ;  /* 0x0000780003037a24 */ /* 0x000fc800078e02ff */
[C---:B------:R-:W-:Y:S02]  /*e580*/  IMAD R3, R5.reuse, c[0x0][0x1e4], R3 ;  /* 0x0000790005037a24 */ /* 0x040fe400078e0203 */
[----:B-1----:R-:W-:-:S04]  /*e590*/  IMAD.WIDE.U32 R6, R5, c[0x0][0x1e0], RZ ;  /* 0x0000780005067a25 */ /* 0x002fc800078e00ff */
[----:B------:R-:W-:Y:S01]  /*e5a0*/  IMAD.IADD R7, R7, 0x1, R3 ;  /* 0x0000000107077824 */ /* 0x000fe200078e0203 */
[----:B--2---:R-:W-:-:S03]  /*e5b0*/  SHF.R.S32.HI R3, RZ, 0x1f, R240 ;  /* 0x0000001fff037819 */ /* 0x004fc600000114f0 */
[----:B------:R-:W-:-:S04]  /*e5c0*/  IMAD.WIDE.U32 R6, R240, c[0x0][0x1f0], R6 ;  /* 0x00007c00f0067a25 */ /* 0x000fc800078e0006 */
[----:B------:R-:W-:-:S04]  /*e5d0*/  IMAD R3, R3, c[0x0][0x1f0], RZ ;  /* 0x00007c0003037a24 */ /* 0x000fc800078e02ff */
[----:B---3--:R-:W-:Y:S01]  /*e5e0*/  IMAD R5, R240, c[0x0][0x1f4], R3 ;  /* 0x00007d00f0057a24 */ /* 0x008fe200078e0203 */
        /* <DEDUP_REMOVED lines=34> */
.L_x_434:
[----:B------:R-:W-:Y:S01]  /*e810*/  FMUL.FTZ R3, R104, c[0x0][0x320] ;  /* 0x0000c80068037a20 */ /* 0x000fe20000410000 */
[----:B-1----:R-:W-:Y:S01]  /*e820*/  SHF.R.S32.HI R7, RZ, 0x1f, R207 ;  /* 0x0000001fff077819 */ /* 0x002fe200000114cf */
[----:B------:R-:W-:Y:S01]  /*e830*/  FMUL.FTZ R5, R68, c[0x0][0x320] ;  /* 0x0000c80044057a20 */ /* 0x000fe20000410000 */
[----:B------:R-:W-:Y:S01]  /*e840*/  LEA.HI R6, R210, R209, RZ, 0x2 ;  /* 0x000000d1d2067211 */ /* 0x000fe200078f10ff */
[----:B------:R1:W2:Y:S01]  /*e850*/  MUFU.TANH R55, R3 ;  /* 0x0000000300377308 */ /* 0x0002a20000002400 */
[----:B------:R-:W-:Y:S01]  /*e860*/  FMUL.FTZ R9, R69, c[0x0][0x320] ;  /* 0x0000c80045097a20 */ /* 0x000fe20000410000 */
[----:B------:R-:W-:Y:S01]  /*e870*/  UISETP.NE.AND UP1, UPT, UR24, URZ, UPT ;  /* 0x0000003f1800728c */ /* 0x000fe2000bf25270 */
[----:B------:R-:W-:Y:S01]  /*e880*/  LOP3.LUT R6, R6, 0xfffffffc, RZ, 0xc0, !PT ;  /* 0xfffffffc06067812 */ /* 0x000fe200078ec0ff */
[----:B------:R-:W-:Y:S01]  /*e890*/  FMUL.FTZ R10, R84, c[0x0][0x320] ;  /* 0x0000c800540a7a20 */ /* 0x000fe20000410000 */
[----:B------:R-:W-:Y:S01]  /*e8a0*/  UISETP.NE.AND UP0, UPT, UR23, URZ, UPT ;  /* 0x0000003f1700728c */ /* 0x000fe2000bf05270 */
[----:B------:R-:W0:Y:S01]  /*e8b0*/  LDGDEPBAR ;  /* 0x00000000000079af */ /* 0x000e220000000000 */
[----:B------:R-:W-:Y:S01]  /*e8c0*/  ULDC UR7, c[0x0][0x324] ;  /* 0x0000c90000077ab9 */ /* 0x000fe20000000800 */
[----:B------:R3:W4:Y:S01]  /*e8d0*/  MUFU.TANH R17, R5 ;  /* 0x0000000500117308 */ /* 0x0007220000002400 */
[----:B------:R-:W-:Y:S01]  /*e8e0*/  PLOP3.LUT P1, PT, PT, PT, UP1, 0x80, 0x0 ;  /* 0x000000000000781c */ /* 0x000fe20003f2f018 */
[----:B------:R-:W-:Y:S01]  /*e8f0*/  ULOP3.LUT UR7, URZ, UR7, URZ, 0x33, !UPT ;  /* 0x000000073f077292 */ /* 0x000fe2000f8e333f */
[----:B------:R-:W-:Y:S01]  /*e900*/  PLOP3.LUT P0, PT, PT, PT, UP1, 0x80, 0x0 ;  /* 0x000000000000781c */ /* 0x000fe20003f0f018 */
[----:B-1----:R-:W-:-:S04]  /*e910*/  FMUL.FTZ R3, R105, c[0x0][0x320] ;  /* 0x0000c80069037a20 */ /* 0x002fc80000410000 */
[----:B------:R1:W1:Y:S01]  /*e920*/  MUFU.TANH R16, R9 ;  /* 0x0000000900107308 */ /* 0x0002620000002400 */
[----:B---3--:R-:W-:-:S07]  /*e930*/  LEA.HI R5, R7, R207, RZ, 0x2 ;  /* 0x000000cf07057211 */ /* 0x008fce00078f10ff */
[----:B------:R3:W2:Y:S01]  /*e940*/  MUFU.TANH R54, R3 ;  /* 0x0000000300367308 */ /* 0x0006a20000002400 */
[----:B------:R-:W-:Y:S02]  /*e950*/  LOP3.LUT R8, R5, 0xffffffc, RZ, 0xc0, !PT ;  /* 0x0ffffffc05087812 */ /* 0x000fe400078ec0ff */
[----:B------:R-:W-:-:S03]  /*e960*/  IADD3 R5, -R6, R209, RZ ;  /* 0x000000d106057210 */ /* 0x000fc60007ffe1ff */
[----:B-1----:R-:W-:Y:S01]  /*e970*/  IMAD.IADD R9, R207, 0x1, -R8 ;  /* 0x00000001cf097824 */ /* 0x002fe200078e0a08 */
[----:B------:R-:W-:Y:S01]  /*e980*/  LEA.HI R6, R5, R5, RZ, 0x1 ;  /* 0x0000000505067211 */ /* 0x000fe200078f08ff */
[----:B------:R1:W1:Y:S01]  /*e990*/  MUFU.TANH R15, R10 ;  /* 0x0000000a000f7308 */ /* 0x0002620000002400 */
[----:B---3--:R-:W-:-:S07]  /*e9a0*/  FMUL.FTZ R3, R96, c[0x0][0x320] ;  /* 0x0000c80060037a20 */ /* 0x008fce0000410000 */
[----:B------:R3:W2:Y:S01]  /*e9b0*/  MUFU.TANH R53, R3 ;  /* 0x0000000300357308 */ /* 0x0006a20000002400 */
[----:B-1----:R-:W-:-:S07]  /*e9c0*/  FMUL.FTZ R10, R85, c[0x0][0x320] ;  /* 0x0000c800550a7a20 */ /* 0x002fce0000410000 */
        /* <DEDUP_REMOVED lines=37> */
[----:B------:R-:W-:-:S03]  /*ec20*/  IADD3 R8, R5, -R9, RZ ;  /* 0x8000000905087210 */ /* 0x000fc60007ffe0ff */
[----:B------:R-:W-:-:S05]  /*ec30*/  IMAD.IADD R5, R6, 0x1, R11 ;  /* 0x0000000106057824 */ /* 0x000fca00078e020b */
[----:B------:R-:W-:Y:S01]  /*ec40*/  LEA R12, R8, R5, 0x3 ;  /* 0x00000005080c7211 */ /* 0x000fe200078e18ff */
[----:B------:R-:W-:Y:S01]  /*ec50*/  FMUL.FTZ R5, R76, c[0x0][0x320] ;  /* 0x0000c8004c057a20 */ /* 0x000fe20000410000 */
[----:B------:R-:W-:Y:S01]  /*ec60*/  SHF.L.U32 R8, R7, 0x1, RZ ;  /* 0x0000000107087819 */ /* 0x000fe200000006ff */
[----:B------:R-:W-:Y:S02]  /*ec70*/  FMUL.FTZ R7, R88, c[0x0][0x320] ;  /* 0x0000c80058077a20 */ /* 0x000fe40000410000 */
[----:B------:R-:W-:Y:S01]  /*ec80*/  @P1 IMAD.HI.U32 R6, R12, c[0x0][0x2c8], RZ ;  /* 0x0000b2000c061a27 */ /* 0x000fe200078e00ff */
[----:B------:R3:W1:Y:S01]  /*ec90*/  MUFU.TANH R13, R5 ;  /* 0x00000005000d7308 */ /* 0x0006620000002400 */
[----:B------:R5:W-:Y:S01]  /*eca0*/  STL [R1+0x28], R12 ;  /* 0x0000280c01007387 */ /* 0x000be20000100800 */
[----:B------:R-:W-:Y:S01]  /*ecb0*/  IADD3 R3, -R8, 0x1, R3 ;  /* 0x0000000108037810 */ /* 0x000fe20007ffe103 */
[----:B------:R-:W-:Y:S01]  /*ecc0*/  IMAD.MOV.U32 R19, RZ, RZ, R12 ;  /* 0x000000ffff137224 */ /* 0x000fe200078e000c */
[----:B------:R-:W-:Y:S01]  /*ecd0*/  @P0 SHF.R.U32.HI R19, RZ, c[0x0][0x2cc], R6 ;  /* 0x0000b300ff130a19 */ /* 0x000fe20000011606 */
[----:B------:R-:W-:Y:S01]  /*ece0*/  STL [R1+0x10], R8 ;  /* 0x0000100801007387 */ /* 0x000fe20000100800 */
[----:B------:R-:W-:-:S02]  /*ecf0*/  PLOP3.LUT P0, PT, PT, PT, UP0, 0x40, 0x0 ;  /* 0x000000000000781c */ /* 0x000fc40003f0e808 */
[----:B------:R-:W-:Y:S01]  /*ed00*/  IADD3 R3, R3, -UR21, RZ ;  /* 0x8000001503037c10 */ /* 0x000fe2000fffe0ff */
[----:B------:R-:W1:Y:S01]  /*ed10*/  SHFL.IDX PT, R6, R19, RZ, 0x1c1f ;  /* 0x001c1fff13067589 */ /* 0x000e6200000e0000 */
[----:B------:R-:W1:Y:S01]  /*ed20*/  MUFU.TANH R9, R7 ;  /* 0x0000000700097308 */ /* 0x000e620000002400 */
[----:B------:R-:W-:Y:S02]  /*ed30*/  IADD3 R23, -R8, UR38, RZ ;  /* 0x0000002608177c10 */ /* 0x000fe4000fffe1ff */
[C---:B------:R-:W-:Y:S02]  /*ed40*/  IADD3 R20, R3.reuse, c[0x0][0x328], RZ ;  /* 0x0000ca0003147a10 */ /* 0x040fe40007ffe0ff */
[----:B------:R-:W-:Y:S01]  /*ed50*/  IADD3 R22, R3, UR7, RZ ;  /* 0x0000000703167c10 */ /* 0x000fe2000fffe0ff */
[----:B---3--:R-:W-:-:S04]  /*ed60*/  FMUL.FTZ R5, R77, c[0x0][0x320] ;  /* 0x0000c8004d057a20 */ /* 0x008fc80000410000 */
[----:B-----5:R3:W2:Y:S01]  /*ed70*/  MUFU.TANH R12, R5 ;  /* 0x00000005000c7308 */ /* 0x0206a20000002400 */
[----:B-1----:R-:W-:Y:S02]  /*ed80*/  IMAD.IADD R3, R22, 0x1, R6 ;  /* 0x0000000116037824 */ /* 0x002fe400078e0206 */
[----:B---3--:R-:W-:-:S05]  /*ed90*/  FMUL.FTZ R5, R108, c[0x0][0x320] ;  /* 0x0000c8006c057a20 */ /* 0x008fca0000410000 */
[----:B------:R1:W3:Y:S02]  /*eda0*/  MUFU.TANH R11, R5 ;  /* 0x00000005000b7308 */ /* 0x0002e40000002400 */
        /* <DEDUP_REMOVED lines=19> */
.L_x_437:
[----:B------:R-:W-:-:S04]  /*eee0*/  MOV R7, c[0x0][0x32c] ;  /* 0x0000cb0000077a02 */ /* 0x000fc80000000f00 */
[----:B------:R-:W-:-:S13]  /*eef0*/  ISETP.NE.AND P0, PT, R7, 0x1, PT ;  /* 0x000000010700780c */ /* 0x000fda0003f05270 */
[----:B------:R-:W-:-:S05]  /*ef00*/  @P0 IMAD.HI.U32 R7, R6, c[0x0][0x330], RZ ;  /* 0x0000cc0006070a27 */ /* 0x000fca00078e00ff */
[----:B------:R-:W-:Y:S02]  /*ef10*/  @P0 SHF.R.U32.HI R6, RZ, c[0x0][0x334], R7 ;  /* 0x0000cd00ff060a19 */ /* 0x000fe40000011607 */
.L_x_438:
[----:B------:R-:W-:Y:S05]  /*ef20*/  BSYNC B0 ;  /* 0x0000000000007941 */ /* 0x000fea0003800000 */
.L_x_436:
[----:B------:R-:W-:-:S05]  /*ef30*/  IMAD R6, R6, c[0x0][0x32c], R23 ;  /* 0x0000cb0006067a24 */ /* 0x000fca00078e0217 */
[----:B------:R-:W-:Y:S02]  /*ef40*/  IADD3 R7, R6, c[0x0][0x32c], RZ ;  /* 0x0000cb0006077a10 */ /* 0x000fe40007ffe0ff */
[----:B------:R-:W-:Y:S02]  /*ef50*/  IMNMX R3, R3, R6, !PT ;  /* 0x0000000603037217 */ /* 0x000fe40007800200 */
[----:B------:R-:W-:Y:S02]  /*ef60*/  IMNMX R5, R5, R7, PT ;  /* 0x0000000705057217 */ /* 0x000fe40003800200 */
.L_x_435:
[----:B--234-:R-:W-:Y:S01]  /*ef70*/  FMUL.FTZ R6, R95, c[0x0][0x320] ;  /* 0x0000c8005f067a20 */ /* 0x01cfe20000410000 */
[----:B------:R-:W-:Y:S01]  /*ef80*/  UISETP.GE.AND UP0, UPT, UR38, 0x1, UPT ;  /* 0x000000012600788c */ /* 0x000fe2000bf06270 */
[----:B------:R-:W-:Y:S01]  /*ef90*/  FMUL.FTZ R8, R107, c[0x0][0x320] ;  /* 0x0000c8006b087a20 */ /* 0x000fe20000410000 */
[----:B------:R-:W-:Y:S01]  /*efa0*/  UISETP.GE.AND UP3, UPT, UR38, 0x2, UPT ;  /* 0x000000022600788c */ /* 0x000fe2000bf66270 */
[----:B------:R1:W2:Y:S01]  /*efb0*/  MUFU.TANH R64, R6 ;  /* 0x0000000600407308 */ /* 0x0002a20000002400 */
[----:B------:R-:W-:Y:S01]  /*efc0*/  UISETP.GE.AND UP2, UPT, UR38, 0x9, UPT ;  /* 0x000000092600788c */ /* 0x000fe2000bf46270 */
[----:B------:R-:W-:Y:S01]  /*efd0*/  FMUL.FTZ R7, R94, c[0x0][0x320] ;  /* 0x0000c8005e077a20 */ /* 0x000fe20000410000 */
[----:B------:R-:W-:Y:S01]  /*efe0*/  UP2UR UR37, UPR, URZ, 0x1 ;  /* 0x000000013f257883 */ /* 0x000fe20008000000 */
[----:B------:R-:W-:Y:S01]  /*eff0*/  PLOP3.LUT P0, PT, PT, PT, UP0, 0x40, 0x0 ;  /* 0x000000000000781c */ /* 0x000fe20003f0e808 */
[----:B------:R-:W-:Y:S01]  /*f000*/  UISETP.GE.AND UP0, UPT, UR38, 0x11, UPT ;  /* 0x000000112600788c */ /* 0x000fe2000bf06270 */
[----:B------:R-:W-:Y:S01]  /*f010*/  PLOP3.LUT P1, PT, PT, PT, UP3, 0x40, 0x0 ;  /* 0x000000000000781c */ /* 0x000fe20003f2e838 */
[----:B------:R-:W-:Y:S01]  /*f020*/  UISETP.GE.AND UP1, UPT, UR38, 0xa, UPT ;  /* 0x0000000a2600788c */ /* 0x000fe2000bf26270 */
[----:B------:R-:W-:Y:S01]  /*f030*/  PLOP3.LUT P3, PT, PT, PT, UP2, 0x40, 0x0 ;  /* 0x000000000000781c */ /* 0x000fe20003f6e828 */
[----:B------:R-:W-:Y:S01]  /*f040*/  UP2UR UR33, UPR, URZ, 0x1 ;  /* 0x000000013f217883 */ /* 0x000fe20008000000 */
[C---:B------:R-:W-:Y:S01]  /*f050*/  ISETP.GT.AND P0, PT, R3.reuse, RZ, P0 ;  /* 0x000000ff0300720c */ /* 0x040fe20000704270 */
[----:B------:R-:W-:Y:S01]  /*f060*/  UISETP.GE.AND UP6, UPT, UR38, 0x42, UPT ;  /* 0x000000422600788c */ /* 0x000fe2000bfc6270 */
[C---:B------:R-:W-:Y:S01]  /*f070*/  ISETP.GT.AND P4, PT, R3.reuse, 0x1, P1 ;  /* 0x000000010300780c */ /* 0x040fe20000f84270 */
[----:B------:R-:W-:Y:S01]  /*f080*/  UISETP.GE.AND UP5, UPT, UR38, 0x49, UPT ;  /* 0x000000492600788c */ /* 0x000fe2000bfa6270 */
[----:B------:R-:W-:Y:S01]  /*f090*/  ISETP.GT.AND P1, PT, R3, 0x8, P3 ;  /* 0x000000080300780c */ /* 0x000fe20001f24270 */
[----:B------:R-:W-:Y:S01]  /*f0a0*/  UISETP.GE.AND UP4, UPT, UR38, 0x4a, UPT ;  /* 0x0000004a2600788c */ /* 0x000fe2000bf86270 */
[----:B-1----:R-:W-:Y:S01]  /*f0b0*/  FMUL.FTZ R6, R82, c[0x0][0x320] ;  /* 0x0000c80052067a20 */ /* 0x002fe20000410000 */
[----:B------:R-:W-:Y:S01]  /*f0c0*/  PLOP3.LUT P3, PT, PT, PT, UP0, 0x40, 0x0 ;  /* 0x000000000000781c */ /* 0x000fe20003f6e808 */
[----:B------:R-:W-:Y:S01]  /*f0d0*/  UISETP.GE.AND UP0, UPT, UR38, 0x12, UPT ;  /* 0x000000122600788c */ /* 0x000fe2000bf06270 */
[C---:B------:R-:W-:Y:S01]  /*f0e0*/  ISETP.LT.OR P2, PT, R5.reuse, 0x1, P0 ;  /* 0x000000010500780c */ /* 0x040fe20000741670 */
[----:B------:R1:W3:Y:S01]  /*f0f0*/  MUFU.TANH R63, R6 ;  /* 0x00000006003f7308 */ /* 0x0002e20000002400 */
[----:B------:R-:W-:Y:S01]  /*f100*/  PLOP3.LUT P0, PT, PT, PT, UP1, 0x40, 0x0 ;  /* 0x000000000000781c */ /* 0x000fe20003f0e818 */
[----:B------:R-:W-:Y:S01]  /*f110*/  UP2UR UR32, UPR, URZ, 0x1 ;  /* 0x000000013f207883 */ /* 0x000fe20008000000 */
[----:B------:R-:W-:Y:S01]  /*f120*/  ISETP.LT.OR P5, PT, R5, 0x2, P4 ;  /* 0x000000020500780c */ /* 0x000fe200027a1670 */
[----:B------:R-:W-:Y:S01]  /*f130*/  UP2UR UR35, UPR, URZ, 0x4 ;  /* 0x000000043f237883 */ /* 0x000fe20008000000 */
[----:B------:R-:W-:Y:S01]  /*f140*/  ISETP.GT.AND P4, PT, R3, 0x9, P0 ;  /* 0x000000090300780c */ /* 0x000fe20000784270 */
[----:B------:R-:W-:Y:S01]  /*f150*/  UP2UR UR34, UPR, URZ, 0x2 ;  /* 0x000000023f227883 */ /* 0x000fe20008000000 */
[----:B------:R-:W-:Y:S01]  /*f160*/  PLOP3.LUT P0, PT, PT, PT, UP0, 0x40, 0x0 ;  /* 0x000000000000781c */ /* 0x000fe20003f0e808 */
[----:B------:R-:W-:Y:S01]  /*f170*/  UISETP.GE.AND UP0, UPT, UR38, 0x19, UPT ;  /* 0x000000192600788c */ /* 0x000fe2000bf06270 */
[----:B------:R-:W4:Y:S01]  /*f180*/  MUFU.TANH R18, R8 ;  /* 0x0000000800127308 */ /* 0x000f220000002400 */
[----:B------:R-:W-:-:S02]  /*f190*/  UISETP.GE.AND UP2, UPT, UR38, 0x52, UPT ;  /* 0x000000522600788c */ /* 0x000fc4000bf46270 */
[----:B------:R-:W-:Y:S02]  /*f1a0*/  UP2UR UR31, UPR, URZ, 0x1 ;  /* 0x000000013f1f7883 */ /* 0x000fe40008000000 */
[----:B------:R-:W-:Y:S01]  /*f1b0*/  UISETP.GE.AND UP1, UPT, UR38, 0x59, UPT ;  /* 0x000000592600788c */ /* 0x000fe2000bf26270 */
[----:B-1----:R-:W-:Y:S01]  /*f1c0*/  FMUL.FTZ R6, R83, c[0x0][0x320] ;  /* 0x0000c80053067a20 */ /* 0x002fe20000410000 */
[----:B------:R-:W-:Y:S02]  /*f1d0*/  UP2UR UR39, UPR, URZ, 0x40 ;  /* 0x000000403f277883 */ /* 0x000fe40008000000 */
[----:B------:R-:W-:Y:S01]  /*f1e0*/  UP2UR UR36, UPR, URZ, 0x8 ;  /* 0x000000083f247883 */ /* 0x000fe20008000000 */
[----:B------:R1:W1:Y:S01]  /*f1f0*/  MUFU.TANH R61, R6 ;  /* 0x00000006003d7308 */ /* 0x0002620000002400 */
[----:B------:R-:W-:Y:S01]  /*f200*/  UISETP.GE.AND UP3, UPT, UR38, 0x51, UPT ;  /* 0x000000512600788c */ /* 0x000fe2000bf66270 */
        /* <DEDUP_REMOVED lines=16> */
[----:B------:R-:W-:-:S03]  /*f310*/  ISETP.LT.OR P5, PT, R5, 0xa, P4 ;  /* 0x0000000a0500780c */ /* 0x000fc600027a1670 */
[----:B------:R1:W1:Y:S01]  /*f320*/  MUFU.TANH R47, R6 ;  /* 0x00000006002f7308 */ /* 0x0002620000002400 */
[----:B------:R-:W-:Y:S02]  /*f330*/  ISETP.GT.AND P4, PT, R3, 0x11, P0 ;  /* 0x000000110300780c */ /* 0x000fe40000784270 */
[----:B------:R-:W-:Y:S02]  /*f340*/  FSEL R76, R54, -INF , !P5 ;  /* 0xff800000364c7808 */ /* 0x000fe40006800000 */
[----:B------:R-:W-:-:S04]  /*f350*/  ISETP.LT.OR P5, PT, R5, 0x12, P4 ;  /* 0x000000120500780c */ /* 0x000fc800027a1670 */
[----:B------:R-:W-:Y:S01]  /*f360*/  FSEL R83, R52, -INF , !P5 ;  /* 0xff80000034537808 */ /* 0x000fe20006800000 */
[----:B-1----:R-:W-:-:S04]  /*f370*/  FMUL.FTZ R6, R110, c[0x0][0x320] ;  /* 0x0000c8006e067a20 */ /* 0x002fc80000410000 */
[----:B------:R1:W1:Y:S02]  /*f380*/  MUFU.TANH R28, R6 ;  /* 0x00000006001c7308 */ /* 0x0002640000002400 */
[----:B-1----:R-:W-:Y:S01]  /*f390*/  FMUL.FTZ R6, R70, c[0x0][0x320] ;  /* 0x0000c80046067a20 */ /* 0x002fe20000410000 */
[----:B------:R-:W-:Y:S02]  /*f3a0*/  FSEL R70, R11, -INF , !P2 ;  /* 0xff8000000b467808 */ /* 0x000fe40005000000 */
[----:B------:R-:W-:-:S03]  /*f3b0*/  ISETP.LT.OR P2, PT, R5, 0x9, P1 ;  /* 0x000000090500780c */ /* 0x000fc60000f41670 */
[----:B------:R1:W1:Y:S01]  /*f3c0*/  MUFU.TANH R41, R6 ;  /* 0x0000000600297308 */ /* 0x0002620000002400 */
[----:B------:R-:W-:Y:S02]  /*f3d0*/  ISETP.GT.AND P1, PT, R3, 0x10, P3 ;  /* 0x000000100300780c */ /* 0x000fe40001f24270 */
[----:B------:R-:W-:Y:S01]  /*f3e0*/  PLOP3.LUT P3, PT, PT, PT, UP0, 0x40, 0x0 ;  /* 0x000000000000781c */ /* 0x000fe20003f6e808 */
[----:B------:R-:W-:Y:S01]  /*f3f0*/  UISETP.GE.AND UP0, UPT, UR38, 0x1a, UPT ;  /* 0x0000001a2600788c */ /* 0x000fe2000bf06270 */
[----:B------:R-:W-:Y:S02]  /*f400*/  FSEL R75, R55, -INF , !P2 ;  /* 0xff800000374b7808 */ /* 0x000fe40005000000 */
[----:B------:R-:W-:Y:S01]  /*f410*/  ISETP.LT.OR P2, PT, R5, 0x11, P1 ;  /* 0x000000110500780c */ /* 0x000fe20000f41670 */
[----:B------:R-:W-:Y:S01]  /*f420*/  UP2UR UR30, UPR, URZ, 0x1 ;  /* 0x000000013f1e7883 */ /* 0x000fe20008000000 */
[----:B------:R-:W-:Y:S02]  /*f430*/  ISETP.GT.AND P1, PT, R3, 0x18, P3 ;  /* 0x000000180300780c */ /* 0x000fe40001f24270 */
[----:B------:R-:W-:Y:S01]  /*f440*/  PLOP3.LUT P0, PT, PT, PT, UP0, 0x40, 0x0 ;  /* 0x000000000000781c */ /* 0x000fe20003f0e808 */
[----:B------:R-:W-:Y:S01]  /*f450*/  UISETP.GE.AND UP0, UPT, UR38, 0x21, UPT ;  /* 0x000000212600788c */ /* 0x000fe2000bf06270 */
[----:B------:R-:W-:-:S02]  /*f460*/  FSEL R82, R53, -INF , !P2 ;  /* 0xff80000035527808 */ /* 0x000fc40005000000 */
[----:B------:R-:W-:Y:S01]  /*f470*/  ISETP.GT.AND P4, PT, R3, 0x19, P0 ;  /* 0x000000190300780c */ /* 0x000fe20000784270 */
[----:B------:R-:W-:Y:S01]  /*f480*/  UP2UR UR29, UPR, URZ, 0x1 ;  /* 0x000000013f1d7883 */ /* 0x000fe20008000000 */
[----:B------:R-:W-:Y:S01]  /*f490*/  ISETP.LT.OR P2, PT, R5, 0x19, P1 ;  /* 0x000000190500780c */ /* 0x000fe20000f41670 */
[----:B-1----:R-:W-:Y:S01]  /*f4a0*/  FMUL.FTZ R6, R71, c[0x0][0x320] ;  /* 0x0000c80047067a20 */ /* 0x002fe20000410000 */
        /* <DEDUP_REMOVED lines=32> */
[----:B------:R-:W-:Y:S01]  /*f6b0*/  FSEL R110, R42, -INF , !P2 ;  /* 0xff8000002a6e7808 */ /* 0x000fe20005000000 */
        /* <DEDUP_REMOVED lines=16> */
[----:B------:R-:W-:Y:S01]  /*f7c0*/  PLOP3.LUT P2, PT, PT, PT, UP6, 0x40, 0x0 ;  /* 0x000000000000781c */ /* 0x000fe20003f4e868 */
[----:B-1----:R-:W-:Y:S01]  /*f7d0*/  FMUL.FTZ R6, R86, c[0x0][0x320] ;  /* 0x0000c80056067a20 */ /* 0x002fe20000410000 */
[----:B------:R-:W-:Y:S01]  /*f7e0*/  ISETP.GT.AND P4, PT, R3, 0x39, P0 ;  /* 0x000000390300780c */ /* 0x000fe20000784270 */
[----:B------:R-:W-:Y:S01]  /*f7f0*/  UP2UR UR7, UPR, URZ, 0x1 ;  /* 0x000000013f077883 */ /* 0x000fe20008000000 */
[----:B------:R-:W-:Y:S01]  /*f800*/  ISETP.LT.OR P0, PT, R5, 0x39, P1 ;  /* 0x000000390500780c */ /* 0x000fe20000f01670 */
[----:B------:R1:W1:Y:S01]  /*f810*/  MUFU.TANH R40, R6 ;  /* 0x0000000600287308 */ /* 0x0002620000002400 */
[----:B------:R-:W-:Y:S01]  /*f820*/  PLOP3.LUT P1, PT, PT, PT, UP5, 0x40, 0x0 ;  /* 0x000000000000781c */ /* 0x000fe20003f2e858 */
[----:B------:R-:W-:Y:S01]  /*f830*/  UISETP.NE.AND UP6, UPT, UR23, URZ, UPT ;  /* 0x0000003f1700728c */ /* 0x000fe2000bfc5270 */
[----:B------:R-:W-:-:S02]  /*f840*/  FSEL R144, R34, -INF , !P0 ;  /* 0xff80000022907808 */ /* 0x000fc40004000000 */
[----:B------:R-:W-:Y:S02]  /*f850*/  PLOP3.LUT P0, PT, PT, PT, UP4, 0x40, 0x0 ;  /* 0x000000000000781c */ /* 0x000fe40003f0e848 */
[C---:B------:R-:W-:Y:S02]  /*f860*/  ISETP.GT.AND P2, PT, R3.reuse, 0x41, P2 ;  /* 0x000000410300780c */ /* 0x040fe40001744270 */
[C---:B------:R-:W-:Y:S02]  /*f870*/  ISETP.GT.AND P1, PT, R3.reuse, 0x48, P1 ;  /* 0x000000480300780c */ /* 0x040fe40000f24270 */
[----:B------:R-:W-:Y:S02]  /*f880*/  ISETP.GT.AND P0, PT, R3, 0x49, P0 ;  /* 0x000000490300780c */ /* 0x000fe40000704270 */
[----:B------:R-:W-:Y:S01]  /*f890*/  PLOP3.LUT P3, PT, PT, PT, UP0, 0x40, 0x0 ;  /* 0x000000000000781c */ /* 0x000fe20003f6e808 */
[----:B------:R-:W-:Y:S01]  /*f8a0*/  UISETP.GE.AND UP0, UPT, UR38, 0x5a, UPT ;  /* 0x0000005a2600788c */ /* 0x000fe2000bf06270 */
[----:B------:R-:W-:Y:S01]  /*f8b0*/  ISETP.LT.OR P2, PT, R5, 0x42, P2 ;  /* 0x000000420500780c */ /* 0x000fe20001741670 */
[----:B-1----:R-:W-:Y:S01]  /*f8c0*/  FMUL.FTZ R6, R87, c[0x0][0x320] ;  /* 0x0000c80057067a20 */ /* 0x002fe20000410000 */
[----:B------:R-:W-:-:S02]  /*f8d0*/  ISETP.LT.OR P1, PT, R5, 0x49, P1 ;  /* 0x000000490500780c */ /* 0x000fc40000f21670 */
[----:B------:R-:W-:Y:S01]  /*f8e0*/  ISETP.LT.OR P0, PT, R5, 0x4a, P0 ;  /* 0x0000004a0500780c */ /* 0x000fe20000701670 */
[----:B------:R1:W1:Y:S01]  /*f8f0*/  MUFU.TANH R44, R6 ;  /* 0x00000006002c7308 */ /* 0x0002620000002400 */
[----:B------:R-:W-:Y:S02]  /*f900*/  ISETP.GT.AND P3, PT, R3, 0x40, P3 ;  /* 0x000000400300780c */ /* 0x000fe40001f64270 */
[----:B------:R-:W-:Y:S02]  /*f910*/  FSEL R192, R31, -INF , !P2 ;  /* 0xff8000001fc07808 */ /* 0x000fe40005000000 */
[----:B------:R-:W-:Y:S02]  /*f920*/  PLOP3.LUT P2, PT, PT, PT, UP2, 0x40, 0x0 ;  /* 0x000000000000781c */ /* 0x000fe40003f4e828 */
[----:B------:R-:W-:Y:S02]  /*f930*/  FSEL R191, R17, -INF , !P1 ;  /* 0xff80000011bf7808 */ /* 0x000fe40004800000 */
[----:B------:R-:W-:Y:S01]  /*f940*/  PLOP3.LUT P1, PT, PT, PT, UP1, 0x40, 0x0 ;  /* 0x000000000000781c */ /* 0x000fe20003f2e818 */
[----:B------:R-:W2:Y:S01]  /*f950*/  MUFU.TANH R17, R7 ;  /* 0x0000000700117308 */ /* 0x000ea20000002400 */
[----:B------:R-:W-:-:S02]  /*f960*/  FSEL R193, R16, -INF , !P0 ;  /* 0xff80000010c17808 */ /* 0x000fc40004000000 */
[----:B------:R-:W-:Y:S02]  /*f970*/  PLOP3.LUT P0, PT, PT, PT, UP0, 0x40, 0x0 ;  /* 0x000000000000781c */ /* 0x000fe40003f0e808 */
[----:B------:R-:W-:Y:S01]  /*f980*/  ISETP.LT.OR P3, PT, R5, 0x41, P3 ;  /* 0x000000410500780c */ /* 0x000fe20001f61670 */
[----:B-1----:R-:W-:Y:S01]  /*f990*/  FMUL.FTZ R6, R103, c[0x0][0x320] ;  /* 0x0000c80067067a20 */ /* 0x002fe20000410000 */
[C---:B------:R-:W-:Y:S02]  /*f9a0*/  ISETP.GT.AND P2, PT, R3.reuse, 0x51, P2 ;  /* 0x000000510300780c */ /* 0x040fe40001744270 */
[C---:B------:R-:W-:Y:S01]  /*f9b0*/  ISETP.GT.AND P1, PT, R3.reuse, 0x58, P1 ;  /* 0x000000580300780c */ /* 0x040fe20000f24270 */
[----:B------:R1:W1:Y:S01]  /*f9c0*/  MUFU.TANH R25, R6 ;  /* 0x0000000600197308 */ /* 0x0002620000002400 */
[----:B------:R-:W-:Y:S02]  /*f9d0*/  ISETP.GT.AND P0, PT, R3, 0x59, P0 ;  /* 0x000000590300780c */ /* 0x000fe40000704270 */
[----:B------:R-:W-:-:S02]  /*f9e0*/  ISETP.LT.OR P4, PT, R5, 0x3a, P4 ;  /* 0x0000003a0500780c */ /* 0x000fc40002781670 */
[----:B------:R-:W-:Y:S02]  /*f9f0*/  FSEL R152, R32, -INF , !P3 ;  /* 0xff80000020987808 */ /* 0x000fe40005800000 */
[C---:B------:R-:W-:Y:S02]  /*fa00*/  ISETP.LT.OR P3, PT, R5.reuse, 0x52, P2 ;  /* 0x000000520500780c */ /* 0x040fe40001761670 */
[C---:B------:R-:W-:Y:S02]  /*fa10*/  ISETP.LT.OR P2, PT, R5.reuse, 0x59, P1 ;  /* 0x000000590500780c */ /* 0x040fe40000f41670 */
[----:B------:R-:W-:Y:S02]  /*fa20*/  ISETP.LT.OR P1, PT, R5, 0x5a, P0 ;  /* 0x0000005a0500780c */ /* 0x000fe40000721670 */
[----:B------:R-:W-:Y:S02]  /*fa30*/  FSEL R148, R33, -INF , !P4 ;  /* 0xff80000021947808 */ /* 0x000fe40006000000 */
[----:B------:R-:W-:Y:S01]  /*fa40*/  PLOP3.LUT P0, PT, PT, PT, UP6, 0x40, 0x0 ;  /* 0x000000000000781c */ /* 0x000fe20003f0e868 */
[----:B-1----:R-:W-:Y:S01]  /*fa50*/  FMUL.FTZ R6, R78, c[0x0][0x320] ;  /* 0x0000c8004e067a20 */ /* 0x002fe20000410000 */
[----:B------:R-:W-:Y:S01]  /*fa60*/  PLOP3.LUT P4, PT, PT, PT, UP3, 0x40, 0x0 ;  /* 0x000000000000781c */ /* 0x000fe20003f8e838 */
[----:B------:R-:W-:Y:S01]  /*fa70*/  UISETP.NE.AND UP6, UPT, UR39, URZ, UPT ;  /* 0x0000003f2700728c */ /* 0x000fe2000bfc5270 */
[----:B------:R-:W-:Y:S01]  /*fa80*/  FSEL R141, R36, -INF , !P5 ;  /* 0xff800000248d7808 */ /* 0x000fe20006800000 */
[----:B------:R1:W1:Y:S01]  /*fa90*/  MUFU.TANH R37, R6 ;  /* 0x0000000600257308 */ /* 0x0002620000002400 */
[----:B------:R-:W-:-:S02]  /*faa0*/  ISETP.GT.AND P4, PT, R3, 0x50, P4 ;  /* 0x000000500300780c */ /* 0x000fc40002784270 */
[----:B------:R-:W-:Y:S02]  /*fab0*/  FSEL R234, R14, -INF , !P3 ;  /* 0xff8000000eea7808 */ /* 0x000fe40005800000 */
[----:B------:R-:W-:Y:S02]  /*fac0*/  ISETP.LT.OR P4, PT, R5, 0x51, P4 ;  /* 0x000000510500780c */ /* 0x000fe40002781670 */
[----:B------:R-:W-:Y:S02]  /*fad0*/  FSEL R233, R13, -INF , !P2 ;  /* 0xff8000000de97808 */ /* 0x000fe40005000000 */
[----:B------:R-:W-:Y:S02]  /*fae0*/  FSEL R235, R15, -INF , !P4 ;  /* 0xff8000000feb7808 */ /* 0x000fe40006000000 */
[----:B------:R-:W-:Y:S01]  /*faf0*/  FSEL R232, R12, -INF , !P1 ;  /* 0xff8000000ce87808 */ /* 0x000fe20004800000 */
[----:B-1----:R-:W-:-:S04]  /*fb00*/  FMUL.FTZ R6, R79, c[0x0][0x320] ;  /* 0x0000c8004f067a20 */ /* 0x002fc80000410000 */
[----:B------:R1:W1:Y:S02]  /*fb10*/  MUFU.TANH R35, R6 ;  /* 0x0000000600237308 */ /* 0x0002640000002400 */
[----:B-1----:R-:W-:-:S06]  /*fb20*/  FMUL.FTZ R6, R106, c[0x0][0x320] ;  /* 0x0000c8006a067a20 */ /* 0x002fcc0000410000 */
[----:B------:R1:W1:Y:S02]  /*fb30*/  MUFU.TANH R24, R6 ;  /* 0x0000000600187308 */ /* 0x0002640000002400 */
[----:B-1----:R-:W1:Y:S02]  /*fb40*/  SHFL.IDX PT, R6, R19, 0x1, 0x1c1f ;  /* 0x003c1f0013067f89 */ /* 0x002e6400000e0000 */
[--C-:B-1----:R-:W-:Y:S02]  /*fb50*/  IMAD.IADD R5, R20, 0x1, R6.reuse ;  /* 0x0000000114057824 */ /* 0x102fe400078e0206 */
        /* <DEDUP_REMOVED lines=15> */
.L_x_441:
[----:B------:R-:W-:-:S04]  /*fc50*/  MOV R7, c[0x0][0x32c] ;  /* 0x0000cb0000077a02 */ /* 0x000fc80000000f00 */
[----:B------:R-:W-:-:S13]  /*fc60*/  ISETP.NE.AND P0, PT, R7, 0x1, PT ;  /* 0x000000010700780c */ /* 0x000fda0003f05270 */
[----:B------:R-:W-:-:S05]  /*fc70*/  @P0 IMAD.HI.U32 R7, R6, c[0x0][0x330], RZ ;  /* 0x0000cc0006070a27 */ /* 0x000fca00078e00ff */
[----:B------:R-:W-:Y:S02]  /*fc80*/  @P0 SHF.R.U32.HI R6, RZ, c[0x0][0x334], R7 ;  /* 0x0000cd00ff060a19 */ /* 0x000fe40000011607 */
.L_x_442:
[----:B------:R-:W-:Y:S05]  /*fc90*/  BSYNC B0 ;  /* 0x0000000000007941 */ /* 0x000fea0003800000 */
.L_x_440:
[----:B------:R-:W-:-:S05]  /*fca0*/  IMAD R6, R6, c[0x0][0x32c], R23 ;  /* 0x0000cb0006067a24 */ /* 0x000fca00078e0217 */
[----:B------:R-:W-:Y:S02]  /*fcb0*/  IADD3 R7, R6, c[0x0][0x32c], RZ ;  /* 0x0000cb0006077a10 */ /* 0x000fe40007ffe0ff */
[----:B------:R-:W-:Y:S02]  /*fcc0*/  IMNMX R3, R3, R6, !PT ;  /* 0x0000000603037217 */ /* 0x000fe40007800200 */
[----:B------:R-:W-:Y:S02]  /*fcd0*/  IMNMX R5, R5, R7, PT ;  /* 0x0000000705057217 */ /* 0x000fe40003800200 */
.L_x_439:
        /* <DEDUP_REMOVED lines=12> */
[----:B------:R-:W-:Y:S01]  /*fda0*/  PLOP3.LUT P0, PT, PT, PT, UP4, 0x40, 0x0 ;  /* 0x000000000000781c */ /* 0x000fe20003f0e848 */
[----:B------:R-:W-:Y:S01]  /*fdb0*/  UP2UR UR41, UPR, URZ, 0x8 ;  /* 0x000000083f297883 */ /* 0x000fe20008000000 */
[C---:B------:R-:W-:Y:S01]  /*fdc0*/  ISETP.GT.AND P1, PT, R3.reuse, RZ, P1 ;  /* 0x000000ff0300720c */ /* 0x040fe20000f24270 */
[----:B------:R-:W-:Y:S01]  /*fdd0*/  UISETP.NE.AND UP3, UPT, UR34, URZ, UPT ;  /* 0x0000003f2200728c */ /* 0x000fe2000bf65270 */
[----:B------:R-:W-:Y:S01]  /*fde0*/  ISETP.GT.AND P0, PT, R3, 0x1, P0 ;  /* 0x000000010300780c */ /* 0x000fe20000704270 */
[----:B------:R-:W-:Y:S01]  /*fdf0*/  UP2UR UR39, UPR, URZ, 0x2 ;  /* 0x000000023f277883 */ /* 0x000fe20008000000 */
[C---:B------:R-:W-:Y:S01]  /*fe00*/  ISETP.LT.OR P1, PT, R5.reuse, 0x1, P1 ;  /* 0x000000010500780c */ /* 0x040fe20000f21670 */
[----:B------:R-:W-:Y:S01]  /*fe10*/  UISETP.NE.AND UP1, UPT, UR33, URZ, UPT ;  /* 0x0000003f2100728c */ /* 0x000fe2000bf25270 */
[----:B------:R-:W-:Y:S01]  /*fe20*/  PLOP3.LUT P4, PT, PT, PT, UP2, 0x40, 0x0 ;  /* 0x000000000000781c */ /* 0x000fe20003f8e828 */
[----:B------:R-:W-:Y:S01]  /*fe30*/  UISETP.NE.AND UP0, UPT, UR32, URZ, UPT ;  /* 0x0000003f2000728c */ /* 0x000fe2000bf05270 */
[----:B------:R-:W-:Y:S01]  /*fe40*/  ISETP.LT.OR P2, PT, R5, 0x2, P0 ;  /* 0x000000020500780c */ /* 0x000fe20000741670 */
[----:B-1----:R-:W-:Y:S01]  /*fe50*/  FMUL.FTZ R6, R173, c[0x0][0x320] ;  /* 0x0000c800ad067a20 */ /* 0x002fe20000410000 */
[----:B------:R-:W-:Y:S01]  /*fe60*/  FSEL R57, R28, -INF , !P1 ;  /* 0xff8000001c397808 */ /* 0x000fe20004800000 */
[----:B------:R-:W-:Y:S01]  /*fe70*/  UISETP.NE.AND UP2, UPT, UR30, URZ, UPT ;  /* 0x0000003f1e00728c */ /* 0x000fe2000bf45270 */
[----:B------:R-:W-:Y:S01]  /*fe80*/  PLOP3.LUT P3, PT, PT, PT, UP3, 0x40, 0x0 ;  /* 0x000000000000781c */ /* 0x000fe20003f6e838 */
[----:B------:R-:W-:Y:S01]  /*fe90*/  UISETP.NE.AND UP3, UPT, UR31, URZ, UPT ;  /* 0x0000003f1f00728c */ /* 0x000fe2000bf65270 */
[----:B------:R-:W-:Y:S01]  /*fea0*/  ISETP.GT.AND P1, PT, R3, 0x8, P4 ;  /* 0x000000080300780c */ /* 0x000fe20002724270 */
[----:B------:R1:W3:Y:S01]  /*feb0*/  MUFU.TANH R56, R6 ;  /* 0x0000000600387308 */ /* 0x0002e20000002400 */
[----:B------:R-:W-:Y:S01]  /*fec0*/  FSEL R59, R27, -INF , !P2 ;  /* 0xff8000001b3b7808 */ /* 0x000fe20005000000 */
[----:B------:R-:W-:Y:S01]  /*fed0*/  UISETP.NE.AND UP4, UPT, UR42, URZ, UPT ;  /* 0x0000003f2a00728c */ /* 0x000fe2000bf85270 */
[----:B------:R-:W-:Y:S01]  /*fee0*/  PLOP3.LUT P0, PT, PT, PT, UP1, 0x40, 0x0 ;  /* 0x000000000000781c */ /* 0x000fe20003f0e818 */
[----:B------:R-:W-:Y:S01]  /*fef0*/  UISETP.NE.AND UP1, UPT, UR29, URZ, UPT ;  /* 0x0000003f1d00728c */ /* 0x000fe2000bf25270 */
[----:B------:R-:W-:Y:S01]  /*ff00*/  ISETP.GT.AND P2, PT, R3, 0x9, P3 ;  /* 0x000000090300780c */ /* 0x000fe20001f44270 */
[----:B------:R-:W-:Y:S01]  /*ff10*/  FMUL.FTZ R16, R125, c[0x0][0x320] ;  /* 0x0000c8007d107a20 */ /* 0x000fe20000410000 */
[----:B------:R-:W-:Y:S01]  /*ff20*/  ISETP.LT.OR P1, PT, R5, 0x9, P1 ;  /* 0x000000090500780c */ /* 0x000fe20000f21670 */
[----:B------:R4:W2:Y:S01]  /*ff30*/  MUFU.TANH R46, R11 ;  /* 0x0000000b002e7308 */ /* 0x0008a20000002400 */
[----:B------:R-:W-:Y:S01]  /*ff40*/  PLOP3.LUT P5, PT, PT, PT, UP0, 0x40, 0x0 ;  /* 0x000000000000781c */ /* 0x000fe20003fae808 */
[----:B------:R-:W-:Y:S01]  /*ff50*/  UISETP.NE.AND UP0, UPT, UR28, URZ, UPT ;  /* 0x0000003f1c00728c */ /* 0x000fe2000bf05270 */
[----:B------:R-:W-:Y:S01]  /*ff60*/  ISETP.GT.AND P0, PT, R3, 0x10, P0 ;  /* 0x000000100300780c */ /* 0x000fe20000704270 */
[----:B------:R-:W-:Y:S01]  /*ff70*/  FMUL.FTZ R15, R121, c[0x0][0x320] ;  /* 0x0000c800790f7a20 */ /* 0x000fe20000410000 */
[----:B------:R-:W-:Y:S01]  /*ff80*/  ISETP.LT.OR P2, PT, R5, 0xa, P2 ;  /* 0x0000000a0500780c */ /* 0x000fe20001741670 */
[----:B------:R-:W-:Y:S01]  /*ff90*/  FMUL.FTZ R13, R129, c[0x0][0x320] ;  /* 0x0000c800810d7a20 */ /* 0x000fe20000410000 */
[----:B------:R-:W-:Y:S01]  /*ffa0*/  FSEL R65, R24, -INF , !P1 ;  /* 0xff80000018417808 */ /* 0x000fe20004800000 */
[----:B-1----:R-:W-:Y:S01]  /*ffb0*/  FMUL.FTZ R6, R161, c[0x0][0x320] ;  /* 0x0000c800a1067a20 */ /* 0x002fe20000410000 */
[----:B------:R-:W-:Y:S01]  /*ffc0*/  ISETP.GT.AND P1, PT, R3, 0x11, P5 ;  /* 0x000000110300780c */ /* 0x000fe20002f24270 */
[----:B------:R-:W-:Y:S01]  /*ffd0*/  FMUL.FTZ R10, R172, c[0x0][0x320] ;  /* 0x0000c800ac0a7a20 */ /* 0x000fe20000410000 */
[----:B------:R-:W-:Y:S01]  /*ffe0*/  PLOP3.LUT P4, PT, PT, PT, UP3, 0x40, 0x0 ;  /* 0x000000000000781c */ /* 0x000fe20003f8e838 */
[----:B------:R1:W1:Y:S01]  /*fff0*/  MUFU.TANH R53, R6 ;  /* 0x0000000600357308 */ /* 0x0002620000002400 */
[C---:B------:R-:W-:Y:S01]  /*10000*/  ISETP.LT.OR P0, PT, R5.reuse, 0x11, P0 ;  /* 0x000000110500780c */ /* 0x040fe20000701670 */
[----:B------:R-:W-:Y:S01]  /*10010*/  UISETP.NE.AND UP3, UPT, UR14, URZ, UPT ;  /* 0x0000003f0e00728c */ /* 0x000fe2000bf65270 */
[----:B------:R-:W-:Y:S01]  /*10020*/  FSEL R66, R18, -INF , !P2 ;  /* 0xff80000012427808 */ /* 0x000fe20005000000 */
[----:B------:R-:W-:Y:S01]  /*10030*/  FMUL.FTZ R9, R116, c[0x0][0x320] ;  /* 0x0000c80074097a20 */ /* 0x000fe20000410000 */
[----:B------:R-:W-:Y:S01]  /*10040*/  ISETP.LT.OR P2, PT, R5, 0x12, P1 ;  /* 0x000000120500780c */ /* 0x000fe20000f41670 */
[----:B------:R-:W-:Y:S01]  /*10050*/  FMUL.FTZ R8, R117, c[0x0][0x320] ;  /* 0x0000c80075087a20 */ /* 0x000fe20000410000 */
[----:B------:R-:W-:Y:S01]  /*10060*/  PLOP3.LUT P3, PT, PT, PT, UP2, 0x40, 0x0 ;  /* 0x000000000000781c */ /* 0x000fe20003f6e828 */
[----:B------:R-:W-:Y:S01]  /*10070*/  UISETP.NE.AND UP2, UPT, UR25, URZ, UPT ;  /* 0x0000003f1900728c */ /* 0x000fe2000bf45270 */
[----:B------:R-:W-:Y:S01]  /*10080*/  ISETP.GT.AND P1, PT, R3, 0x18, P4 ;  /* 0x000000180300780c */ /* 0x000fe20002724270 */
[----:B------:R-:W-:Y:S01]  /*10090*/  FMUL.FTZ R7, R169, c[0x0][0x320] ;  /* 0x0000c800a9077a20 */ /* 0x000fe20000410000 */
[----:B------:R-:W-:Y:S01]  /*100a0*/  FSEL R80, R30, -INF , !P0 ;  /* 0xff8000001e507808 */ /* 0x000fe20004000000 */
[----:B----4-:R-:W-:Y:S01]  /*100b0*/  FMUL.FTZ R11, R132, c[0x0][0x320] ;  /* 0x0000c800840b7a20 */ /* 0x010fe20000410000 */
[----:B------:R-:W-:Y:S01]  /*100c0*/  PLOP3.LUT P0, PT, PT, PT, UP1, 0x40, 0x0 ;  /* 0x000000000000781c */ /* 0x000fe20003f0e818 */
[----:B------:R-:W-:Y:S01]  /*100d0*/  UISETP.NE.AND UP1, UPT, UR20, URZ, UPT ;  /* 0x0000003f1400728c */ /* 0x000fe2000bf25270 */
[----:B------:R-:W-:Y:S01]  /*100e0*/  FSEL R81, R29, -INF , !P2 ;  /* 0xff8000001d517808 */ /* 0x000fe20005000000 */
[----:B-1----:R-:W-:Y:S01]  /*100f0*/  FMUL.FTZ R6, R137, c[0x0][0x320] ;  /* 0x0000c80089067a20 */ /* 0x002fe20000410000 */
[----:B------:R-:W-:Y:S01]  /*10100*/  ISETP.GT.AND P2, PT, R3, 0x19, P3 ;  /* 0x000000190300780c */ /* 0x000fe20001f44270 */
[----:B------:R-:W1:Y:S01]  /*10110*/  MUFU.TANH R49, R16 ;  /* 0x0000001000317308 */ /* 0x000e620000002400 */
[----:B------:R-:W-:-:S02]  /*10120*/  ISETP.LT.OR P1, PT, R5, 0x19, P1 ;  /* 0x000000190500780c */ /* 0x000fc40000f21670 */
[----:B------:R-:W-:Y:S01]  /*10130*/  PLOP3.LUT P5, PT, PT, PT, UP0, 0x40, 0x0 ;  /* 0x000000000000781c */ /* 0x000fe20003fae808 */
[----:B------:R-:W-:Y:S01]  /*10140*/  UISETP.NE.AND UP0, UPT, UR16, URZ, UPT ;  /* 0x0000003f1000728c */ /* 0x000fe2000bf05270 */
[----:B------:R-:W-:Y:S02]  /*10150*/  ISETP.GT.AND P0, PT, R3, 0x20, P0 ;  /* 0x000000200300780c */ /* 0x000fe40000704270 */
[----:B------:R-:W-:Y:S01]  /*10160*/  ISETP.LT.OR P2, PT, R5, 0x1a, P2 ;  /* 0x0000001a0500780c */ /* 0x000fe20001741670 */
[----:B------:R4:W1:Y:S01]  /*10170*/  MUFU.TANH R55, R6 ;  /* 0x0000000600377308 */ /* 0x0008620000002400 */
[----:B------:R-:W-:Y:S02]  /*10180*/  FSEL R96, R26, -INF , !P1 ;  /* 0xff8000001a607808 */ /* 0x000fe40004800000 */
[----:B------:R-:W-:Y:S02]  /*10190*/  ISETP.GT.AND P1, PT, R3, 0x21, P5 ;  /* 0x000000210300780c */ /* 0x000fe40002f24270 */
[----:B------:R-:W-:Y:S01]  /*101a0*/  PLOP3.LUT P4, PT, PT, PT, UP2, 0x40, 0x0 ;  /* 0x000000000000781c */ /* 0x000fe20003f8e828 */
[----:B------:R-:W-:Y:S01]  /*101b0*/  UISETP.NE.AND UP2, UPT, UR11, URZ, UPT ;  /* 0x0000003f0b00728c */ /* 0x000fe2000bf45270 */
[----:B------:R-:W-:Y:S01]  /*101c0*/  ISETP.LT.OR P0, PT, R5, 0x21, P0 ;  /* 0x000000210500780c */ /* 0x000fe20000701670 */
[----:B------:R-:W1:Y:S01]  /*101d0*/  MUFU.TANH R34, R15 ;  /* 0x0000000f00227308 */ /* 0x000e620000002400 */
[----:B------:R-:W-:-:S02]  /*101e0*/  FSEL R97, R25, -INF , !P2 ;  /* 0xff80000019617808 */ /* 0x000fc40005000000 */
[----:B------:R-:W-:Y:S02]  /*101f0*/  ISETP.LT.OR P2, PT, R5, 0x22, P1 ;  /* 0x000000220500780c */ /* 0x000fe40000f41670 */
[----:B------:R-:W-:Y:S01]  /*10200*/  PLOP3.LUT P3, PT, PT, PT, UP1, 0x40, 0x0 ;  /* 0x000000000000781c */ /* 0x000fe20003f6e818 */
[----:B------:R-:W-:Y:S01]  /*10210*/  UISETP.NE.AND UP1, UPT, UR10, URZ, UPT ;  /* 0x0000003f0a00728c */ /* 0x000fe2000bf25270 */
[----:B------:R-:W-:Y:S01]  /*10220*/  ISETP.GT.AND P1, PT, R3, 0x28, P4 ;  /* 0x000000280300780c */ /* 0x000fe20002724270 */
[----:B----4-:R-:W-:Y:S01]  /*10230*/  FMUL.FTZ R6, R185, c[0x0][0x320] ;  /* 0x0000c800b9067a20 */ /* 0x010fe20000410000 */
[----:B------:R-:W-:Y:S01]  /*10240*/  FSEL R104, R17, -INF , !P0 ;  /* 0xff80000011687808 */ /* 0x000fe20004000000 */
[----:B------:R-:W4:Y:S01]  /*10250*/  MUFU.TANH R33, R14 ;  /* 0x0000000e00217308 */ /* 0x000f220000002400 */
[----:B------:R-:W-:Y:S01]  /*10260*/  PLOP3.LUT P0, PT, PT, PT, UP0, 0x40, 0x0 ;  /* 0x000000000000781c */ /* 0x000fe20003f0e808 */
[----:B------:R-:W-:Y:S01]  /*10270*/  UISETP.NE.AND UP0, UPT, UR7, URZ, UPT ;  /* 0x0000003f0700728c */ /* 0x000fe2000bf05270 */
[----:B------:R-:W-:-:S02]  /*10280*/  FSEL R105, R64, -INF , !P2 ;  /* 0xff80000040697808 */ /* 0x000fc40005000000 */
[----:B------:R-:W-:Y:S02]  /*10290*/  ISETP.GT.AND P2, PT, R3, 0x29, P3 ;  /* 0x000000290300780c */ /* 0x000fe40001f44270 */
[----:B------:R-:W-:Y:S01]  /*102a0*/  ISETP.LT.OR P1, PT, R5, 0x29, P1 ;  /* 0x000000290500780c */ /* 0x000fe20000f21670 */
[----:B------:R5:W1:Y:S01]  /*102b0*/  MUFU.TANH R50, R6 ;  /* 0x0000000600327308 */ /* 0x000a620000002400 */
[----:B------:R-:W-:Y:S01]  /*102c0*/  PLOP3.LUT P5, PT, PT, PT, UP3, 0x40, 0x0 ;  /* 0x000000000000781c */ /* 0x000fe20003fae838 */
[----:B------:R-:W-:Y:S01]  /*102d0*/  UISETP.NE.AND UP3, UPT, UR41, URZ, UPT ;  /* 0x0000003f2900728c */ /* 0x000fe2000bf65270 */
[----:B------:R-:W-:Y:S02]  /*102e0*/  ISETP.GT.AND P0, PT, R3, 0x30, P0 ;  /* 0x000000300300780c */ /* 0x000fe40000704270 */
[----:B------:R-:W-:Y:S02]  /*102f0*/  ISETP.LT.OR P2, PT, R5, 0x2a, P2 ;  /* 0x0000002a0500780c */ /* 0x000fe40001741670 */
[----:B------:R-:W-:Y:S01]  /*10300*/  FSEL R106, R63, -INF , !P1 ;  /* 0xff8000003f6a7808 */ /* 0x000fe20004800000 */
[----:B------:R-:W1:Y:S01]  /*10310*/  MUFU.TANH R32, R13 ;  /* 0x0000000d00207308 */ /* 0x000e620000002400 */
[----:B------:R-:W-:-:S02]  /*10320*/  ISETP.GT.AND P1, PT, R3, 0x31, P5 ;  /* 0x000000310300780c */ /* 0x000fc40002f24270 */
[----:B------:R-:W-:Y:S01]  /*10330*/  PLOP3.LUT P4, PT, PT, PT, UP2, 0x40, 0x0 ;  /* 0x000000000000781c */ /* 0x000fe20003f8e828 */
[----:B------:R-:W-:Y:S01]  /*10340*/  UISETP.NE.AND UP2, UPT, UR40, URZ, UPT ;  /* 0x0000003f2800728c */ /* 0x000fe2000bf45270 */
[----:B------:R-:W-:Y:S02]  /*10350*/  ISETP.LT.OR P0, PT, R5, 0x31, P0 ;  /* 0x000000310500780c */ /* 0x000fe40000701670 */
[----:B------:R-:W-:Y:S01]  /*10360*/  FSEL R109, R61, -INF , !P2 ;  /* 0xff8000003d6d7808 */ /* 0x000fe20005000000 */
[----:B-----5:R-:W-:Y:S01]  /*10370*/  FMUL.FTZ R6, R112, c[0x0][0x320] ;  /* 0x0000c80070067a20 */ /* 0x020fe20000410000 */
[----:B------:R-:W-:Y:S01]  /*10380*/  ISETP.LT.OR P2, PT, R5, 0x32, P1 ;  /* 0x000000320500780c */ /* 0x000fe20000f41670 */
[----:B------:R-:W1:Y:S01]  /*10390*/  MUFU.TANH R30, R10 ;  /* 0x0000000a001e7308 */ /* 0x000e620000002400 */
[----:B------:R-:W-:Y:S01]  /*103a0*/  PLOP3.LUT P3, PT, PT, PT, UP1, 0x40, 0x0 ;  /* 0x000000000000781c */ /* 0x000fe20003f6e818 */
[----:B------:R-:W-:Y:S01]  /*103b0*/  UISETP.NE.AND UP1, UPT, UR39, URZ, UPT ;  /* 0x0000003f2700728c */ /* 0x000fe2000bf25270 */
[----:B------:R-:W-:-:S02]  /*103c0*/  FSEL R164, R58, -INF , !P0 ;  /* 0xff8000003aa47808 */ /* 0x000fc40004000000 */
[C---:B------:R-:W-:Y:S02]  /*103d0*/  ISETP.GT.AND P1, PT, R3.reuse, 0x38, P4 ;  /* 0x000000380300780c */ /* 0x040fe40002724270 */
[----:B------:R-:W-:Y:S01]  /*103e0*/  PLOP3.LUT P0, PT, PT, PT, UP0, 0x40, 0x0 ;  /* 0x000000000000781c */ /* 0x000fe20003f0e808 */
[----:B------:R5:W1:Y:S01]  /*103f0*/  MUFU.TANH R54, R6 ;  /* 0x0000000600367308 */ /* 0x000a620000002400 */
[----:B------:R-:W-:Y:S01]  /*10400*/  FSEL R166, R60, -INF , !P2 ;  /* 0xff8000003ca67808 */ /* 0x000fe20005000000 */
[----:B------:R-:W-:Y:S01]  /*10410*/  UISETP.NE.AND UP0, UPT, UR38, URZ, UPT ;  /* 0x0000003f2600728c */ /* 0x000fe2000bf05270 */
[----:B------:R-:W-:Y:S01]  /*10420*/  ISETP.GT.AND P2, PT, R3, 0x39, P3 ;  /* 0x000000390300780c */ /* 0x000fe20001f44270 */
[----:B------:R-:W-:Y:S01]  /*10430*/  UP2UR UR38, UPR, URZ, 0x40 ;  /* 0x000000403f267883 */ /* 0x000fe20008000000 */
[----:B------:R-:W-:Y:S02]  /*10440*/  ISETP.LT.OR P1, PT, R5, 0x39, P1 ;  /* 0x000000390500780c */ /* 0x000fe40000f21670 */
[----:B------:R-:W-:Y:S01]  /*10450*/  ISETP.GT.AND P0, PT, R3, 0x40, P0 ;  /* 0x000000400300780c */ /* 0x000fe20000704270 */
[----:B------:R-:W1:Y:S01]  /*10460*/  MUFU.TANH R31, R9 ;  /* 0x00000009001f7308 */ /* 0x000e620000002400 */
[----:B------:R-:W-:-:S02]  /*10470*/  ISETP.LT.OR P2, PT, R5, 0x3a, P2 ;  /* 0x0000003a0500780c */ /* 0x000fc40001741670 */
[----:B------:R-:W-:Y:S02]  /*10480*/  FSEL R165, R51, -INF , !P1 ;  /* 0xff80000033a57808 */ /* 0x000fe40004800000 */
[----:B------:R-:W-:Y:S01]  /*10490*/  PLOP3.LUT P4, PT, PT, PT, UP6, 0x40, 0x0 ;  /* 0x000000000000781c */ /* 0x000fe20003f8e868 */
[----:B------:R-:W-:Y:S01]  /*104a0*/  UISETP.NE.AND UP6, UPT, UR23, URZ, UPT ;  /* 0x0000003f1700728c */ /* 0x000fe2000bfc5270 */
[----:B------:R-:W-:Y:S01]  /*104b0*/  ISETP.LT.OR P1, PT, R5, 0x41, P0 ;  /* 0x000000410500780c */ /* 0x000fe20000721670 */
[----:B-----5:R-:W-:Y:S01]  /*104c0*/  FMUL.FTZ R6, R113, c[0x0][0x320] ;  /* 0x0000c80071067a20 */ /* 0x020fe20000410000 */
[----:B------:R-:W-:Y:S01]  /*104d0*/  PLOP3.LUT P3, PT, PT, PT, UP5, 0x40, 0x0 ;  /* 0x000000000000781c */ /* 0x000fe20003f6e858 */
[----:B------:R-:W1:Y:S01]  /*104e0*/  MUFU.TANH R29, R8 ;  /* 0x00000008001d7308 */ /* 0x000e620000002400 */
[----:B------:R-:W-:Y:S02]  /*104f0*/  PLOP3.LUT P0, PT, PT, PT, UP4, 0x40, 0x0 ;  /* 0x000000000000781c */ /* 0x000fe40003f0e848 */
[----:B------:R-:W-:-:S02]  /*10500*/  FSEL R168, R48, -INF , !P2 ;  /* 0xff80000030a87808 */ /* 0x000fc40005000000 */
[----:B------:R-:W-:Y:S02]  /*10510*/  FSEL R179, R45, -INF , !P1 ;  /* 0xff8000002db37808 */ /* 0x000fe40004800000 */
[C---:B------:R-:W-:Y:S01]  /*10520*/  ISETP.GT.AND P2, PT, R3.reuse, 0x41, P4 ;  /* 0x000000410300780c */ /* 0x040fe20002744270 */
[----:B------:R5:W1:Y:S01]  /*10530*/  MUFU.TANH R52, R6 ;  /* 0x0000000600347308 */ /* 0x000a620000002400 */
[C---:B------:R-:W-:Y:S02]  /*10540*/  ISETP.GT.AND P1, PT, R3.reuse, 0x48, P3 ;  /* 0x000000480300780c */ /* 0x040fe40001f24270 */
[----:B------:R-:W-:Y:S02]  /*10550*/  ISETP.GT.AND P0, PT, R3, 0x49, P0 ;  /* 0x000000490300780c */ /* 0x000fe40000704270 */
[C---:B------:R-:W-:Y:S02]  /*10560*/  ISETP.LT.OR P2, PT, R5.reuse, 0x42, P2 ;  /* 0x000000420500780c */ /* 0x040fe40001741670 */
[C---:B------:R-:W-:Y:S01]  /*10570*/  ISETP.LT.OR P1, PT, R5.reuse, 0x49, P1 ;  /* 0x000000490500780c */ /* 0x040fe20000f21670 */
[----:B------:R-:W1:Y:S01]  /*10580*/  MUFU.TANH R28, R7 ;  /* 0x00000007001c7308 */ /* 0x000e620000002400 */
[----:B------:R-:W-:-:S02]  /*10590*/  ISETP.LT.OR P0, PT, R5, 0x4a, P0 ;  /* 0x0000004a0500780c */ /* 0x000fc40000701670 */
[----:B------:R-:W-:Y:S02]  /*105a0*/  FSEL R180, R47, -INF , !P2 ;  /* 0xff8000002fb47808 */ /* 0x000fe40005000000 */
[----:B------:R-:W-:Y:S02]  /*105b0*/  PLOP3.LUT P2, PT, PT, PT, UP2, 0x40, 0x0 ;  /* 0x000000000000781c */ /* 0x000fe40003f4e828 */
[----:B------:R-:W-:Y:S01]  /*105c0*/  FSEL R182, R41, -INF , !P1 ;  /* 0xff80000029b67808 */ /* 0x000fe20004800000 */
[----:B-----5:R-:W-:Y:S01]  /*105d0*/  FMUL.FTZ R6, R156, c[0x0][0x320] ;  /* 0x0000c8009c067a20 */ /* 0x020fe20000410000 */
[----:B------:R-:W-:Y:S01]  /*105e0*/  PLOP3.LUT P1, PT, PT, PT, UP1, 0x40, 0x0 ;  /* 0x000000000000781c */ /* 0x000fe20003f2e818 */
[----:B------:R-:W1:Y:S01]  /*105f0*/  MUFU.TANH R26, R12 ;  /* 0x0000000c001a7308 */ /* 0x000e620000002400 */
[----:B------:R-:W-:Y:S02]  /*10600*/  FSEL R184, R38, -INF , !P0 ;  /* 0xff80000026b87808 */ /* 0x000fe40004000000 */
[----:B------:R-:W-:-:S02]  /*10610*/  PLOP3.LUT P0, PT, PT, PT, UP0, 0x40, 0x0 ;  /* 0x000000000000781c */ /* 0x000fc40003f0e808 */
[C---:B------:R-:W-:Y:S02]  /*10620*/  ISETP.GT.AND P2, PT, R3.reuse, 0x51, P2 ;  /* 0x000000510300780c */ /* 0x040fe40001744270 */
[C---:B------:R-:W-:Y:S01]  /*10630*/  ISETP.GT.AND P1, PT, R3.reuse, 0x58, P1 ;  /* 0x000000580300780c */ /* 0x040fe20000f24270 */
[----:B------:R5:W1:Y:S01]  /*10640*/  MUFU.TANH R43, R6 ;  /* 0x00000006002b7308 */ /* 0x000a620000002400 */
[----:B------:R-:W-:Y:S02]  /*10650*/  ISETP.GT.AND P0, PT, R3, 0x59, P0 ;  /* 0x000000590300780c */ /* 0x000fe40000704270 */
[C---:B------:R-:W-:Y:S02]  /*10660*/  ISETP.LT.OR P3, PT, R5.reuse, 0x52, P2 ;  /* 0x000000520500780c */ /* 0x040fe40001761670 */
[C---:B------:R-:W-:Y:S02]  /*10670*/  ISETP.LT.OR P2, PT, R5.reuse, 0x59, P1 ;  /* 0x000000590500780c */ /* 0x040fe40000f41670 */
[----:B------:R-:W-:Y:S01]  /*10680*/  ISETP.LT.OR P1, PT, R5, 0x5a, P0 ;  /* 0x0000005a0500780c */ /* 0x000fe20000721670 */
[----:B------:R-:W1:Y:S01]  /*10690*/  MUFU.TANH R25, R11 ;  /* 0x0000000b00197308 */ /* 0x000e620000002400 */
[----:B------:R-:W-:Y:S01]  /*106a0*/  PLOP3.LUT P0, PT, PT, PT, UP6, 0x40, 0x0 ;  /* 0x000000000000781c */ /* 0x000fe20003f0e868 */
[----:B------:R-:W-:Y:S01]  /*106b0*/  UISETP.NE.AND UP6, UPT, UR38, URZ, UPT ;  /* 0x0000003f2600728c */ /* 0x000fe2000bfc5270 */
[----:B------:R-:W-:-:S02]  /*106c0*/  PLOP3.LUT P5, PT, PT, PT, UP3, 0x40, 0x0 ;  /* 0x000000000000781c */ /* 0x000fc40003fae838 */
[----:B------:R-:W-:Y:S02]  /*106d0*/  FSEL R204, R44, -INF , !P3 ;  /* 0xff8000002ccc7808 */ /* 0x000fe40005800000 */
[----:B------:R-:W-:Y:S01]  /*106e0*/  ISETP.GT.AND P4, PT, R3, 0x50, P5 ;  /* 0x000000500300780c */ /* 0x000fe20002f84270 */
[----:B-----5:R-:W-:Y:S01]  /*106f0*/  FMUL.FTZ R6, R157, c[0x0][0x320] ;  /* 0x0000c8009d067a20 */ /* 0x020fe20000410000 */
[----:B------:R-:W-:Y:S01]  /*10700*/  FSEL R203, R37, -INF , !P2 ;  /* 0xff80000025cb7808 */ /* 0x000fe20005000000 */
[----:B------:R-:W-:Y:S01]  /*10710*/  FMUL.FTZ R3, R136, c[0x0][0x320] ;  /* 0x0000c80088037a20 */ /* 0x000fe20000410000 */
[----:B------:R-:W-:Y:S01]  /*10720*/  ISETP.LT.OR P4, PT, R5, 0x51, P4 ;  /* 0x000000510500780c */ /* 0x000fe20002781670 */
[----:B------:R5:W1:Y:S01]  /*10730*/  MUFU.TANH R42, R6 ;  /* 0x00000006002a7308 */ /* 0x000a620000002400 */
[----:B------:R-:W-:Y:S02]  /*10740*/  FSEL R202, R35, -INF , !P1 ;  /* 0xff80000023ca7808 */ /* 0x000fe40004800000 */
[----:B------:R-:W-:-:S05]  /*10750*/  FSEL R205, R40, -INF , !P4 ;  /* 0xff80000028cd7808 */ /* 0x000fca0006000000 */
[----:B------:R-:W1:Y:S01]  /*10760*/  MUFU.TANH R24, R3 ;  /* 0x0000000300187308 */ /* 0x000e620000002400 */
[----:B-----5:R-:W-:-:S07]  /*10770*/  FMUL.FTZ R6, R128, c[0x0][0x320] ;  /* 0x0000c80080067a20 */ /* 0x020fce0000410000 */
[----:B------:R5:W1:Y:S02]  /*10780*/  MUFU.TANH R39, R6 ;  /* 0x0000000600277308 */ /* 0x000a640000002400 */
[----:B-----5:R-:W-:-:S06]  /*10790*/  FMUL.FTZ R6, R120, c[0x0][0x320] ;  /* 0x0000c80078067a20 */ /* 0x020fcc0000410000 */
[----:B------:R5:W1:Y:S02]  /*107a0*/  MUFU.TANH R36, R6 ;  /* 0x0000000600247308 */ /* 0x000a640000002400 */
[----:B-----5:R-:W-:-:S06]  /*107b0*/  FMUL.FTZ R6, R160, c[0x0][0x320] ;  /* 0x0000c800a0067a20 */ /* 0x020fcc0000410000 */
[----:B------:R5:W1:Y:S02]  /*107c0*/  MUFU.TANH R27, R6 ;  /* 0x00000006001b7308 */ /* 0x000a640000002400 */
[----:B-----5:R-:W5:Y:S02]  /*107d0*/  SHFL.IDX PT, R6, R19, 0x2, 0x1c1f ;  /* 0x005c1f0013067f89 */ /* 0x020f6400000e0000 */
[--C-:B-----5:R-:W-:Y:S02]  /*107e0*/  IMAD.IADD R5, R20, 0x1, R6.reuse ;  /* 0x0000000114057824 */ /* 0x120fe400078e0206 */
        /* <DEDUP_REMOVED lines=15> */
.L_x_445:
[----:B------:R-:W-:-:S04]  /*108e0*/  MOV R7, c[0x0][0x32c] ;  /* 0x0000cb0000077a02 */ /* 0x000fc80000000f00 */
[----:B------:R-:W-:-:S13]  /*108f0*/  ISETP.NE.AND P0, PT, R7, 0x1, PT ;  /* 0x000000010700780c */ /* 0x000fda0003f05270 */
[----:B------:R-:W-:-:S05]  /*10900*/  @P0 IMAD.HI.U32 R7, R6, c[0x0][0x330], RZ ;  /* 0x0000cc0006070a27 */ /* 0x000fca00078e00ff */
[----:B------:R-:W-:Y:S02]  /*10910*/  @P0 SHF.R.U32.HI R6, RZ, c[0x0][0x334], R7 ;  /* 0x0000cd00ff060a19 */ /* 0x000fe40000011607 */
.L_x_446:
[----:B------:R-:W-:Y:S05]  /*10920*/  BSYNC B0 ;  /* 0x0000000000007941 */ /* 0x000fea0003800000 */
.L_x_444:
[----:B------:R-:W-:-:S05]  /*10930*/  IMAD R6, R6, c[0x0][0x32c], R23 ;  /* 0x0000cb0006067a24 */ /* 0x000fca00078e0217 */
[----:B------:R-:W-:Y:S02]  /*10940*/  IADD3 R7, R6, c[0x0][0x32c], RZ ;  /* 0x0000cb0006077a10 */ /* 0x000fe40007ffe0ff */
[----:B------:R-:W-:Y:S02]  /*10950*/  IMNMX R3, R3, R6, !PT ;  /* 0x0000000603037217 */ /* 0x000fe40007800200 */
[----:B------:R-:W-:Y:S02]  /*10960*/  IMNMX R5, R5, R7, PT ;  /* 0x0000000705057217 */ /* 0x000fe40003800200 */
.L_x_443:
[----:B-1234-:R-:W-:Y:S01]  /*10970*/  UP2UR UR42, UPR, URZ, 0x10 ;  /* 0x000000103f2a7883 */ /* 0x01efe20008000000 */
        /* <DEDUP_REMOVED lines=17> */
[----:B------:R-:W-:Y:S01]  /*10a90*/  PLOP3.LUT P0, PT, PT, PT, UP2, 0x40, 0x0 ;  /* 0x000000000000781c */ /* 0x000fe20003f0e828 */
[----:B------:R-:W-:Y:S01]  /*10aa0*/  UISETP.NE.AND UP1, UPT, UR33, URZ, UPT ;  /* 0x0000003f2100728c */ /* 0x000fe2000bf25270 */
[C---:B------:R-:W-:Y:S01]  /*10ab0*/  ISETP.GT.AND P1, PT, R3.reuse, 0x1, P1 ;  /* 0x000000010300780c */ /* 0x040fe20000f24270 */
[----:B------:R-:W-:Y:S01]  /*10ac0*/  UISETP.NE.AND UP3, UPT, UR32, URZ, UPT ;  /* 0x0000003f2000728c */ /* 0x000fe2000bf65270 */
[----:B------:R-:W-:Y:S01]  /*10ad0*/  PLOP3.LUT P3, PT, PT, PT, UP0, 0x40, 0x0 ;  /* 0x000000000000781c */ /* 0x000fe20003f6e808 */
[----:B------:R-:W-:Y:S01]  /*10ae0*/  UISETP.NE.AND UP2, UPT, UR31, URZ, UPT ;  /* 0x0000003f1f00728c */ /* 0x000fe2000bf45270 */
[----:B------:R-:W-:Y:S01]  /*10af0*/  FSEL R100, R26, -INF , !P2 ;  /* 0xff8000001a647808 */ /* 0x000fe20005000000 */
[----:B------:R-:W-:Y:S01]  /*10b00*/  UISETP.NE.AND UP0, UPT, UR29, URZ, UPT ;  /* 0x0000003f1d00728c */ /* 0x000fe2000bf05270 */
[----:B------:R-:W-:Y:S01]  /*10b10*/  ISETP.GT.AND P2, PT, R3, 0x8, P0 ;  /* 0x000000080300780c */ /* 0x000fe20000744270 */
[----:B-1----:R-:W-:Y:S01]  /*10b20*/  FMUL.FTZ R6, R162, c[0x0][0x320] ;  /* 0x0000c800a2067a20 */ /* 0x002fe20000410000 */
[----:B------:R-:W-:Y:S01]  /*10b30*/  ISETP.LT.OR P0, PT, R5, 0x2, P1 ;  /* 0x000000020500780c */ /* 0x000fe20000f01670 */
[----:B------:R-:W-:Y:S01]  /*10b40*/  UISETP.NE.AND UP4, UPT, UR42, URZ, UPT ;  /* 0x0000003f2a00728c */ /* 0x000fe2000bf85270 */
[----:B------:R-:W-:Y:S01]  /*10b50*/  PLOP3.LUT P5, PT, PT, PT, UP1, 0x40, 0x0 ;  /* 0x000000000000781c */ /* 0x000fe20003fae818 */
[----:B------:R-:W-:Y:S01]  /*10b60*/  UISETP.NE.AND UP1, UPT, UR30, URZ, UPT ;  /* 0x0000003f1e00728c */ /* 0x000fe2000bf25270 */
[----:B------:R-:W-:Y:S01]  /*10b70*/  ISETP.GT.AND P1, PT, R3, 0x9, P3 ;  /* 0x000000090300780c */ /* 0x000fe20001f24270 */
[----:B------:R1:W3:Y:S01]  /*10b80*/  MUFU.TANH R74, R6 ;  /* 0x00000006004a7308 */ /* 0x0002e20000002400 */
[----:B------:R-:W-:Y:S01]  /*10b90*/  ISETP.LT.OR P2, PT, R5, 0x9, P2 ;  /* 0x000000090500780c */ /* 0x000fe20001741670 */
[----:B------:R-:W-:Y:S01]  /*10ba0*/  FMUL.FTZ R13, R118, c[0x0][0x320] ;  /* 0x0000c800760d7a20 */ /* 0x000fe20000410000 */
[----:B------:R-:W-:Y:S01]  /*10bb0*/  FSEL R101, R50, -INF , !P0 ;  /* 0xff80000032657808 */ /* 0x000fe20004000000 */
[----:B------:R-:W-:Y:S01]  /*10bc0*/  FMUL.FTZ R12, R119, c[0x0][0x320] ;  /* 0x0000c800770c7a20 */ /* 0x000fe20000410000 */
[----:B------:R-:W-:Y:S01]  /*10bd0*/  ISETP.GT.AND P0, PT, R3, 0x10, P5 ;  /* 0x000000100300780c */ /* 0x000fe20002f04270 */
[----:B------:R-:W-:Y:S01]  /*10be0*/  FMUL.FTZ R11, R135, c[0x0][0x320] ;  /* 0x0000c800870b7a20 */ /* 0x000fe20000410000 */
[----:B------:R-:W-:Y:S01]  /*10bf0*/  ISETP.LT.OR P1, PT, R5, 0xa, P1 ;  /* 0x0000000a0500780c */ /* 0x000fe20000f21670 */
[----:B------:R-:W-:Y:S01]  /*10c00*/  FMUL.FTZ R18, R131, c[0x0][0x320] ;  /* 0x0000c80083127a20 */ /* 0x000fe20000410000 */
[----:B------:R-:W-:Y:S01]  /*10c10*/  PLOP3.LUT P4, PT, PT, PT, UP3, 0x40, 0x0 ;  /* 0x000000000000781c */ /* 0x000fe20003f8e838 */
[----:B------:R-:W-:Y:S01]  /*10c20*/  UISETP.NE.AND UP3, UPT, UR28, URZ, UPT ;  /* 0x0000003f1c00728c */ /* 0x000fe2000bf65270 */
[----:B------:R-:W-:Y:S01]  /*10c30*/  FSEL R102, R27, -INF , !P2 ;  /* 0xff8000001b667808 */ /* 0x000fe20005000000 */
[----:B------:R-:W-:Y:S01]  /*10c40*/  FMUL.FTZ R14, R134, c[0x0][0x320] ;  /* 0x0000c800860e7a20 */ /* 0x000fe20000410000 */
[----:B------:R-:W-:Y:S01]  /*10c50*/  ISETP.LT.OR P2, PT, R5, 0x11, P0 ;  /* 0x000000110500780c */ /* 0x000fe20000741670 */
[----:B------:R-:W-:Y:S01]  /*10c60*/  FMUL.FTZ R15, R158, c[0x0][0x320] ;  /* 0x0000c8009e0f7a20 */ /* 0x000fe20000410000 */
[----:B------:R-:W-:Y:S01]  /*10c70*/  FSEL R103, R53, -INF , !P1 ;  /* 0xff80000035677808 */ /* 0x000fe20004800000 */
[----:B-1----:R-:W-:Y:S01]  /*10c80*/  FMUL.FTZ R6, R114, c[0x0][0x320] ;  /* 0x0000c80072067a20 */ /* 0x002fe20000410000 */
[----:B------:R-:W-:Y:S01]  /*10c90*/  PLOP3.LUT P3, PT, PT, PT, UP2, 0x40, 0x0 ;  /* 0x000000000000781c */ /* 0x000fe20003f6e828 */
[----:B------:R-:W-:Y:S01]  /*10ca0*/  UISETP.NE.AND UP2, UPT, UR25, URZ, UPT ;  /* 0x0000003f1900728c */ /* 0x000fe2000bf45270 */
[----:B------:R-:W-:Y:S01]  /*10cb0*/  ISETP.GT.AND P1, PT, R3, 0x11, P4 ;  /* 0x000000110300780c */ /* 0x000fe20002724270 */
[----:B------:R1:W4:Y:S01]  /*10cc0*/  MUFU.TANH R47, R6 ;  /* 0x00000006002f7308 */ /* 0x0003220000002400 */
        /* <DEDUP_REMOVED lines=8> */
[----:B------:R-:W-:Y:S01]  /*10d50*/  PLOP3.LUT P0, PT, PT, PT, UP1, 0x40, 0x0 ;  /* 0x000000000000781c */ /* 0x000fe20003f0e818 */
[----:B------:R-:W-:Y:S01]  /*10d60*/  UISETP.NE.AND UP1, UPT, UR20, URZ, UPT ;  /* 0x0000003f1400728c */ /* 0x000fe2000bf25270 */
[----:B------:R-:W-:Y:S01]  /*10d70*/  ISETP.LT.OR P2, PT, R5, 0x19, P2 ;  /* 0x000000190500780c */ /* 0x000fe20001741670 */
[----:B------:R5:W2:Y:S01]  /*10d80*/  MUFU.TANH R116, R7 ;  /* 0x0000000700747308 */ /* 0x000aa20000002400 */
[----:B------:R-:W-:-:S02]  /*10d90*/  FSEL R113, R56, -INF , !P1 ;  /* 0xff80000038717808 */ /* 0x000fc40004800000 */
[----:B------:R-:W-:Y:S01]  /*10da0*/  ISETP.GT.AND P1, PT, R3, 0x20, P5 ;  /* 0x000000200300780c */ /* 0x000fe20002f24270 */
[----:B-1----:R-:W-:Y:S01]  /*10db0*/  FMUL.FTZ R6, R115, c[0x0][0x320] ;  /* 0x0000c80073067a20 */ /* 0x002fe20000410000 */
[----:B------:R-:W-:Y:S02]  /*10dc0*/  ISETP.GT.AND P0, PT, R3, 0x19, P0 ;  /* 0x000000190300780c */ /* 0x000fe40000704270 */
[----:B------:R-:W-:Y:S01]  /*10dd0*/  PLOP3.LUT P4, PT, PT, PT, UP3, 0x40, 0x0 ;  /* 0x000000000000781c */ /* 0x000fe20003f8e838 */
[----:B------:R1:W1:Y:S01]  /*10de0*/  MUFU.TANH R48, R6 ;  /* 0x0000000600307308 */ /* 0x0002620000002400 */
[----:B------:R-:W-:Y:S01]  /*10df0*/  FSEL R114, R33, -INF , !P2 ;  /* 0xff80000021727808 */ /* 0x000fe20005000000 */
[----:B------:R-:W-:Y:S01]  /*10e00*/  UISETP.NE.AND UP3, UPT, UR14, URZ, UPT ;  /* 0x0000003f0e00728c */ /* 0x000fe2000bf65270 */
[C---:B------:R-:W-:Y:S02]  /*10e10*/  ISETP.LT.OR P2, PT, R5.reuse, 0x21, P1 ;  /* 0x000000210500780c */ /* 0x040fe40000f41670 */
[----:B------:R-:W-:-:S02]  /*10e20*/  ISETP.LT.OR P0, PT, R5, 0x1a, P0 ;  /* 0x0000001a0500780c */ /* 0x000fc40000701670 */
[----:B------:R-:W-:Y:S01]  /*10e30*/  PLOP3.LUT P3, PT, PT, PT, UP2, 0x40, 0x0 ;  /* 0x000000000000781c */ /* 0x000fe20003f6e828 */
[----:B------:R-:W-:Y:S01]  /*10e40*/  UISETP.NE.AND UP2, UPT, UR11, URZ, UPT ;  /* 0x0000003f0b00728c */ /* 0x000fe2000bf45270 */
[----:B------:R-:W-:Y:S01]  /*10e50*/  ISETP.GT.AND P1, PT, R3, 0x21, P4 ;  /* 0x000000210300780c */ /* 0x000fe20002724270 */
[----:B-----5:R-:W-:Y:S01]  /*10e60*/  FMUL.FTZ R7, R170, c[0x0][0x320] ;  /* 0x0000c800aa077a20 */ /* 0x020fe20000410000 */
[----:B------:R-:W-:Y:S01]  /*10e70*/  FSEL R167, R43, -INF , !P2 ;  /* 0xff8000002ba77808 */ /* 0x000fe20005000000 */
[----:B------:R-:W2:Y:S01]  /*10e80*/  MUFU.TANH R18, R18 ;  /* 0x0000001200127308 */ /* 0x000ea20000002400 */
[----:B------:R-:W-:Y:S02]  /*10e90*/  FSEL R115, R28, -INF , !P0 ;  /* 0xff8000001c737808 */ /* 0x000fe40004000000 */
[----:B------:R-:W-:Y:S01]  /*10ea0*/  ISETP.GT.AND P2, PT, R3, 0x28, P3 ;  /* 0x000000280300780c */ /* 0x000fe20001f44270 */
[----:B-1----:R-:W-:Y:S01]  /*10eb0*/  FMUL.FTZ R6, R163, c[0x0][0x320] ;  /* 0x0000c800a3067a20 */ /* 0x002fe20000410000 */
[----:B------:R-:W-:-:S02]  /*10ec0*/  ISETP.LT.OR P1, PT, R5, 0x22, P1 ;  /* 0x000000220500780c */ /* 0x000fc40000f21670 */
[----:B------:R-:W-:Y:S01]  /*10ed0*/  PLOP3.LUT P0, PT, PT, PT, UP1, 0x40, 0x0 ;  /* 0x000000000000781c */ /* 0x000fe20003f0e818 */
[----:B------:R1:W1:Y:S01]  /*10ee0*/  MUFU.TANH R44, R6 ;  /* 0x00000006002c7308 */ /* 0x0002620000002400 */
[----:B------:R-:W-:Y:S01]  /*10ef0*/  PLOP3.LUT P5, PT, PT, PT, UP0, 0x40, 0x0 ;  /* 0x000000000000781c */ /* 0x000fe20003fae808 */
[----:B------:R-:W-:Y:S01]  /*10f00*/  UISETP.NE.AND UP1, UPT, UR10, URZ, UPT ;  /* 0x0000003f0a00728c */ /* 0x000fe2000bf25270 */
[----:B------:R-:W-:Y:S01]  /*10f10*/  ISETP.LT.OR P2, PT, R5, 0x29, P2 ;  /* 0x000000290500780c */ /* 0x000fe20001741670 */
[----:B------:R-:W-:Y:S01]  /*10f20*/  UISETP.NE.AND UP0, UPT, UR7, URZ, UPT ;  /* 0x0000003f0700728c */ /* 0x000fe2000bf05270 */
[----:B------:R-:W-:Y:S02]  /*10f30*/  FSEL R169, R42, -INF , !P1 ;  /* 0xff8000002aa97808 */ /* 0x000fe40004800000 */
[C---:B------:R-:W-:Y:S01]  /*10f40*/  ISETP.GT.AND P0, PT, R3.reuse, 0x29, P0 ;  /* 0x000000290300780c */ /* 0x040fe20000704270 */
[----:B------:R-:W2:Y:S01]  /*10f50*/  MUFU.TANH R43, R13 ;  /* 0x0000000d002b7308 */ /* 0x000ea20000002400 */
[----:B------:R-:W-:-:S02]  /*10f60*/  ISETP.GT.AND P1, PT, R3, 0x30, P5 ;  /* 0x000000300300780c */ /* 0x000fc40002f24270 */
[----:B------:R-:W-:Y:S02]  /*10f70*/  FSEL R174, R39, -INF , !P2 ;  /* 0xff80000027ae7808 */ /* 0x000fe40005000000 */
[----:B------:R-:W-:Y:S01]  /*10f80*/  PLOP3.LUT P4, PT, PT, PT, UP3, 0x40, 0x0 ;  /* 0x000000000000781c */ /* 0x000fe20003f8e838 */
[----:B------:R-:W-:Y:S01]  /*10f90*/  UISETP.NE.AND UP3, UPT, UR41, URZ, UPT ;  /* 0x0000003f2900728c */ /* 0x000fe2000bf65270 */
[C---:B------:R-:W-:Y:S01]  /*10fa0*/  ISETP.LT.OR P0, PT, R5.reuse, 0x2a, P0 ;  /* 0x0000002a0500780c */ /* 0x040fe20000701670 */
[----:B-1----:R-:W-:Y:S01]  /*10fb0*/  FMUL.FTZ R6, R186, c[0x0][0x320] ;  /* 0x0000c800ba067a20 */ /* 0x002fe20000410000 */
[----:B------:R-:W-:Y:S01]  /*10fc0*/  ISETP.LT.OR P2, PT, R5, 0x31, P1 ;  /* 0x000000310500780c */ /* 0x000fe20000f41670 */
[----:B------:R-:W1:Y:S01]  /*10fd0*/  MUFU.TANH R39, R12 ;  /* 0x0000000c00277308 */ /* 0x000e620000002400 */
[----:B------:R-:W-:Y:S01]  /*10fe0*/  PLOP3.LUT P3, PT, PT, PT, UP2, 0x40, 0x0 ;  /* 0x000000000000781c */ /* 0x000fe20003f6e828 */
[----:B------:R-:W-:Y:S01]  /*10ff0*/  UISETP.NE.AND UP2, UPT, UR40, URZ, UPT ;  /* 0x0000003f2800728c */ /* 0x000fe2000bf45270 */
[----:B------:R-:W-:-:S02]  /*11000*/  FSEL R175, R32, -INF , !P0 ;  /* 0xff80000020af7808 */ /* 0x000fc40004000000 */
[C---:B------:R-:W-:Y:S02]  /*11010*/  ISETP.GT.AND P1, PT, R3.reuse, 0x31, P4 ;  /* 0x000000310300780c */ /* 0x040fe40002724270 */
[----:B------:R-:W-:Y:S01]  /*11020*/  FSEL R198, R24, -INF , !P2 ;  /* 0xff80000018c67808 */ /* 0x000fe20005000000 */
[----:B------:R5:W1:Y:S01]  /*11030*/  MUFU.TANH R41, R6 ;  /* 0x0000000600297308 */ /* 0x000a620000002400 */
[----:B------:R-:W-:Y:S01]  /*11040*/  PLOP3.LUT P0, PT, PT, PT, UP1, 0x40, 0x0 ;  /* 0x000000000000781c */ /* 0x000fe20003f0e818 */
[----:B------:R-:W-:Y:S01]  /*11050*/  UISETP.NE.AND UP1, UPT, UR39, URZ, UPT ;  /* 0x0000003f2700728c */ /* 0x000fe2000bf25270 */
[----:B------:R-:W-:Y:S02]  /*11060*/  ISETP.GT.AND P2, PT, R3, 0x38, P3 ;  /* 0x000000380300780c */ /* 0x000fe40001f44270 */
[----:B------:R-:W-:Y:S01]  /*11070*/  PLOP3.LUT P5, PT, PT, PT, UP0, 0x40, 0x0 ;  /* 0x000000000000781c */ /* 0x000fe20003fae808 */
[----:B------:R-:W-:Y:S01]  /*11080*/  UISETP.NE.AND UP0, UPT, UR38, URZ, UPT ;  /* 0x0000003f2600728c */ /* 0x000fe2000bf05270 */
[----:B------:R-:W-:Y:S01]  /*11090*/  ISETP.LT.OR P3, PT, R5, 0x32, P1 ;  /* 0x000000320500780c */ /* 0x000fe20000f61670 */
[----:B------:R-:W-:Y:S01]  /*110a0*/  UP2UR UR38, UPR, URZ, 0x40 ;  /* 0x000000403f267883 */ /* 0x000fe20008000000 */
[----:B------:R-:W-:Y:S01]  /*110b0*/  ISETP.GT.AND P0, PT, R3, 0x39, P0 ;  /* 0x000000390300780c */ /* 0x000fe20000704270 */
[----:B------:R-:W1:Y:S01]  /*110c0*/  MUFU.TANH R13, R11 ;  /* 0x0000000b000d7308 */ /* 0x000e620000002400 */
[----:B------:R-:W-:-:S02]  /*110d0*/  ISETP.LT.OR P1, PT, R5, 0x39, P2 ;  /* 0x000000390500780c */ /* 0x000fc40001721670 */
[----:B------:R-:W-:Y:S02]  /*110e0*/  ISETP.GT.AND P2, PT, R3, 0x40, P5 ;  /* 0x000000400300780c */ /* 0x000fe40002f44270 */
[----:B------:R-:W-:Y:S01]  /*110f0*/  FSEL R197, R55, -INF , !P3 ;  /* 0xff80000037c57808 */ /* 0x000fe20005800000 */
[----:B-----5:R-:W-:Y:S01]  /*11100*/  FMUL.FTZ R6, R187, c[0x0][0x320] ;  /* 0x0000c800bb067a20 */ /* 0x020fe20000410000 */
[C---:B------:R-:W-:Y:S01]  /*11110*/  ISETP.LT.OR P3, PT, R5.reuse, 0x3a, P0 ;  /* 0x0000003a0500780c */ /* 0x040fe20000761670 */
[----:B------:R-:W1:Y:S01]  /*11120*/  MUFU.TANH R12, R10 ;  /* 0x0000000a000c7308 */ /* 0x000e620000002400 */
[----:B------:R-:W-:Y:S02]  /*11130*/  FSEL R196, R36, -INF , !P1 ;  /* 0xff80000024c47808 */ /* 0x000fe40004800000 */
[----:B------:R-:W-:Y:S01]  /*11140*/  PLOP3.LUT P4, PT, PT, PT, UP6, 0x40, 0x0 ;  /* 0x000000000000781c */ /* 0x000fe20003f8e868 */
[----:B------:R-:W-:Y:S01]  /*11150*/  UISETP.NE.AND UP6, UPT, UR23, URZ, UPT ;  /* 0x0000003f1700728c */ /* 0x000fe2000bfc5270 */
[----:B------:R-:W-:-:S02]  /*11160*/  ISETP.LT.OR P1, PT, R5, 0x41, P2 ;  /* 0x000000410500780c */ /* 0x000fc40001721670 */
[----:B------:R-:W-:Y:S01]  /*11170*/  PLOP3.LUT P0, PT, PT, PT, UP5, 0x40, 0x0 ;  /* 0x000000000000781c */ /* 0x000fe20003f0e858 */
[----:B------:R5:W1:Y:S01]  /*11180*/  MUFU.TANH R40, R6 ;  /* 0x0000000600287308 */ /* 0x000a620000002400 */
[----:B------:R-:W-:Y:S02]  /*11190*/  PLOP3.LUT P2, PT, PT, PT, UP4, 0x40, 0x0 ;  /* 0x000000000000781c */ /* 0x000fe40003f4e848 */
[----:B------:R-:W-:Y:S02]  /*111a0*/  FSEL R201, R34, -INF , !P3 ;  /* 0xff80000022c97808 */ /* 0x000fe40005800000 */
[----:B------:R-:W-:Y:S02]  /*111b0*/  ISETP.GT.AND P3, PT, R3, 0x41, P4 ;  /* 0x000000410300780c */ /* 0x000fe40002764270 */
[----:B------:R-:W-:Y:S01]  /*111c0*/  FSEL R227, R25, -INF , !P1 ;  /* 0xff80000019e37808 */ /* 0x000fe20004800000 */
[----:B------:R-:W1:Y:S01]  /*111d0*/  MUFU.TANH R11, R9 ;  /* 0x00000009000b7308 */ /* 0x000e620000002400 */
[----:B------:R-:W-:-:S02]  /*111e0*/  ISETP.GT.AND P1, PT, R3, 0x48, P0 ;  /* 0x000000480300780c */ /* 0x000fc40000724270 */
[----:B------:R-:W-:Y:S02]  /*111f0*/  ISETP.GT.AND P0, PT, R3, 0x49, P2 ;  /* 0x000000490300780c */ /* 0x000fe40001704270 */
[C---:B------:R-:W-:Y:S02]  /*11200*/  ISETP.LT.OR P2, PT, R5.reuse, 0x42, P3 ;  /* 0x000000420500780c */ /* 0x040fe40001f41670 */
[C---:B------:R-:W-:Y:S01]  /*11210*/  ISETP.LT.OR P1, PT, R5.reuse, 0x49, P1 ;  /* 0x000000490500780c */ /* 0x040fe20000f21670 */
[----:B-----5:R-:W-:Y:S01]  /*11220*/  FMUL.FTZ R6, R122, c[0x0][0x320] ;  /* 0x0000c8007a067a20 */ /* 0x020fe20000410000 */
[----:B------:R-:W-:Y:S01]  /*11230*/  ISETP.LT.OR P0, PT, R5, 0x4a, P0 ;  /* 0x0000004a0500780c */ /* 0x000fe20000701670 */
[----:B------:R-:W1:Y:S01]  /*11240*/  MUFU.TANH R17, R17 ;  /* 0x0000001100117308 */ /* 0x000e620000002400 */
[----:B------:R-:W-:Y:S02]  /*11250*/  FSEL R226, R62, -INF , !P2 ;  /* 0xff8000003ee27808 */ /* 0x000fe40005000000 */
[----:B------:R-:W-:-:S02]  /*11260*/  PLOP3.LUT P2, PT, PT, PT, UP2, 0x40, 0x0 ;  /* 0x000000000000781c */ /* 0x000fc40003f4e828 */
[----:B------:R-:W-:Y:S02]  /*11270*/  FSEL R228, R54, -INF , !P1 ;  /* 0xff80000036e47808 */ /* 0x000fe40004800000 */
[----:B------:R-:W-:Y:S01]  /*11280*/  PLOP3.LUT P1, PT, PT, PT, UP1, 0x40, 0x0 ;  /* 0x000000000000781c */ /* 0x000fe20003f2e818 */
[----:B------:R5:W1:Y:S01]  /*11290*/  MUFU.TANH R38, R6 ;  /* 0x0000000600267308 */ /* 0x000a620000002400 */
[----:B------:R-:W-:Y:S02]  /*112a0*/  FSEL R229, R52, -INF , !P0 ;  /* 0xff80000034e57808 */ /* 0x000fe40004000000 */
[----:B------:R-:W-:Y:S02]  /*112b0*/  PLOP3.LUT P0, PT, PT, PT, UP0, 0x40, 0x0 ;  /* 0x000000000000781c */ /* 0x000fe40003f0e808 */
[C---:B------:R-:W-:Y:S02]  /*112c0*/  ISETP.GT.AND P2, PT, R3.reuse, 0x51, P2 ;  /* 0x000000510300780c */ /* 0x040fe40001744270 */
[C---:B------:R-:W-:Y:S01]  /*112d0*/  ISETP.GT.AND P1, PT, R3.reuse, 0x58, P1 ;  /* 0x000000580300780c */ /* 0x040fe20000f24270 */
[----:B------:R-:W1:Y:S01]  /*112e0*/  MUFU.TANH R16, R16 ;  /* 0x0000001000107308 */ /* 0x000e620000002400 */
[----:B------:R-:W-:-:S02]  /*112f0*/  ISETP.GT.AND P0, PT, R3, 0x59, P0 ;  /* 0x000000590300780c */ /* 0x000fc40000704270 */
[C---:B------:R-:W-:Y:S02]  /*11300*/  ISETP.LT.OR P3, PT, R5.reuse, 0x52, P2 ;  /* 0x000000520500780c */ /* 0x040fe40001761670 */
[C---:B------:R-:W-:Y:S02]  /*11310*/  ISETP.LT.OR P2, PT, R5.reuse, 0x59, P1 ;  /* 0x000000590500780c */ /* 0x040fe40000f41670 */
[----:B------:R-:W-:Y:S01]  /*11320*/  ISETP.LT.OR P1, PT, R5, 0x5a, P0 ;  /* 0x0000005a0500780c */ /* 0x000fe20000721670 */
[----:B-----5:R-:W-:Y:S01]  /*11330*/  FMUL.FTZ R6, R123, c[0x0][0x320] ;  /* 0x0000c8007b067a20 */ /* 0x020fe20000410000 */
[----:B------:R-:W-:Y:S01]  /*11340*/  PLOP3.LUT P0, PT, PT, PT, UP6, 0x40, 0x0 ;  /* 0x000000000000781c */ /* 0x000fe20003f0e868 */
[----:B------:R-:W1:Y:S01]  /*11350*/  MUFU.TANH R15, R15 ;  /* 0x0000000f000f7308 */ /* 0x000e620000002400 */
[----:B------:R-:W-:Y:S01]  /*11360*/  PLOP3.LUT P4, PT, PT, PT, UP3, 0x40, 0x0 ;  /* 0x000000000000781c */ /* 0x000fe20003f8e838 */
[----:B------:R-:W-:Y:S01]  /*11370*/  UISETP.NE.AND UP6, UPT, UR38, URZ, UPT ;  /* 0x0000003f2600728c */ /* 0x000fe2000bfc5270 */
[----:B------:R-:W-:-:S02]  /*11380*/  FSEL R206, R49, -INF , !P3 ;  /* 0xff80000031ce7808 */ /* 0x000fc40005800000 */
[----:B------:R-:W-:Y:S02]  /*11390*/  ISETP.GT.AND P4, PT, R3, 0x50, P4 ;  /* 0x000000500300780c */ /* 0x000fe40002784270 */
[----:B------:R-:W-:Y:S01]  /*113a0*/  FSEL R230, R31, -INF , !P2 ;  /* 0xff8000001fe67808 */ /* 0x000fe20005000000 */
[----:B------:R5:W1:Y:S01]  /*113b0*/  MUFU.TANH R37, R6 ;  /* 0x0000000600257308 */ /* 0x000a620000002400 */
[----:B------:R-:W-:Y:S02]  /*113c0*/  ISETP.LT.OR P4, PT, R5, 0x51, P4 ;  /* 0x000000510500780c */ /* 0x000fe40002781670 */
[----:B------:R-:W-:Y:S02]  /*113d0*/  FSEL R231, R29, -INF , !P1 ;  /* 0xff8000001de77808 */ /* 0x000fe40004800000 */
[----:B------:R-:W-:-:S03]  /*113e0*/  FSEL R207, R46, -INF , !P4 ;  /* 0xff8000002ecf7808 */ /* 0x000fc60006000000 */
[----:B------:R-:W1:Y:S01]  /*113f0*/  MUFU.TANH R14, R14 ;  /* 0x0000000e000e7308 */ /* 0x000e620000002400 */
[----:B-----5:R-:W-:-:S07]  /*11400*/  FMUL.FTZ R6, R130, c[0x0][0x320] ;  /* 0x0000c80082067a20 */ /* 0x020fce0000410000 */
[----:B------:R-:W1:Y:S08]  /*11410*/  MUFU.TANH R10, R8 ;  /* 0x00000008000a7308 */ /* 0x000e700000002400 */
[----:B------:R5:W1:Y:S08]  /*11420*/  MUFU.TANH R35, R6 ;  /* 0x0000000600237308 */ /* 0x000a700000002400 */
[----:B------:R-:W1:Y:S01]  /*11430*/  MUFU.TANH R9, R7 ;  /* 0x0000000700097308 */ /* 0x000e620000002400 */
[----:B-----5:R-:W-:-:S07]  /*11440*/  FMUL.FTZ R6, R127, c[0x0][0x320] ;  /* 0x0000c8007f067a20 */ /* 0x020fce0000410000 */
        /* <DEDUP_REMOVED lines=18> */
.L_x_449:
[----:B------:R-:W-:-:S04]  /*11570*/  MOV R7, c[0x0][0x32c] ;  /* 0x0000cb0000077a02 */ /* 0x000fc80000000f00 */
[----:B------:R-:W-:-:S13]  /*11580*/  ISETP.NE.AND P0, PT, R7, 0x1, PT ;  /* 0x000000010700780c */ /* 0x000fda0003f05270 */
[----:B------:R-:W-:-:S05]  /*11590*/  @P0 IMAD.HI.U32 R7, R6, c[0x0][0x330], RZ ;  /* 0x0000cc0006070a27 */ /* 0x000fca00078e00ff */
[----:B------:R-:W-:Y:S02]  /*115a0*/  @P0 SHF.R.U32.HI R6, RZ, c[0x0][0x334], R7 ;  /* 0x0000cd00ff060a19 */ /* 0x000fe40000011607 */
.L_x_450:
[----:B------:R-:W-:Y:S05]  /*115b0*/  BSYNC B0 ;  /* 0x0000000000007941 */ /* 0x000fea0003800000 */
.L_x_448:
[----:B------:R-:W-:-:S05]  /*115c0*/  IMAD R6, R6, c[0x0][0x32c], R23 ;  /* 0x0000cb0006067a24 */ /* 0x000fca00078e0217 */
[----:B------:R-:W-:Y:S02]  /*115d0*/  IADD3 R7, R6, c[0x0][0x32c], RZ ;  /* 0x0000cb0006077a10 */ /* 0x000fe40007ffe0ff */
[----:B------:R-:W-:Y:S02]  /*115e0*/  IMNMX R3, R3, R6, !PT ;  /* 0x0000000603037217 */ /* 0x000fe40007800200 */
[----:B------:R-:W-:Y:S02]  /*115f0*/  IMNMX R5, R5, R7, PT ;  /* 0x0000000705057217 */ /* 0x000fe40003800200 */
.L_x_447:
        /* <DEDUP_REMOVED lines=21> */
[----:B------:R-:W-:Y:S01]  /*11750*/  STL [R1+0x4c], R216 ;  /* 0x00004cd801007387 */ /* 0x000fe20000100800 */
[----:B------:R-:W-:Y:S01]  /*11760*/  FMNMX.FTZ R6, R96, R6, !PT ;  /* 0x0000000660067209 */ /* 0x000fe20007810000 */
[----:B------:R-:W-:Y:S01]  /*11770*/  IMAD.SHL.U32 R209, R0, 0x2, RZ ;  /* 0x0000000200d17824 */ /* 0x000fe200078e00ff */
[----:B------:R-:W-:Y:S01]  /*11780*/  FMNMX.FTZ R72, R99, R72, !PT ;  /* 0x0000004863487209 */ /* 0x000fe20007810000 */
[----:B------:R-:W-:Y:S01]  /*11790*/  STL [R1+0x48], R215 ;  /* 0x000048d701007387 */ /* 0x000fe20000100800 */
[----:B------:R-:W-:Y:S01]  /*117a0*/  FMNMX.FTZ R6, R97, R6, !PT ;  /* 0x0000000661067209 */ /* 0x000fe20007810000 */
[--C-:B------:R-:W-:Y:S01]  /*117b0*/  IMAD R210, R4, 0x2, R209.reuse ;  /* 0x0000000204d27824 */ /* 0x100fe200078e02d1 */
[----:B------:R-:W-:Y:S01]  /*117c0*/  FMNMX.FTZ R72, R107, R72, !PT ;  /* 0x000000486b487209 */ /* 0x000fe20007810000 */
[----:B------:R-:W-:Y:S01]  /*117d0*/  STL [R1+0x44], R214 ;  /* 0x000044d601007387 */ /* 0x000fe20000100800 */
        /* <DEDUP_REMOVED lines=39> */
[----:B------:R-:W-:Y:S01]  /*11a50*/  PLOP3.LUT P1, PT, PT, PT, UP2, 0x40, 0x0 ;  /* 0x000000000000781c */ /* 0x000fe20003f2e828 */
[----:B------:R-:W1:Y:S01]  /*11a60*/  SHFL.BFLY PT, R7, R72, 0x2, 0x1f ;  /* 0x0c401f0048077f89 */ /* 0x000e6200000e0000 */
[----:B------:R-:W-:Y:S01]  /*11a70*/  PLOP3.LUT P2, PT, PT, PT, UP3, 0x40, 0x0 ;  /* 0x000000000000781c */ /* 0x000fe20003f4e838 */
[----:B------:R-:W-:Y:S01]  /*11a80*/  UISETP.NE.AND UP3, UPT, UR33, URZ, UPT ;  /* 0x0000003f2100728c */ /* 0x000fe2000bf65270 */
[----:B------:R-:W-:Y:S01]  /*11a90*/  PLOP3.LUT P4, PT, PT, PT, UP4, 0x40, 0x0 ;  /* 0x000000000000781c */ /* 0x000fe20003f8e848 */
[----:B------:R-:W2:Y:S01]  /*11aa0*/  SHFL.BFLY PT, R8, R6, 0x2, 0x1f ;  /* 0x0c401f0006087f89 */ /* 0x000ea200000e0000 */
[----:B------:R-:W-:Y:S01]  /*11ab0*/  PLOP3.LUT P5, PT, PT, PT, UP0, 0x40, 0x0 ;  /* 0x000000000000781c */ /* 0x000fe20003fae808 */
[----:B------:R-:W-:Y:S01]  /*11ac0*/  UISETP.NE.AND UP2, UPT, UR32, URZ, UPT ;  /* 0x0000003f2000728c */ /* 0x000fe2000bf45270 */
[----:B------:R-:W-:Y:S01]  /*11ad0*/  LEA R211, R2, R210, 0x1 ;  /* 0x000000d202d37211 */ /* 0x000fe200078e08ff */
[----:B------:R-:W-:Y:S01]  /*11ae0*/  UISETP.NE.AND UP0, UPT, UR30, URZ, UPT ;  /* 0x0000003f1e00728c */ /* 0x000fe2000bf05270 */
[----:B------:R-:W-:Y:S01]  /*11af0*/  PLOP3.LUT P3, PT, PT, PT, UP3, 0x40, 0x0 ;  /* 0x000000000000781c */ /* 0x000fe20003f6e838 */
[----:B------:R-:W-:-:S02]  /*11b00*/  UISETP.NE.AND UP3, UPT, UR29, URZ, UPT ;  /* 0x0000003f1d00728c */ /* 0x000fc4000bf65270 */
[----:B------:R-:W-:Y:S01]  /*11b10*/  UISETP.NE.AND UP4, UPT, UR16, URZ, UPT ;  /* 0x0000003f1000728c */ /* 0x000fe2000bf85270 */
[----:B------:R-:W-:Y:S04]  /*11b20*/  LDSM.16.MT88.4 R88, [R211+0x100] ;  /* 0x00010000d358783b */ /* 0x000fe80000004200 */
[----:B------:R-:W-:Y:S04]  /*11b30*/  LDSM.16.MT88.4 R52, [R211+0x900] ;  /* 0x00090000d334783b */ /* 0x000fe80000004200 */
[----:B------:R-:W-:Y:S01]  /*11b40*/  LDSM.16.MT88.4 R156, [R211+0x1100] ;  /* 0x00110000d39c783b */ /* 0x000fe20000004200 */
[----:B-1----:R-:W-:-:S02]  /*11b50*/  FMNMX.FTZ R72, R72, R7, !PT ;  /* 0x0000000748487209 */ /* 0x002fc40007810000 */
[----:B--2---:R-:W-:-:S03]  /*11b60*/  FMNMX.FTZ R6, R6, R8, !PT ;  /* 0x0000000806067209 */ /* 0x004fc60007810000 */
[----:B------:R-:W1:Y:S04]  /*11b70*/  SHFL.BFLY PT, R7, R72, 0x1, 0x1f ;  /* 0x0c201f0048077f89 */ /* 0x000e6800000e0000 */
[----:B------:R-:W2:Y:S01]  /*11b80*/  SHFL.BFLY PT, R71, R6, 0x1, 0x1f ;  /* 0x0c201f0006477f89 */ /* 0x000ea200000e0000 */
[----:B-1----:R-:W-:Y:S02]  /*11b90*/  FMNMX.FTZ R72, R72, R7, !PT ;  /* 0x0000000748487209 */ /* 0x002fe40007810000 */
[----:B--2---:R-:W-:-:S03]  /*11ba0*/  FMNMX.FTZ R71, R6, R71, !PT ;  /* 0x0000004706477209 */ /* 0x004fc60007810000 */
[C---:B------:R-:W-:Y:S01]  /*11bb0*/  FMUL.FTZ R7, R72.reuse, c[0x0][0x2d0] ;  /* 0x0000b40048077a20 */ /* 0x040fe20000410000 */
[----:B------:R-:W-:Y:S01]  /*11bc0*/  FSETP.NEU.FTZ.AND P0, PT, R72, -INF , PT ;  /* 0xff8000004800780b */ /* 0x000fe20003f1d000 */
[----:B------:R-:W-:-:S03]  /*11bd0*/  FMUL.FTZ R6, R71, c[0x0][0x2d0] ;  /* 0x0000b40047067a20 */ /* 0x000fc60000410000 */
[----:B------:R-:W-:Y:S02]  /*11be0*/  FSEL R7, R7, RZ, P0 ;  /* 0x000000ff07077208 */ /* 0x000fe40000000000 */
[----:B------:R-:W-:-:S03]  /*11bf0*/  FSETP.NEU.FTZ.AND P0, PT, R71, -INF , PT ;  /* 0xff8000004700780b */ /* 0x000fc60003f1d000 */
[----:B------:R-:W-:Y:S01]  /*11c00*/  FFMA.FTZ R8, R70, c[0x0][0x2d0], -R7 ;  /* 0x0000b40046087a23 */ /* 0x000fe20000010807 */
[----:B------:R-:W-:Y:S02]  /*11c10*/  FSEL R6, R6, RZ, P0 ;  /* 0x000000ff06067208 */ /* 0x000fe40000000000 */
[----:B------:R-:W-:Y:S01]  /*11c20*/  ISETP.GT.AND P0, PT, R3, RZ, P1 ;  /* 0x000000ff0300720c */ /* 0x000fe20000f04270 */
[----:B------:R1:W-:Y:S01]  /*11c30*/  MUFU.EX2 R150, R8 ;  /* 0x0000000800967308 */ /* 0x0003e20000000800 */
[----:B------:R-:W-:Y:S01]  /*11c40*/  PLOP3.LUT P1, PT, PT, PT, UP2, 0x40, 0x0 ;  /* 0x000000000000781c */ /* 0x000fe20003f2e828 */
[----:B------:R-:W-:Y:S01]  /*11c50*/  UISETP.NE.AND UP2, UPT, UR28, URZ, UPT ;  /* 0x0000003f1c00728c */ /* 0x000fe2000bf45270 */
[----:B------:R-:W-:-:S04]  /*11c60*/  ISETP.LT.OR P0, PT, R5, 0x1, P0 ;  /* 0x000000010500780c */ /* 0x000fc80000701670 */
[----:B------:R-:W-:Y:S02]  /*11c70*/  FSEL R69, R41, -INF , !P0 ;  /* 0xff80000029457808 */ /* 0x000fe40004000000 */
[----:B------:R-:W-:Y:S02]  /*11c80*/  ISETP.GT.AND P0, PT, R3, 0x1, P2 ;  /* 0x000000010300780c */ /* 0x000fe40001704270 */
[----:B------:R-:W-:Y:S01]  /*11c90*/  PLOP3.LUT P2, PT, PT, PT, UP3, 0x40, 0x0 ;  /* 0x000000000000781c */ /* 0x000fe20003f4e838 */
[----:B------:R-:W-:Y:S01]  /*11ca0*/  UISETP.NE.AND UP3, UPT, UR14, URZ, UPT ;  /* 0x0000003f0e00728c */ /* 0x000fe2000bf65270 */
[----:B------:R-:W-:Y:S01]  /*11cb0*/  ISETP.LT.OR P0, PT, R5, 0x2, P0 ;  /* 0x000000020500780c */ /* 0x000fe20000701670 */
[----:B-1----:R-:W-:-:S03]  /*11cc0*/  FFMA.FTZ R8, R67, c[0x0][0x2d0], -R7 ;  /* 0x0000b40043087a23 */ /* 0x002fc60000010807 */
[----:B------:R-:W-:Y:S02]  /*11cd0*/  FSEL R68, R40, -INF , !P0 ;  /* 0xff80000028447808 */ /* 0x000fe40004000000 */
[----:B------:R-:W-:Y:S01]  /*11ce0*/  ISETP.GT.AND P0, PT, R3, 0x8, P4 ;  /* 0x000000080300780c */ /* 0x000fe20002704270 */
[----:B------:R1:W2:Y:S01]  /*11cf0*/  MUFU.EX2 R149, R8 ;  /* 0x0000000800957308 */ /* 0x0002a20000000800 */
[----:B------:R-:W-:Y:S01]  /*11d00*/  PLOP3.LUT P4, PT, PT, PT, UP1, 0x40, 0x0 ;  /* 0x000000000000781c */ /* 0x000fe20003f8e818 */
[----:B------:R-:W-:Y:S01]  /*11d10*/  UISETP.NE.AND UP1, UPT, UR25, URZ, UPT ;  /* 0x0000003f1900728c */ /* 0x000fe2000bf25270 */
[----:B------:R-:W-:-:S04]  /*11d20*/  ISETP.LT.OR P0, PT, R5, 0x9, P0 ;  /* 0x000000090500780c */ /* 0x000fc80000701670 */
[----:B------:R-:W-:Y:S02]  /*11d30*/  FSEL R74, R74, -INF , !P0 ;  /* 0xff8000004a4a7808 */ /* 0x000fe40004000000 */
[----:B------:R-:W-:Y:S02]  /*11d40*/  ISETP.GT.AND P0, PT, R3, 0x9, P5 ;  /* 0x000000090300780c */ /* 0x000fe40002f04270 */
[----:B------:R-:W-:Y:S01]  /*11d50*/  PLOP3.LUT P5, PT, PT, PT, UP0, 0x40, 0x0 ;  /* 0x000000000000781c */ /* 0x000fe20003fae808 */
[----:B------:R-:W-:Y:S01]  /*11d60*/  UISETP.NE.AND UP0, UPT, UR20, URZ, UPT ;  /* 0x0000003f1400728c */ /* 0x000fe2000bf05270 */
[----:B------:R-:W-:Y:S02]  /*11d70*/  ISETP.LT.OR P0, PT, R5, 0xa, P0 ;  /* 0x0000000a0500780c */ /* 0x000fe40000701670 */
[----:B-1----:R-:W-:Y:S02]  /*11d80*/  FMNMX.FTZ R8, R100, R101, !PT ;  /* 0x0000006564087209 */ /* 0x002fe40007810000 */
[----:B------:R-:W-:-:S02]  /*11d90*/  FSEL R73, R44, -INF , !P0 ;  /* 0xff8000002c497808 */ /* 0x000fc40004000000 */
[----:B------:R-:W-:Y:S02]  /*11da0*/  ISETP.GT.AND P0, PT, R3, 0x10, P3 ;  /* 0x000000100300780c */ /* 0x000fe40001f04270 */
[----:B------:R-:W-:Y:S01]  /*11db0*/  PLOP3.LUT P3, PT, PT, PT, UP1, 0x40, 0x0 ;  /* 0x000000000000781c */ /* 0x000fe20003f6e818 */
[----:B------:R-:W-:Y:S01]  /*11dc0*/  UISETP.NE.AND UP1, UPT, UR10, URZ, UPT ;  /* 0x0000003f0a00728c */ /* 0x000fe2000bf25270 */
[----:B------:R-:W-:Y:S02]  /*11dd0*/  ISETP.LT.OR P0, PT, R5, 0x11, P0 ;  /* 0x000000110500780c */ /* 0x000fe40000701670 */
[----:B------:R-:W-:Y:S02]  /*11de0*/  FMNMX.FTZ R8, R102, R8, !PT ;  /* 0x0000000866087209 */ /* 0x000fe40007810000 */
[----:B------:R-:W-:Y:S02]  /*11df0*/  FSEL R92, R17, -INF , !P0 ;  /* 0xff800000115c7808 */ /* 0x000fe40004000000 */
[----:B------:R-:W-:-:S02]  /*11e00*/  ISETP.GT.AND P0, PT, R3, 0x11, P1 ;  /* 0x000000110300780c */ /* 0x000fc40000f04270 */
[----:B------:R-:W-:Y:S01]  /*11e10*/  PLOP3.LUT P1, PT, PT, PT, UP2, 0x40, 0x0 ;  /* 0x000000000000781c */ /* 0x000fe20003f2e828 */
[----:B------:R-:W-:Y:S01]  /*11e20*/  UISETP.NE.AND UP2, UPT, UR11, URZ, UPT ;  /* 0x0000003f0b00728c */ /* 0x000fe2000bf45270 */
[----:B------:R-:W-:Y:S02]  /*11e30*/  ISETP.LT.OR P0, PT, R5, 0x12, P0 ;  /* 0x000000120500780c */ /* 0x000fe40000701670 */
[----:B------:R-:W-:Y:S01]  /*11e40*/  PLOP3.LUT P6, PT, PT, PT, UP1, 0x40, 0x0 ;  /* 0x000000000000781c */ /* 0x000fe20003fce818 */
[----:B------:R-:W-:Y:S01]  /*11e50*/  UISETP.NE.AND UP1, UPT, UR39, URZ, UPT ;  /* 0x0000003f2700728c */ /* 0x000fe2000bf25270 */
[----:B------:R-:W-:Y:S01]  /*11e60*/  FSEL R93, R16, -INF , !P0 ;  /* 0xff800000105d7808 */ /* 0x000fe20004000000 */
[----:B------:R-:W-:Y:S01]  /*11e70*/  ULDC.64 UR10, c[0x0][0x2c8] ;  /* 0x0000b200000a7ab9 */ /* 0x000fe20000000a00 */
[----:B------:R-:W-:Y:S02]  /*11e80*/  ISETP.GT.AND P0, PT, R3, 0x18, P4 ;  /* 0x000000180300780c */ /* 0x000fe40002704270 */
[----:B------:R-:W-:Y:S01]  /*11e90*/  PLOP3.LUT P4, PT, PT, PT, UP2, 0x40, 0x0 ;  /* 0x000000000000781c */ /* 0x000fe20003f8e828 */
[----:B------:R-:W-:Y:S01]  /*11ea0*/  UISETP.NE.AND UP2, UPT, UR36, URZ, UPT ;  /* 0x0000003f2400728c */ /* 0x000fe2000bf45270 */
[----:B------:R-:W-:-:S04]  /*11eb0*/  ISETP.LT.OR P0, PT, R5, 0x19, P0 ;  /* 0x000000190500780c */ /* 0x000fc80000701670 */
[----:B------:R-:W-:Y:S01]  /*11ec0*/  FSEL R94, R9, -INF , !P0 ;  /* 0xff800000095e7808 */ /* 0x000fe20004000000 */
[----:B------:R-:W-:Y:S01]  /*11ed0*/  FFMA.FTZ R9, R75, c[0x0][0x2d0], -R7 ;  /* 0x0000b4004b097a23 */ /* 0x000fe20000010807 */
[----:B------:R-:W-:Y:S02]  /*11ee0*/  ISETP.GT.AND P0, PT, R3, 0x19, P5 ;  /* 0x000000190300780c */ /* 0x000fe40002f04270 */
[----:B------:R-:W-:Y:S01]  /*11ef0*/  PLOP3.LUT P5, PT, PT, PT, UP0, 0x40, 0x0 ;  /* 0x000000000000781c */ /* 0x000fe20003fae808 */
[----:B------:R1:W-:Y:S01]  /*11f00*/  MUFU.EX2 R208, R9 ;  /* 0x0000000900d07308 */ /* 0x0003e20000000800 */
[----:B------:R-:W-:Y:S01]  /*11f10*/  ISETP.LT.OR P0, PT, R5, 0x1a, P0 ;  /* 0x0000001a0500780c */ /* 0x000fe20000701670 */
[----:B------:R-:W-:-:S03]  /*11f20*/  UISETP.NE.AND UP0, UPT, UR7, URZ, UPT ;  /* 0x0000003f0700728c */ /* 0x000fc6000bf05270 */
[----:B------:R-:W-:Y:S02]  /*11f30*/  FSEL R95, R45, -INF , !P0 ;  /* 0xff8000002d5f7808 */ /* 0x000fe40004000000 */
[----:B------:R-:W-:Y:S02]  /*11f40*/  ISETP.GT.AND P0, PT, R3, 0x20, P2 ;  /* 0x000000200300780c */ /* 0x000fe40001704270 */
        /* <DEDUP_REMOVED lines=8> */
[----:B-1----:R-:W-:Y:S01]  /*11fd0*/  FMNMX.FTZ R9, R103, R8, !PT ;  /* 0x0000000867097209 */ /* 0x002fe20007810000 */
[----:B------:R-:W-:Y:S01]  /*11fe0*/  FFMA.FTZ R8, R76, c[0x0][0x2d0], -R7 ;  /* 0x0000b4004c087a23 */ /* 0x000fe20000010807 */
[----:B------:R-:W-:Y:S01]  /*11ff0*/  FSEL R161, R12, -INF , !P0 ;  /* 0xff8000000ca17808 */ /* 0x000fe20004000000 */
[----:B------:R-:W-:Y:S01]  /*12000*/  LDSM.16.MT88.4 R76, [R212+0x100] ;  /* 0x00010000d44c783b */ /* 0x000fe20000004200 */
[----:B------:R-:W-:Y:S01]  /*12010*/  ISETP.GT.AND P0, PT, R3, 0x28, P3 ;  /* 0x000000280300780c */ /* 0x000fe20001f04270 */
[----:B------:R1:W3:Y:S01]  /*12020*/  MUFU.EX2 R154, R8 ;  /* 0x00000008009a7308 */ /* 0x0002e20000000800 */
[----:B------:R-:W-:-:S02]  /*12030*/  FMNMX.FTZ R9, R112, R9, !PT ;  /* 0x0000000970097209 */ /* 0x000fc40007810000 */
[----:B------:R-:W-:Y:S02]  /*12040*/  ISETP.LT.OR P0, PT, R5, 0x29, P0 ;  /* 0x000000290500780c */ /* 0x000fe40000701670 */
[----:B------:R-:W-:Y:S02]  /*12050*/  FMNMX.FTZ R0, R113, R9, !PT ;  /* 0x0000000971007209 */ /* 0x000fe40007810000 */
[----:B------:R-:W-:Y:S02]  /*12060*/  FSEL R162, R35, -INF , !P0 ;  /* 0xff80000023a27808 */ /* 0x000fe40004000000 */
[----:B------:R-:W-:Y:S02]  /*12070*/  ISETP.GT.AND P0, PT, R3, 0x29, P5 ;  /* 0x000000290300780c */ /* 0x000fe40002f04270 */
[----:B------:R-:W-:Y:S02]  /*12080*/  FMNMX.FTZ R9, R69, R68, !PT ;  /* 0x0000004445097209 */ /* 0x000fe40007810000 */
[----:B------:R-:W-:-:S02]  /*12090*/  ISETP.LT.OR P0, PT, R5, 0x2a, P0 ;  /* 0x0000002a0500780c */ /* 0x000fc40000701670 */
[----:B------:R-:W-:Y:S01]  /*120a0*/  FMNMX.FTZ R0, R114, R0, !PT ;  /* 0x0000000072007209 */ /* 0x000fe20007810000 */
[----:B-1----:R-:W-:Y:S01]  /*120b0*/  FFMA.FTZ R8, R57, c[0x0][0x2d0], -R6 ;  /* 0x0000b40039087a23 */ /* 0x002fe20000010806 */
[----:B------:R-:W-:Y:S02]  /*120c0*/  FSEL R163, R18, -INF , !P0 ;  /* 0xff80000012a37808 */ /* 0x000fe40004000000 */
[----:B------:R-:W-:Y:S01]  /*120d0*/  ISETP.GT.AND P0, PT, R3, 0x30, P2 ;  /* 0x000000300300780c */ /* 0x000fe20001704270 */
[----:B------:R1:W-:Y:S01]  /*120e0*/  MUFU.EX2 R215, R8 ;  /* 0x0000000800d77308 */ /* 0x0003e20000000800 */
[----:B------:R-:W-:Y:S02]  /*120f0*/  FMNMX.FTZ R9, R74, R9, !PT ;  /* 0x000000094a097209 */ /* 0x000fe40007810000 */
[----:B------:R-:W-:Y:S02]  /*12100*/  ISETP.LT.OR P0, PT, R5, 0x31, P0 ;  /* 0x000000310500780c */ /* 0x000fe40000701670 */
[----:B------:R-:W-:-:S02]  /*12110*/  FMNMX.FTZ R0, R115, R0, !PT ;  /* 0x0000000073007209 */ /* 0x000fc40007810000 */
[----:B------:R-:W-:Y:S02]  /*12120*/  FSEL R176, R11, -INF , !P0 ;  /* 0xff8000000bb07808 */ /* 0x000fe40004000000 */
[----:B------:R-:W-:Y:S02]  /*12130*/  ISETP.GT.AND P0, PT, R3, 0x31, P1 ;  /* 0x000000310300780c */ /* 0x000fe40000f04270 */
[----:B------:R-:W-:Y:S02]  /*12140*/  FMNMX.FTZ R9, R73, R9, !PT ;  /* 0x0000000949097209 */ /* 0x000fe40007810000 */
[----:B------:R-:W-:Y:S02]  /*12150*/  ISETP.LT.OR P0, PT, R5, 0x32, P0 ;  /* 0x000000320500780c */ /* 0x000fe40000701670 */
[----:B------:R-:W-:Y:S01]  /*12160*/  PLOP3.LUT P2, PT, PT, PT, UP0, 0x40, 0x0 ;  /* 0x000000000000781c */ /* 0x000fe20003f4e808 */
[----:B-1----:R-:W-:Y:S01]  /*12170*/  FFMA.FTZ R8, R59, c[0x0][0x2d0], -R6 ;  /* 0x0000b4003b087a23 */ /* 0x002fe20000010806 */
[----:B------:R-:W-:Y:S01]  /*12180*/  FSEL R183, R10, -INF , !P0 ;  /* 0xff8000000ab77808 */ /* 0x000fe20004000000 */
[----:B------:R-:W-:Y:S01]  /*12190*/  UISETP.NE.AND UP0, UPT, UR37, URZ, UPT ;  /* 0x0000003f2500728c */ /* 0x000fe2000bf05270 */
[----:B------:R-:W-:Y:S01]  /*121a0*/  ISETP.GT.AND P0, PT, R3, 0x38, P4 ;  /* 0x000000380300780c */ /* 0x000fe20002704270 */
[----:B------:R1:W4:Y:S01]  /*121b0*/  MUFU.EX2 R216, R8 ;  /* 0x0000000800d87308 */ /* 0x0003220000000800 */
[----:B------:R-:W-:Y:S01]  /*121c0*/  PLOP3.LUT P3, PT, PT, PT, UP6, 0x40, 0x0 ;  /* 0x000000000000781c */ /* 0x000fe20003f6e868 */
[----:B------:R-:W2:Y:S01]  /*121d0*/  LDSM.16.MT88.4 R56, [R209+0x100] ;  /* 0x00010000d138783b */ /* 0x000ea20000004200 */
[----:B------:R-:W-:Y:S01]  /*121e0*/  ISETP.LT.OR P0, PT, R5, 0x39, P0 ;  /* 0x000000390500780c */ /* 0x000fe20000701670 */
[----:B------:R-:W-:Y:S01]  /*121f0*/  UISETP.NE.AND UP6, UPT, UR23, URZ, UPT ;  /* 0x0000003f1700728c */ /* 0x000fe2000bfc5270 */
[----:B------:R-:W-:-:S02]  /*12200*/  FMNMX.FTZ R0, R167, R0, !PT ;  /* 0x00000000a7007209 */ /* 0x000fc40007810000 */
[----:B------:R-:W-:Y:S02]  /*12210*/  FSEL R185, R38, -INF , !P0 ;  /* 0xff80000026b97808 */ /* 0x000fe40004000000 */
[----:B------:R-:W-:Y:S02]  /*12220*/  ISETP.GT.AND P0, PT, R3, 0x39, P6 ;  /* 0x000000390300780c */ /* 0x000fe40003704270 */
[----:B------:R-:W-:Y:S02]  /*12230*/  FMNMX.FTZ R9, R92, R9, !PT ;  /* 0x000000095c097209 */ /* 0x000fe40007810000 */
[----:B------:R-:W-:Y:S02]  /*12240*/  ISETP.LT.OR P1, PT, R5, 0x3a, P0 ;  /* 0x0000003a0500780c */ /* 0x000fe40000721670 */
[----:B------:R-:W-:Y:S01]  /*12250*/  ISETP.GT.AND P2, PT, R3, 0x40, P2 ;  /* 0x000000400300780c */ /* 0x000fe20001744270 */
[----:B-1----:R-:W-:Y:S01]  /*12260*/  FFMA.FTZ R8, R65, c[0x0][0x2d0], -R6 ;  /* 0x0000b40041087a23 */ /* 0x002fe20000010806 */
[----:B------:R-:W-:-:S02]  /*12270*/  ISETP.GT.AND P0, PT, R3, 0x41, P3 ;  /* 0x000000410300780c */ /* 0x000fc40001f04270 */
[----:B------:R-:W-:Y:S01]  /*12280*/  FMNMX.FTZ R0, R169, R0, !PT ;  /* 0x00000000a9007209 */ /* 0x000fe20007810000 */
[----:B------:R1:W-:Y:S01]  /*12290*/  MUFU.EX2 R146, R8 ;  /* 0x0000000800927308 */ /* 0x0003e20000000800 */
[----:B------:R-:W-:Y:S02]  /*122a0*/  FMNMX.FTZ R4, R93, R9, !PT ;  /* 0x000000095d047209 */ /* 0x000fe40007810000 */
[C---:B------:R-:W-:Y:S02]  /*122b0*/  ISETP.LT.OR P3, PT, R5.reuse, 0x41, P2 ;  /* 0x000000410500780c */ /* 0x040fe40001761670 */
[----:B------:R-:W-:Y:S02]  /*122c0*/  ISETP.LT.OR P0, PT, R5, 0x42, P0 ;  /* 0x000000420500780c */ /* 0x000fe40000701670 */
[----:B------:R-:W-:Y:S02]  /*122d0*/  FMNMX.FTZ R0, R174, R0, !PT ;  /* 0x00000000ae007209 */ /* 0x000fe40007810000 */
[----:B------:R-:W-:Y:S01]  /*122e0*/  PLOP3.LUT P5, PT, PT, PT, UP5, 0x40, 0x0 ;  /* 0x000000000000781c */ /* 0x000fe20003fae858 */
[----:B------:R-:W-:Y:S01]  /*122f0*/  UISETP.NE.AND UP5, UPT, UR24, URZ, UPT ;  /* 0x0000003f1800728c */ /* 0x000fe2000bfa5270 */
[----:B------:R-:W-:-:S02]  /*12300*/  PLOP3.LUT P2, PT, PT, PT, UP4, 0x40, 0x0 ;  /* 0x000000000000781c */ /* 0x000fc40003f4e848 */
[----:B------:R-:W-:Y:S02]  /*12310*/  FSEL R186, R37, -INF , !P1 ;  /* 0xff80000025ba7808 */ /* 0x000fe40004800000 */
[----:B------:R-:W-:Y:S02]  /*12320*/  FSEL R199, R13, -INF , !P0 ;  /* 0xff8000000dc77808 */ /* 0x000fe40004000000 */
[----:B-1----:R-:W-:Y:S01]  /*12330*/  FMNMX.FTZ R8, R94, R4, !PT ;  /* 0x000000045e087209 */ /* 0x002fe20007810000 */
[----:B------:R-:W-:Y:S01]  /*12340*/  FFMA.FTZ R4, R66, c[0x0][0x2d0], -R6 ;  /* 0x0000b40042047a23 */ /* 0x000fe20000010806 */
[----:B------:R-:W-:Y:S01]  /*12350*/  FMNMX.FTZ R0, R175, R0, !PT ;  /* 0x00000000af007209 */ /* 0x000fe20007810000 */
[----:B------:R-:W-:Y:S01]  /*12360*/  LDSM.16.MT88.4 R64, [R212+0x900] ;  /* 0x00090000d440783b */ /* 0x000fe20000004200 */
[C---:B------:R-:W-:Y:S01]  /*12370*/  ISETP.GT.AND P1, PT, R3.reuse, 0x48, P5 ;  /* 0x000000480300780c */ /* 0x040fe20002f24270 */
[----:B------:R1:W1:Y:S01]  /*12380*/  MUFU.EX2 R237, R4 ;  /* 0x0000000400ed7308 */ /* 0x0002620000000800 */
[----:B------:R-:W-:-:S02]  /*12390*/  ISETP.GT.AND P0, PT, R3, 0x49, P2 ;  /* 0x000000490300780c */ /* 0x000fc40001704270 */
[----:B------:R-:W-:Y:S02]  /*123a0*/  FMNMX.FTZ R2, R95, R8, !PT ;  /* 0x000000085f027209 */ /* 0x000fe40007810000 */
[----:B------:R-:W-:Y:S02]  /*123b0*/  FMNMX.FTZ R0, R198, R0, !PT ;  /* 0x00000000c6007209 */ /* 0x000fe40007810000 */
[C---:B------:R-:W-:Y:S02]  /*123c0*/  ISETP.LT.OR P1, PT, R5.reuse, 0x49, P1 ;  /* 0x000000490500780c */ /* 0x040fe40000f21670 */
[----:B------:R-:W-:Y:S02]  /*123d0*/  ISETP.LT.OR P0, PT, R5, 0x4a, P0 ;  /* 0x0000004a0500780c */ /* 0x000fe40000701670 */
[----:B------:R-:W-:Y:S02]  /*123e0*/  FMNMX.FTZ R2, R160, R2, !PT ;  /* 0x00000002a0027209 */ /* 0x000fe40007810000 */
[----:B------:R-:W-:-:S02]  /*123f0*/  FMNMX.FTZ R0, R197, R0, !PT ;  /* 0x00000000c5007209 */ /* 0x000fc40007810000 */
[----:B------:R-:W-:Y:S01]  /*12400*/  FSEL R200, R14, -INF , !P3 ;  /* 0xff8000000ec87808 */ /* 0x000fe20005800000 */
[----:B-1----:R-:W-:Y:S01]  /*12410*/  FFMA.FTZ R4, R82, c[0x0][0x2d0], -R7 ;  /* 0x0000b40052047a23 */ /* 0x002fe20000010807 */
[----:B------:R-:W-:Y:S02]  /*12420*/  FSEL R195, R47, -INF , !P1 ;  /* 0xff8000002fc37808 */ /* 0x000fe40004800000 */
[----:B------:R-:W-:Y:S01]  /*12430*/  FSEL R194, R48, -INF , !P0 ;  /* 0xff80000030c27808 */ /* 0x000fe20004000000 */
[----:B------:R-:W-:Y:S01]  /*12440*/  MUFU.EX2 R249, R4 ;  /* 0x0000000400f97308 */ /* 0x000fe20000000800 */
[----:B------:R-:W-:Y:S02]  /*12450*/  PLOP3.LUT P3, PT, PT, PT, UP3, 0x40, 0x0 ;  /* 0x000000000000781c */ /* 0x000fe40003f6e838 */
[----:B------:R-:W-:Y:S02]  /*12460*/  PLOP3.LUT P4, PT, PT, PT, UP2, 0x40, 0x0 ;  /* 0x000000000000781c */ /* 0x000fe40003f8e828 */
[----:B------:R-:W-:-:S02]  /*12470*/  PLOP3.LUT P1, PT, PT, PT, UP1, 0x40, 0x0 ;  /* 0x000000000000781c */ /* 0x000fc40003f2e818 */
[----:B------:R-:W-:Y:S02]  /*12480*/  PLOP3.LUT P0, PT, PT, PT, UP0, 0x40, 0x0 ;  /* 0x000000000000781c */ /* 0x000fe40003f0e808 */
[----:B------:R-:W-:Y:S02]  /*12490*/  FMNMX.FTZ R2, R161, R2, !PT ;  /* 0x00000002a1027209 */ /* 0x000fe40007810000 */
[----:B------:R-:W-:Y:S02]  /*124a0*/  FMNMX.FTZ R0, R196, R0, !PT ;  /* 0x00000000c4007209 */ /* 0x000fe40007810000 */
[C---:B------:R-:W-:Y:S02]  /*124b0*/  ISETP.GT.AND P3, PT, R3.reuse, 0x50, P3 ;  /* 0x000000500300780c */ /* 0x040fe40001f64270 */
[C---:B------:R-:W-:Y:S02]  /*124c0*/  ISETP.GT.AND P2, PT, R3.reuse, 0x51, P4 ;  /* 0x000000510300780c */ /* 0x040fe40002744270 */
[----:B------:R-:W-:-:S02]  /*124d0*/  ISETP.GT.AND P1, PT, R3, 0x58, P1 ;  /* 0x000000580300780c */ /* 0x000fc40000f24270 */
[----:B------:R-:W-:Y:S02]  /*124e0*/  ISETP.GT.AND P0, PT, R3, 0x59, P0 ;  /* 0x000000590300780c */ /* 0x000fe40000704270 */
[----:B------:R-:W-:Y:S02]  /*124f0*/  FMNMX.FTZ R3, R162, R2, !PT ;  /* 0x00000002a2037209 */ /* 0x000fe40007810000 */
[----:B------:R-:W-:Y:S01]  /*12500*/  FMNMX.FTZ R2, R201, R0, !PT ;  /* 0x00000000c9027209 */ /* 0x000fe20007810000 */
[----:B------:R-:W-:Y:S01]  /*12510*/  FFMA.FTZ R0, R83, c[0x0][0x2d0], -R7 ;  /* 0x0000b40053007a23 */ /* 0x000fe20000010807 */
[----:B------:R-:W-:Y:S02]  /*12520*/  FMNMX.FTZ R3, R163, R3, !PT ;  /* 0x00000003a3037209 */ /* 0x000fe40007810000 */
[----:B------:R-:W-:Y:S01]  /*12530*/  FMNMX.FTZ R2, R227, R2, !PT ;  /* 0x00000002e3027209 */ /* 0x000fe20007810000 */
[----:B------:R1:W1:Y:S01]  /*12540*/  MUFU.EX2 R241, R0 ;  /* 0x0000000000f17308 */ /* 0x0002620000000800 */
[----:B------:R-:W-:-:S02]  /*12550*/  FMNMX.FTZ R3, R176, R3, !PT ;  /* 0x00000003b0037209 */ /* 0x000fc40007810000 */
[----:B------:R-:W-:Y:S02]  /*12560*/  FMNMX.FTZ R2, R226, R2, !PT ;  /* 0x00000002e2027209 */ /* 0x000fe40007810000 */
[----:B------:R-:W-:Y:S02]  /*12570*/  FMNMX.FTZ R3, R183, R3, !PT ;  /* 0x00000003b7037209 */ /* 0x000fe40007810000 */
[----:B------:R-:W-:Y:S02]  /*12580*/  ISETP.LT.OR P3, PT, R5, 0x51, P3 ;  /* 0x000000510500780c */ /* 0x000fe40001f61670 */
[----:B------:R-:W-:Y:S02]  /*12590*/  FMNMX.FTZ R3, R185, R3, !PT ;  /* 0x00000003b9037209 */ /* 0x000fe40007810000 */
[----:B------:R-:W-:Y:S02]  /*125a0*/  ISETP.LT.OR P2, PT, R5, 0x52, P2 ;  /* 0x000000520500780c */ /* 0x000fe40001741670 */
[----:B------:R-:W-:-:S02]  /*125b0*/  FMNMX.FTZ R3, R186, R3, !PT ;  /* 0x00000003ba037209 */ /* 0x000fc40007810000 */
[----:B------:R-:W-:Y:S01]  /*125c0*/  FSEL R187, R116, -INF , !P3 ;  /* 0xff80000074bb7808 */ /* 0x000fe20005800000 */
[----:B-1----:R-:W-:Y:S01]  /*125d0*/  FFMA.FTZ R0, R98, c[0x0][0x2d0], -R7 ;  /* 0x0000b40062007a23 */ /* 0x002fe20000010807 */
[----:B------:R-:W-:Y:S02]  /*125e0*/  FMNMX.FTZ R3, R200, R3, !PT ;  /* 0x00000003c8037209 */ /* 0x000fe40007810000 */
[----:B------:R-:W-:Y:S01]  /*125f0*/  ISETP.LT.OR P1, PT, R5, 0x59, P1 ;  /* 0x000000590500780c */ /* 0x000fe20000f21670 */
[----:B------:R1:W-:Y:S01]  /*12600*/  MUFU.EX2 R142, R0 ;  /* 0x00000000008e7308 */ /* 0x0003e20000000800 */
[----:B------:R-:W-:Y:S02]  /*12610*/  FMNMX.FTZ R3, R199, R3, !PT ;  /* 0x00000003c7037209 */ /* 0x000fe40007810000 */
[----:B------:R-:W-:Y:S02]  /*12620*/  FSEL R188, R51, -INF , !P2 ;  /* 0xff80000033bc7808 */ /* 0x000fe40005000000 */
[----:B------:R-:W-:-:S02]  /*12630*/  FMNMX.FTZ R3, R195, R3, !PT ;  /* 0x00000003c3037209 */ /* 0x000fc40007810000 */
[----:B------:R-:W-:Y:S02]  /*12640*/  ISETP.LT.OR P0, PT, R5, 0x5a, P0 ;  /* 0x0000005a0500780c */ /* 0x000fe40000701670 */
[----:B------:R-:W-:Y:S02]  /*12650*/  FMNMX.FTZ R3, R194, R3, !PT ;  /* 0x00000003c2037209 */ /* 0x000fe40007810000 */
[----:B------:R-:W-:Y:S02]  /*12660*/  FSEL R189, R43, -INF , !P1 ;  /* 0xff8000002bbd7808 */ /* 0x000fe40004800000 */
[----:B------:R-:W-:Y:S02]  /*12670*/  FMNMX.FTZ R3, R187, R3, !PT ;  /* 0x00000003bb037209 */ /* 0x000fe40007810000 */
[----:B------:R-:W-:Y:S02]  /*12680*/  FSEL R190, R39, -INF , !P0 ;  /* 0xff80000027be7808 */ /* 0x000fe40004000000 */
[----:B-1----:R-:W-:Y:S01]  /*12690*/  FMNMX.FTZ R0, R228, R2, !PT ;  /* 0x00000002e4007209 */ /* 0x002fe20007810000 */
[----:B------:R-:W-:Y:S01]  /*126a0*/  FFMA.FTZ R2, R99, c[0x0][0x2d0], -R7 ;  /* 0x0000b40063027a23 */ /* 0x000fe20000010807 */
[----:B------:R-:W-:-:S02]  /*126b0*/  FMNMX.FTZ R3, R188, R3, !PT ;  /* 0x00000003bc037209 */ /* 0x000fc40007810000 */
[----:B------:R-:W-:Y:S01]  /*126c0*/  FMNMX.FTZ R0, R229, R0, !PT ;  /* 0x00000000e5007209 */ /* 0x000fe20007810000 */
[----:B------:R1:W1:Y:S01]  /*126d0*/  MUFU.EX2 R147, R2 ;  /* 0x0000000200937308 */ /* 0x0002620000000800 */
[----:B------:R-:W-:Y:S02]  /*126e0*/  FMNMX.FTZ R3, R189, R3, !PT ;  /* 0x00000003bd037209 */ /* 0x000fe40007810000 */
[----:B------:R-:W-:Y:S02]  /*126f0*/  FMNMX.FTZ R0, R207, R0, !PT ;  /* 0x00000000cf007209 */ /* 0x000fe40007810000 */
[----:B------:R-:W-:Y:S02]  /*12700*/  FMNMX.FTZ R3, R190, R3, !PT ;  /* 0x00000003be037209 */ /* 0x000fe40007810000 */
[----:B------:R-:W-:Y:S02]  /*12710*/  FMNMX.FTZ R0, R206, R0, !PT ;  /* 0x00000000ce007209 */ /* 0x000fe40007810000 */
[----:B--2---:R-:W-:Y:S01]  /*12720*/  F2FP.PACK_AB R8, R149, R150 ;  /* 0x000000969508723e */ /* 0x004fe200000000ff */
[----:B------:R-:W2:Y:S01]  /*12730*/  SHFL.BFLY PT, R5, R3, 0x2, 0x1f ;  /* 0x0c401f0003057f89 */ /* 0x000ea200000e0000 */
[----:B------:R-:W-:-:S02]  /*12740*/  FMNMX.FTZ R0, R230, R0, !PT ;  /* 0x00000000e6007209 */ /* 0x000fc40007810000 */
[----:B---3--:R-:W-:Y:S02]  /*12750*/  F2FP.PACK_AB R10, R154, R208 ;  /* 0x000000d09a0a723e */ /* 0x008fe400000000ff */
[----:B------:R-:W-:Y:S01]  /*12760*/  FMNMX.FTZ R0, R231, R0, !PT ;  /* 0x00000000e7007209 */ /* 0x000fe20007810000 */
[----:B-1----:R-:W-:Y:S01]  /*12770*/  FFMA.FTZ R2, R80, c[0x0][0x2d0], -R6 ;  /* 0x0000b40050027a23 */ /* 0x002fe20000010806 */
[----:B----4-:R-:W-:Y:S02]  /*12780*/  F2FP.PACK_AB R9, R216, R215 ;  /* 0x000000d7d809723e */ /* 0x010fe400000000ff */
[----:B------:R-:W-:Y:S01]  /*12790*/  F2FP.PACK_AB R11, R237, R146 ;  /* 0x00000092ed0b723e */ /* 0x000fe200000000ff */
[----:B------:R-:W1:Y:S01]  /*127a0*/  SHFL.BFLY PT, R4, R0, 0x2, 0x1f ;  /* 0x0c401f0000047f89 */ /* 0x000e6200000e0000 */
[----:B------:R3:W-:Y:S01]  /*127b0*/  MUFU.EX2 R248, R2 ;  /* 0x0000000200f87308 */ /* 0x0007e20000000800 */
[----:B------:R-:W-:Y:S02]  /*127c0*/  F2FP.PACK_AB R12, R241, R249 ;  /* 0x000000f9f10c723e */ /* 0x000fe400000000ff */
[----:B------:R-:W-:-:S02]  /*127d0*/  F2FP.PACK_AB R14, R147, R142 ;  /* 0x0000008e930e723e */ /* 0x000fc400000000ff */
[----:B------:R-:W-:Y:S01]  /*127e0*/  HMMA.16816.F32 R32, R8, R56, RZ ;  /* 0x000000380820723c */ /* 0x000fe200000018ff */
[----:B--2---:R-:W-:-:S07]  /*127f0*/  FMNMX.FTZ R3, R3, R5, !PT ;  /* 0x0000000503037209 */ /* 0x004fce0007810000 */
[C---:B------:R-:W-:Y:S01]  /*12800*/  HMMA.16816.F32 R24, R8.reuse, R84, RZ ;  /* 0x000000540818723c */ /* 0x040fe200000018ff */
[--C-:B---3--:R-:W-:Y:S01]  /*12810*/  FFMA.FTZ R2, R81, c[0x0][0x2d0], -R6.reuse ;  /* 0x0000b40051027a23 */ /* 0x108fe20000010806 */
[----:B------:R-:W2:Y:S03]  /*12820*/  SHFL.BFLY PT, R5, R3, 0x1, 0x1f ;  /* 0x0c201f0003057f89 */ /* 0x000ea600000e0000 */
[----:B------:R3:W4:Y:S01]  /*12830*/  MUFU.EX2 R242, R2 ;  /* 0x0000000200f27308 */ /* 0x0007220000000800 */
[----:B------:R-:W-:Y:S01]  /*12840*/  LDSM.16.MT88.4 R80, [R209+0x900] ;  /* 0x00090000d150783b */ /* 0x000fe20000004200 */
[----:B-1----:R-:W-:Y:S01]  /*12850*/  FMNMX.FTZ R0, R0, R4, !PT ;  /* 0x0000000400007209 */ /* 0x002fe20007810000 */
[C---:B------:R-:W-:Y:S04]  /*12860*/  HMMA.16816.F32 R28, R8.reuse, R76, RZ ;  /* 0x0000004c081c723c */ /* 0x040fe800000018ff */
[----:B------:R-:W1:Y:S04]  /*12870*/  SHFL.BFLY PT, R4, R0, 0x1, 0x1f ;  /* 0x0c201f0000047f89 */ /* 0x000e6800000e0000 */
[----:B------:R-:W-:Y:S01]  /*12880*/  HMMA.16816.F32 R16, R8, R88, RZ ;  /* 0x000000580810723c */ /* 0x000fe200000018ff */
[----:B---3--:R-:W-:Y:S01]  /*12890*/  FFMA.FTZ R2, R96, c[0x0][0x2d0], -R6 ;  /* 0x0000b40060027a23 */ /* 0x008fe20000010806 */
[----:B----4-:R-:W-:-:S03]  /*128a0*/  F2FP.PACK_AB R13, R242, R248 ;  /* 0x000000f8f20d723e */ /* 0x010fc600000000ff */
[----:B------:R3:W-:Y:S03]  /*128b0*/  MUFU.EX2 R151, R2 ;  /* 0x0000000200977308 */ /* 0x0007e60000000800 */
[----:B------:R-:W-:Y:S01]  /*128c0*/  HMMA.16816.F32 R20, R8, R58, RZ ;  /* 0x0000003a0814723c */ /* 0x000fe200000018ff */
[----:B--2---:R-:W-:-:S07]  /*128d0*/  FMNMX.FTZ R3, R5, R3, !PT ;  /* 0x0000000305037209 */ /* 0x004fce0007810000 */
[C---:B------:R-:W-:Y:S01]  /*128e0*/  HMMA.16816.F32 R36, R8.reuse, R78, RZ ;  /* 0x0000004e0824723c */ /* 0x040fe200000018ff */
[----:B-1----:R-:W-:Y:S01]  /*128f0*/  FMNMX.FTZ R70, R0, R4, !PT ;  /* 0x0000000400467209 */ /* 0x002fe20007810000 */
[--C-:B------:R-:W-:Y:S02]  /*12900*/  FFMA.FTZ R0, R106, c[0x0][0x2d0], -R6.reuse ;  /* 0x0000b4006a007a23 */ /* 0x100fe40000010806 */
[--C-:B---3--:R-:W-:Y:S01]  /*12910*/  FFMA.FTZ R2, R97, c[0x0][0x2d0], -R6.reuse ;  /* 0x0000b40061027a23 */ /* 0x108fe20000010806 */
[----:B------:R-:W-:Y:S01]  /*12920*/  FSETP.NEU.FTZ.AND P0, PT, R70, -INF , PT ;  /* 0xff8000004600780b */ /* 0x000fe20003f1d000 */
[----:B------:R1:W-:Y:S02]  /*12930*/  MUFU.EX2 R145, R0 ;  /* 0x0000000000917308 */ /* 0x0003e40000000800 */
[C---:B------:R-:W-:Y:S06]  /*12940*/  HMMA.16816.F32 R40, R8.reuse, R86, RZ ;  /* 0x000000560828723c */ /* 0x040fec00000018ff */
[----:B------:R2:W3:Y:S02]  /*12950*/  MUFU.EX2 R245, R2 ;  /* 0x0000000200f57308 */ /* 0x0004e40000000800 */
[----:B------:R-:W-:Y:S01]  /*12960*/  HMMA.16816.F32 R8, R8, R90, RZ ;  /* 0x0000005a0808723c */ /* 0x000fe200000018ff */
[----:B-1----:R-:W-:-:S05]  /*12970*/  FFMA.FTZ R0, R109, c[0x0][0x2d0], -R6 ;  /* 0x0000b4006d007a23 */ /* 0x002fca0000010806 */
[----:B------:R-:W-:Y:S01]  /*12980*/  MUFU.EX2 R75, R0 ;  /* 0x00000000004b7308 */ /* 0x000fe20000000800 */
[----:B--2---:R-:W-:Y:S01]  /*12990*/  FFMA.FTZ R2, R107, c[0x0][0x2d0], -R7 ;  /* 0x0000b4006b027a23 */ /* 0x004fe20000010807 */
[----:B---3--:R-:W-:-:S06]  /*129a0*/  F2FP.PACK_AB R15, R245, R151 ;  /* 0x00000097f50f723e */ /* 0x008fcc00000000ff */
[----:B------:R1:W-:Y:S01]  /*129b0*/  MUFU.EX2 R153, R2 ;  /* 0x0000000200997308 */ /* 0x0003e20000000800 */
[C---:B------:R-:W-:Y:S08]  /*129c0*/  HMMA.16816.F32 R48, R12.reuse, R80, R32 ;  /* 0x000000500c30723c */ /* 0x040ff00000001820 */
[----:B------:R-:W-:Y:S01]  /*129d0*/  HMMA.16816.F32 R32, R12, R60, R24 ;  /* 0x0000003c0c20723c */ /* 0x000fe20000001818 */
[----:B-1----:R-:W-:-:S04]  /*129e0*/  FFMA.FTZ R2, R108, c[0x0][0x2d0], -R7 ;  /* 0x0000b4006c027a23 */ /* 0x002fc80000010807 */
[----:B------:R1:W2:Y:S03]  /*129f0*/  MUFU.EX2 R247, R2 ;  /* 0x0000000200f77308 */ /* 0x0002a60000000800 */
        /* <DEDUP_REMOVED lines=8> */
[----:B------:R1:W3:Y:S03]  /*12a80*/  MUFU.EX2 R243, R2 ;  /* 0x0000000200f37308 */ /* 0x0002e60000000800 */
[----:B------:R-:W-:Y:S07]  /*12a90*/  HMMA.16816.F32 R12, R12, R54, R8 ;  /* 0x000000360c0c723c */ /* 0x000fee0000001808 */
[----:B--2---:R-:W-:-:S02]  /*12aa0*/  F2FP.PACK_AB R8, R247, R153 ;  /* 0x00000099f708723e */ /* 0x004fc400000000ff */
[----:B------:R-:W-:Y:S01]  /*12ab0*/  F2FP.PACK_AB R11, R75, R145 ;  /* 0x000000914b0b723e */ /* 0x000fe200000000ff */
[----:B-1----:R-:W-:Y:S01]  /*12ac0*/  FFMA.FTZ R2, R104, c[0x0][0x2d0], -R6 ;  /* 0x0000b40068027a23 */ /* 0x002fe20000010806 */
[----:B---3--:R-:W-:-:S03]  /*12ad0*/  F2FP.PACK_AB R10, R243, R143 ;  /* 0x0000008ff30a723e */ /* 0x008fc600000000ff */
[----:B------:R1:W-:Y:S02]  /*12ae0*/  MUFU.EX2 R246, R2 ;  /* 0x0000000200f67308 */ /* 0x0003e40000000800 */
[----:B-1----:R-:W-:-:S06]  /*12af0*/  FFMA.FTZ R2, R105, c[0x0][0x2d0], -R6 ;  /* 0x0000b40069027a23 */ /* 0x002fcc0000010806 */
[----:B------:R1:W2:Y:S02]  /*12b00*/  MUFU.EX2 R244, R2 ;  /* 0x0000000200f47308 */ /* 0x0002a40000000800 */
[----:B-1----:R-:W-:Y:S01]  /*12b10*/  FMUL.FTZ R2, R70, c[0x0][0x2d0] ;  /* 0x0000b40046027a20 */ /* 0x002fe20000410000 */
[----:B--2---:R-:W-:-:S04]  /*12b20*/  F2FP.PACK_AB R9, R244, R246 ;  /* 0x000000f6f409723e */ /* 0x004fc800000000ff */
[----:B------:R-:W-:Y:S02]  /*12b30*/  FSEL R2, R2, RZ, P0 ;  /* 0x000000ff02027208 */ /* 0x000fe40000000000 */
[----:B------:R-:W-:Y:S01]  /*12b40*/  FSETP.NEU.FTZ.AND P0, PT, R3, -INF , PT ;  /* 0xff8000000300780b */ /* 0x000fe20003f1d000 */
[C---:B------:R-:W-:Y:S02]  /*12b50*/  HMMA.16816.F32 R120, R8.reuse, R136, R32 ;  /* 0x000000880878723c */ /* 0x040fe40000001820 */
[--C-:B------:R-:W-:Y:S02]  /*12b60*/  FFMA.FTZ R0, R100, c[0x0][0x2d0], -R2.reuse ;  /* 0x0000b40064007a23 */ /* 0x100fe40000010802 */
[--C-:B------:R-:W-:Y:S02]  /*12b70*/  FFMA.FTZ R4, R103, c[0x0][0x2d0], -R2.reuse ;  /* 0x0000b40067047a23 */ /* 0x100fe40000010802 */
[----:B------:R1:W-:Y:S02]  /*12b80*/  MUFU.EX2 R213, R0 ;  /* 0x0000000000d57308 */ /* 0x0003e40000000800 */
[C---:B------:R-:W-:Y:S06]  /*12b90*/  HMMA.16816.F32 R116, R8.reuse, R132, R44 ;  /* 0x000000840874723c */ /* 0x040fec000000182c */
[----:B------:R-:W-:Y:S02]  /*12ba0*/  MUFU.EX2 R238, R4 ;  /* 0x0000000400ee7308 */ /* 0x000fe40000000800 */
[----:B------:R-:W-:Y:S01]  /*12bb0*/  HMMA.16816.F32 R108, R8, R128, R48 ;  /* 0x00000080086c723c */ /* 0x000fe20000001830 */
[----:B-1----:R-:W-:-:S06]  /*12bc0*/  FFMA.FTZ R0, R101, c[0x0][0x2d0], -R2 ;  /* 0x0000b40065007a23 */ /* 0x002fcc0000010802 */
[----:B------:R-:W-:Y:S01]  /*12bd0*/  MOV R51, R149 ;  /* 0x0000009500337202 */ /* 0x000fe20000000f00 */
[----:B------:R-:W-:Y:S01]  /*12be0*/  HMMA.16816.F32 R124, R8, R156, R28 ;  /* 0x0000009c087c723c */ /* 0x000fe2000000181c */
[----:B------:R-:W-:Y:S01]  /*12bf0*/  IMAD.MOV.U32 R50, RZ, RZ, R147 ;  /* 0x000000ffff327224 */ /* 0x000fe200078e0093 */
[----:B------:R1:W2:Y:S01]  /*12c00*/  MUFU.EX2 R214, R0 ;  /* 0x0000000000d67308 */ /* 0x0002a20000000800 */
[----:B------:R-:W-:Y:S02]  /*12c10*/  IMAD.MOV.U32 R49, RZ, RZ, R146 ;  /* 0x000000ffff317224 */ /* 0x000fe400078e0092 */
[----:B------:R-:W-:-:S03]  /*12c20*/  IMAD.MOV.U32 R48, RZ, RZ, R145 ;  /* 0x000000ffff307224 */ /* 0x000fc600078e0091 */
[C---:B------:R-:W-:Y:S08]  /*12c30*/  HMMA.16816.F32 R44, R8.reuse, R130, R24 ;  /* 0x00000082082c723c */ /* 0x040ff00000001818 */
[----:B------:R-:W-:Y:S01]  /*12c40*/  HMMA.16816.F32 R96, R8, R134, R20 ;  /* 0x000000860860723c */ /* 0x000fe20000001814 */
[----:B-1----:R-:W-:-:S04]  /*12c50*/  FFMA.FTZ R0, R102, c[0x0][0x2d0], -R2 ;  /* 0x0000b40066007a23 */ /* 0x002fc80000010802 */
[----:B------:R1:W-:Y:S03]  /*12c60*/  MUFU.EX2 R155, R0 ;  /* 0x00000000009b7308 */ /* 0x0003e60000000800 */
[C---:B------:R-:W-:Y:S08]  /*12c70*/  HMMA.16816.F32 R100, R8.reuse, R138, R16 ;  /* 0x0000008a0864723c */ /* 0x040ff00000001810 */
[----:B------:R-:W-:Y:S01]  /*12c80*/  HMMA.16816.F32 R104, R8, R158, R12 ;  /* 0x0000009e0868723c */ /* 0x000fe2000000180c */
[----:B-1----:R-:W-:-:S06]  /*12c90*/  FMUL.FTZ R0, R3, c[0x0][0x2d0] ;  /* 0x0000b40003007a20 */ /* 0x002fcc0000410000 */
[----:B--2---:R-:W-:Y:S02]  /*12ca0*/  F2FP.PACK_AB R8, R214, R213 ;  /* 0x000000d5d608723e */ /* 0x004fe400000000ff */
[----:B------:R-:W-:-:S05]  /*12cb0*/  FSEL R0, R0, RZ, P0 ;  /* 0x000000ff00007208 */ /* 0x000fca0000000000 */
[----:B------:R-:W-:Y:S01]  /*12cc0*/  FFMA.FTZ R4, R69, c[0x0][0x2d0], -R0 ;  /* 0x0000b40045047a23 */ /* 0x000fe20000010800 */
[----:B------:R-:W-:-:S03]  /*12cd0*/  MOV R69, R143 ;  /* 0x0000008f00457202 */ /* 0x000fc60000000f00 */
[----:B------:R1:W-:Y:S02]  /*12ce0*/  MUFU.EX2 R181, R4 ;  /* 0x0000000400b57308 */ /* 0x0003e40000000800 */
[----:B-1----:R-:W-:Y:S02]  /*12cf0*/  FFMA.FTZ R4, R68, c[0x0][0x2d0], -R0 ;  /* 0x0000b40044047a23 */ /* 0x002fe40000010800 */
[----:B------:R-:W-:-:S04]  /*12d00*/  IMAD.MOV.U32 R68, RZ, RZ, R142 ;  /* 0x000000ffff447224 */ /* 0x000fc800078e008e */
[----:B------:R1:W2:Y:S02]  /*12d10*/  MUFU.EX2 R178, R4 ;  /* 0x0000000400b27308 */ /* 0x0002a40000000800 */
[----:B-1----:R-:W-:Y:S01]  /*12d20*/  FFMA.FTZ R4, R74, c[0x0][0x2d0], -R0 ;  /* 0x0000b4004a047a23 */ /* 0x002fe20000010800 */
[----:B--2---:R-:W-:-:S05]  /*12d30*/  F2FP.PACK_AB R9, R178, R181 ;  /* 0x000000b5b209723e */ /* 0x004fca00000000ff */
[----:B------:R1:W-:Y:S02]  /*12d40*/  MUFU.EX2 R239, R4 ;  /* 0x0000000400ef7308 */ /* 0x0003e40000000800 */
[----:B-1----:R-:W-:Y:S02]  /*12d50*/  FFMA.FTZ R4, R73, c[0x0][0x2d0], -R0 ;  /* 0x0000b40049047a23 */ /* 0x002fe40000010800 */
[----:B------:R-:W-:-:S04]  /*12d60*/  IMAD.MOV.U32 R73, RZ, RZ, R155 ;  /* 0x000000ffff497224 */ /* 0x000fc800078e009b */
[----:B------:R1:W2:Y:S01]  /*12d70*/  MUFU.EX2 R177, R4 ;  /* 0x0000000400b17308 */ /* 0x0002a20000000800 */
[----:B------:R-:W-:Y:S01]  /*12d80*/  F2FP.PACK_AB R10, R238, R73 ;  /* 0x00000049ee0a723e */ /* 0x000fe200000000ff */
[----:B-1----:R-:W-:Y:S01]  /*12d90*/  FFMA.FTZ R4, R112, c[0x0][0x2d0], -R2 ;  /* 0x0000b40070047a23 */ /* 0x002fe20000010802 */
[----:B--2---:R-:W-:Y:S02]  /*12da0*/  F2FP.PACK_AB R11, R177, R239 ;  /* 0x000000efb10b723e */ /* 0x004fe400000000ff */
[----:B------:R-:W-:-:S03]  /*12db0*/  MOV R112, R154 ;  /* 0x0000009a00707202 */ /* 0x000fc60000000f00 */
[----:B------:R1:W-:Y:S02]  /*12dc0*/  MUFU.EX2 R5, R4 ;  /* 0x0000000400057308 */ /* 0x0003e40000000800 */
[C---:B------:R-:W-:Y:S08]  /*12dd0*/  HMMA.16816.F32 R24, R8.reuse, R76, RZ ;  /* 0x0000004c0818723c */ /* 0x040ff000000018ff */
[----:B------:R-:W-:Y:S01]  /*12de0*/  HMMA.16816.F32 R28, R8, R56, RZ ;  /* 0x00000038081c723c */ /* 0x000fe200000018ff */
[----:B-1----:R-:W-:-:S02]  /*12df0*/  FFMA.FTZ R4, R113, c[0x0][0x2d0], -R2 ;  /* 0x0000b40071047a23 */ /* 0x002fc40000010802 */
[----:B------:R-:W-:Y:S02]  /*12e00*/  IMAD.MOV.U32 R113, RZ, RZ, R153 ;  /* 0x000000ffff717224 */ /* 0x000fe400078e0099 */
[----:B------:R1:W2:Y:S03]  /*12e10*/  MUFU.EX2 R33, R4 ;  /* 0x0000000400217308 */ /* 0x0002a60000000800 */
[C---:B------:R-:W-:Y:S08]  /*12e20*/  HMMA.16816.F32 R36, R8.reuse, R78, RZ ;  /* 0x0000004e0824723c */ /* 0x040ff000000018ff */
[----:B------:R-:W-:Y:S01]  /*12e30*/  HMMA.16816.F32 R40, R8, R58, RZ ;  /* 0x0000003a0828723c */ /* 0x000fe200000018ff */
[----:B------:R-:W-:Y:S01]  /*12e40*/  LDSM.16.MT88.4 R56, [R209+0x1900] ;  /* 0x00190000d138783b */ /* 0x000fe20000004200 */
[----:B-1----:R-:W-:-:S06]  /*12e50*/  FFMA.FTZ R4, R114, c[0x0][0x2d0], -R2 ;  /* 0x0000b40072047a23 */ /* 0x002fcc0000010802 */
[----:B------:R-:W-:Y:S01]  /*12e60*/  HMMA.16816.F32 R16, R8, R84, RZ ;  /* 0x000000540810723c */ /* 0x000fe200000018ff */
[----:B--2---:R-:W-:Y:S01]  /*12e70*/  IMAD.MOV.U32 R78, RZ, RZ, R33 ;  /* 0x000000ffff4e7224 */ /* 0x004fe200078e0021 */
[----:B------:R1:W-:Y:S01]  /*12e80*/  MUFU.EX2 R236, R4 ;  /* 0x0000000400ec7308 */ /* 0x0003e20000000800 */
[----:B------:R-:W-:-:S05]  /*12e90*/  IMAD.MOV.U32 R114, RZ, RZ, R151 ;  /* 0x000000ffff727224 */ /* 0x000fca00078e0097 */
[C---:B------:R-:W-:Y:S07]  /*12ea0*/  HMMA.16816.F32 R12, R8.reuse, R88, RZ ;  /* 0x00000058080c723c */ /* 0x040fee00000018ff */
[----:B------:R-:W-:Y:S01]  /*12eb0*/  IMAD.MOV.U32 R88, RZ, RZ, R249 ;  /* 0x000000ffff587224 */ /* 0x000fe200078e00f9 */
[----:B------:R-:W-:Y:S01]  /*12ec0*/  HMMA.16816.F32 R20, R8, R90, RZ ;  /* 0x0000005a0814723c */ /* 0x000fe200000018ff */
[----:B------:R-:W-:Y:S02]  /*12ed0*/  IMAD.MOV.U32 R89, RZ, RZ, R245 ;  /* 0x000000ffff597224 */ /* 0x000fe400078e00f5 */
[----:B-1----:R-:W-:-:S02]  /*12ee0*/  FFMA.FTZ R4, R115, c[0x0][0x2d0], -R2 ;  /* 0x0000b40073047a23 */ /* 0x002fc40000010802 */
[----:B------:R-:W-:Y:S02]  /*12ef0*/  IMAD.MOV.U32 R115, RZ, RZ, R150 ;  /* 0x000000ffff737224 */ /* 0x000fe400078e0096 */
[----:B------:R1:W2:Y:S01]  /*12f00*/  MUFU.EX2 R32, R4 ;  /* 0x0000000400207308 */ /* 0x0002a20000000800 */
[----:B------:R-:W-:Y:S02]  /*12f10*/  IMAD.MOV.U32 R90, RZ, RZ, R247 ;  /* 0x000000ffff5a7224 */ /* 0x000fe400078e00f7 */
[----:B------:R-:W-:Y:S02]  /*12f20*/  IMAD.MOV.U32 R91, RZ, RZ, R248 ;  /* 0x000000ffff5b7224 */ /* 0x000fe400078e00f8 */
[----:B-1----:R-:W-:Y:S01]  /*12f30*/  FFMA.FTZ R4, R92, c[0x0][0x2d0], -R0 ;  /* 0x0000b4005c047a23 */ /* 0x002fe20000010800 */
[----:B------:R-:W-:-:S03]  /*12f40*/  MOV R92, R246 ;  /* 0x000000f6005c7202 */ /* 0x000fc60000000f00 */
[----:B------:R1:W-:Y:S02]  /*12f50*/  MUFU.EX2 R171, R4 ;  /* 0x0000000400ab7308 */ /* 0x0003e40000000800 */
[----:B-1----:R-:W-:Y:S02]  /*12f60*/  FFMA.FTZ R4, R93, c[0x0][0x2d0], -R0 ;  /* 0x0000b4005d047a23 */ /* 0x002fe40000010800 */
[----:B------:R-:W-:-:S04]  /*12f70*/  IMAD.MOV.U32 R93, RZ, RZ, R113 ;  /* 0x000000ffff5d7224 */ /* 0x000fc800078e0071 */
[----:B------:R1:W3:Y:S02]  /*12f80*/  MUFU.EX2 R170, R4 ;  /* 0x0000000400aa7308 */ /* 0x0002e40000000800 */
[----:B-1----:R-:W-:Y:S02]  /*12f90*/  FFMA.FTZ R4, R94, c[0x0][0x2d0], -R0 ;  /* 0x0000b4005e047a23 */ /* 0x002fe40000010800 */
[----:B--2---:R-:W-:-:S04]  /*12fa0*/  IMAD.MOV.U32 R94, RZ, RZ, R32 ;  /* 0x000000ffff5e7224 */ /* 0x004fc800078e0020 */
[----:B------:R1:W-:Y:S01]  /*12fb0*/  MUFU.EX2 R173, R4 ;  /* 0x0000000400ad7308 */ /* 0x0003e20000000800 */
[----:B------:R-:W-:Y:S07]  /*12fc0*/  HMMA.16816.F32 R32, R8, R86, RZ ;  /* 0x000000560820723c */ /* 0x000fee00000018ff */
[----:B------:R-:W-:Y:S02]  /*12fd0*/  F2FP.PACK_AB R8, R78, R5 ;  /* 0x000000054e08723e */ /* 0x000fe400000000ff */
[----:B------:R-:W-:-:S02]  /*12fe0*/  F2FP.PACK_AB R10, R94, R236 ;  /* 0x000000ec5e0a723e */ /* 0x000fc400000000ff */
[----:B---3--:R-:W-:Y:S01]  /*12ff0*/  F2FP.PACK_AB R9, R170, R171 ;  /* 0x000000abaa09723e */ /* 0x008fe200000000ff */
[----:B-1----:R-:W-:Y:S02]  /*13000*/  FFMA.FTZ R4, R95, c[0x0][0x2d0], -R0 ;  /* 0x0000b4005f047a23 */ /* 0x002fe40000010800 */
[----:B------:R-:W-:Y:S02]  /*13010*/  IMAD.MOV.U32 R95, RZ, RZ, R114 ;  /* 0x000000ffff5f7224 */ /* 0x000fe400078e0072 */
[----:B------:R1:W2:Y:S02]  /*13020*/  MUFU.EX2 R172, R4 ;  /* 0x0000000400ac7308 */ /* 0x0002a40000000800 */
[----:B-1----:R-:W-:Y:S01]  /*13030*/  FFMA.FTZ R4, R140, c[0x0][0x2d0], -R7 ;  /* 0x0000b4008c047a23 */ /* 0x002fe20000010807 */
[----:B--2---:R-:W-:-:S05]  /*13040*/  F2FP.PACK_AB R11, R172, R173 ;  /* 0x000000adac0b723e */ /* 0x004fca00000000ff */
[----:B------:R1:W-:Y:S02]  /*13050*/  MUFU.EX2 R74, R4 ;  /* 0x00000004004a7308 */ /* 0x0003e40000000800 */
[----:B------:R-:W-:Y:S01]  /*13060*/  HMMA.16816.F32 R84, R8, R82, R40 ;  /* 0x000000520854723c */ /* 0x000fe20000001828 */
[----:B-1----:R-:W-:-:S07]  /*13070*/  FFMA.FTZ R4, R141, c[0x0][0x2d0], -R7 ;  /* 0x0000b4008d047a23 */ /* 0x002fce0000010807 */
[C---:B------:R-:W-:Y:S01]  /*13080*/  HMMA.16816.F32 R140, R8.reuse, R80, R28 ;  /* 0x00000050088c723c */ /* 0x040fe2000000181c */
[----:B------:R1:W-:Y:S06]  /*13090*/  MUFU.EX2 R76, R4 ;  /* 0x00000004004c7308 */ /* 0x0003ec0000000800 */
[----:B------:R-:W-:Y:S01]  /*130a0*/  IMAD.MOV.U32 R31, RZ, RZ, R68 ;  /* 0x000000ffff1f7224 */ /* 0x000fe200078e0044 */
[----:B------:R-:W-:Y:S01]  /*130b0*/  MOV R30, R69 ;  /* 0x00000045001e7202 */ /* 0x000fe20000000f00 */
[----:B------:R-:W-:Y:S01]  /*130c0*/  IMAD.MOV.U32 R69, RZ, RZ, R48 ;  /* 0x000000ffff457224 */ /* 0x000fe200078e0030 */
[----:B------:R-:W-:Y:S01]  /*130d0*/  MOV R28, R51 ;  /* 0x00000033001c7202 */ /* 0x000fe20000000f00 */
[----:B------:R-:W-:Y:S01]  /*130e0*/  IMAD.MOV.U32 R68, RZ, RZ, R49 ;  /* 0x000000ffff447224 */ /* 0x000fe200078e0031 */
[----:B------:R-:W-:Y:S01]  /*130f0*/  HMMA.16816.F32 R80, R8, R66, R36 ;  /* 0x000000420850723c */ /* 0x000fe20000001824 */
[----:B------:R-:W-:-:S02]  /*13100*/  IMAD.MOV.U32 R29, RZ, RZ, R50 ;  /* 0x000000ffff1d7224 */ /* 0x000fc400078e0032 */
[----:B------:R-:W-:Y:S01]  /*13110*/  LDSM.16.MT88.4 R48, [R212+0x1900] ;  /* 0x00190000d430783b */ /* 0x000fe20000004200 */
[----:B-1----:R-:W-:-:S04]  /*13120*/  FFMA.FTZ R4, R144, c[0x0][0x2d0], -R7 ;  /* 0x0000b40090047a23 */ /* 0x002fc80000010807 */
[C---:B------:R-:W-:Y:S01]  /*13130*/  HMMA.16816.F32 R144, R8.reuse, R64, R24 ;  /* 0x000000400890723c */ /* 0x040fe20000001818 */
[----:B------:R1:W-:Y:S07]  /*13140*/  MUFU.EX2 R77, R4 ;  /* 0x00000004004d7308 */ /* 0x0003ee0000000800 */
[----:B------:R-:W-:Y:S01]  /*13150*/  HMMA.16816.F32 R64, R8, R62, R32 ;  /* 0x0000003e0840723c */ /* 0x000fe20000001820 */
[----:B-1----:R-:W-:-:S07]  /*13160*/  FFMA.FTZ R4, R148, c[0x0][0x2d0], -R7 ;  /* 0x0000b40094047a23 */ /* 0x002fce0000010807 */
[----:B------:R-:W-:Y:S01]  /*13170*/  HMMA.16816.F32 R148, R8, R60, R16 ;  /* 0x0000003c0894723c */ /* 0x000fe20000001810 */
[----:B------:R-:W1:Y:S01]  /*13180*/  LDSM.16.MT88.4 R60, [R210+0x1900] ;  /* 0x00190000d23c783b */ /* 0x000e620000004200 */
[----:B------:R2:W3:Y:S05]  /*13190*/  MUFU.EX2 R79, R4 ;  /* 0x00000004004f7308 */ /* 0x0004ea0000000800 */
[----:B------:R-:W-:Y:S01]  /*131a0*/  IMAD.MOV.U32 R18, RZ, RZ, R244 ;  /* 0x000000ffff127224 */ /* 0x000fe200078e00f4 */
[----:B------:R-:W-:Y:S01]  /*131b0*/  MOV R16, R30 ;  /* 0x0000001e00107202 */ /* 0x000fe20000000f00 */
[----:B------:R-:W-:Y:S02]  /*131c0*/  IMAD.MOV.U32 R19, RZ, RZ, R243 ;  /* 0x000000ffff137224 */ /* 0x000fe400078e00f3 */
[----:B------:R-:W-:-:S02]  /*131d0*/  IMAD.MOV.U32 R17, RZ, RZ, R31 ;  /* 0x000000ffff117224 */ /* 0x000fc400078e001f */
[----:B--2---:R-:W-:Y:S02]  /*131e0*/  FFMA.FTZ R4, R152, c[0x0][0x2d0], -R7 ;  /* 0x0000b40098047a23 */ /* 0x004fe40000010807 */
[----:B------:R-:W-:Y:S02]  /*131f0*/  HMMA.16816.F32 R152, R8, R52, R12 ;  /* 0x000000340898723c */ /* 0x000fe4000000180c */
[----:B------:R2:W-:Y:S05]  /*13200*/  MUFU.EX2 R252, R4 ;  /* 0x0000000400fc7308 */ /* 0x0005ea0000000800 */
[----:B------:R-:W-:Y:S02]  /*13210*/  IMAD.MOV.U32 R15, RZ, RZ, R29 ;  /* 0x000000ffff0f7224 */ /* 0x000fe400078e001d */
[----:B--2---:R-:W-:Y:S01]  /*13220*/  FFMA.FTZ R4, R164, c[0x0][0x2d0], -R6 ;  /* 0x0000b400a4047a23 */ /* 0x004fe20000010806 */
[----:B------:R-:W-:-:S03]  /*13230*/  MOV R164, R73 ;  /* 0x0000004900a47202 */ /* 0x000fc60000000f00 */
[----:B------:R2:W-:Y:S02]  /*13240*/  MUFU.EX2 R251, R4 ;  /* 0x0000000400fb7308 */ /* 0x0005e40000000800 */
[----:B--2---:R-:W-:Y:S02]  /*13250*/  FFMA.FTZ R4, R166, c[0x0][0x2d0], -R6 ;  /* 0x0000b400a6047a23 */ /* 0x004fe40000010806 */
[----:B------:R-:W-:-:S04]  /*13260*/  IMAD.MOV.U32 R166, RZ, RZ, R92 ;  /* 0x000000ffffa67224 */ /* 0x000fc800078e005c */
[----:B------:R2:W4:Y:S02]  /*13270*/  MUFU.EX2 R250, R4 ;  /* 0x0000000400fa7308 */ /* 0x0005240000000800 */
[----:B--2---:R-:W-:Y:S02]  /*13280*/  FFMA.FTZ R4, R165, c[0x0][0x2d0], -R6 ;  /* 0x0000b400a5047a23 */ /* 0x004fe40000010806 */
[----:B---3--:R-:W-:-:S04]  /*13290*/  IMAD.MOV.U32 R165, RZ, RZ, R79 ;  /* 0x000000ffffa57224 */ /* 0x008fc800078e004f */
[----:B------:R2:W-:Y:S01]  /*132a0*/  MUFU.EX2 R247, R4 ;  /* 0x0000000400f77308 */ /* 0x0005e20000000800 */
[----:B------:R-:W-:Y:S02]  /*132b0*/  IMAD.MOV.U32 R79, RZ, RZ, R112 ;  /* 0x000000ffff4f7224 */ /* 0x000fe400078e0070 */
[----:B--2---:R-:W-:-:S05]  /*132c0*/  FFMA.FTZ R4, R168, c[0x0][0x2d0], -R6 ;  /* 0x0000b400a8047a23 */ /* 0x004fca0000010806 */
[----:B------:R2:W3:Y:S02]  /*132d0*/  MUFU.EX2 R249, R4 ;  /* 0x0000000400f97308 */ /* 0x0004e40000000800 */
[----:B--2---:R-:W-:-:S06]  /*132e0*/  FFMA.FTZ R4, R192, c[0x0][0x2d0], -R7 ;  /* 0x0000b400c0047a23 */ /* 0x004fcc0000010807 */
[----:B------:R2:W1:Y:S02]  /*132f0*/  MUFU.EX2 R248, R4 ;  /* 0x0000000400f87308 */ /* 0x0004640000000800 */
[----:B--2---:R-:W-:Y:S01]  /*13300*/  FFMA.FTZ R4, R191, c[0x0][0x2d0], -R7 ;  /* 0x0000b400bf047a23 */ /* 0x004fe20000010807 */
[----:B------:R-:W-:Y:S02]  /*13310*/  MOV R191, R115 ;  /* 0x0000007300bf7202 */ /* 0x000fe40000000f00 */
[----:B------:R-:W-:Y:S01]  /*13320*/  HMMA.16816.F32 R112, R8, R54, R20 ;  /* 0x000000360870723c */ /* 0x000fe20000001814 */
[----:B------:R-:W2:Y:S02]  /*13330*/  LDSM.16.MT88.4 R52, [R211+0x1900] ;  /* 0x00190000d334783b */ /* 0x000ea40000004200 */
[----:B------:R1:W-:Y:S04]  /*13340*/  MUFU.EX2 R246, R4 ;  /* 0x0000000400f67308 */ /* 0x0003e80000000800 */
[----:B------:R-:W-:-:S02]  /*13350*/  F2FP.PACK_AB R8, R76, R74 ;  /* 0x0000004a4c08723e */ /* 0x000fc400000000ff */
[----:B----4-:R-:W-:Y:S02]  /*13360*/  F2FP.PACK_AB R9, R250, R251 ;  /* 0x000000fbfa09723e */ /* 0x010fe400000000ff */
[----:B------:R-:W-:Y:S02]  /*13370*/  F2FP.PACK_AB R10, R165, R77 ;  /* 0x0000004da50a723e */ /* 0x000fe400000000ff */
[----:B---3--:R-:W-:Y:S01]  /*13380*/  F2FP.PACK_AB R11, R249, R247 ;  /* 0x000000f7f90b723e */ /* 0x008fe200000000ff */
[----:B-1----:R-:W-:-:S06]  /*13390*/  FFMA.FTZ R4, R193, c[0x0][0x2d0], -R7 ;  /* 0x0000b400c1047a23 */ /* 0x002fcc0000010807 */
[C---:B------:R-:W-:Y:S01]  /*133a0*/  HMMA.16816.F32 R24, R8.reuse, R60, R120 ;  /* 0x0000003c0818723c */ /* 0x040fe20000001878 */
[----:B------:R1:W-:Y:S06]  /*133b0*/  MUFU.EX2 R245, R4 ;  /* 0x0000000400f57308 */ /* 0x0003ec0000000800 */
[----:B------:R-:W-:Y:S01]  /*133c0*/  MOV R123, R238 ;  /* 0x000000ee007b7202 */ /* 0x000fe20000000f00 */
[----:B------:R-:W-:Y:S01]  /*133d0*/  HMMA.16816.F32 R32, R8, R48, R116 ;  /* 0x000000300820723c */ /* 0x000fe20000001874 */
[----:B------:R-:W-:Y:S01]  /*133e0*/  IMAD.MOV.U32 R121, RZ, RZ, R91 ;  /* 0x000000ffff797224 */ /* 0x000fe200078e005b */
[----:B------:R-:W-:Y:S01]  /*133f0*/  MOV R120, R16 ;  /* 0x0000001000787202 */ /* 0x000fe20000000f00 */
[----:B------:R-:W-:-:S04]  /*13400*/  IMAD.MOV.U32 R122, RZ, RZ, R88 ;  /* 0x000000ffff7a7224 */ /* 0x000fc800078e0058 */
[----:B------:R-:W-:Y:S01]  /*13410*/  MOV R119, R90 ;  /* 0x0000005a00777202 */ /* 0x000fe20000000f00 */
[C---:B------:R-:W-:Y:S01]  /*13420*/  HMMA.16816.F32 R20, R8.reuse, R62, R100 ;  /* 0x0000003e0814723c */ /* 0x040fe20000001864 */
[----:B------:R-:W-:Y:S01]  /*13430*/  LDSM.16.MT88.4 R100, [R211+0x2100] ;  /* 0x00210000d364783b */ /* 0x000fe20000004200 */
[----:B-1----:R-:W-:Y:S02]  /*13440*/  FFMA.FTZ R4, R179, c[0x0][0x2d0], -R6 ;  /* 0x0000b400b3047a23 */ /* 0x002fe40000010806 */
[----:B------:R-:W-:Y:S02]  /*13450*/  IMAD.MOV.U32 R179, RZ, RZ, R28 ;  /* 0x000000ffffb37224 */ /* 0x000fe400078e001c */
[----:B------:R1:W-:Y:S01]  /*13460*/  MUFU.EX2 R244, R4 ;  /* 0x0000000400f47308 */ /* 0x0003e20000000800 */
[----:B------:R-:W-:Y:S01]  /*13470*/  IMAD.MOV.U32 R116, RZ, RZ, R17 ;  /* 0x000000ffff747224 */ /* 0x000fe200078e0011 */
[----:B------:R-:W-:Y:S01]  /*13480*/  HMMA.16816.F32 R28, R8, R50, R96 ;  /* 0x00000032081c723c */ /* 0x000fe20000001860 */
[----:B------:R-:W-:-:S02]  /*13490*/  IMAD.MOV.U32 R117, RZ, RZ, R18 ;  /* 0x000000ffff757224 */ /* 0x000fc400078e0012 */
[----:B------:R-:W-:-:S04]  /*134a0*/  IMAD.MOV.U32 R118, RZ, RZ, R19 ;  /* 0x000000ffff767224 */ /* 0x000fc800078e0013 */
[----:B------:R-:W-:Y:S01]  /*134b0*/  IMAD.MOV.U32 R96, RZ, RZ, R77 ;  /* 0x000000ffff607224 */ /* 0x000fe200078e004d */
[----:B------:R-:W-:Y:S01]  /*134c0*/  MOV R98, R94 ;  /* 0x0000005e00627202 */ /* 0x000fe20000000f00 */
[----:B------:R-:W-:Y:S01]  /*134d0*/  IMAD.MOV.U32 R77, RZ, RZ, R241 ;  /* 0x000000ffff4d7224 */ /* 0x000fe200078e00f1 */
[----:B------:R-:W-:Y:S01]  /*134e0*/  HMMA.16816.F32 R40, R8, R56, R108 ;  /* 0x000000380828723c */ /* 0x000fe2000000186c */
[----:B------:R-:W-:Y:S02]  /*134f0*/  IMAD.MOV.U32 R99, RZ, RZ, R93 ;  /* 0x000000ffff637224 */ /* 0x000fe400078e005d */
[----:B-1----:R-:W-:-:S04]  /*13500*/  FFMA.FTZ R4, R180, c[0x0][0x2d0], -R6 ;  /* 0x0000b400b4047a23 */ /* 0x002fc80000010806 */
[----:B------:R1:W3:Y:S01]  /*13510*/  MUFU.EX2 R243, R4 ;  /* 0x0000000400f37308 */ /* 0x0002e20000000800 */
[C---:B------:R-:W-:Y:S08]  /*13520*/  HMMA.16816.F32 R36, R8.reuse, R58, R44 ;  /* 0x0000003a0824723c */ /* 0x040ff0000000182c */
[----:B--2---:R-:W-:Y:S01]  /*13530*/  HMMA.16816.F32 R16, R8, R52, R124 ;  /* 0x000000340810723c */ /* 0x004fe2000000187c */
[----:B-1----:R-:W-:Y:S01]  /*13540*/  FFMA.FTZ R4, R182, c[0x0][0x2d0], -R6 ;  /* 0x0000b400b6047a23 */ /* 0x002fe20000010806 */
[----:B------:R-:W-:Y:S01]  /*13550*/  MOV R182, R79 ;  /* 0x0000004f00b67202 */ /* 0x000fe20000000f00 */
[----:B------:R-:W-:-:S02]  /*13560*/  IMAD.MOV.U32 R79, RZ, RZ, R242 ;  /* 0x000000ffff4f7224 */ /* 0x000fc400078e00f2 */
[----:B------:R1:W-:Y:S02]  /*13570*/  MUFU.EX2 R242, R4 ;  /* 0x0000000400f27308 */ /* 0x0003e40000000800 */
[----:B-1----:R-:W-:-:S06]  /*13580*/  FFMA.FTZ R4, R184, c[0x0][0x2d0], -R6 ;  /* 0x0000b400b8047a23 */ /* 0x002fcc0000010806 */
[----:B------:R1:W2:Y:S02]  /*13590*/  MUFU.EX2 R241, R4 ;  /* 0x0000000400f17308 */ /* 0x0002a40000000800 */
[----:B-1----:R-:W-:Y:S01]  /*135a0*/  FFMA.FTZ R4, R167, c[0x0][0x2d0], -R2 ;  /* 0x0000b400a7047a23 */ /* 0x002fe20000010802 */
[----:B------:R-:W-:Y:S01]  /*135b0*/  MOV R167, R89 ;  /* 0x0000005900a77202 */ /* 0x000fe20000000f00 */
[----:B------:R-:W-:Y:S02]  /*135c0*/  IMAD.MOV.U32 R89, RZ, RZ, R95 ;  /* 0x000000ffff597224 */ /* 0x000fe400078e005f */
[----:B------:R-:W-:Y:S02]  /*135d0*/  IMAD.MOV.U32 R95, RZ, RZ, R237 ;  /* 0x000000ffff5f7224 */ /* 0x000fe400078e00ed */
[----:B------:R1:W-:Y:S02]  /*135e0*/  MUFU.EX2 R237, R4 ;  /* 0x0000000400ed7308 */ /* 0x0003e40000000800 */
[----:B------:R-:W-:-:S02]  /*135f0*/  IMAD.MOV.U32 R97, RZ, RZ, R95 ;  /* 0x000000ffff617224 */ /* 0x000fc400078e005f */
[----:B------:R-:W4:Y:S01]  /*13600*/  LDSM.16.MT88.4 R92, [R210+0x2100] ;  /* 0x00210000d25c783b */ /* 0x000f220000004200 */
[----:B-1----:R-:W-:Y:S02]  /*13610*/  FFMA.FTZ R4, R169, c[0x0][0x2d0], -R2 ;  /* 0x0000b400a9047a23 */ /* 0x002fe40000010802 */
[----:B------:R-:W-:Y:S02]  /*13620*/  IMAD.MOV.U32 R169, RZ, RZ, R15 ;  /* 0x000000ffffa97224 */ /* 0x000fe400078e000f */
[----:B------:R1:W1:Y:S01]  /*13630*/  MUFU.EX2 R238, R4 ;  /* 0x0000000400ee7308 */ /* 0x0002620000000800 */
[----:B------:R-:W-:Y:S07]  /*13640*/  HMMA.16816.F32 R12, R8, R54, R104 ;  /* 0x00000036080c723c */ /* 0x000fee0000001868 */
[----:B------:R-:W-:Y:S01]  /*13650*/  IMAD.MOV.U32 R104, RZ, RZ, R236 ;  /* 0x000000ffff687224 */ /* 0x000fe200078e00ec */
[----:B------:R-:W-:Y:S01]  /*13660*/  MOV R106, R77 ;  /* 0x0000004d006a7202 */ /* 0x000fe20000000f00 */
[----:B------:R-:W-:Y:S01]  /*13670*/  IMAD.MOV.U32 R107, RZ, RZ, R79 ;  /* 0x000000ffff6b7224 */ /* 0x000fe200078e004f */
[----:B------:R-:W-:Y:S01]  /*13680*/  F2FP.PACK_AB R8, R248, R252 ;  /* 0x000000fcf808723e */ /* 0x000fe200000000ff */
[----:B------:R-:W-:Y:S01]  /*13690*/  IMAD.MOV.U32 R105, RZ, RZ, R76 ;  /* 0x000000ffff697224 */ /* 0x000fe200078e004c */
[----:B---3--:R-:W-:-:S02]  /*136a0*/  F2FP.PACK_AB R9, R243, R244 ;  /* 0x000000f4f309723e */ /* 0x008fc400000000ff */
[----:B------:R-:W-:Y:S01]  /*136b0*/  F2FP.PACK_AB R10, R245, R246 ;  /* 0x000000f6f50a723e */ /* 0x000fe200000000ff */
[----:B-1----:R-:W-:Y:S01]  /*136c0*/  FFMA.FTZ R4, R174, c[0x0][0x2d0], -R2 ;  /* 0x0000b400ae047a23 */ /* 0x002fe20000010802 */
[----:B--2---:R-:W-:Y:S01]  /*136d0*/  F2FP.PACK_AB R11, R241, R242 ;  /* 0x000000f2f10b723e */ /* 0x004fe200000000ff */
[----:B------:R-:W-:Y:S02]  /*136e0*/  IMAD.MOV.U32 R174, RZ, RZ, R78 ;  /* 0x000000ffffae7224 */ /* 0x000fe400078e004e */
[----:B------:R1:W-:Y:S01]  /*136f0*/  MUFU.EX2 R236, R4 ;  /* 0x0000000400ec7308 */ /* 0x0003e20000000800 */
[----:B------:R-:W2:Y:S03]  /*13700*/  LDSM.16.MT88.4 R76, [R209+0x2100] ;  /* 0x00210000d14c783b */ /* 0x000ea60000004200 */
[C---:B----4-:R-:W-:Y:S08]  /*13710*/  HMMA.16816.F32 R24, R8.reuse, R92, R24 ;  /* 0x0000005c0818723c */ /* 0x050ff00000001818 */
[----:B------:R-:W-:Y:S01]  /*13720*/  HMMA.16816.F32 R20, R8, R94, R20 ;  /* 0x0000005e0814723c */ /* 0x000fe20000001814 */
[----:B-1----:R-:W-:Y:S01]  /*13730*/  FFMA.FTZ R4, R175, c[0x0][0x2d0], -R2 ;  /* 0x0000b400af047a23 */ /* 0x002fe20000010802 */
[----:B------:R-:W-:-:S03]  /*13740*/  MOV R175, R239 ;  /* 0x000000ef00af7202 */ /* 0x000fc60000000f00 */
[----:B------:R1:W3:Y:S03]  /*13750*/  MUFU.EX2 R239, R4 ;  /* 0x0000000400ef7308 */ /* 0x0002e60000000800 */
[C---:B------:R-:W-:Y:S08]  /*13760*/  HMMA.16816.F32 R16, R8.reuse, R100, R16 ;  /* 0x000000640810723c */ /* 0x040ff00000001810 */
[----:B------:R-:W-:Y:S01]  /*13770*/  HMMA.16816.F32 R12, R8, R102, R12 ;  /* 0x00000066080c723c */ /* 0x000fe2000000180c */
[----:B-1----:R-:W-:-:S02]  /*13780*/  FFMA.FTZ R4, R160, c[0x0][0x2d0], -R0 ;  /* 0x0000b400a0047a23 */ /* 0x002fc40000010800 */
[----:B------:R-:W-:Y:S02]  /*13790*/  IMAD.MOV.U32 R160, RZ, RZ, R89 ;  /* 0x000000ffffa07224 */ /* 0x000fe400078e0059 */
[----:B------:R-:W1:Y:S01]  /*137a0*/  LDSM.16.MT88.4 R88, [R212+0x2100] ;  /* 0x00210000d458783b */ /* 0x000e620000004200 */
[----:B------:R4:W-:Y:S02]  /*137b0*/  MUFU.EX2 R73, R4 ;  /* 0x0000000400497308 */ /* 0x0009e40000000800 */
[C---:B--2---:R-:W-:Y:S08]  /*137c0*/  HMMA.16816.F32 R40, R8.reuse, R76, R40 ;  /* 0x0000004c0828723c */ /* 0x044ff00000001828 */
[----:B------:R-:W-:Y:S01]  /*137d0*/  HMMA.16816.F32 R36, R8, R78, R36 ;  /* 0x0000004e0824723c */ /* 0x000fe20000001824 */
[----:B----4-:R-:W-:-:S02]  /*137e0*/  FFMA.FTZ R4, R161, c[0x0][0x2d0], -R0 ;  /* 0x0000b400a1047a23 */ /* 0x010fc40000010800 */
[----:B------:R-:W-:Y:S02]  /*137f0*/  IMAD.MOV.U32 R161, RZ, RZ, R74 ;  /* 0x000000ffffa17224 */ /* 0x000fe400078e004a */
[----:B------:R2:W4:Y:S02]  /*13800*/  MUFU.EX2 R168, R4 ;  /* 0x0000000400a87308 */ /* 0x0005240000000800 */
[--C-:B--2---:R-:W-:Y:S02]  /*13810*/  FFMA.FTZ R4, R162, c[0x0][0x2d0], -R0.reuse ;  /* 0x0000b400a2047a23 */ /* 0x104fe40000010800 */
[----:B------:R-:W-:Y:S01]  /*13820*/  IMAD.MOV.U32 R162, RZ, RZ, R75 ;  /* 0x000000ffffa27224 */ /* 0x000fe200078e004b */
[C---:B-1----:R-:W-:Y:S03]  /*13830*/  HMMA.16816.F32 R32, R8.reuse, R88, R32 ;  /* 0x000000580820723c */ /* 0x042fe60000001820 */
[----:B------:R1:W-:Y:S05]  /*13840*/  MUFU.EX2 R75, R4 ;  /* 0x00000004004b7308 */ /* 0x0003ea0000000800 */
[----:B------:R-:W-:Y:S07]  /*13850*/  HMMA.16816.F32 R28, R8, R90, R28 ;  /* 0x0000005a081c723c */ /* 0x000fee000000181c */
[----:B------:R-:W-:Y:S01]  /*13860*/  F2FP.PACK_AB R8, R238, R237 ;  /* 0x000000edee08723e */ /* 0x000fe200000000ff */
[----:B-1----:R-:W-:Y:S01]  /*13870*/  FFMA.FTZ R4, R163, c[0x0][0x2d0], -R0 ;  /* 0x0000b400a3047a23 */ /* 0x002fe20000010800 */
[----:B---3--:R-:W-:-:S02]  /*13880*/  F2FP.PACK_AB R10, R239, R236 ;  /* 0x000000ecef0a723e */ /* 0x008fc400000000ff */
[----:B----4-:R-:W-:Y:S01]  /*13890*/  F2FP.PACK_AB R9, R168, R73 ;  /* 0x00000049a809723e */ /* 0x010fe200000000ff */
[----:B------:R1:W2:Y:S01]  /*138a0*/  MUFU.EX2 R74, R4 ;  /* 0x00000004004a7308 */ /* 0x0002a20000000800 */
[----:B------:R-:W-:Y:S01]  /*138b0*/  MOV R163, R175 ;  /* 0x000000af00a37202 */ /* 0x000fe20000000f00 */
[----:B-1----:R-:W-:Y:S01]  /*138c0*/  FFMA.FTZ R4, R235, c[0x0][0x2d0], -R7 ;  /* 0x0000b400eb047a23 */ /* 0x002fe20000010807 */
[----:B--2---:R-:W-:-:S05]  /*138d0*/  F2FP.PACK_AB R11, R74, R75 ;  /* 0x0000004b4a0b723e */ /* 0x004fca00000000ff */
[----:B------:R1:W-:Y:S02]  /*138e0*/  MUFU.EX2 R192, R4 ;  /* 0x0000000400c07308 */ /* 0x0003e40000000800 */
[C---:B------:R-:W-:Y:S08]  /*138f0*/  HMMA.16816.F32 R44, R8.reuse, R130, R84 ;  /* 0x00000082082c723c */ /* 0x040ff00000001854 */
[----:B------:R-:W-:Y:S01]  /*13900*/  HMMA.16816.F32 R84, R8, R134, R80 ;  /* 0x000000860854723c */ /* 0x000fe20000001850 */
[----:B-1----:R-:W-:-:S06]  /*13910*/  FFMA.FTZ R4, R234, c[0x0][0x2d0], -R7 ;  /* 0x0000b400ea047a23 */ /* 0x002fcc0000010807 */
[----:B------:R-:W-:Y:S01]  /*13920*/  IMAD.MOV.U32 R134, RZ, RZ, R69 ;  /* 0x000000ffff867224 */ /* 0x000fe200078e0045 */
[----:B------:R1:W2:Y:S01]  /*13930*/  MUFU.EX2 R234, R4 ;  /* 0x0000000400ea7308 */ /* 0x0002a20000000800 */
[C---:B------:R-:W-:Y:S08]  /*13940*/  HMMA.16816.F32 R80, R8.reuse, R138, R64 ;  /* 0x0000008a0850723c */ /* 0x040ff00000001840 */
[----:B------:R-:W-:Y:S01]  /*13950*/  HMMA.16816.F32 R64, R8, R156, R152 ;  /* 0x0000009c0840723c */ /* 0x000fe20000001898 */
[----:B-1----:R-:W-:-:S07]  /*13960*/  FFMA.FTZ R4, R233, c[0x0][0x2d0], -R7 ;  /* 0x0000b400e9047a23 */ /* 0x002fce0000010807 */
[C---:B------:R-:W-:Y:S01]  /*13970*/  HMMA.16816.F32 R156, R8.reuse, R158, R112 ;  /* 0x0000009e089c723c */ /* 0x040fe20000001870 */
[----:B------:R-:W1:Y:S01]  /*13980*/  LDSM.16.MT88.4 R112, [R209+0x2900] ;  /* 0x00290000d170783b */ /* 0x000e620000004200 */
[----:B------:R-:W-:Y:S01]  /*13990*/  FFMA.FTZ R7, R232, c[0x0][0x2d0], -R7 ;  /* 0x0000b400e8077a23 */ /* 0x000fe20000010807 */
[----:B------:R3:W-:Y:S05]  /*139a0*/  MUFU.EX2 R233, R4 ;  /* 0x0000000400e97308 */ /* 0x0007ea0000000800 */
[C---:B------:R-:W-:Y:S03]  /*139b0*/  HMMA.16816.F32 R108, R8.reuse, R128, R140 ;  /* 0x00000080086c723c */ /* 0x040fe6000000188c */
[----:B------:R-:W4:Y:S04]  /*139c0*/  MUFU.EX2 R193, R7 ;  /* 0x0000000700c17308 */ /* 0x000f280000000800 */
[----:B------:R-:W-:Y:S01]  /*139d0*/  IMAD.MOV.U32 R129, RZ, RZ, R160 ;  /* 0x000000ffff817224 */ /* 0x000fe200078e00a0 */
[----:B------:R-:W-:Y:S01]  /*139e0*/  MOV R160, R106 ;  /* 0x0000006a00a07202 */ /* 0x000fe20000000f00 */
[C---:B------:R-:W-:Y:S01]  /*139f0*/  HMMA.16816.F32 R124, R8.reuse, R132, R144 ;  /* 0x00000084087c723c */ /* 0x040fe20000001890 */
[----:B------:R-:W-:Y:S01]  /*13a00*/  MOV R106, R169 ;  /* 0x000000a9006a7202 */ /* 0x000fe20000000f00 */
[----:B---3--:R-:W-:Y:S01]  /*13a10*/  FFMA.FTZ R4, R205, c[0x0][0x2d0], -R6 ;  /* 0x0000b400cd047a23 */ /* 0x008fe20000010806 */
[----:B------:R-:W-:Y:S01]  /*13a20*/  MOV R169, R182 ;  /* 0x000000b600a97202 */ /* 0x000fe20000000f00 */
[----:B------:R-:W-:Y:S02]  /*13a30*/  LDSM.16.MT88.4 R144, [R210+0x2900] ;  /* 0x00290000d290783b */ /* 0x000fe40000004200 */
[----:B------:R3:W-:Y:S01]  /*13a40*/  MUFU.EX2 R180, R4 ;  /* 0x0000000400b47308 */ /* 0x0007e20000000800 */
[----:B------:R-:W-:Y:S01]  /*13a50*/  IMAD.MOV.U32 R133, RZ, RZ, R160 ;  /* 0x000000ffff857224 */ /* 0x000fe200078e00a0 */
[----:B------:R-:W-:Y:S01]  /*13a60*/  HMMA.16816.F32 R140, R8, R136, R148 ;  /* 0x00000088088c723c */ /* 0x000fe20000001894 */
[----:B------:R-:W-:-:S06]  /*13a70*/  IMAD.MOV.U32 R139, RZ, RZ, R106 ;  /* 0x000000ffff8b7224 */ /* 0x000fcc00078e006a */
[----:B------:R-:W-:Y:S01]  /*13a80*/  MOV R10, R129 ;  /* 0x00000081000a7202 */ /* 0x000fe20000000f00 */
[----:B------:R-:W-:Y:S01]  /*13a90*/  IMAD.MOV.U32 R136, RZ, RZ, R169 ;  /* 0x000000ffff887224 */ /* 0x000fe200078e00a9 */
[----:B------:R-:W-:Y:S01]  /*13aa0*/  LDSM.16.MT88.4 R128, [R212+0x2900] ;  /* 0x00290000d480783b */ /* 0x000fe20000004200 */
[----:B------:R-:W-:Y:S01]  /*13ab0*/  IMAD.MOV.U32 R9, RZ, RZ, R163 ;  /* 0x000000ffff097224 */ /* 0x000fe200078e00a3 */
[----:B------:R-:W-:Y:S01]  /*13ac0*/  MOV R149, R99 ;  /* 0x0000006300957202 */ /* 0x000fe20000000f00 */
[----:B------:R-:W-:Y:S01]  /*13ad0*/  IMAD.MOV.U32 R137, RZ, RZ, R97 ;  /* 0x000000ffff897224 */ /* 0x000fe200078e0061 */
[----:B------:R-:W-:Y:S01]  /*13ae0*/  MOV R163, R164 ;  /* 0x000000a400a37202 */ /* 0x000fe20000000f00 */
[----:B---3--:R-:W-:Y:S01]  /*13af0*/  FFMA.FTZ R4, R204, c[0x0][0x2d0], -R6 ;  /* 0x0000b400cc047a23 */ /* 0x008fe20000010806 */
[----:B--2---:R-:W-:Y:S01]  /*13b00*/  F2FP.PACK_AB R164, R234, R192 ;  /* 0x000000c0eaa4723e */ /* 0x004fe200000000ff */
[----:B------:R-:W-:Y:S02]  /*13b10*/  IMAD.MOV.U32 R204, RZ, RZ, R161 ;  /* 0x000000ffffcc7224 */ /* 0x000fe400078e00a1 */
[----:B------:R2:W3:Y:S01]  /*13b20*/  MUFU.EX2 R184, R4 ;  /* 0x0000000400b87308 */ /* 0x0004e20000000800 */
[----:B------:R-:W-:-:S02]  /*13b30*/  IMAD.MOV.U32 R161, RZ, RZ, R105 ;  /* 0x000000ffffa17224 */ /* 0x000fc400078e0069 */
[----:B------:R-:W-:Y:S02]  /*13b40*/  IMAD.MOV.U32 R105, RZ, RZ, R174 ;  /* 0x000000ffff697224 */ /* 0x000fe400078e00ae */
[----:B------:R-:W-:Y:S01]  /*13b50*/  IMAD.MOV.U32 R174, RZ, RZ, R96 ;  /* 0x000000ffffae7224 */ /* 0x000fe200078e0060 */
[----:B------:R-:W-:Y:S01]  /*13b60*/  MOV R205, R161 ;  /* 0x000000a100cd7202 */ /* 0x000fe20000000f00 */
[----:B------:R-:W-:Y:S01]  /*13b70*/  IMAD.MOV.U32 R96, RZ, RZ, R191 ;  /* 0x000000ffff607224 */ /* 0x000fe200078e00bf */
[----:B------:R-:W-:Y:S01]  /*13b80*/  MOV R135, R105 ;  /* 0x0000006900877202 */ /* 0x000fe20000000f00 */
[----:B------:R-:W-:Y:S01]  /*13b90*/  IMAD.MOV.U32 R148, RZ, RZ, R98 ;  /* 0x000000ffff947224 */ /* 0x000fe200078e0062 */
[----:B------:R-:W-:Y:S01]  /*13ba0*/  MOV R235, R174 ;  /* 0x000000ae00eb7202 */ /* 0x000fe20000000f00 */
[----:B------:R-:W-:Y:S01]  /*13bb0*/  IMAD.MOV.U32 R150, RZ, RZ, R165 ;  /* 0x000000ffff967224 */ /* 0x000fe200078e00a5 */
[----:B------:R-:W-:Y:S01]  /*13bc0*/  MOV R161, R96 ;  /* 0x0000006000a17202 */ /* 0x000fe20000000f00 */
[----:B------:R-:W-:Y:S01]  /*13bd0*/  IMAD.MOV.U32 R151, RZ, RZ, R166 ;  /* 0x000000ffff977224 */ /* 0x000fe200078e00a6 */
[----:B------:R-:W1:Y:S01]  /*13be0*/  LDSM.16.MT88.4 R96, [R211+0x2900] ;  /* 0x00290000d360783b */ /* 0x000e620000004200 */
[----:B----4-:R-:W-:Y:S01]  /*13bf0*/  F2FP.PACK_AB R166, R193, R233 ;  /* 0x000000e9c1a6723e */ /* 0x010fe200000000ff */
[----:B--2---:R-:W-:Y:S01]  /*13c00*/  FFMA.FTZ R4, R203, c[0x0][0x2d0], -R6 ;  /* 0x0000b400cb047a23 */ /* 0x004fe20000010806 */
[----:B------:R-:W-:Y:S01]  /*13c10*/  MOV R203, R162 ;  /* 0x000000a200cb7202 */ /* 0x000fe20000000f00 */
[----:B------:R-:W-:Y:S01]  /*13c20*/  IMAD.MOV.U32 R162, RZ, RZ, R104 ;  /* 0x000000ffffa27224 */ /* 0x000fe200078e0068 */
[----:B---3--:R-:W-:Y:S01]  /*13c30*/  F2FP.PACK_AB R165, R184, R180 ;  /* 0x000000b4b8a5723e */ /* 0x008fe200000000ff */
[----:B------:R2:W-:Y:S01]  /*13c40*/  MUFU.EX2 R191, R4 ;  /* 0x0000000400bf7308 */ /* 0x0005e20000000800 */
[----:B------:R-:W-:-:S02]  /*13c50*/  IMAD.MOV.U32 R104, RZ, RZ, R107 ;  /* 0x000000ffff687224 */ /* 0x000fc400078e006b */
[----:B------:R-:W-:Y:S02]  /*13c60*/  FFMA.FTZ R6, R202, c[0x0][0x2d0], -R6 ;  /* 0x0000b400ca067a23 */ /* 0x000fe40000010806 */
[----:B------:R-:W-:Y:S02]  /*13c70*/  IMAD.MOV.U32 R107, RZ, RZ, R167 ;  /* 0x000000ffff6b7224 */ /* 0x000fe400078e00a7 */
[----:B------:R-:W-:Y:S01]  /*13c80*/  IMAD.MOV.U32 R167, RZ, RZ, R179 ;  /* 0x000000ffffa77224 */ /* 0x000fe200078e00b3 */
[----:B------:R-:W3:Y:S01]  /*13c90*/  MUFU.EX2 R182, R6 ;  /* 0x0000000600b67308 */ /* 0x000ee20000000800 */
[----:B------:R-:W-:Y:S02]  /*13ca0*/  IMAD.MOV.U32 R8, RZ, RZ, R162 ;  /* 0x000000ffff087224 */ /* 0x000fe400078e00a2 */
[----:B------:R-:W-:Y:S02]  /*13cb0*/  IMAD.MOV.U32 R162, RZ, RZ, R68 ;  /* 0x000000ffffa27224 */ /* 0x000fe400078e0044 */
[----:B------:R-:W-:-:S02]  /*13cc0*/  IMAD.MOV.U32 R160, RZ, RZ, R167 ;  /* 0x000000ffffa07224 */ /* 0x000fc400078e00a7 */
[----:B------:R-:W-:Y:S02]  /*13cd0*/  IMAD.MOV.U32 R132, RZ, RZ, R104 ;  /* 0x000000ffff847224 */ /* 0x000fe400078e0068 */
[----:B--2---:R-:W-:Y:S01]  /*13ce0*/  FFMA.FTZ R4, R198, c[0x0][0x2d0], -R2 ;  /* 0x0000b400c6047a23 */ /* 0x004fe20000010802 */
[----:B------:R-:W-:Y:S01]  /*13cf0*/  MOV R198, R134 ;  /* 0x0000008600c67202 */ /* 0x000fe20000000f00 */
[----:B------:R-:W-:Y:S02]  /*13d00*/  IMAD.MOV.U32 R232, RZ, RZ, R107 ;  /* 0x000000ffffe87224 */ /* 0x000fe400078e006b */
[----:B------:R2:W-:Y:S01]  /*13d10*/  MUFU.EX2 R175, R4 ;  /* 0x0000000400af7308 */ /* 0x0005e20000000800 */
[----:B------:R-:W-:Y:S01]  /*13d20*/  IMAD.MOV.U32 R11, RZ, RZ, R116 ;  /* 0x000000ffff0b7224 */ /* 0x000fe200078e0074 */
[----:B---3--:R-:W-:Y:S01]  /*13d30*/  F2FP.PACK_AB R167, R182, R191 ;  /* 0x000000bfb6a7723e */ /* 0x008fe200000000ff */
[----:B------:R-:W-:-:S06]  /*13d40*/  IMAD.MOV.U32 R202, RZ, RZ, R118 ;  /* 0x000000ffffca7224 */ /* 0x000fcc00078e0076 */
[----:B-1----:R-:W-:Y:S01]  /*13d50*/  HMMA.16816.F32 R104, R164, R112, R40 ;  /* 0x00000070a468723c */ /* 0x002fe20000001828 */
[----:B--2---:R-:W-:-:S06]  /*13d60*/  FFMA.FTZ R4, R197, c[0x0][0x2d0], -R2 ;  /* 0x0000b400c5047a23 */ /* 0x004fcc0000010802 */
[----:B------:R-:W-:Y:S01]  /*13d70*/  MOV R41, R136 ;  /* 0x0000008800297202 */ /* 0x000fe20000000f00 */
[----:B------:R-:W-:Y:S01]  /*13d80*/  IMAD.MOV.U32 R197, RZ, RZ, R120 ;  /* 0x000000ffffc57224 */ /* 0x000fe200078e0078 */
[----:B------:R-:W-:Y:S01]  /*13d90*/  HMMA.16816.F32 R152, R164, R96, R16 ;  /* 0x00000060a498723c */ /* 0x000fe20000001810 */
[----:B------:R1:W-:Y:S01]  /*13da0*/  MUFU.EX2 R179, R4 ;  /* 0x0000000400b37308 */ /* 0x0003e20000000800 */
[----:B------:R-:W-:Y:S01]  /*13db0*/  IMAD.MOV.U32 R42, RZ, RZ, R232 ;  /* 0x000000ffff2a7224 */ /* 0x000fe200078e00e8 */
[----:B------:R-:W-:Y:S01]  /*13dc0*/  MOV R43, R139 ;  /* 0x0000008b002b7202 */ /* 0x000fe20000000f00 */
[----:B------:R-:W-:Y:S02]  /*13dd0*/  IMAD.MOV.U32 R232, RZ, RZ, R235 ;  /* 0x000000ffffe87224 */ /* 0x000fe400078e00eb */
[----:B------:R-:W-:Y:S02]  /*13de0*/  IMAD.MOV.U32 R235, RZ, RZ, R150 ;  /* 0x000000ffffeb7224 */ /* 0x000fe400078e0096 */
[----:B-1----:R-:W-:Y:S01]  /*13df0*/  FFMA.FTZ R4, R196, c[0x0][0x2d0], -R2 ;  /* 0x0000b400c4047a23 */ /* 0x002fe20000010802 */
[----:B------:R-:W-:-:S03]  /*13e00*/  MOV R196, R117 ;  /* 0x0000007500c47202 */ /* 0x000fc60000000f00 */
[----:B------:R1:W-:Y:S02]  /*13e10*/  MUFU.EX2 R169, R4 ;  /* 0x0000000400a97308 */ /* 0x0003e40000000800 */
[----:B-1----:R-:W-:Y:S02]  /*13e20*/  FFMA.FTZ R4, R201, c[0x0][0x2d0], -R2 ;  /* 0x0000b400c9047a23 */ /* 0x002fe40000010802 */
[----:B------:R-:W-:-:S04]  /*13e30*/  IMAD.MOV.U32 R201, RZ, RZ, R119 ;  /* 0x000000ffffc97224 */ /* 0x000fc800078e0077 */
[----:B------:R1:W2:Y:S01]  /*13e40*/  MUFU.EX2 R174, R4 ;  /* 0x0000000400ae7308 */ /* 0x0002a20000000800 */
[----:B------:R-:W-:Y:S07]  /*13e50*/  HMMA.16816.F32 R116, R164, R114, R36 ;  /* 0x00000072a474723c */ /* 0x000fee0000001824 */
[----:B------:R-:W-:Y:S01]  /*13e60*/  MOV R37, R121 ;  /* 0x0000007900257202 */ /* 0x000fe20000000f00 */
[----:B------:R-:W-:Y:S02]  /*13e70*/  IMAD.MOV.U32 R38, RZ, RZ, R122 ;  /* 0x000000ffff267224 */ /* 0x000fe400078e007a */
[----:B------:R-:W-:-:S02]  /*13e80*/  IMAD.MOV.U32 R39, RZ, RZ, R123 ;  /* 0x000000ffff277224 */ /* 0x000fc400078e007b */
[----:B------:R-:W-:Y:S01]  /*13e90*/  HMMA.16816.F32 R120, R164, R128, R32 ;  /* 0x00000080a478723c */ /* 0x000fe20000001820 */
[----:B-1----:R-:W-:Y:S01]  /*13ea0*/  FFMA.FTZ R4, R176, c[0x0][0x2d0], -R0 ;  /* 0x0000b400b0047a23 */ /* 0x002fe20000010800 */
[----:B--2---:R-:W-:Y:S01]  /*13eb0*/  F2FP.PACK_AB R6, R174, R169 ;  /* 0x000000a9ae06723e */ /* 0x004fe200000000ff */
[----:B------:R-:W-:Y:S02]  /*13ec0*/  IMAD.MOV.U32 R176, RZ, RZ, R151 ;  /* 0x000000ffffb07224 */ /* 0x000fe400078e0097 */
[----:B------:R1:W-:Y:S02]  /*13ed0*/  MUFU.EX2 R68, R4 ;  /* 0x0000000400447308 */ /* 0x0003e40000000800 */
[----:B------:R-:W-:Y:S01]  /*13ee0*/  MOV R35, R5 ;  /* 0x0000000500237202 */ /* 0x000fe20000000f00 */
[----:B------:R-:W-:Y:S01]  /*13ef0*/  IMAD.MOV.U32 R33, RZ, RZ, R132 ;  /* 0x000000ffff217224 */ /* 0x000fe200078e0084 */
[----:B------:R-:W-:Y:S01]  /*13f00*/  MOV R32, R135 ;  /* 0x0000008700207202 */ /* 0x000fe20000000f00 */
[----:B------:R-:W-:-:S02]  /*13f10*/  IMAD.MOV.U32 R34, RZ, RZ, R133 ;  /* 0x000000ffff227224 */ /* 0x000fc400078e0085 */
[----:B------:R-:W-:Y:S01]  /*13f20*/  HMMA.16816.F32 R132, R164, R130, R28 ;  /* 0x00000082a484723c */ /* 0x000fe2000000181c */
[----:B-1----:R-:W-:Y:S01]  /*13f30*/  FFMA.FTZ R4, R183, c[0x0][0x2d0], -R0 ;  /* 0x0000b400b7047a23 */ /* 0x002fe20000010800 */
[----:B------:R-:W-:-:S03]  /*13f40*/  MOV R183, R149 ;  /* 0x0000009500b77202 */ /* 0x000fc60000000f00 */
[----:B------:R1:W2:Y:S02]  /*13f50*/  MUFU.EX2 R69, R4 ;  /* 0x0000000400457308 */ /* 0x0002a40000000800 */
[----:B-1----:R-:W-:Y:S01]  /*13f60*/  FFMA.FTZ R4, R185, c[0x0][0x2d0], -R0 ;  /* 0x0000b400b9047a23 */ /* 0x002fe20000010800 */
[----:B--2---:R-:W-:Y:S01]  /*13f70*/  F2FP.PACK_AB R5, R69, R68 ;  /* 0x000000444505723e */ /* 0x004fe200000000ff */
[----:B------:R-:W-:-:S04]  /*13f80*/  IMAD.MOV.U32 R185, RZ, RZ, R148 ;  /* 0x000000ffffb97224 */ /* 0x000fc800078e0094 */
[----:B------:R1:W-:Y:S01]  /*13f90*/  MUFU.EX2 R40, R4 ;  /* 0x0000000400287308 */ /* 0x0003e20000000800 */
[----:B------:R-:W-:Y:S01]  /*13fa0*/  HMMA.16816.F32 R148, R164, R146, R20 ;  /* 0x00000092a494723c */ /* 0x000fe20000001814 */
[----:B-1----:R-:W-:Y:S02]  /*13fb0*/  FFMA.FTZ R4, R186, c[0x0][0x2d0], -R0 ;  /* 0x0000b400ba047a23 */ /* 0x002fe40000010800 */
[----:B------:R-:W-:-:S04]  /*13fc0*/  IMAD.MOV.U32 R186, RZ, RZ, R137 ;  /* 0x000000ffffba7224 */ /* 0x000fc800078e0089 */
[----:B------:R1:W2:Y:S01]  /*13fd0*/  MUFU.EX2 R36, R4 ;  /* 0x0000000400247308 */ /* 0x0002a20000000800 */
[C---:B------:R-:W-:Y:S08]  /*13fe0*/  HMMA.16816.F32 R136, R164.reuse, R144, R24 ;  /* 0x00000090a488723c */ /* 0x040ff00000001818 */
[----:B------:R-:W-:Y:S01]  /*13ff0*/  HMMA.16816.F32 R164, R164, R98, R12 ;  /* 0x00000062a4a4723c */ /* 0x000fe2000000180c */
[----:B-1----:R-:W-:-:S02]  /*14000*/  F2FP.PACK_AB R4, R179, R175 ;  /* 0x000000afb304723e */ /* 0x002fc400000000ff */
[----:B--2---:R-:W-:-:S07]  /*14010*/  F2FP.PACK_AB R7, R36, R40 ;  /* 0x000000282407723e */ /* 0x004fce00000000ff */
[C---:B------:R-:W-:Y:S07]  /*14020*/  HMMA.16816.F32 R108, R4.reuse, R56, R108 ;  /* 0x00000038046c723c */ /* 0x040fee000000186c */
[----:B------:R-:W-:Y:S01]  /*14030*/  MOV R56, R8 ;  /* 0x0000000800387202 */ /* 0x000fe20000000f00 */
[----:B------:R-:W-:Y:S01]  /*14040*/  FFMA.FTZ R8, R227, c[0x0][0x2d0], -R2 ;  /* 0x0000b400e3087a23 */ /* 0x000fe20000010802 */
[----:B------:R-:W-:Y:S01]  /*14050*/  HMMA.16816.F32 R16, R4, R50, R84 ;  /* 0x000000320410723c */ /* 0x000fe20000001854 */
[----:B------:R-:W-:-:S06]  /*14060*/  IMAD.MOV.U32 R57, RZ, RZ, R43 ;  /* 0x000000ffff397224 */ /* 0x000fcc00078e002b */
[----:B------:R-:W-:Y:S01]  /*14070*/  IMAD.MOV.U32 R86, RZ, RZ, R37 ;  /* 0x000000ffff567224 */ /* 0x000fe200078e0025 */
[----:B------:R-:W-:Y:S01]  /*14080*/  MOV R85, R38 ;  /* 0x0000002600557202 */ /* 0x000fe20000000f00 */
[----:B------:R1:W-:Y:S01]  /*14090*/  MUFU.EX2 R37, R8 ;  /* 0x0000000800257308 */ /* 0x0003e20000000800 */
[----:B------:R-:W-:Y:S01]  /*140a0*/  MOV R50, R41 ;  /* 0x0000002900327202 */ /* 0x000fe20000000f00 */
[----:B------:R-:W-:Y:S01]  /*140b0*/  IMAD.MOV.U32 R51, RZ, RZ, R186 ;  /* 0x000000ffff337224 */ /* 0x000fe200078e00ba */
[----:B------:R-:W-:Y:S01]  /*140c0*/  HMMA.16816.F32 R12, R4, R58, R44 ;  /* 0x0000003a040c723c */ /* 0x000fe2000000182c */
[----:B------:R-:W-:Y:S02]  /*140d0*/  IMAD.MOV.U32 R186, RZ, RZ, R42 ;  /* 0x000000ffffba7224 */ /* 0x000fe400078e002a */
[----:B------:R-:W-:Y:S02]  /*140e0*/  IMAD.MOV.U32 R87, RZ, RZ, R35 ;  /* 0x000000ffff577224 */ /* 0x000fe400078e0023 */
[----:B------:R-:W-:-:S02]  /*140f0*/  IMAD.MOV.U32 R84, RZ, RZ, R39 ;  /* 0x000000ffff547224 */ /* 0x000fc400078e0027 */
[----:B------:R-:W-:Y:S01]  /*14100*/  IMAD.MOV.U32 R58, RZ, RZ, R32 ;  /* 0x000000ffff3a7224 */ /* 0x000fe200078e0020 */
[C---:B------:R-:W-:Y:S01]  /*14110*/  HMMA.16816.F32 R124, R4.reuse, R48, R124 ;  /* 0x00000030047c723c */ /* 0x040fe2000000187c */
[----:B------:R-:W-:Y:S01]  /*14120*/  IMAD.MOV.U32 R47, RZ, RZ, R9 ;  /* 0x000000ffff2f7224 */ /* 0x000fe200078e0009 */
[----:B------:R-:W-:Y:S01]  /*14130*/  MOV R59, R11 ;  /* 0x0000000b003b7202 */ /* 0x000fe20000000f00 */
[----:B------:R-:W-:Y:S02]  /*14140*/  IMAD.MOV.U32 R46, RZ, RZ, R10 ;  /* 0x000000ffff2e7224 */ /* 0x000fe400078e000a */
[----:B-1----:R-:W-:Y:S02]  /*14150*/  FFMA.FTZ R8, R226, c[0x0][0x2d0], -R2 ;  /* 0x0000b400e2087a23 */ /* 0x002fe40000010802 */
[----:B------:R-:W-:Y:S01]  /*14160*/  IMAD.MOV.U32 R49, RZ, RZ, R33 ;  /* 0x000000ffff317224 */ /* 0x000fe200078e0021 */
[----:B------:R-:W-:Y:S01]  /*14170*/  MOV R48, R34 ;  /* 0x0000002200307202 */ /* 0x000fe20000000f00 */
[----:B------:R1:W-:Y:S01]  /*14180*/  MUFU.EX2 R38, R8 ;  /* 0x0000000800267308 */ /* 0x0003e20000000800 */
[C---:B------:R-:W-:Y:S07]  /*14190*/  HMMA.16816.F32 R140, R4.reuse, R60, R140 ;  /* 0x0000003c048c723c */ /* 0x040fee000000188c */
[----:B------:R-:W-:Y:S01]  /*141a0*/  IMAD.MOV.U32 R60, RZ, RZ, R162 ;  /* 0x000000ffff3c7224 */ /* 0x000fe200078e00a2 */
[----:B------:R-:W-:Y:S01]  /*141b0*/  HMMA.16816.F32 R20, R4, R62, R80 ;  /* 0x0000003e0414723c */ /* 0x000fe20000001850 */
[----:B------:R-:W-:-:S02]  /*141c0*/  IMAD.MOV.U32 R61, RZ, RZ, R163 ;  /* 0x000000ffff3d7224 */ /* 0x000fc400078e00a3 */
[----:B-1----:R-:W-:-:S05]  /*141d0*/  FFMA.FTZ R8, R228, c[0x0][0x2d0], -R2 ;  /* 0x0000b400e4087a23 */ /* 0x002fca0000010802 */
[----:B------:R-:W-:Y:S01]  /*141e0*/  HMMA.16816.F32 R24, R4, R52, R64 ;  /* 0x000000340418723c */ /* 0x000fe20000001840 */
[----:B------:R-:W-:Y:S01]  /*141f0*/  MOV R83, R161 ;  /* 0x000000a100537202 */ /* 0x000fe20000000f00 */
[----:B------:R-:W-:Y:S01]  /*14200*/  IMAD.MOV.U32 R82, RZ, RZ, R160 ;  /* 0x000000ffff527224 */ /* 0x000fe200078e00a0 */
[----:B------:R1:W-:Y:S02]  /*14210*/  MUFU.EX2 R41, R8 ;  /* 0x0000000800297308 */ /* 0x0003e40000000800 */
[----:B-1----:R-:W-:-:S06]  /*14220*/  FFMA.FTZ R8, R229, c[0x0][0x2d0], -R2 ;  /* 0x0000b400e5087a23 */ /* 0x002fcc0000010802 */
[----:B------:R1:W-:Y:S02]  /*14230*/  MUFU.EX2 R42, R8 ;  /* 0x00000008002a7308 */ /* 0x0003e40000000800 */
[----:B-1----:R-:W-:-:S06]  /*14240*/  FFMA.FTZ R8, R207, c[0x0][0x2d0], -R2 ;  /* 0x0000b400cf087a23 */ /* 0x002fcc0000010802 */
[----:B------:R1:W-:Y:S02]  /*14250*/  MUFU.EX2 R44, R8 ;  /* 0x00000008002c7308 */ /* 0x0003e40000000800 */
[----:B-1----:R-:W-:-:S06]  /*14260*/  FFMA.FTZ R8, R206, c[0x0][0x2d0], -R2 ;  /* 0x0000b400ce087a23 */ /* 0x002fcc0000010802 */
        /* <DEDUP_REMOVED lines=14> */
[----:B------:R1:W-:Y:S08]  /*14350*/  MUFU.EX2 R43, R8 ;  /* 0x00000008002b7308 */ /* 0x0003f00000000800 */
[----:B------:R4:W2:Y:S01]  /*14360*/  MUFU.EX2 R39, R2 ;  /* 0x0000000200277308 */ /* 0x0008a20000000800 */
[----:B-1----:R-:W-:Y:S07]  /*14370*/  HMMA.16816.F32 R8, R4, R54, R156 ;  /* 0x000000360408723c */ /* 0x002fee000000189c */
[----:B------:R-:W-:Y:S01]  /*14380*/  F2FP.PACK_AB R4, R38, R37 ;  /* 0x000000252604723e */ /* 0x000fe200000000ff */
[----:B----4-:R-:W-:Y:S01]  /*14390*/  FFMA.FTZ R2, R187, c[0x0][0x2d0], -R0 ;  /* 0x0000b400bb027a23 */ /* 0x010fe20000010800 */
[----:B------:R-:W-:-:S02]  /*143a0*/  F2FP.PACK_AB R6, R42, R41 ;  /* 0x000000292a06723e */ /* 0x000fc400000000ff */
[----:B--2---:R-:W-:Y:S01]  /*143b0*/  F2FP.PACK_AB R5, R33, R32 ;  /* 0x000000202105723e */ /* 0x004fe200000000ff */
[----:B------:R1:W-:Y:S01]  /*143c0*/  MUFU.EX2 R31, R2 ;  /* 0x00000002001f7308 */ /* 0x0003e20000000800 */
[----:B---3--:R-:W-:Y:S01]  /*143d0*/  F2FP.PACK_AB R7, R35, R34 ;  /* 0x000000222307723e */ /* 0x008fe200000000ff */
[----:B------:R-:W-:Y:S01]  /*143e0*/  @UP5 UMOV UR7, UR29 ;  /* 0x0000001d00075c82 */ /* 0x000fe20008000000 */
[----:B------:R-:W-:-:S05]  /*143f0*/  F2FP.PACK_AB R162, R39, R43 ;  /* 0x0000002b27a2723e */ /* 0x000fca00000000ff */
[----:B------:R-:W-:Y:S01]  /*14400*/  HMMA.16816.F32 R108, R4, R76, R108 ;  /* 0x0000004c046c723c */ /* 0x000fe2000000186c */
[----:B-1----:R-:W-:-:S07]  /*14410*/  FFMA.FTZ R2, R188, c[0x0][0x2d0], -R0 ;  /* 0x0000b400bc027a23 */ /* 0x002fce0000010800 */
[C---:B------:R-:W-:Y:S01]  /*14420*/  HMMA.16816.F32 R12, R4.reuse, R78, R12 ;  /* 0x0000004e040c723c */ /* 0x040fe2000000180c */
[----:B------:R1:W2:Y:S07]  /*14430*/  MUFU.EX2 R30, R2 ;  /* 0x00000002001e7308 */ /* 0x0002ae0000000800 */
[C---:B------:R-:W-:Y:S08]  /*14440*/  HMMA.16816.F32 R124, R4.reuse, R88, R124 ;  /* 0x00000058047c723c */ /* 0x040ff0000000187c */
        /* <DEDUP_REMOVED lines=8> */
[----:B-1----:R-:W-:-:S07]  /*144d0*/  FADD.FTZ R2, R215, R216 ;  /* 0x000000d8d7027221 */ /* 0x002fce0000010000 */
[----:B------:R-:W-:Y:S01]  /*144e0*/  HMMA.16816.F32 R24, R4, R100, R24 ;  /* 0x000000640418723c */ /* 0x000fe20000001818 */
[----:B------:R1:W5:Y:S01]  /*144f0*/  LDL.LU R216, [R1+0x4c] ;  /* 0x00004c0001d87983 */ /* 0x0003620000300800 */
[----:B------:R-:W-:-:S03]  /*14500*/  FADD.FTZ R2, R60, R2 ;  /* 0x000000023c027221 */ /* 0x000fc60000010000 */
[----:B------:R1:W5:Y:S01]  /*14510*/  LDL.LU R215, [R1+0x48] ;  /* 0x0000480001d77983 */ /* 0x0003620000300800 */
[----:B--2---:R-:W-:Y:S02]  /*14520*/  FADD.FTZ R0, R83, R82 ;  /* 0x0000005253007221 */ /* 0x004fe40000010000 */
[----:B------:R-:W-:Y:S01]  /*14530*/  HMMA.16816.F32 R8, R4, R102, R8 ;  /* 0x000000660408723c */ /* 0x000fe20000001808 */
[----:B------:R-:W-:Y:S01]  /*14540*/  FADD.FTZ R2, R51, R2 ;  /* 0x0000000233027221 */ /* 0x000fe20000010000 */
[----:B---3--:R-:W-:Y:S01]  /*14550*/  F2FP.PACK_AB R163, R28, R29 ;  /* 0x0000001d1ca3723e */ /* 0x008fe200000000ff */
[----:B------:R-:W-:-:S04]  /*14560*/  FADD.FTZ R0, R208, R0 ;  /* 0x00000000d0007221 */ /* 0x000fc80000010000 */
        /* <DEDUP_REMOVED lines=14> */
[----:B------:R-:W-:Y:S01]  /*14650*/  UIADD3 UR18, UR13, UR18, URZ ;  /* 0x000000120d127290 */ /* 0x000fe2000fffe03f */
        /* <DEDUP_REMOVED lines=11> */
[----:B------:R-:W-:Y:S01]  /*14710*/  ULDC UR7, c[0x0][0x328] ;  /* 0x0000ca0000077ab9 */ /* 0x000fe20000000800 */
        /* <DEDUP_REMOVED lines=74> */
[----:B------:R-:W-:Y:S01]  /*14bc0*/  HMMA.16816.F32 R128, R160, R130, R16 ;  /* 0x00000082a080723c */ /* 0x000fe20000001810 */
[----:B------:R-:W-:-:S02]  /*14bd0*/  UIADD3 UR12, UR12, -0x2, URZ ;  /* 0xfffffffe0c0c7890 */ /* 0x000fc4000fffe03f */
[----:B------:R-:W-:-:S05]  /*14be0*/  UIADD3 UR7, UR18, UR7, URZ ;  /* 0x0000000712077290 */ /* 0x000fca000fffe03f */
        /* <DEDUP_REMOVED lines=10> */
[----:B------:R-:W-:Y:S02]  /*14c90*/  UIADD3 UR13, -UR18, URZ, URZ ;  /* 0x0000003f120d7290 */ /* 0x000fe4000fffe13f */
[----:B------:R-:W-:Y:S02]  /*14ca0*/  ULDC.64 UR10, c[0x0][0x330] ;  /* 0x0000cc00000a7ab9 */ /* 0x000fe40000000a00 */
[----:B------:R-:W-:-:S07]  /*14cb0*/  UIMAD.WIDE.U32 UR28, UR13, UR10, URZ ;  /* 0x0000000a0d1c72a5 */ /* 0x000fce000f8e003f */
[----:B------:R-:W-:Y:S02]  /*14cc0*/  @UP0 UMOV UR25, UR29 ;  /* 0x0000001d00190c82 */ /* 0x000fe40008000000 */
[----:B------:R-:W-:-:S04]  /*14cd0*/  @UP0 USHF.R.U32.HI UR13, URZ, UR11, UR25 ;  /* 0x0000000b3f0d0299 */ /* 0x000fc80008011619 */
[----:B------:R-:W-:Y:S01]  /*14ce0*/  ULOP3.LUT UR13, URZ, UR13, URZ, 0x33, !UPT ;  /* 0x0000000d3f0d7292 */ /* 0x000fe2000f8e333f */
[----:B------:R-:W-:Y:S05]  /*14cf0*/  BRA `(.L_x_453) ;  /* 0x0000007000007947 */ /* 0x000fea0003800000 */
.L_x_452:
[----:B------:R-:W-:Y:S02]  /*14d00*/  UMOV UR11, 0x1 ;  /* 0x00000001000b7882 */ /* 0x000fe40000000000 */
[----:B------:R-:W-:Y:S02]  /*14d10*/  ULDC UR10, c[0x0][0x32c] ;  /* 0x0000cb00000a7ab9 */ /* 0x000fe40000000800 */
[----:B------:R-:W-:-:S03]  /*14d20*/  UISETP.NE.AND UP0, UPT, UR11, UR10, UPT ;  /* 0x0000000a0b00728c */ /* 0x000fc6000bf05270 */
[----:B------:R-:W-:Y:S02]  /*14d30*/  ULDC.64 UR10, c[0x0][0x330] ;  /* 0x0000cc00000a7ab9 */ /* 0x000fe40000000a00 */
[----:B------:R-:W-:-:S07]  /*14d40*/  UIMAD.WIDE.U32 UR28, UR13, UR10, URZ ;  /* 0x0000000a0d1c72a5 */ /* 0x000fce000f8e003f */
[----:B------:R-:W-:Y:S02]  /*14d50*/  @UP0 UMOV UR25, UR29 ;  /* 0x0000001d00190c82 */ /* 0x000fe40008000000 */
[----:B------:R-:W-:Y:S02]  /*14d60*/  @UP0 USHF.R.U32.HI UR13, URZ, UR11, UR25 ;  /* 0x0000000b3f0d0299 */ /* 0x000fe40008011619 */
.L_x_453:
[----:B------:R-:W-:Y:S02]  /*14d70*/  ULDC UR10, c[0x0][0x32c] ;  /* 0x0000cb00000a7ab9 */ /* 0x000fe40000000800 */
[----:B------:R-:W-:-:S04]  /*14d80*/  UIMAD UR10, UR13, UR10, UR10 ;  /* 0x0000000a0d0a72a4 */ /* 0x000fc8000f8e020a */
[----:B------:R-:W-:-:S04]  /*14d90*/  UISETP.LT.AND UP0, UPT, UR7, UR10, UPT ;  /* 0x0000000a0700728c */ /* 0x000fc8000bf01270 */
[----:B------:R-:W-:-:S04]  /*14da0*/  USEL UR7, UR7, UR10, UP0 ;  /* 0x0000000a07077287 */ /* 0x000fc80008000000 */
.L_x_451:
        /* <DEDUP_REMOVED lines=11> */
[----:B------:R-:W-:Y:S01]  /*14e60*/  MOV R102, R70 ;  /* 0x0000004600667202 */ /* 0x000fe20000000f00 */
[----:B------:R-:W-:Y:S02]  /*14e70*/  ULDC UR7, c[0x0][0x324] ;  /* 0x0000c90000077ab9 */ /* 0x000fe40000000800 */
[----:B------:R-:W-:Y:S02]  /*14e80*/  ULOP3.LUT UR7, URZ, UR7, URZ, 0x33, !UPT ;  /* 0x000000073f077292 */ /* 0x000fe4000f8e333f */
.L_x_473:
[----:B-1----:R-:W2:Y:S01]  /*14e90*/  LDL R0, [R1+0xc] ;  /* 0x00000c0001007983 */ /* 0x002ea20000100800 */
[----:B------:R-:W-:Y:S04]  /*14ea0*/  DEPBAR.LE SB0, 0x0 ;  /* 0x000080000000791a */ /* 0x000fe80000000000 */
[----:B------:R-:W-:Y:S01]  /*14eb0*/  BAR.SYNC.DEFER_BLOCKING 0x0 ;  /* 0x0000000000007b1d */ /* 0x000fe20000010000 */
[----:B------:R-:W-:Y:S05]  /*14ec0*/  UISETP.GT.AND UP0, UPT, UR4, UR12, UPT ;  /* 0x0000000c0400728c */ /* 0x000fea000bf04270 */
[----:B-----5:R1:W5:Y:S01]  /*14ed0*/  LDL R226, [R1+0x38] ;  /* 0x0000380001e27983 */ /* 0x0203620000100800 */
[----:B------:R-:W-:Y:S03]  /*14ee0*/  PLOP3.LUT P0, PT, PT, PT, UP0, 0x80, 0x0 ;  /* 0x000000000000781c */ /* 0x000fe60003f0f008 */
        /* <DEDUP_REMOVED lines=16> */
[----:B--2---:R-:W-:Y:S01]  /*14ff0*/  ISETP.GE.AND P4, PT, R0, c[0x0][0x1d4], PT ;  /* 0x0000750000007a0c */ /* 0x004fe20003f86270 */
[----:B------:R-:W-:-:S05]  /*15000*/  @P0 BRA `(.L_x_455) ;  /* 0x000002d000000947 */ /* 0x000fca0003800000 */
[----:B-1-34-:R-:W2:Y:S04]  /*15010*/  LDL R4, [R1] ;  /* 0x0000000001047983 */ /* 0x01aea80000100800 */
[----:B------:R-:W3:Y:S01]  /*15020*/  LDL R15, [R1+0x8] ;  /* 0x00000800010f7983 */ /* 0x000ee20000100800 */
[----:B--2---:R-:W-:Y:S01]  /*15030*/  SHF.R.S32.HI R0, RZ, 0x1f, R4 ;  /* 0x0000001fff007819 */ /* 0x004fe20000011404 */
[----:B------:R-:W-:Y:S04]  /*15040*/  IMAD.WIDE.U32 R2, R4, c[0x0][0x208], RZ ;  /* 0x0000820004027a25 */ /* 0x000fe800078e00ff */
[----:B------:R-:W-:Y:S04]  /*15050*/  IMAD R0, R0, c[0x0][0x208], RZ ;  /* 0x0000820000007a24 */ /* 0x000fe800078e02ff */
[----:B------:R-:W-:Y:S01]  /*15060*/  IMAD R0, R4, c[0x0][0x20c], R0 ;  /* 0x0000830004007a24 */ /* 0x000fe200078e0200 */
[----:B------:R-:W-:Y:S03]  /*15070*/  SHF.R.S32.HI R4, RZ, 0x1f, R240 ;  /* 0x0000001fff047819 */ /* 0x000fe600000114f0 */
[----:B------:R-:W-:Y:S02]  /*15080*/  IMAD.IADD R3, R3, 0x1, R0 ;  /* 0x0000000103037824 */ /* 0x000fe400078e0200 */
[----:B------:R-:W-:Y:S02]  /*15090*/  IMAD R4, R4, c[0x0][0x218], RZ ;  /* 0x0000860004047a24 */ /* 0x000fe400078e02ff */
[C---:B------:R-:W-:Y:S04]  /*150a0*/  IMAD.WIDE.U32 R2, R240.reuse, c[0x0][0x218], R2 ;  /* 0x00008600f0027a25 */ /* 0x040fe800078e0002 */
[----:B------:R-:W-:Y:S01]  /*150b0*/  IMAD R4, R240, c[0x0][0x21c], R4 ;  /* 0x00008700f0047a24 */ /* 0x000fe200078e0204 */
[----:B------:R-:W-:Y:S04]  /*150c0*/  IADD3 R0, P0, R2, UR44, RZ ;  /* 0x0000002c02007c10 */ /* 0x000fe8000ff1e0ff */
[----:B------:R-:W-:Y:S02]  /*150d0*/  IADD3.X R3, R3, UR6, R4, P0, !PT ;  /* 0x0000000603037c10 */ /* 0x000fe400087fe404 */
[C---:B------:R-:W-:Y:S04]  /*150e0*/  LEA R2, P0, R0.reuse, c[0x0][0x1f8], 0x1 ;  /* 0x00007e0000027a11 */ /* 0x040fe800078008ff */
[----:B------:R-:W-:Y:S01]  /*150f0*/  LEA.HI.X R0, R0, c[0x0][0x1fc], R3, 0x1, P0 ;  /* 0x00007f0000007a11 */ /* 0x000fe200000f0c03 */
[----:B------:R-:W1:Y:S04]  /*15100*/  SHFL.IDX PT, R4, R2, RZ, 0x181f ;  /* 0x00181fff02047589 */ /* 0x000e6800000e0000 */
[----:B------:R-:W2:Y:S04]  /*15110*/  SHFL.IDX PT, R3, R0, RZ, 0x181f ;  /* 0x00181fff00037589 */ /* 0x000ea800000e0000 */
[----:B------:R-:W4:Y:S04]  /*15120*/  SHFL.IDX PT, R10, R2, 0x1, 0x181f ;  /* 0x00381f00020a7f89 */ /* 0x000f2800000e0000 */
[----:B------:R-:W3:Y:S04]  /*15130*/  SHFL.IDX PT, R8, R2, 0x2, 0x181f ;  /* 0x00581f0002087f89 */ /* 0x000ee800000e0000 */
[----:B------:R-:W3:Y:S04]  /*15140*/  SHFL.IDX PT, R7, R0, 0x1, 0x181f ;  /* 0x00381f0000077f89 */ /* 0x000ee800000e0000 */
[----:B------:R-:W3:Y:S04]  /*15150*/  SHFL.IDX PT, R6, R2, 0x3, 0x181f ;  /* 0x00781f0002067f89 */ /* 0x000ee800000e0000 */
[----:B------:R-:W-:Y:S01]  /*15160*/  SHFL.IDX PT, R9, R2, 0x4, 0x181f ;  /* 0x00981f0002097f89 */ /* 0x000fe200000e0000 */
[-C--:B-1---5:R-:W-:Y:S03]  /*15170*/  IADD3 R4, P0, R4, R226.reuse, RZ ;  /* 0x000000e204047210 */ /* 0x0a2fe60007f1e0ff */
[----:B------:R-:W-:Y:S02]  /*15180*/  SHFL.IDX PT, R14, R0, 0x2, 0x181f ;  /* 0x00581f00000e7f89 */ /* 0x000fe400000e0000 */
[--C-:B--2---:R-:W-:Y:S02]  /*15190*/  IMAD.X R5, R3, 0x1, R225.reuse, P0 ;  /* 0x0000000103057824 */ /* 0x104fe400000e06e1 */
[----:B------:R-:W1:Y:S01]  /*151a0*/  SHFL.IDX PT, R13, R0, 0x3, 0x181f ;  /* 0x00781f00000d7f89 */ /* 0x000e6200000e0000 */
[-C--:B----4-:R-:W-:Y:S03]  /*151b0*/  IADD3 R10, P0, R10, R226.reuse, RZ ;  /* 0x000000e20a0a7210 */ /* 0x090fe60007f1e0ff */
[----:B---3--:R2:W-:Y:S01]  /*151c0*/  LDGSTS.E.BYPASS.LTC128B.128 [R15], [R4.64], !P4 ;  /* 0x00000000040f7fae */ /* 0x0085e2000e101d5a */
[-C--:B------:R-:W-:Y:S03]  /*151d0*/  IADD3 R8, P3, R8, R226.reuse, RZ ;  /* 0x000000e208087210 */ /* 0x080fe60007f7e0ff */
[----:B------:R-:W3:Y:S01]  /*151e0*/  SHFL.IDX PT, R2, R2, 0x5, 0x181f ;  /* 0x00b81f0002027f89 */ /* 0x000ee200000e0000 */
[--C-:B------:R-:W-:Y:S03]  /*151f0*/  IMAD.X R11, R7, 0x1, R225.reuse, P0 ;  /* 0x00000001070b7824 */ /* 0x100fe600000e06e1 */
[----:B------:R-:W4:Y:S01]  /*15200*/  SHFL.IDX PT, R12, R0, 0x4, 0x181f ;  /* 0x00981f00000c7f89 */ /* 0x000f2200000e0000 */
[-C--:B------:R-:W-:Y:S03]  /*15210*/  IADD3 R6, P2, R6, R226.reuse, RZ ;  /* 0x000000e206067210 */ /* 0x080fe60007f5e0ff */
[----:B------:R-:W4:Y:S04]  /*15220*/  SHFL.IDX PT, R0, R0, 0x5, 0x181f ;  /* 0x00b81f0000007f89 */ /* 0x000f2800000e0000 */
[----:B------:R4:W-:Y:S01]  /*15230*/  LDGSTS.E.BYPASS.LTC128B.128 [R15+0x800], [R10.64], !P4 ;  /* 0x008000000a0f7fae */ /* 0x0009e2000e101d5a */
[--C-:B-1----:R-:W-:Y:S01]  /*15240*/  IMAD.X R7, R13, 0x1, R225.reuse, P2 ;  /* 0x000000010d077824 */ /* 0x102fe200010e06e1 */
[-C--:B--2---:R-:W-:Y:S02]  /*15250*/  IADD3 R4, P1, R9, R226.reuse, RZ ;  /* 0x000000e209047210 */ /* 0x084fe40007f3e0ff */
[-C--:B------:R-:W-:Y:S02]  /*15260*/  IADD3.X R9, R14, R225.reuse, RZ, P3, !PT ;  /* 0x000000e10e097210 */ /* 0x080fe40001ffe4ff */
[----:B---3--:R-:W-:Y:S01]  /*15270*/  IADD3 R2, P0, R2, R226, RZ ;  /* 0x000000e202027210 */ /* 0x008fe20007f1e0ff */
[----:B----4-:R-:W-:Y:S02]  /*15280*/  IMAD.X R5, R12, 0x1, R225, P1 ;  /* 0x000000010c057824 */ /* 0x010fe400008e06e1 */
[----:B------:R1:W-:Y:S01]  /*15290*/  LDGSTS.E.BYPASS.LTC128B.128 [R15+0x1000], [R8.64], !P4 ;  /* 0x01000000080f7fae */ /* 0x0003e2000e101d5a */
[----:B------:R-:W-:Y:S03]  /*152a0*/  IADD3.X R3, R0, R225, RZ, P0, !PT ;  /* 0x000000e100037210 */ /* 0x000fe600007fe4ff */
[----:B------:R1:W-:Y:S04]  /*152b0*/  LDGSTS.E.BYPASS.LTC128B.128 [R15+0x1800], [R6.64], !P4 ;  /* 0x01800000060f7fae */ /* 0x0003e8000e101d5a */
[----:B------:R1:W-:Y:S04]  /*152c0*/  LDGSTS.E.BYPASS.LTC128B.128 [R15+0x2000], [R4.64], !P4 ;  /* 0x02000000040f7fae */ /* 0x0003e8000e101d5a */
[----:B------:R1:W-:Y:S02]  /*152d0*/  LDGSTS.E.BYPASS.LTC128B.128 [R15+0x2800], [R2.64], !P4 ;  /* 0x02800000020f7fae */ /* 0x0003e4000e101d5a */
.L_x_455:
[----:B-1-34-:R-:W-:Y:S01]  /*152e0*/  LDSM.16.M88.4 R204, [R214+0x5900] ;  /* 0x00590000d6cc783b */ /* 0x01afe20000000200 */
[-C--:B------:R-:W-:Y:S01]  /*152f0*/  HMMA.16816.F32 R4, R96, R16.reuse, RZ ;  /* 0x000000106004723c */ /* 0x080fe200000018ff */
[----:B------:R-:W-:Y:S06]  /*15300*/  UISETP.GT.AND UP0, UPT, UR12, UR4, UPT ;  /* 0x000000040c00728c */ /* 0x000fec000bf04270 */
[----:B------:R-:W0:Y:S01]  /*15310*/  LDGDEPBAR ;  /* 0x00000000000079af */ /* 0x000e220000000000 */
[C---:B------:R-:W-:Y:S01]  /*15320*/  HMMA.16816.F32 R8, R92.reuse, R16, RZ ;  /* 0x000000105c08723c */ /* 0x040fe200000018ff */
[----:B------:R-:W-:Y:S07]  /*15330*/  PLOP3.LUT P0, PT, PT, PT, UP0, 0x80, 0x0 ;  /* 0x000000000000781c */ /* 0x000fee0003f0f008 */
        /* <DEDUP_REMOVED lines=47> */
[----:B------:R-:W1:Y:S07]  /*15630*/  LDSM.16.M88.4 R196, [R214+0x4900] ;  /* 0x00490000d6c4783b */ /* 0x000e6e0000000200 */
        /* <DEDUP_REMOVED lines=75> */
[----:B------:R-:W2:Y:S01]  /*15af0*/  MUFU.TANH R17, R17 ;  /* 0x0000001100117308 */ /* 0x000ea20000002400 */
        /* <DEDUP_REMOVED lines=20> */
[-C--:B--2---:R-:W-:Y:S03]  /*15c40*/  HMMA.16816.F32 R52, R172, R4.reuse, R52 ;  /* 0x00000004ac34723c */ /* 0x084fe60000001834 */
[----:B------:R4:W2:Y:S01]  /*15c50*/  MUFU.TANH R16, R21 ;  /* 0x0000001500107308 */ /* 0x0008a20000002400 */
        /* <DEDUP_REMOVED lines=160> */
[----:B------:R-:W-:Y:S01]  /*16660*/  UIMAD UR10, UR12, 0x60, UR19 ;  /* 0x000000600c0a78a4 */ /* 0x000fe2000f8e0213 */
[----:B------:R-:W-:Y:S01]  /*16670*/  IMAD.MOV.U32 R2, RZ, RZ, c[0x0][0x2b8] ;  /* 0x0000ae00ff027624 */ /* 0x000fe200078e00ff */
[----:B------:R-:W3:Y:S04]  /*16680*/  LDL.64 R228, [R1+0x30] ;  /* 0x0000300001e47983 */ /* 0x000ee80000100a00 */
[----:B------:R-:W4:Y:S01]  /*16690*/  LDL R227, [R1+0x2c] ;  /* 0x00002c0001e37983 */ /* 0x000f220000100800 */
[----:B------:R-:W-:Y:S01]  /*166a0*/  ISETP.NE.AND P2, PT, R2, 0x1, PT ;  /* 0x000000010200780c */ /* 0x000fe20003f45270 */
[----:B------:R-:W-:Y:S02]  /*166b0*/  IMAD.U32 R2, RZ, RZ, UR10 ;  /* 0x0000000aff027e24 */ /* 0x000fe4000f8e00ff */
[----:B------:R-:W3:Y:S03]  /*166c0*/  LDL R19, [R1+0x4] ;  /* 0x0000040001137983 */ /* 0x000ee60000100800 */
[----:B--2---:R-:W-:Y:S02]  /*166d0*/  IADD3 R2, R2, -0x60, R0 ;  /* 0xffffffa002027810 */ /* 0x004fe40007ffe000 */
[----:B------:R-:W-:Y:S05]  /*166e0*/  ISETP.GT.AND P1, PT, R0, 0x5f, PT ;  /* 0x0000005f0000780c */ /* 0x000fea0003f24270 */
[----:B------:R-:W-:Y:S04]  /*166f0*/  @P2 IMAD.HI.U32 R3, R2, c[0x0][0x2bc], RZ ;  /* 0x0000af0002032a27 */ /* 0x000fe800078e00ff */
[----:B------:R-:W-:Y:S01]  /*16700*/  IMAD.MOV.U32 R0, RZ, RZ, R2 ;  /* 0x000000ffff007224 */ /* 0x000fe200078e0002 */
[----:B------:R-:W-:Y:S04]  /*16710*/  @P2 SHF.R.U32.HI R0, RZ, c[0x0][0x2c0], R3 ;  /* 0x0000b000ff002a19 */ /* 0x000fe80000011603 */
[C---:B---3--:R-:W-:Y:S04]  /*16720*/  @!P1 IADD3 R3, P0, R0.reuse, R228, RZ ;  /* 0x000000e400039210 */ /* 0x048fe80007f1e0ff */
[----:B----4-:R-:W-:Y:S01]  /*16730*/  @!P1 LEA.HI.X.SX32 R5, R0, R227, 0x1, P0 ;  /* 0x000000e300059211 */ /* 0x010fe200000f0eff */
[----:B------:R-:W-:Y:S01]  /*16740*/  IMAD.MOV R0, RZ, RZ, -R0 ;  /* 0x000000ffff007224 */ /* 0x000fe200078e0a00 */
[C---:B------:R-:W-:Y:S03]  /*16750*/  @!P1 LEA R4, P0, R3.reuse, c[0x0][0x2a0], 0x2 ;  /* 0x0000a80003049a11 */ /* 0x040fe600078010ff */
[----:B------:R-:W-:Y:S01]  /*16760*/  IMAD R6, R0, c[0x0][0x2b8], R2 ;  /* 0x0000ae0000067a24 */ /* 0x000fe200078e0202 */
[----:B------:R-:W-:Y:S03]  /*16770*/  @!P1 LEA.HI.X R5, R3, c[0x0][0x2a4], R5, 0x2, P0 ;  /* 0x0000a90003059a11 */ /* 0x000fe600000f1405 */
[----:B------:R-:W-:Y:S01]  /*16780*/  IMAD.WIDE.U32 R2, R6, c[0x0][0x1e0], RZ ;  /* 0x0000780006027a25 */ /* 0x000fe200078e00ff */
[----:B------:R-:W-:Y:S01]  /*16790*/  STL [R1], R6 ;  /* 0x0000000601007387 */ /* 0x000fe20000100800 */
[----:B------:R-:W-:Y:S03]  /*167a0*/  SHF.R.S32.HI R0, RZ, 0x1f, R6 ;  /* 0x0000001fff007819 */ /* 0x000fe60000011406 */
[----:B------:R-:W2:Y:S02]  /*167b0*/  @!P1 LDG.E R240, [R4.64] ;  /* 0x0000001a04f09981 */ /* 0x000ea4000c1e1900 */
        /* <DEDUP_REMOVED lines=13> */
[----:B------:R-:W4:Y:S04]  /*16890*/  SHFL.IDX PT, R10, R2, 0x1, 0x181f ;  /* 0x00381f00020a7f89 */ /* 0x000f2800000e0000 */
[----:B------:R-:W1:Y:S04]  /*168a0*/  SHFL.IDX PT, R8, R2, 0x2, 0x181f ;  /* 0x00581f0002087f89 */ /* 0x000e6800000e0000 */
[----:B------:R-:W1:Y:S04]  /*168b0*/  SHFL.IDX PT, R7, R0, 0x1, 0x181f ;  /* 0x00381f0000077f89 */ /* 0x000e6800000e0000 */
[----:B------:R-:W1:Y:S04]  /*168c0*/  SHFL.IDX PT, R6, R2, 0x3, 0x181f ;  /* 0x00781f0002067f89 */ /* 0x000e6800000e0000 */
[----:B------:R-:W-:Y:S01]  /*168d0*/  SHFL.IDX PT, R9, R2, 0x4, 0x181f ;  /* 0x00981f0002097f89 */ /* 0x000fe200000e0000 */
[-C--:B--2--5:R-:W-:Y:S03]  /*168e0*/  IADD3 R4, P0, R4, R226.reuse, RZ ;  /* 0x000000e204047210 */ /* 0x0a4fe60007f1e0ff */
[----:B------:R-:W-:Y:S02]  /*168f0*/  SHFL.IDX PT, R14, R0, 0x2, 0x181f ;  /* 0x00581f00000e7f89 */ /* 0x000fe400000e0000 */
[--C-:B---3--:R-:W-:Y:S02]  /*16900*/  IMAD.X R5, R3, 0x1, R225.reuse, P0 ;  /* 0x0000000103057824 */ /* 0x108fe400000e06e1 */
[----:B------:R-:W2:Y:S01]  /*16910*/  SHFL.IDX PT, R13, R0, 0x3, 0x181f ;  /* 0x00781f00000d7f89 */ /* 0x000ea200000e0000 */
[-C--:B----4-:R-:W-:Y:S03]  /*16920*/  IADD3 R10, P0, R10, R226.reuse, RZ ;  /* 0x000000e20a0a7210 */ /* 0x090fe60007f1e0ff */
[----:B------:R3:W-:Y:S01]  /*16930*/  LDGSTS.E.BYPASS.LTC128B.128 [R19+0x3100], [R4.64], !P4 ;  /* 0x0310000004137fae */ /* 0x0007e2000e101d5a */
[-C--:B-1----:R-:W-:Y:S03]  /*16940*/  IADD3 R8, P3, R8, R226.reuse, RZ ;  /* 0x000000e208087210 */ /* 0x082fe60007f7e0ff */
[----:B------:R-:W1:Y:S01]  /*16950*/  SHFL.IDX PT, R2, R2, 0x5, 0x181f ;  /* 0x00b81f0002027f89 */ /* 0x000e6200000e0000 */
[--C-:B------:R-:W-:Y:S03]  /*16960*/  IMAD.X R11, R7, 0x1, R225.reuse, P0 ;  /* 0x00000001070b7824 */ /* 0x100fe600000e06e1 */
[----:B------:R-:W4:Y:S01]  /*16970*/  SHFL.IDX PT, R12, R0, 0x4, 0x181f ;  /* 0x00981f00000c7f89 */ /* 0x000f2200000e0000 */
[-C--:B------:R-:W-:Y:S03]  /*16980*/  IADD3 R6, P2, R6, R226.reuse, RZ ;  /* 0x000000e206067210 */ /* 0x080fe60007f5e0ff */
[----:B------:R-:W4:Y:S04]  /*16990*/  SHFL.IDX PT, R0, R0, 0x5, 0x181f ;  /* 0x00b81f0000007f89 */ /* 0x000f2800000e0000 */
[----:B------:R4:W-:Y:S01]  /*169a0*/  LDGSTS.E.BYPASS.LTC128B.128 [R19+0x3900], [R10.64], !P4 ;  /* 0x039000000a137fae */ /* 0x0009e2000e101d5a */
[--C-:B--2---:R-:W-:Y:S01]  /*169b0*/  IMAD.X R7, R13, 0x1, R225.reuse, P2 ;  /* 0x000000010d077824 */ /* 0x104fe200010e06e1 */
[-C--:B---3--:R-:W-:Y:S01]  /*169c0*/  IADD3 R4, P1, R9, R226.reuse, RZ ;  /* 0x000000e209047210 */ /* 0x088fe20007f3e0ff */
[--C-:B------:R-:W-:Y:S01]  /*169d0*/  IMAD.X R9, R14, 0x1, R225.reuse, P3 ;  /* 0x000000010e097824 */ /* 0x100fe200018e06e1 */
[----:B-1----:R-:W-:Y:S03]  /*169e0*/  IADD3 R2, P0, R2, R226, RZ ;  /* 0x000000e202027210 */ /* 0x002fe60007f1e0ff */
[--C-:B----4-:R-:W-:Y:S01]  /*169f0*/  IMAD.X R5, R12, 0x1, R225.reuse, P1 ;  /* 0x000000010c057824 */ /* 0x110fe200008e06e1 */
[----:B------:R1:W-:Y:S01]  /*16a00*/  LDGSTS.E.BYPASS.LTC128B.128 [R19+0x4100], [R8.64], !P4 ;  /* 0x0410000008137fae */ /* 0x0003e2000e101d5a */
[----:B------:R-:W-:Y:S03]  /*16a10*/  IMAD.X R3, R0, 0x1, R225, P0 ;  /* 0x0000000100037824 */ /* 0x000fe600000e06e1 */
[----:B------:R1:W-:Y:S04]  /*16a20*/  LDGSTS.E.BYPASS.LTC128B.128 [R19+0x4900], [R6.64], !P4 ;  /* 0x0490000006137fae */ /* 0x0003e8000e101d5a */
[----:B------:R1:W-:Y:S04]  /*16a30*/  LDGSTS.E.BYPASS.LTC128B.128 [R19+0x5100], [R4.64], !P4 ;  /* 0x0510000004137fae */ /* 0x0003e8000e101d5a */
[----:B------:R1:W-:Y:S02]  /*16a40*/  LDGSTS.E.BYPASS.LTC128B.128 [R19+0x5900], [R2.64], !P4 ;  /* 0x0590000002137fae */ /* 0x0003e4000e101d5a */
.L_x_456:
        /* <DEDUP_REMOVED lines=36> */
.L_x_459:
[----:B------:R-:W-:Y:S04]  /*16c90*/  MOV R7, c[0x0][0x32c] ;  /* 0x0000cb0000077a02 */ /* 0x000fe80000000f00 */
[----:B------:R-:W-:Y:S11]  /*16ca0*/  ISETP.NE.AND P0, PT, R7, 0x1, PT ;  /* 0x000000010700780c */ /* 0x000ff60003f05270 */
[----:B------:R-:W-:Y:S02]  /*16cb0*/  @!UPT UIADD3 URZ, URZ, URZ, URZ ;  /* 0x0000003f3f3ff290 */ /* 0x000fe4000fffe03f */
[----:B------:R-:W-:Y:S05]  /*16cc0*/  @P0 IMAD.HI.U32 R7, R3, c[0x0][0x330], RZ ;  /* 0x0000cc0003070a27 */ /* 0x000fea00078e00ff */
[----:B------:R-:W-:Y:S02]  /*16cd0*/  @P0 SHF.R.U32.HI R3, RZ, c[0x0][0x334], R7 ;  /* 0x0000cd00ff030a19 */ /* 0x000fe40000011607 */
.L_x_460:
[----:B------:R-:W-:Y:S05]  /*16ce0*/  BSYNC B0 ;  /* 0x0000000000007941 */ /* 0x000fea0003800000 */
.L_x_458:
[----:B------:R-:W-:Y:S05]  /*16cf0*/  IADD3 R7, -R9, UR10, RZ ;  /* 0x0000000a09077c10 */ /* 0x000fea000fffe1ff */
[----:B------:R-:W-:Y:S05]  /*16d00*/  IMAD R3, R3, c[0x0][0x32c], R7 ;  /* 0x0000cb0003037a24 */ /* 0x000fea00078e0207 */
[----:B------:R-:W-:Y:S02]  /*16d10*/  IADD3 R7, R3, c[0x0][0x32c], RZ ;  /* 0x0000cb0003077a10 */ /* 0x000fe40007ffe0ff */
[----:B------:R-:W-:Y:S02]  /*16d20*/  IMNMX R0, R0, R3, !PT ;  /* 0x0000000300007217 */ /* 0x000fe40007800200 */
[----:B------:R-:W-:Y:S02]  /*16d30*/  IMNMX R2, R2, R7, PT ;  /* 0x0000000702027217 */ /* 0x000fe40003800200 */
.L_x_457:
        /* <DEDUP_REMOVED lines=8> */
[----:B------:R-:W-:Y:S01]  /*16dc0*/  PLOP3.LUT P3, PT, PT, PT, UP2, 0x40, 0x0 ;  /* 0x000000000000781c */ /* 0x000fe20003f6e828 */
[----:B------:R-:W-:Y:S01]  /*16dd0*/  UISETP.GE.AND UP1, UPT, UR10, 0xa, UPT ;  /* 0x0000000a0a00788c */ /* 0x000fe2000bf26270 */
[C---:B------:R-:W-:Y:S01]  /*16de0*/  ISETP.GT.AND P0, PT, R0.reuse, RZ, P0 ;  /* 0x000000ff0000720c */ /* 0x040fe20000704270 */
[----:B------:R-:W-:Y:S01]  /*16df0*/  UP2UR UR34, UPR, URZ, 0x1 ;  /* 0x000000013f227883 */ /* 0x000fe20008000000 */
[C---:B------:R-:W-:Y:S01]  /*16e00*/  ISETP.GT.AND P4, PT, R0.reuse, 0x1, P1 ;  /* 0x000000010000780c */ /* 0x040fe20000f84270 */
[----:B------:R-:W-:Y:S01]  /*16e10*/  UISETP.GE.AND UP6, UPT, UR10, 0x42, UPT ;  /* 0x000000420a00788c */ /* 0x000fe2000bfc6270 */
[----:B------:R-:W-:Y:S01]  /*16e20*/  ISETP.GT.AND P1, PT, R0, 0x8, P3 ;  /* 0x000000080000780c */ /* 0x000fe20001f24270 */
[----:B------:R-:W-:Y:S01]  /*16e30*/  UISETP.GE.AND UP5, UPT, UR10, 0x49, UPT ;  /* 0x000000490a00788c */ /* 0x000fe2000bfa6270 */
[----:B------:R-:W-:Y:S01]  /*16e40*/  PLOP3.LUT P3, PT, PT, PT, UP0, 0x40, 0x0 ;  /* 0x000000000000781c */ /* 0x000fe20003f6e808 */
[----:B------:R-:W-:Y:S01]  /*16e50*/  UISETP.GE.AND UP0, UPT, UR10, 0x12, UPT ;  /* 0x000000120a00788c */ /* 0x000fe2000bf06270 */
[C---:B------:R-:W-:Y:S01]  /*16e60*/  ISETP.LT.OR P2, PT, R2.reuse, 0x1, P0 ;  /* 0x000000010200780c */ /* 0x040fe20000741670 */
[----:B------:R-:W-:Y:S01]  /*16e70*/  UISETP.GE.AND UP4, UPT, UR10, 0x4a, UPT ;  /* 0x0000004a0a00788c */ /* 0x000fe2000bf86270 */
        /* <DEDUP_REMOVED lines=8> */
[----:B------:R-:W-:Y:S01]  /*16f00*/  FSEL R11, R189, -INF , !P2 ;  /* 0xff800000bd0b7808 */ /* 0x000fe20005000000 */
[----:B------:R-:W-:Y:S01]  /*16f10*/  UISETP.GE.AND UP2, UPT, UR10, 0x52, UPT ;  /* 0x000000520a00788c */ /* 0x000fe2000bf46270 */
[----:B------:R-:W-:Y:S01]  /*16f20*/  ISETP.LT.OR P2, PT, R2, 0x9, P1 ;  /* 0x000000090200780c */ /* 0x000fe20000f41670 */
[----:B------:R-:W-:Y:S01]  /*16f30*/  UP2UR UR32, UPR, URZ, 0x1 ;  /* 0x000000013f207883 */ /* 0x000fe20008000000 */
[----:B------:R-:W-:Y:S01]  /*16f40*/  ISETP.GT.AND P1, PT, R0, 0x10, P3 ;  /* 0x000000100000780c */ /* 0x000fe20001f24270 */
[----:B------:R-:W-:Y:S01]  /*16f50*/  UISETP.GE.AND UP1, UPT, UR10, 0x59, UPT ;  /* 0x000000590a00788c */ /* 0x000fe2000bf26270 */
[----:B------:R-:W-:Y:S01]  /*16f60*/  PLOP3.LUT P3, PT, PT, PT, UP0, 0x40, 0x0 ;  /* 0x000000000000781c */ /* 0x000fe20003f6e808 */
[----:B------:R-:W-:Y:S01]  /*16f70*/  UISETP.GE.AND UP0, UPT, UR10, 0x1a, UPT ;  /* 0x0000001a0a00788c */ /* 0x000fe2000bf06270 */
[----:B------:R-:W-:Y:S01]  /*16f80*/  FSEL R19, R187, -INF , !P5 ;  /* 0xff800000bb137808 */ /* 0x000fe20006800000 */
        /* <DEDUP_REMOVED lines=53> */
[----:B------:R-:W-:Y:S02]  /*172e0*/  FSEL R176, R15, -INF , !P2 ;  /* 0xff8000000fb07808 */ /* 0x000fe40005000000 */
[----:B------:R-:W-:Y:S02]  /*172f0*/  ISETP.GT.AND P4, PT, R0, 0x31, P0 ;  /* 0x000000310000780c */ /* 0x000fe40000784270 */
[----:B------:R-:W-:Y:S02]  /*17300*/  ISETP.LT.OR P2, PT, R2, 0x31, P1 ;  /* 0x000000310200780c */ /* 0x000fe40000f41670 */
[----:B------:R-:W-:Y:S01]  /*17310*/  PLOP3.LUT P0, PT, PT, PT, UP0, 0x40, 0x0 ;  /* 0x000000000000781c */ /* 0x000fe20003f0e808 */
[----:B------:R-:W-:Y:S01]  /*17320*/  UISETP.GE.AND UP0, UPT, UR10, 0x41, UPT ;  /* 0x000000410a00788c */ /* 0x000fe2000bf06270 */
[----:B------:R-:W-:Y:S02]  /*17330*/  ISETP.GT.AND P1, PT, R0, 0x38, P3 ;  /* 0x000000380000780c */ /* 0x000fe40001f24270 */
[----:B------:R-:W-:Y:S01]  /*17340*/  FSEL R177, R49, -INF , !P5 ;  /* 0xff80000031b17808 */ /* 0x000fe20006800000 */
[----:B------:R-:W-:Y:S01]  /*17350*/  UP2UR UR13, UPR, URZ, 0x1 ;  /* 0x000000013f0d7883 */ /* 0x000fe20008000000 */
[----:B------:R-:W-:Y:S02]  /*17360*/  ISETP.LT.OR P5, PT, R2, 0x32, P4 ;  /* 0x000000320200780c */ /* 0x000fe400027a1670 */
[----:B------:R-:W-:Y:S02]  /*17370*/  ISETP.GT.AND P4, PT, R0, 0x39, P0 ;  /* 0x000000390000780c */ /* 0x000fe40000784270 */
[----:B------:R-:W-:Y:S02]  /*17380*/  ISETP.LT.OR P0, PT, R2, 0x39, P1 ;  /* 0x000000390200780c */ /* 0x000fe40000f01670 */
[----:B------:R-:W-:Y:S02]  /*17390*/  FSEL R179, R52, -INF , !P2 ;  /* 0xff80000034b37808 */ /* 0x000fe40005000000 */
[----:B------:R-:W-:Y:S01]  /*173a0*/  PLOP3.LUT P2, PT, PT, PT, UP6, 0x40, 0x0 ;  /* 0x000000000000781c */ /* 0x000fe20003f4e868 */
[----:B------:R-:W-:Y:S01]  /*173b0*/  UISETP.NE.AND UP6, UPT, UR23, URZ, UPT ;  /* 0x0000003f1700728c */ /* 0x000fe2000bfc5270 */
[----:B------:R-:W-:Y:S02]  /*173c0*/  FSEL R196, R64, -INF , !P0 ;  /* 0xff80000040c47808 */ /* 0x000fe40004000000 */
[----:B------:R-:W-:Y:S02]  /*173d0*/  PLOP3.LUT P1, PT, PT, PT, UP5, 0x40, 0x0 ;  /* 0x000000000000781c */ /* 0x000fe40003f2e858 */
[----:B------:R-:W-:Y:S02]  /*173e0*/  PLOP3.LUT P0, PT, PT, PT, UP4, 0x40, 0x0 ;  /* 0x000000000000781c */ /* 0x000fe40003f0e848 */
[C---:B------:R-:W-:Y:S02]  /*173f0*/  ISETP.GT.AND P2, PT, R0.reuse, 0x41, P2 ;  /* 0x000000410000780c */ /* 0x040fe40001744270 */
[C---:B------:R-:W-:Y:S02]  /*17400*/  ISETP.GT.AND P1, PT, R0.reuse, 0x48, P1 ;  /* 0x000000480000780c */ /* 0x040fe40000f24270 */
[----:B------:R-:W-:Y:S02]  /*17410*/  ISETP.GT.AND P0, PT, R0, 0x49, P0 ;  /* 0x000000490000780c */ /* 0x000fe40000704270 */
[----:B------:R-:W-:Y:S01]  /*17420*/  PLOP3.LUT P3, PT, PT, PT, UP0, 0x40, 0x0 ;  /* 0x000000000000781c */ /* 0x000fe20003f6e808 */
[----:B------:R-:W-:Y:S01]  /*17430*/  UISETP.GE.AND UP0, UPT, UR10, 0x5a, UPT ;  /* 0x0000005a0a00788c */ /* 0x000fe2000bf06270 */
[C---:B------:R-:W-:Y:S02]  /*17440*/  ISETP.LT.OR P2, PT, R2.reuse, 0x42, P2 ;  /* 0x000000420200780c */ /* 0x040fe40001741670 */
[C---:B------:R-:W-:Y:S02]  /*17450*/  ISETP.LT.OR P1, PT, R2.reuse, 0x49, P1 ;  /* 0x000000490200780c */ /* 0x040fe40000f21670 */
[----:B------:R-:W-:Y:S02]  /*17460*/  ISETP.LT.OR P0, PT, R2, 0x4a, P0 ;  /* 0x0000004a0200780c */ /* 0x000fe40000701670 */
[----:B------:R-:W-:Y:S02]  /*17470*/  ISETP.GT.AND P3, PT, R0, 0x40, P3 ;  /* 0x000000400000780c */ /* 0x000fe40001f64270 */
[----:B------:R-:W-:Y:S02]  /*17480*/  FSEL R230, R69, -INF , !P2 ;  /* 0xff80000045e67808 */ /* 0x000fe40005000000 */
[----:B------:R-:W-:Y:S02]  /*17490*/  PLOP3.LUT P2, PT, PT, PT, UP2, 0x40, 0x0 ;  /* 0x000000000000781c */ /* 0x000fe40003f4e828 */
[----:B------:R-:W-:Y:S02]  /*174a0*/  FSEL R233, R80, -INF , !P1 ;  /* 0xff80000050e97808 */ /* 0x000fe40004800000 */
[----:B------:R-:W-:Y:S02]  /*174b0*/  PLOP3.LUT P1, PT, PT, PT, UP1, 0x40, 0x0 ;  /* 0x000000000000781c */ /* 0x000fe40003f2e818 */
[----:B------:R-:W-:Y:S02]  /*174c0*/  FSEL R234, R81, -INF , !P0 ;  /* 0xff80000051ea7808 */ /* 0x000fe40004000000 */
[----:B------:R-:W-:Y:S02]  /*174d0*/  PLOP3.LUT P0, PT, PT, PT, UP0, 0x40, 0x0 ;  /* 0x000000000000781c */ /* 0x000fe40003f0e808 */
[----:B------:R-:W-:Y:S02]  /*174e0*/  ISETP.LT.OR P3, PT, R2, 0x41, P3 ;  /* 0x000000410200780c */ /* 0x000fe40001f61670 */
[C---:B------:R-:W-:Y:S02]  /*174f0*/  ISETP.GT.AND P2, PT, R0.reuse, 0x51, P2 ;  /* 0x000000510000780c */ /* 0x040fe40001744270 */
[C---:B------:R-:W-:Y:S02]  /*17500*/  ISETP.GT.AND P1, PT, R0.reuse, 0x58, P1 ;  /* 0x000000580000780c */ /* 0x040fe40000f24270 */
[----:B------:R-:W-:Y:S02]  /*17510*/  ISETP.GT.AND P0, PT, R0, 0x59, P0 ;  /* 0x000000590000780c */ /* 0x000fe40000704270 */
[----:B------:R-:W-:Y:S02]  /*17520*/  ISETP.LT.OR P4, PT, R2, 0x3a, P4 ;  /* 0x0000003a0200780c */ /* 0x000fe40002781670 */
[----:B------:R-:W-:Y:S02]  /*17530*/  FSEL R198, R68, -INF , !P3 ;  /* 0xff80000044c67808 */ /* 0x000fe40005800000 */
[C---:B------:R-:W-:Y:S02]  /*17540*/  ISETP.LT.OR P3, PT, R2.reuse, 0x52, P2 ;  /* 0x000000520200780c */ /* 0x040fe40001761670 */
[C---:B------:R-:W-:Y:S02]  /*17550*/  ISETP.LT.OR P2, PT, R2.reuse, 0x59, P1 ;  /* 0x000000590200780c */ /* 0x040fe40000f41670 */
[----:B------:R-:W-:Y:S02]  /*17560*/  ISETP.LT.OR P1, PT, R2, 0x5a, P0 ;  /* 0x0000005a0200780c */ /* 0x000fe40000721670 */
[----:B------:R-:W-:Y:S01]  /*17570*/  PLOP3.LUT P0, PT, PT, PT, UP6, 0x40, 0x0 ;  /* 0x000000000000781c */ /* 0x000fe20003f0e868 */
[----:B------:R-:W-:Y:S01]  /*17580*/  UISETP.NE.AND UP6, UPT, UR39, URZ, UPT ;  /* 0x0000003f2700728c */ /* 0x000fe2000bfc5270 */
[----:B------:R-:W-:Y:S02]  /*17590*/  FSEL R197, R65, -INF , !P4 ;  /* 0xff80000041c57808 */ /* 0x000fe40006000000 */
[----:B------:R-:W-:Y:S02]  /*175a0*/  PLOP3.LUT P4, PT, PT, PT, UP3, 0x40, 0x0 ;  /* 0x000000000000781c */ /* 0x000fe40003f8e838 */
[----:B------:R-:W-:Y:S02]  /*175b0*/  FSEL R189, R53, -INF , !P5 ;  /* 0xff80000035bd7808 */ /* 0x000fe40006800000 */
[----:B------:R-:W-:Y:S01]  /*175c0*/  ISETP.GT.AND P4, PT, R0, 0x50, P4 ;  /* 0x000000500000780c */ /* 0x000fe20002784270 */
[--C-:B-1----:R-:W-:Y:S01]  /*175d0*/  IMAD.IADD R0, R6, 0x1, R3.reuse ;  /* 0x0000000106007824 */ /* 0x102fe200078e0203 */
[----:B------:R-:W-:Y:S02]  /*175e0*/  FSEL R244, R85, -INF , !P3 ;  /* 0xff80000055f47808 */ /* 0x000fe40005800000 */
[----:B------:R-:W-:Y:S01]  /*175f0*/  ISETP.LT.OR P4, PT, R2, 0x51, P4 ;  /* 0x000000510200780c */ /* 0x000fe20002781670 */
[----:B------:R-:W-:Y:S01]  /*17600*/  IMAD.IADD R2, R5, 0x1, R3 ;  /* 0x0000000105027824 */ /* 0x000fe200078e0203 */
        /* <DEDUP_REMOVED lines=18> */
.L_x_463:
[----:B------:R-:W-:Y:S04]  /*17730*/  MOV R2, c[0x0][0x32c] ;  /* 0x0000cb0000027a02 */ /* 0x000fe80000000f00 */
[----:B------:R-:W-:Y:S11]  /*17740*/  ISETP.NE.AND P0, PT, R2, 0x1, PT ;  /* 0x000000010200780c */ /* 0x000ff60003f05270 */
[----:B------:R-:W-:Y:S02]  /*17750*/  @!UPT UIADD3 URZ, URZ, URZ, URZ ;  /* 0x0000003f3f3ff290 */ /* 0x000fe4000fffe03f */
[----:B------:R-:W-:Y:S05]  /*17760*/  @P0 IMAD.HI.U32 R2, R0, c[0x0][0x330], RZ ;  /* 0x0000cc0000020a27 */ /* 0x000fea00078e00ff */
[----:B------:R-:W-:Y:S02]  /*17770*/  @P0 SHF.R.U32.HI R0, RZ, c[0x0][0x334], R2 ;  /* 0x0000cd00ff000a19 */ /* 0x000fe40000011602 */
.L_x_464:
[----:B------:R-:W-:Y:S05]  /*17780*/  BSYNC B0 ;  /* 0x0000000000007941 */ /* 0x000fea0003800000 */
.L_x_462:
        /* <DEDUP_REMOVED lines=11> */
.L_x_461:
        /* <DEDUP_REMOVED lines=19> */
[----:B------:R-:W-:Y:S01]  /*17970*/  FSEL R10, R193, -INF , !P2 ;  /* 0xff800000c10a7808 */ /* 0x000fe20005000000 */
[----:B------:R-:W-:Y:S01]  /*17980*/  UISETP.NE.AND UP2, UPT, UR33, URZ, UPT ;  /* 0x0000003f2100728c */ /* 0x000fe2000bf45270 */
[C---:B------:R-:W-:Y:S01]  /*17990*/  ISETP.GT.AND P4, PT, R0.reuse, 0x1, P1 ;  /* 0x000000010000780c */ /* 0x040fe20000f84270 */
[----:B------:R-:W-:Y:S01]  /*179a0*/  UISETP.NE.AND UP1, UPT, UR32, URZ, UPT ;  /* 0x0000003f2000728c */ /* 0x000fe2000bf25270 */
[----:B------:R-:W-:Y:S01]  /*179b0*/  ISETP.GT.AND P1, PT, R0, 0x8, P3 ;  /* 0x000000080000780c */ /* 0x000fe20001f24270 */
[----:B------:R-:W-:Y:S01]  /*179c0*/  UISETP.NE.AND UP0, UPT, UR31, URZ, UPT ;  /* 0x0000003f1f00728c */ /* 0x000fe2000bf05270 */
[----:B------:R-:W-:Y:S01]  /*179d0*/  PLOP3.LUT P0, PT, PT, PT, UP3, 0x40, 0x0 ;  /* 0x000000000000781c */ /* 0x000fe20003f0e838 */
[----:B------:R-:W-:Y:S01]  /*179e0*/  UISETP.NE.AND UP3, UPT, UR30, URZ, UPT ;  /* 0x0000003f1e00728c */ /* 0x000fe2000bf65270 */
[----:B------:R-:W-:Y:S01]  /*179f0*/  PLOP3.LUT P3, PT, PT, PT, UP4, 0x40, 0x0 ;  /* 0x000000000000781c */ /* 0x000fe20003f6e848 */
[----:B------:R-:W-:Y:S01]  /*17a00*/  UISETP.NE.AND UP4, UPT, UR20, URZ, UPT ;  /* 0x0000003f1400728c */ /* 0x000fe2000bf85270 */
[----:B------:R-:W-:Y:S02]  /*17a10*/  ISETP.LT.OR P5, PT, R2, 0x2, P4 ;  /* 0x000000020200780c */ /* 0x000fe400027a1670 */
[----:B------:R-:W-:Y:S02]  /*17a20*/  ISETP.GT.AND P4, PT, R0, 0x9, P0 ;  /* 0x000000090000780c */ /* 0x000fe40000784270 */
[----:B------:R-:W-:Y:S02]  /*17a30*/  ISETP.LT.OR P2, PT, R2, 0x9, P1 ;  /* 0x000000090200780c */ /* 0x000fe40000f41670 */
[----:B------:R-:W-:Y:S01]  /*17a40*/  PLOP3.LUT P0, PT, PT, PT, UP2, 0x40, 0x0 ;  /* 0x000000000000781c */ /* 0x000fe20003f0e828 */
[----:B------:R-:W-:Y:S01]  /*17a50*/  UISETP.NE.AND UP2, UPT, UR29, URZ, UPT ;  /* 0x0000003f1d00728c */ /* 0x000fe2000bf45270 */
[----:B------:R-:W-:Y:S02]  /*17a60*/  ISETP.GT.AND P1, PT, R0, 0x10, P3 ;  /* 0x000000100000780c */ /* 0x000fe40001f24270 */
[----:B------:R-:W-:Y:S01]  /*17a70*/  PLOP3.LUT P3, PT, PT, PT, UP1, 0x40, 0x0 ;  /* 0x000000000000781c */ /* 0x000fe20003f6e818 */
[----:B------:R-:W-:Y:S01]  /*17a80*/  UISETP.NE.AND UP1, UPT, UR28, URZ, UPT ;  /* 0x0000003f1c00728c */ /* 0x000fe2000bf25270 */
[----:B------:R-:W-:Y:S02]  /*17a90*/  FSEL R17, R192, -INF , !P5 ;  /* 0xff800000c0117808 */ /* 0x000fe40006800000 */
[----:B------:R-:W-:Y:S02]  /*17aa0*/  ISETP.LT.OR P5, PT, R2, 0xa, P4 ;  /* 0x0000000a0200780c */ /* 0x000fe400027a1670 */
[----:B------:R-:W-:Y:S02]  /*17ab0*/  FSEL R20, R183, -INF , !P2 ;  /* 0xff800000b7147808 */ /* 0x000fe40005000000 */
        /* <DEDUP_REMOVED lines=35> */
[----:B------:R-:W-:Y:S02]  /*17cf0*/  FSEL R174, R50, -INF , !P2 ;  /* 0xff80000032ae7808 */ /* 0x000fe40005000000 */
[----:B------:R-:W-:Y:S01]  /*17d00*/  PLOP3.LUT P2, PT, PT, PT, UP2, 0x40, 0x0 ;  /* 0x000000000000781c */ /* 0x000fe20003f4e828 */
[----:B------:R-:W-:Y:S01]  /*17d10*/  UISETP.NE.AND UP2, UPT, UR41, URZ, UPT ;  /* 0x0000003f2900728c */ /* 0x000fe2000bf45270 */
        /* <DEDUP_REMOVED lines=8> */
[C---:B------:R-:W-:Y:S01]  /*17da0*/  ISETP.LT.OR P4, PT, R2.reuse, 0x2a, P4 ;  /* 0x0000002a0200780c */ /* 0x040fe20002781670 */
[----:B------:R-:W-:Y:S01]  /*17db0*/  UP2UR UR39, UPR, URZ, 0x40 ;  /* 0x000000403f277883 */ /* 0x000fe20008000000 */
[----:B------:R-:W-:Y:S02]  /*17dc0*/  ISETP.LT.OR P3, PT, R2, 0x32, P3 ;  /* 0x000000320200780c */ /* 0x000fe40001f61670 */
[----:B------:R-:W-:Y:S02]  /*17dd0*/  ISETP.GT.AND P1, PT, R0, 0x39, P1 ;  /* 0x000000390000780c */ /* 0x000fe40000f24270 */
[----:B------:R-:W-:Y:S02]  /*17de0*/  ISETP.LT.OR P2, PT, R2, 0x39, P2 ;  /* 0x000000390200780c */ /* 0x000fe40001741670 */
[----:B------:R-:W-:Y:S02]  /*17df0*/  ISETP.GT.AND P0, PT, R0, 0x40, P0 ;  /* 0x000000400000780c */ /* 0x000fe40000704270 */
[----:B------:R-:W-:Y:S02]  /*17e00*/  FSEL R175, R51, -INF , !P4 ;  /* 0xff80000033af7808 */ /* 0x000fe40006000000 */
[----:B------:R-:W-:Y:S02]  /*17e10*/  FSEL R183, R55, -INF , !P3 ;  /* 0xff80000037b77808 */ /* 0x000fe40005800000 */
[----:B------:R-:W-:Y:S01]  /*17e20*/  PLOP3.LUT P4, PT, PT, PT, UP6, 0x40, 0x0 ;  /* 0x000000000000781c */ /* 0x000fe20003f8e868 */
[----:B------:R-:W-:Y:S01]  /*17e30*/  UISETP.NE.AND UP6, UPT, UR23, URZ, UPT ;  /* 0x0000003f1700728c */ /* 0x000fe2000bfc5270 */
[----:B------:R-:W-:Y:S02]  /*17e40*/  ISETP.LT.OR P1, PT, R2, 0x3a, P1 ;  /* 0x0000003a0200780c */ /* 0x000fe40000f21670 */
[----:B------:R-:W-:Y:S02]  /*17e50*/  FSEL R193, R66, -INF , !P2 ;  /* 0xff80000042c17808 */ /* 0x000fe40005000000 */
[----:B------:R-:W-:Y:S02]  /*17e60*/  PLOP3.LUT P3, PT, PT, PT, UP5, 0x40, 0x0 ;  /* 0x000000000000781c */ /* 0x000fe40003f6e858 */
[----:B------:R-:W-:Y:S02]  /*17e70*/  ISETP.LT.OR P2, PT, R2, 0x41, P0 ;  /* 0x000000410200780c */ /* 0x000fe40000741670 */
[----:B------:R-:W-:Y:S02]  /*17e80*/  PLOP3.LUT P0, PT, PT, PT, UP4, 0x40, 0x0 ;  /* 0x000000000000781c */ /* 0x000fe40003f0e848 */
[----:B------:R-:W-:Y:S02]  /*17e90*/  FSEL R195, R67, -INF , !P1 ;  /* 0xff80000043c37808 */ /* 0x000fe40004800000 */
[----:B------:R-:W-:Y:S02]  /*17ea0*/  ISETP.GT.AND P1, PT, R0, 0x41, P4 ;  /* 0x000000410000780c */ /* 0x000fe40002724270 */
[----:B------:R-:W-:Y:S02]  /*17eb0*/  FSEL R200, R70, -INF , !P2 ;  /* 0xff80000046c87808 */ /* 0x000fe40005000000 */
[C---:B------:R-:W-:Y:S02]  /*17ec0*/  ISETP.GT.AND P2, PT, R0.reuse, 0x48, P3 ;  /* 0x000000480000780c */ /* 0x040fe40001f44270 */
[----:B------:R-:W-:Y:S02]  /*17ed0*/  ISETP.GT.AND P0, PT, R0, 0x49, P0 ;  /* 0x000000490000780c */ /* 0x000fe40000704270 */
[C---:B------:R-:W-:Y:S02]  /*17ee0*/  ISETP.LT.OR P3, PT, R2.reuse, 0x42, P1 ;  /* 0x000000420200780c */ /* 0x040fe40000f61670 */
[C---:B------:R-:W-:Y:S02]  /*17ef0*/  ISETP.LT.OR P1, PT, R2.reuse, 0x49, P2 ;  /* 0x000000490200780c */ /* 0x040fe40001721670 */
[----:B------:R-:W-:Y:S02]  /*17f00*/  ISETP.LT.OR P0, PT, R2, 0x4a, P0 ;  /* 0x0000004a0200780c */ /* 0x000fe40000701670 */
[----:B------:R-:W-:Y:S02]  /*17f10*/  PLOP3.LUT P2, PT, PT, PT, UP2, 0x40, 0x0 ;  /* 0x000000000000781c */ /* 0x000fe40003f4e828 */
[----:B------:R-:W-:Y:S02]  /*17f20*/  FSEL R231, R82, -INF , !P1 ;  /* 0xff80000052e77808 */ /* 0x000fe40004800000 */
[----:B------:R-:W-:Y:S02]  /*17f30*/  PLOP3.LUT P1, PT, PT, PT, UP1, 0x40, 0x0 ;  /* 0x000000000000781c */ /* 0x000fe40003f2e818 */
[----:B------:R-:W-:Y:S02]  /*17f40*/  FSEL R232, R83, -INF , !P0 ;  /* 0xff80000053e87808 */ /* 0x000fe40004000000 */
[----:B------:R-:W-:Y:S02]  /*17f50*/  PLOP3.LUT P0, PT, PT, PT, UP0, 0x40, 0x0 ;  /* 0x000000000000781c */ /* 0x000fe40003f0e808 */
[C---:B------:R-:W-:Y:S02]  /*17f60*/  ISETP.GT.AND P2, PT, R0.reuse, 0x51, P2 ;  /* 0x000000510000780c */ /* 0x040fe40001744270 */
[C---:B------:R-:W-:Y:S02]  /*17f70*/  ISETP.GT.AND P1, PT, R0.reuse, 0x58, P1 ;  /* 0x000000580000780c */ /* 0x040fe40000f24270 */
[----:B------:R-:W-:Y:S02]  /*17f80*/  ISETP.GT.AND P0, PT, R0, 0x59, P0 ;  /* 0x000000590000780c */ /* 0x000fe40000704270 */
[----:B------:R-:W-:Y:S02]  /*17f90*/  FSEL R227, R71, -INF , !P3 ;  /* 0xff80000047e37808 */ /* 0x000fe40005800000 */
[C---:B------:R-:W-:Y:S02]  /*17fa0*/  ISETP.LT.OR P3, PT, R2.reuse, 0x52, P2 ;  /* 0x000000520200780c */ /* 0x040fe40001761670 */
[C---:B------:R-:W-:Y:S02]  /*17fb0*/  ISETP.LT.OR P2, PT, R2.reuse, 0x59, P1 ;  /* 0x000000590200780c */ /* 0x040fe40000f41670 */
[----:B------:R-:W-:Y:S02]  /*17fc0*/  ISETP.LT.OR P1, PT, R2, 0x5a, P0 ;  /* 0x0000005a0200780c */ /* 0x000fe40000721670 */
[----:B------:R-:W-:Y:S01]  /*17fd0*/  PLOP3.LUT P0, PT, PT, PT, UP6, 0x40, 0x0 ;  /* 0x000000000000781c */ /* 0x000fe20003f0e868 */
[----:B------:R-:W-:Y:S01]  /*17fe0*/  UISETP.NE.AND UP6, UPT, UR39, URZ, UPT ;  /* 0x0000003f2700728c */ /* 0x000fe2000bfc5270 */
[----:B------:R-:W-:Y:S02]  /*17ff0*/  PLOP3.LUT P4, PT, PT, PT, UP3, 0x40, 0x0 ;  /* 0x000000000000781c */ /* 0x000fe40003f8e838 */
[----:B------:R-:W-:Y:S02]  /*18000*/  FSEL R95, R39, -INF , !P5 ;  /* 0xff800000275f7808 */ /* 0x000fe40006800000 */
[----:B------:R-:W-:Y:S02]  /*18010*/  ISETP.GT.AND P4, PT, R0, 0x50, P4 ;  /* 0x000000500000780c */ /* 0x000fe40002784270 */
[----:B------:R-:W-:Y:S02]  /*18020*/  IADD3 R0, -R8, UR15, R7 ;  /* 0x0000000f08007c10 */ /* 0x000fe4000fffe107 */
        /* <DEDUP_REMOVED lines=24> */
.L_x_467:
[----:B------:R-:W-:Y:S04]  /*181b0*/  MOV R7, c[0x0][0x32c] ;  /* 0x0000cb0000077a02 */ /* 0x000fe80000000f00 */
[----:B------:R-:W-:Y:S11]  /*181c0*/  ISETP.NE.AND P0, PT, R7, 0x1, PT ;  /* 0x000000010700780c */ /* 0x000ff60003f05270 */
[----:B------:R-:W-:Y:S02]  /*181d0*/  @!UPT UIADD3 URZ, URZ, URZ, URZ ;  /* 0x0000003f3f3ff290 */ /* 0x000fe4000fffe03f */
[----:B------:R-:W-:Y:S05]  /*181e0*/  @P0 IMAD.HI.U32 R7, R3, c[0x0][0x330], RZ ;  /* 0x0000cc0003070a27 */ /* 0x000fea00078e00ff */
[----:B------:R-:W-:Y:S02]  /*181f0*/  @P0 SHF.R.U32.HI R3, RZ, c[0x0][0x334], R7 ;  /* 0x0000cd00ff030a19 */ /* 0x000fe40000011607 */
.L_x_468:
[----:B------:R-:W-:Y:S05]  /*18200*/  BSYNC B0 ;  /* 0x0000000000007941 */ /* 0x000fea0003800000 */
.L_x_466:
[----:B------:R-:W-:Y:S05]  /*18210*/  MOV R7, UR12 ;  /* 0x0000000c00077c02 */ /* 0x000fea0008000f00 */
[----:B------:R-:W-:Y:S04]  /*18220*/  IMAD R7, R7, -0x60, -R9 ;  /* 0xffffffa007077824 */ /* 0x000fe800078e0a09 */
[----:B------:R-:W-:Y:S05]  /*18230*/  IMAD R3, R3, c[0x0][0x32c], R7 ;  /* 0x0000cb0003037a24 */ /* 0x000fea00078e0207 */
[----:B------:R-:W-:Y:S02]  /*18240*/  IADD3 R7, R3, c[0x0][0x32c], RZ ;  /* 0x0000cb0003077a10 */ /* 0x000fe40007ffe0ff */
[----:B------:R-:W-:Y:S02]  /*18250*/  IMNMX R0, R0, R3, !PT ;  /* 0x0000000300007217 */ /* 0x000fe40007800200 */
[----:B------:R-:W-:Y:S02]  /*18260*/  IMNMX R2, R2, R7, PT ;  /* 0x0000000702027217 */ /* 0x000fe40003800200 */
.L_x_465:
        /* <DEDUP_REMOVED lines=63> */
[----:B------:R-:W-:Y:S02]  /*18660*/  ISETP.LT.OR P5, PT, R2, 0x22, P4 ;  /* 0x000000220200780c */ /* 0x000fe400027a1670 */
[----:B------:R-:W-:Y:S02]  /*18670*/  FSEL R98, R18, -INF , !P2 ;  /* 0xff80000012627808 */ /* 0x000fe40005000000 */
[----:B------:R-:W-:Y:S02]  /*18680*/  ISETP.GT.AND P4, PT, R0, 0x29, P0 ;  /* 0x000000290000780c */ /* 0x000fe40000784270 */
[----:B------:R-:W-:Y:S02]  /*18690*/  ISETP.LT.OR P0, PT, R2, 0x29, P1 ;  /* 0x000000290200780c */ /* 0x000fe40000f01670 */
[----:B------:R-:W-:Y:S01]  /*186a0*/  PLOP3.LUT P2, PT, PT, PT, UP3, 0x40, 0x0 ;  /* 0x000000000000781c */ /* 0x000fe20003f4e838 */
[----:B------:R-:W-:Y:S01]  /*186b0*/  UISETP.NE.AND UP3, UPT, UR42, URZ, UPT ;  /* 0x0000003f2a00728c */ /* 0x000fe2000bf65270 */
[----:B------:R-:W-:Y:S01]  /*186c0*/  PLOP3.LUT P3, PT, PT, PT, UP4, 0x40, 0x0 ;  /* 0x000000000000781c */ /* 0x000fe20003f6e848 */
[----:B------:R-:W-:Y:S01]  /*186d0*/  UISETP.NE.AND UP4, UPT, UR43, URZ, UPT ;  /* 0x0000003f2b00728c */ /* 0x000fe2000bf85270 */
[----:B------:R-:W-:Y:S02]  /*186e0*/  FSEL R170, R170, -INF , !P0 ;  /* 0xff800000aaaa7808 */ /* 0x000fe40004000000 */
[----:B------:R-:W-:Y:S01]  /*186f0*/  PLOP3.LUT P1, PT, PT, PT, UP2, 0x40, 0x0 ;  /* 0x000000000000781c */ /* 0x000fe20003f2e828 */
[----:B------:R-:W-:Y:S01]  /*18700*/  UISETP.NE.AND UP2, UPT, UR41, URZ, UPT ;  /* 0x0000003f2900728c */ /* 0x000fe2000bf45270 */
[C---:B------:R-:W-:Y:S02]  /*18710*/  ISETP.GT.AND P2, PT, R0.reuse, 0x31, P2 ;  /* 0x000000310000780c */ /* 0x040fe40001744270 */
[----:B------:R-:W-:Y:S01]  /*18720*/  PLOP3.LUT P0, PT, PT, PT, UP1, 0x40, 0x0 ;  /* 0x000000000000781c */ /* 0x000fe20003f0e818 */
[----:B------:R-:W-:Y:S01]  /*18730*/  UISETP.NE.AND UP1, UPT, UR40, URZ, UPT ;  /* 0x0000003f2800728c */ /* 0x000fe2000bf25270 */
[----:B------:R-:W-:Y:S02]  /*18740*/  ISETP.GT.AND P3, PT, R0, 0x30, P3 ;  /* 0x000000300000780c */ /* 0x000fe40001f64270 */
[----:B------:R-:W-:Y:S02]  /*18750*/  ISETP.LT.OR P4, PT, R2, 0x2a, P4 ;  /* 0x0000002a0200780c */ /* 0x000fe40002781670 */
[----:B------:R-:W-:Y:S02]  /*18760*/  ISETP.GT.AND P1, PT, R0, 0x38, P1 ;  /* 0x000000380000780c */ /* 0x000fe40000f24270 */
[----:B------:R-:W-:Y:S02]  /*18770*/  ISETP.LT.OR P2, PT, R2, 0x32, P2 ;  /* 0x000000320200780c */ /* 0x000fe40001741670 */
[----:B------:R-:W-:Y:S02]  /*18780*/  ISETP.GT.AND P0, PT, R0, 0x39, P0 ;  /* 0x000000390000780c */ /* 0x000fe40000704270 */
[C---:B------:R-:W-:Y:S02]  /*18790*/  ISETP.LT.OR P3, PT, R2.reuse, 0x31, P3 ;  /* 0x000000310200780c */ /* 0x040fe40001f61670 */
[----:B------:R-:W-:Y:S02]  /*187a0*/  FSEL R172, R45, -INF , !P4 ;  /* 0xff8000002dac7808 */ /* 0x000fe40006000000 */
[----:B------:R-:W-:Y:S01]  /*187b0*/  PLOP3.LUT P4, PT, PT, PT, UP0, 0x40, 0x0 ;  /* 0x000000000000781c */ /* 0x000fe20003f8e808 */
[----:B------:R-:W-:Y:S01]  /*187c0*/  UISETP.NE.AND UP0, UPT, UR39, URZ, UPT ;  /* 0x0000003f2700728c */ /* 0x000fe2000bf05270 */
[C---:B------:R-:W-:Y:S01]  /*187d0*/  ISETP.LT.OR P1, PT, R2.reuse, 0x39, P1 ;  /* 0x000000390200780c */ /* 0x040fe20000f21670 */
[----:B------:R-:W-:Y:S01]  /*187e0*/  UP2UR UR39, UPR, URZ, 0x40 ;  /* 0x000000403f277883 */ /* 0x000fe20008000000 */
[----:B------:R-:W-:Y:S02]  /*187f0*/  FSEL R185, R57, -INF , !P2 ;  /* 0xff80000039b97808 */ /* 0x000fe40005000000 */
[----:B------:R-:W-:Y:S02]  /*18800*/  ISETP.LT.OR P2, PT, R2, 0x3a, P0 ;  /* 0x0000003a0200780c */ /* 0x000fe40000741670 */
[----:B------:R-:W-:Y:S02]  /*18810*/  FSEL R182, R56, -INF , !P3 ;  /* 0xff80000038b67808 */ /* 0x000fe40005800000 */
[----:B------:R-:W-:Y:S01]  /*18820*/  PLOP3.LUT P3, PT, PT, PT, UP6, 0x40, 0x0 ;  /* 0x000000000000781c */ /* 0x000fe20003f6e868 */
[----:B------:R-:W-:Y:S01]  /*18830*/  UISETP.NE.AND UP6, UPT, UR23, URZ, UPT ;  /* 0x0000003f1700728c */ /* 0x000fe2000bfc5270 */
[----:B------:R-:W-:Y:S02]  /*18840*/  FSEL R187, R60, -INF , !P1 ;  /* 0xff8000003cbb7808 */ /* 0x000fe40004800000 */
[----:B------:R-:W-:Y:S02]  /*18850*/  PLOP3.LUT P0, PT, PT, PT, UP5, 0x40, 0x0 ;  /* 0x000000000000781c */ /* 0x000fe40003f0e858 */
[C---:B------:R-:W-:Y:S02]  /*18860*/  ISETP.GT.AND P1, PT, R0.reuse, 0x40, P4 ;  /* 0x000000400000780c */ /* 0x040fe40002724270 */
[----:B------:R-:W-:Y:S02]  /*18870*/  FSEL R190, R61, -INF , !P2 ;  /* 0xff8000003dbe7808 */ /* 0x000fe40005000000 */
[----:B------:R-:W-:Y:S02]  /*18880*/  PLOP3.LUT P2, PT, PT, PT, UP4, 0x40, 0x0 ;  /* 0x000000000000781c */ /* 0x000fe40003f4e848 */
[----:B------:R-:W-:Y:S02]  /*18890*/  ISETP.GT.AND P3, PT, R0, 0x41, P3 ;  /* 0x000000410000780c */ /* 0x000fe40001f64270 */
[----:B------:R-:W-:Y:S02]  /*188a0*/  ISETP.LT.OR P4, PT, R2, 0x41, P1 ;  /* 0x000000410200780c */ /* 0x000fe40000f81670 */
[C---:B------:R-:W-:Y:S02]  /*188b0*/  ISETP.GT.AND P1, PT, R0.reuse, 0x48, P0 ;  /* 0x000000480000780c */ /* 0x040fe40000724270 */
[----:B------:R-:W-:Y:S02]  /*188c0*/  ISETP.GT.AND P0, PT, R0, 0x49, P2 ;  /* 0x000000490000780c */ /* 0x000fe40001704270 */
[C---:B------:R-:W-:Y:S02]  /*188d0*/  ISETP.LT.OR P2, PT, R2.reuse, 0x42, P3 ;  /* 0x000000420200780c */ /* 0x040fe40001f41670 */
[C---:B------:R-:W-:Y:S02]  /*188e0*/  ISETP.LT.OR P1, PT, R2.reuse, 0x49, P1 ;  /* 0x000000490200780c */ /* 0x040fe40000f21670 */
[----:B------:R-:W-:Y:S02]  /*188f0*/  ISETP.LT.OR P0, PT, R2, 0x4a, P0 ;  /* 0x0000004a0200780c */ /* 0x000fe40000701670 */
[----:B-----5:R-:W-:Y:S02]  /*18900*/  FSEL R226, R73, -INF , !P2 ;  /* 0xff80000049e27808 */ /* 0x020fe40005000000 */
        /* <DEDUP_REMOVED lines=39> */
.L_x_471:
[----:B------:R-:W-:Y:S04]  /*18b80*/  MOV R2, c[0x0][0x32c] ;  /* 0x0000cb0000027a02 */ /* 0x000fe80000000f00 */
[----:B------:R-:W-:Y:S11]  /*18b90*/  ISETP.NE.AND P0, PT, R2, 0x1, PT ;  /* 0x000000010200780c */ /* 0x000ff60003f05270 */
[----:B------:R-:W-:Y:S02]  /*18ba0*/  @!UPT UIADD3 URZ, URZ, URZ, URZ ;  /* 0x0000003f3f3ff290 */ /* 0x000fe4000fffe03f */
[----:B------:R-:W-:Y:S05]  /*18bb0*/  @P0 IMAD.HI.U32 R2, R0, c[0x0][0x330], RZ ;  /* 0x0000cc0000020a27 */ /* 0x000fea00078e00ff */
[----:B------:R-:W-:Y:S02]  /*18bc0*/  @P0 SHF.R.U32.HI R0, RZ, c[0x0][0x334], R2 ;  /* 0x0000cd00ff000a19 */ /* 0x000fe40000011602 */
.L_x_472:
[----:B------:R-:W-:Y:S05]  /*18bd0*/  BSYNC B0 ;  /* 0x0000000000007941 */ /* 0x000fea0003800000 */
.L_x_470:
        /* <DEDUP_REMOVED lines=11> */
.L_x_469:
        /* <DEDUP_REMOVED lines=33> */
[----:B------:R-:W-:Y:S01]  /*18ea0*/  PLOP3.LUT P0, PT, PT, PT, UP5, 0x40, 0x0 ;  /* 0x000000000000781c */ /* 0x000fe20003f0e858 */
[----:B------:R-:W-:Y:S01]  /*18eb0*/  UISETP.NE.AND UP5, UPT, UR10, URZ, UPT ;  /* 0x0000003f0a00728c */ /* 0x000fe2000bfa5270 */
[----:B------:R-:W-:Y:S02]  /*18ec0*/  FMNMX.FTZ R72, R176, R72, !PT ;  /* 0x00000048b0487209 */ /* 0x000fe40007810000 */
[----:B------:R-:W-:Y:S02]  /*18ed0*/  FMNMX.FTZ R3, R95, R3, !PT ;  /* 0x000000035f037209 */ /* 0x000fe40007810000 */
[----:B------:R-:W-:Y:S02]  /*18ee0*/  FMNMX.FTZ R72, R177, R72, !PT ;  /* 0x00000048b1487209 */ /* 0x000fe40007810000 */
[----:B------:R-:W-:Y:S02]  /*18ef0*/  ISETP.GT.AND P0, PT, R0, RZ, P0 ;  /* 0x000000ff0000720c */ /* 0x000fe40000704270 */
[----:B------:R-:W-:Y:S02]  /*18f00*/  FMNMX.FTZ R72, R179, R72, !PT ;  /* 0x00000048b3487209 */ /* 0x000fe40007810000 */
[----:B------:R-:W-:Y:S02]  /*18f10*/  FMNMX.FTZ R3, R174, R3, !PT ;  /* 0x00000003ae037209 */ /* 0x000fe40007810000 */
[----:B------:R-:W-:Y:S02]  /*18f20*/  FMNMX.FTZ R72, R189, R72, !PT ;  /* 0x00000048bd487209 */ /* 0x000fe40007810000 */
[----:B------:R-:W-:Y:S02]  /*18f30*/  ISETP.LT.OR P0, PT, R2, 0x1, P0 ;  /* 0x000000010200780c */ /* 0x000fe40000701670 */
[----:B------:R-:W-:Y:S01]  /*18f40*/  PLOP3.LUT P1, PT, PT, PT, UP1, 0x40, 0x0 ;  /* 0x000000000000781c */ /* 0x000fe20003f2e818 */
[----:B------:R-:W-:Y:S01]  /*18f50*/  UISETP.NE.AND UP1, UPT, UR32, URZ, UPT ;  /* 0x0000003f2000728c */ /* 0x000fe2000bf25270 */
[----:B------:R-:W-:Y:S02]  /*18f60*/  FMNMX.FTZ R72, R196, R72, !PT ;  /* 0x00000048c4487209 */ /* 0x000fe40007810000 */
[----:B------:R-:W-:Y:S02]  /*18f70*/  FMNMX.FTZ R3, R175, R3, !PT ;  /* 0x00000003af037209 */ /* 0x000fe40007810000 */
[----:B------:R-:W-:Y:S02]  /*18f80*/  FSEL R9, R250, -INF , !P0 ;  /* 0xff800000fa097808 */ /* 0x000fe40004000000 */
[----:B------:R-:W-:Y:S02]  /*18f90*/  ISETP.GT.AND P0, PT, R0, 0x1, P1 ;  /* 0x000000010000780c */ /* 0x000fe40000f04270 */
        /* <DEDUP_REMOVED lines=38> */
[----:B------:R-:W-:Y:S01]  /*19200*/  ISETP.LT.OR P0, PT, R2, 0x12, P0 ;  /* 0x000000120200780c */ /* 0x000fe20000701670 */
[----:B------:R-:W1:Y:S01]  /*19210*/  SHFL.BFLY PT, R5, R72, 0x2, 0x1f ;  /* 0x0c401f0048057f89 */ /* 0x000e6200000e0000 */
[----:B------:R-:W-:Y:S01]  /*19220*/  PLOP3.LUT P1, PT, PT, PT, UP1, 0x40, 0x0 ;  /* 0x000000000000781c */ /* 0x000fe20003f2e818 */
[----:B------:R-:W-:Y:S01]  /*19230*/  UISETP.NE.AND UP1, UPT, UR28, URZ, UPT ;  /* 0x0000003f1c00728c */ /* 0x000fe2000bf25270 */
[----:B------:R-:W-:Y:S02]  /*19240*/  FMNMX.FTZ R3, R237, R3, !PT ;  /* 0x00000003ed037209 */ /* 0x000fe40007810000 */
[----:B------:R-:W-:Y:S02]  /*19250*/  FSEL R58, R201, -INF , !P0 ;  /* 0xff800000c93a7808 */ /* 0x000fe40004000000 */
[----:B------:R-:W-:Y:S02]  /*19260*/  ISETP.GT.AND P0, PT, R0, 0x18, P1 ;  /* 0x000000180000780c */ /* 0x000fe40000f04270 */
[----:B------:R-:W-:Y:S02]  /*19270*/  FMNMX.FTZ R3, R243, R3, !PT ;  /* 0x00000003f3037209 */ /* 0x000fe40007810000 */
[----:B------:R-:W-:Y:S02]  /*19280*/  ISETP.LT.OR P0, PT, R2, 0x19, P0 ;  /* 0x000000190200780c */ /* 0x000fe40000701670 */
[----:B------:R-:W-:Y:S01]  /*19290*/  PLOP3.LUT P5, PT, PT, PT, UP0, 0x40, 0x0 ;  /* 0x000000000000781c */ /* 0x000fe20003fae808 */
[----:B------:R-:W-:Y:S01]  /*192a0*/  UISETP.NE.AND UP0, UPT, UR25, URZ, UPT ;  /* 0x0000003f1900728c */ /* 0x000fe2000bf05270 */
[----:B------:R-:W-:Y:S02]  /*192b0*/  FMNMX.FTZ R3, R245, R3, !PT ;  /* 0x00000003f5037209 */ /* 0x000fe40007810000 */
[----:B------:R-:W-:Y:S02]  /*192c0*/  FSEL R62, R199, -INF , !P0 ;  /* 0xff800000c73e7808 */ /* 0x000fe40004000000 */
[----:B------:R-:W-:Y:S01]  /*192d0*/  ISETP.GT.AND P0, PT, R0, 0x19, P5 ;  /* 0x000000190000780c */ /* 0x000fe20002f04270 */
[----:B------:R-:W2:Y:S01]  /*192e0*/  SHFL.BFLY PT, R6, R3, 0x2, 0x1f ;  /* 0x0c401f0003067f89 */ /* 0x000ea200000e0000 */
[----:B------:R-:W-:Y:S01]  /*192f0*/  PLOP3.LUT P4, PT, PT, PT, UP3, 0x40, 0x0 ;  /* 0x000000000000781c */ /* 0x000fe20003f8e838 */
[----:B------:R-:W-:Y:S01]  /*19300*/  UISETP.NE.AND UP3, UPT, UR18, URZ, UPT ;  /* 0x0000003f1200728c */ /* 0x000fe2000bf65270 */
[----:B------:R-:W-:Y:S02]  /*19310*/  ISETP.LT.OR P0, PT, R2, 0x1a, P0 ;  /* 0x0000001a0200780c */ /* 0x000fe40000701670 */
[----:B------:R-:W-:Y:S01]  /*19320*/  PLOP3.LUT P2, PT, PT, PT, UP2, 0x40, 0x0 ;  /* 0x000000000000781c */ /* 0x000fe20003f4e828 */
[----:B------:R-:W-:Y:S01]  /*19330*/  UISETP.NE.AND UP2, UPT, UR16, URZ, UPT ;  /* 0x0000003f1000728c */ /* 0x000fe2000bf45270 */
[----:B------:R-:W-:Y:S02]  /*19340*/  FSEL R88, R194, -INF , !P0 ;  /* 0xff800000c2587808 */ /* 0x000fe40004000000 */
[----:B------:R-:W-:Y:S02]  /*19350*/  ISETP.GT.AND P0, PT, R0, 0x20, P4 ;  /* 0x000000200000780c */ /* 0x000fe40002704270 */
[----:B------:R-:W-:Y:S02]  /*19360*/  FMNMX.FTZ R4, R8, R102, !PT ;  /* 0x0000006608047209 */ /* 0x000fe40007810000 */
[----:B------:R-:W-:Y:S02]  /*19370*/  ISETP.LT.OR P0, PT, R2, 0x21, P0 ;  /* 0x000000210200780c */ /* 0x000fe40000701670 */
[----:B------:R-:W-:Y:S01]  /*19380*/  PLOP3.LUT P1, PT, PT, PT, UP1, 0x40, 0x0 ;  /* 0x000000000000781c */ /* 0x000fe20003f2e818 */
[----:B------:R-:W-:Y:S01]  /*19390*/  UISETP.NE.AND UP1, UPT, UR14, URZ, UPT ;  /* 0x0000003f0e00728c */ /* 0x000fe2000bf25270 */
[----:B------:R-:W-:Y:S02]  /*193a0*/  FSEL R99, R184, -INF , !P0 ;  /* 0xff800000b8637808 */ /* 0x000fe40004000000 */
[----:B------:R-:W-:Y:S02]  /*193b0*/  ISETP.GT.AND P0, PT, R0, 0x21, P2 ;  /* 0x000000210000780c */ /* 0x000fe40001704270 */
[----:B------:R-:W-:Y:S02]  /*193c0*/  FMNMX.FTZ R4, R12, R4, !PT ;  /* 0x000000040c047209 */ /* 0x000fe40007810000 */
[----:B------:R-:W-:Y:S02]  /*193d0*/  ISETP.LT.OR P0, PT, R2, 0x22, P0 ;  /* 0x000000220200780c */ /* 0x000fe40000701670 */
[----:B-1----:R-:W-:Y:S02]  /*193e0*/  FMNMX.FTZ R72, R72, R5, !PT ;  /* 0x0000000548487209 */ /* 0x002fe40007810000 */
[----:B------:R-:W-:Y:S02]  /*193f0*/  FSEL R169, R43, -INF , !P0 ;  /* 0xff8000002ba97808 */ /* 0x000fe40004000000 */
[----:B------:R-:W-:Y:S01]  /*19400*/  ISETP.GT.AND P0, PT, R0, 0x28, P1 ;  /* 0x000000280000780c */ /* 0x000fe20000f04270 */
[----:B------:R-:W1:Y:S01]  /*19410*/  SHFL.BFLY PT, R7, R72, 0x1, 0x1f ;  /* 0x0c201f0048077f89 */ /* 0x000e6200000e0000 */
[----:B------:R-:W-:Y:S02]  /*19420*/  FMNMX.FTZ R5, R9, R103, !PT ;  /* 0x0000006709057209 */ /* 0x000fe40007810000 */
[----:B------:R-:W-:Y:S02]  /*19430*/  ISETP.LT.OR P0, PT, R2, 0x29, P0 ;  /* 0x000000290200780c */ /* 0x000fe40000701670 */
[----:B------:R-:W-:Y:S02]  /*19440*/  FMNMX.FTZ R4, R13, R4, !PT ;  /* 0x000000040d047209 */ /* 0x000fe40007810000 */
[----:B------:R-:W-:Y:S01]  /*19450*/  PLOP3.LUT P5, PT, PT, PT, UP0, 0x40, 0x0 ;  /* 0x000000000000781c */ /* 0x000fe20003fae808 */
[----:B------:R-:W-:Y:S01]  /*19460*/  UISETP.NE.AND UP0, UPT, UR13, URZ, UPT ;  /* 0x0000003f0d00728c */ /* 0x000fe2000bf05270 */
[----:B--2---:R-:W-:Y:S02]  /*19470*/  FMNMX.FTZ R3, R3, R6, !PT ;  /* 0x0000000603037209 */ /* 0x004fe40007810000 */
[----:B------:R-:W-:Y:S02]  /*19480*/  FMNMX.FTZ R5, R14, R5, !PT ;  /* 0x000000050e057209 */ /* 0x000fe40007810000 */
[----:B------:R-:W-:Y:S01]  /*19490*/  FSEL R171, R46, -INF , !P0 ;  /* 0xff8000002eab7808 */ /* 0x000fe20004000000 */
[----:B------:R-:W2:Y:S01]  /*194a0*/  SHFL.BFLY PT, R71, R3, 0x1, 0x1f ;  /* 0x0c201f0003477f89 */ /* 0x000ea200000e0000 */
[----:B------:R-:W-:Y:S02]  /*194b0*/  ISETP.GT.AND P0, PT, R0, 0x29, P5 ;  /* 0x000000290000780c */ /* 0x000fe40002f04270 */
[----:B------:R-:W-:Y:S02]  /*194c0*/  FMNMX.FTZ R4, R15, R4, !PT ;  /* 0x000000040f047209 */ /* 0x000fe40007810000 */
[----:B------:R-:W-:Y:S02]  /*194d0*/  FMNMX.FTZ R5, R16, R5, !PT ;  /* 0x0000000510057209 */ /* 0x000fe40007810000 */
[----:B------:R-:W-:Y:S02]  /*194e0*/  ISETP.LT.OR P0, PT, R2, 0x2a, P0 ;  /* 0x0000002a0200780c */ /* 0x000fe40000701670 */
[----:B------:R-:W-:Y:S02]  /*194f0*/  FMNMX.FTZ R4, R32, R4, !PT ;  /* 0x0000000420047209 */ /* 0x000fe40007810000 */
[----:B------:R-:W-:Y:S01]  /*19500*/  PLOP3.LUT P3, PT, PT, PT, UP4, 0x40, 0x0 ;  /* 0x000000000000781c */ /* 0x000fe20003f6e848 */
[----:B------:R-:W-:Y:S01]  /*19510*/  UISETP.NE.AND UP4, UPT, UR38, URZ, UPT ;  /* 0x0000003f2600728c */ /* 0x000fe2000bf85270 */
[----:B------:R-:W-:Y:S02]  /*19520*/  FMNMX.FTZ R5, R18, R5, !PT ;  /* 0x0000000512057209 */ /* 0x000fe40007810000 */
[----:B------:R-:W-:Y:S02]  /*19530*/  FSEL R173, R47, -INF , !P0 ;  /* 0xff8000002fad7808 */ /* 0x000fe40004000000 */
[----:B------:R-:W-:Y:S02]  /*19540*/  ISETP.GT.AND P0, PT, R0, 0x30, P3 ;  /* 0x000000300000780c */ /* 0x000fe40001f04270 */
[----:B------:R-:W-:Y:S02]  /*19550*/  FMNMX.FTZ R4, R40, R4, !PT ;  /* 0x0000000428047209 */ /* 0x000fe40007810000 */
[----:B------:R-:W-:Y:S02]  /*19560*/  FMNMX.FTZ R5, R56, R5, !PT ;  /* 0x0000000538057209 */ /* 0x000fe40007810000 */
[----:B-1----:R-:W-:Y:S02]  /*19570*/  FMNMX.FTZ R72, R72, R7, !PT ;  /* 0x0000000748487209 */ /* 0x002fe40007810000 */
[----:B------:R-:W-:Y:S02]  /*19580*/  ISETP.LT.OR P0, PT, R2, 0x31, P0 ;  /* 0x000000310200780c */ /* 0x000fe40000701670 */
[----:B------:R-:W-:Y:S01]  /*19590*/  FMNMX.FTZ R4, R41, R4, !PT ;  /* 0x0000000429047209 */ /* 0x000fe20007810000 */
[----:B------:R-:W-:Y:S01]  /*195a0*/  FMUL.FTZ R74, R72, c[0x0][0x2d0] ;  /* 0x0000b400484a7a20 */ /* 0x000fe20000410000 */
[----:B------:R-:W-:Y:S01]  /*195b0*/  PLOP3.LUT P2, PT, PT, PT, UP3, 0x40, 0x0 ;  /* 0x000000000000781c */ /* 0x000fe20003f4e838 */
[----:B------:R-:W-:Y:S01]  /*195c0*/  UISETP.NE.AND UP3, UPT, UR33, URZ, UPT ;  /* 0x0000003f2100728c */ /* 0x000fe2000bf65270 */
[----:B------:R-:W-:Y:S02]  /*195d0*/  FMNMX.FTZ R5, R58, R5, !PT ;  /* 0x000000053a057209 */ /* 0x000fe40007810000 */
[----:B------:R-:W-:Y:S02]  /*195e0*/  FSEL R181, R181, -INF , !P0 ;  /* 0xff800000b5b57808 */ /* 0x000fe40004000000 */
[----:B------:R-:W-:Y:S02]  /*195f0*/  ISETP.GT.AND P0, PT, R0, 0x31, P2 ;  /* 0x000000310000780c */ /* 0x000fe40001704270 */
[----:B------:R-:W-:Y:S02]  /*19600*/  FMNMX.FTZ R4, R44, R4, !PT ;  /* 0x000000042c047209 */ /* 0x000fe40007810000 */
[----:B------:R-:W-:Y:S02]  /*19610*/  FSETP.NEU.FTZ.AND P2, PT, R72, -INF , PT ;  /* 0xff8000004800780b */ /* 0x000fe40003f5d000 */
[----:B------:R-:W-:Y:S02]  /*19620*/  FMNMX.FTZ R5, R62, R5, !PT ;  /* 0x000000053e057209 */ /* 0x000fe40007810000 */
[----:B------:R-:W-:Y:S02]  /*19630*/  FMNMX.FTZ R4, R98, R4, !PT ;  /* 0x0000000462047209 */ /* 0x000fe40007810000 */
[----:B------:R-:W-:Y:S02]  /*19640*/  FSEL R74, R74, RZ, P2 ;  /* 0x000000ff4a4a7208 */ /* 0x000fe40001000000 */
[----:B------:R-:W-:Y:S02]  /*19650*/  FMNMX.FTZ R5, R88, R5, !PT ;  /* 0x0000000558057209 */ /* 0x000fe40007810000 */
[----:B------:R-:W-:Y:S01]  /*19660*/  FMNMX.FTZ R4, R168, R4, !PT ;  /* 0x00000004a8047209 */ /* 0x000fe20007810000 */
[--C-:B------:R-:W-:Y:S01]  /*19670*/  FFMA.FTZ R48, R48, c[0x0][0x2d0], -R74.reuse ;  /* 0x0000b40030307a23 */ /* 0x100fe2000001084a */
[----:B--2---:R-:W-:Y:S02]  /*19680*/  FMNMX.FTZ R71, R3, R71, !PT ;  /* 0x0000004703477209 */ /* 0x004fe40007810000 */
[----:B------:R-:W-:Y:S01]  /*19690*/  FMNMX.FTZ R3, R99, R5, !PT ;  /* 0x0000000563037209 */ /* 0x000fe20007810000 */
[--C-:B------:R-:W-:Y:S01]  /*196a0*/  FFMA.FTZ R5, R19, c[0x0][0x2d0], -R74.reuse ;  /* 0x0000b40013057a23 */ /* 0x100fe2000001084a */
[----:B------:R-:W-:Y:S02]  /*196b0*/  FMNMX.FTZ R4, R170, R4, !PT ;  /* 0x00000004aa047209 */ /* 0x000fe40007810000 */
[----:B------:R-:W-:Y:S01]  /*196c0*/  ISETP.LT.OR P0, PT, R2, 0x32, P0 ;  /* 0x000000320200780c */ /* 0x000fe20000701670 */
[----:B------:R1:W-:Y:S01]  /*196d0*/  MUFU.EX2 R50, R5 ;  /* 0x0000000500327308 */ /* 0x0003e20000000800 */
        /* <DEDUP_REMOVED lines=8> */
[----:B------:R-:W-:Y:S02]  /*19760*/  FMNMX.FTZ R3, R173, R3, !PT ;  /* 0x00000003ad037209 */ /* 0x000fe40007810000 */
[----:B------:R-:W-:Y:S02]  /*19770*/  FMNMX.FTZ R4, R190, R4, !PT ;  /* 0x00000004be047209 */ /* 0x000fe40007810000 */
[----:B------:R-:W-:Y:S02]  /*19780*/  FSEL R184, R59, -INF , !P0 ;  /* 0xff8000003bb87808 */ /* 0x000fe40004000000 */
[----:B------:R-:W-:Y:S02]  /*19790*/  FMNMX.FTZ R4, R203, R4, !PT ;  /* 0x00000004cb047209 */ /* 0x000fe40007810000 */
[----:B------:R-:W-:Y:S01]  /*197a0*/  ISETP.GT.AND P0, PT, R0, 0x38, P1 ;  /* 0x000000380000780c */ /* 0x000fe20000f04270 */
[--C-:B-1----:R-:W-:Y:S01]  /*197b0*/  FFMA.FTZ R5, R21, c[0x0][0x2d0], -R74.reuse ;  /* 0x0000b40015057a23 */ /* 0x102fe2000001084a */
        /* <DEDUP_REMOVED lines=16> */
[----:B-1----:R-:W-:Y:S01]  /*198c0*/  FMNMX.FTZ R5, R186, R3, !PT ;  /* 0x00000003ba057209 */ /* 0x002fe20007810000 */
[--C-:B------:R-:W-:Y:S01]  /*198d0*/  FFMA.FTZ R3, R23, c[0x0][0x2d0], -R74.reuse ;  /* 0x0000b40017037a23 */ /* 0x100fe2000001084a */
[----:B------:R-:W-:Y:S01]  /*198e0*/  FSEL R178, R63, -INF , !P0 ;  /* 0xff8000003fb27808 */ /* 0x000fe20004000000 */
[----:B------:R-:W1:Y:S01]  /*198f0*/  SHFL.BFLY PT, R6, R4, 0x2, 0x1f ;  /* 0x0c401f0004067f89 */ /* 0x000e6200000e0000 */
[----:B------:R-:W-:Y:S01]  /*19900*/  PLOP3.LUT P5, PT, PT, PT, UP0, 0x40, 0x0 ;  /* 0x000000000000781c */ /* 0x000fe20003fae808 */
[----:B------:R2:W3:Y:S01]  /*19910*/  MUFU.EX2 R61, R3 ;  /* 0x00000003003d7308 */ /* 0x0004e20000000800 */
[----:B------:R-:W-:Y:S01]  /*19920*/  PLOP3.LUT P4, PT, PT, PT, UP6, 0x40, 0x0 ;  /* 0x000000000000781c */ /* 0x000fe20003f8e868 */
[----:B------:R-:W-:Y:S01]  /*19930*/  UISETP.NE.AND UP0, UPT, UR37, URZ, UPT ;  /* 0x0000003f2500728c */ /* 0x000fe2000bf05270 */
[C---:B------:R-:W-:Y:S02]  /*19940*/  ISETP.GT.AND P0, PT, R0.reuse, 0x40, P5 ;  /* 0x000000400000780c */ /* 0x040fe40002f04270 */
[----:B------:R-:W-:Y:S02]  /*19950*/  ISETP.GT.AND P1, PT, R0, 0x41, P4 ;  /* 0x000000410000780c */ /* 0x000fe40002724270 */
[----:B------:R-:W-:Y:S02]  /*19960*/  ISETP.LT.OR P0, PT, R2, 0x41, P0 ;  /* 0x000000410200780c */ /* 0x000fe40000701670 */
[----:B------:R-:W-:Y:S02]  /*19970*/  PLOP3.LUT P3, PT, PT, PT, UP5, 0x40, 0x0 ;  /* 0x000000000000781c */ /* 0x000fe40003f6e858 */
[----:B------:R-:W-:Y:S02]  /*19980*/  FSEL R188, R188, -INF , !P0 ;  /* 0xff800000bcbc7808 */ /* 0x000fe40004000000 */
[----:B------:R-:W-:Y:S02]  /*19990*/  PLOP3.LUT P0, PT, PT, PT, UP4, 0x40, 0x0 ;  /* 0x000000000000781c */ /* 0x000fe40003f0e848 */
[----:B------:R-:W-:Y:S02]  /*199a0*/  ISETP.LT.OR P1, PT, R2, 0x42, P1 ;  /* 0x000000420200780c */ /* 0x000fe40000f21670 */
[C---:B------:R-:W-:Y:S02]  /*199b0*/  ISETP.GT.AND P3, PT, R0.reuse, 0x48, P3 ;  /* 0x000000480000780c */ /* 0x040fe40001f64270 */
[----:B------:R-:W-:Y:S02]  /*199c0*/  ISETP.GT.AND P0, PT, R0, 0x49, P0 ;  /* 0x000000490000780c */ /* 0x000fe40000704270 */
[----:B------:R-:W-:Y:S02]  /*199d0*/  FMNMX.FTZ R5, R178, R5, !PT ;  /* 0x00000005b2057209 */ /* 0x000fe40007810000 */
[----:B------:R-:W-:Y:S02]  /*199e0*/  ISETP.LT.OR P0, PT, R2, 0x4a, P0 ;  /* 0x0000004a0200780c */ /* 0x000fe40000701670 */
[----:B-1----:R-:W-:Y:S01]  /*199f0*/  FMNMX.FTZ R4, R4, R6, !PT ;  /* 0x0000000604047209 */ /* 0x002fe20007810000 */
[----:B------:R-:W-:Y:S01]  /*19a00*/  FFMA.FTZ R6, R11, c[0x0][0x2d0], -R74 ;  /* 0x0000b4000b067a23 */ /* 0x000fe2000001084a */
[----:B------:R-:W-:Y:S01]  /*19a10*/  FSEL R191, R75, -INF , !P1 ;  /* 0xff8000004bbf7808 */ /* 0x000fe20004800000 */
[----:B------:R-:W-:Y:S01]  /*19a20*/  FMUL.FTZ R75, R71, c[0x0][0x2d0] ;  /* 0x0000b400474b7a20 */ /* 0x000fe20000410000 */
[----:B------:R-:W-:Y:S01]  /*19a30*/  ISETP.LT.OR P1, PT, R2, 0x49, P3 ;  /* 0x000000490200780c */ /* 0x000fe20001f21670 */
[----:B------:R-:W-:Y:S01]  /*19a40*/  MUFU.EX2 R38, R6 ;  /* 0x0000000600267308 */ /* 0x000fe20000000800 */
[----:B------:R-:W-:Y:S01]  /*19a50*/  PLOP3.LUT P3, PT, PT, PT, UP2, 0x40, 0x0 ;  /* 0x000000000000781c */ /* 0x000fe20003f6e828 */
[----:B------:R-:W1:Y:S01]  /*19a60*/  SHFL.BFLY PT, R70, R4, 0x1, 0x1f ;  /* 0x0c201f0004467f89 */ /* 0x000e6200000e0000 */
[----:B--2---:R-:W-:Y:S02]  /*19a70*/  FMNMX.FTZ R3, R188, R5, !PT ;  /* 0x00000005bc037209 */ /* 0x004fe40007810000 */
[----:B------:R-:W-:Y:S02]  /*19a80*/  PLOP3.LUT P4, PT, PT, PT, UP3, 0x40, 0x0 ;  /* 0x000000000000781c */ /* 0x000fe40003f8e838 */
[----:B------:R-:W-:Y:S02]  /*19a90*/  FSEL R192, R78, -INF , !P1 ;  /* 0xff8000004ec07808 */ /* 0x000fe40004800000 */
[----:B------:R-:W-:Y:S02]  /*19aa0*/  FSEL R194, R79, -INF , !P0 ;  /* 0xff8000004fc27808 */ /* 0x000fe40004000000 */
[C---:B------:R-:W-:Y:S02]  /*19ab0*/  ISETP.GT.AND P4, PT, R0.reuse, 0x50, P4 ;  /* 0x000000500000780c */ /* 0x040fe40002784270 */
[----:B------:R-:W-:Y:S02]  /*19ac0*/  ISETP.GT.AND P0, PT, R0, 0x51, P3 ;  /* 0x000000510000780c */ /* 0x000fe40001f04270 */
[----:B------:R-:W-:Y:S02]  /*19ad0*/  FMNMX.FTZ R3, R191, R3, !PT ;  /* 0x00000003bf037209 */ /* 0x000fe40007810000 */
[----:B------:R-:W-:Y:S02]  /*19ae0*/  FSETP.NEU.FTZ.AND P1, PT, R71, -INF , PT ;  /* 0xff8000004700780b */ /* 0x000fe40003f3d000 */
[C---:B------:R-:W-:Y:S02]  /*19af0*/  ISETP.LT.OR P3, PT, R2.reuse, 0x51, P4 ;  /* 0x000000510200780c */ /* 0x040fe40002761670 */
[----:B------:R-:W-:Y:S02]  /*19b00*/  ISETP.LT.OR P0, PT, R2, 0x52, P0 ;  /* 0x000000520200780c */ /* 0x000fe40000701670 */
[----:B------:R-:W-:Y:S02]  /*19b10*/  FMNMX.FTZ R3, R192, R3, !PT ;  /* 0x00000003c0037209 */ /* 0x000fe40007810000 */
[----:B------:R-:W-:Y:S02]  /*19b20*/  FSEL R75, R75, RZ, P1 ;  /* 0x000000ff4b4b7208 */ /* 0x000fe40000800000 */
[----:B------:R-:W-:Y:S02]  /*19b30*/  FSEL R202, R91, -INF , !P0 ;  /* 0xff8000005bca7808 */ /* 0x000fe40004000000 */
[----:B------:R-:W-:Y:S01]  /*19b40*/  FMNMX.FTZ R3, R194, R3, !PT ;  /* 0x00000003c2037209 */ /* 0x000fe20007810000 */
[--C-:B------:R-:W-:Y:S01]  /*19b50*/  FFMA.FTZ R5, R10, c[0x0][0x2d0], -R75.reuse ;  /* 0x0000b4000a057a23 */ /* 0x100fe2000001084b */
[----:B------:R-:W-:Y:S01]  /*19b60*/  FSEL R199, R42, -INF , !P3 ;  /* 0xff8000002ac77808 */ /* 0x000fe20005800000 */
[--C-:B------:R-:W-:Y:S01]  /*19b70*/  FFMA.FTZ R92, R95, c[0x0][0x2d0], -R75.reuse ;  /* 0x0000b4005f5c7a23 */ /* 0x100fe2000001084b */
[----:B------:R-:W-:Y:S01]  /*19b80*/  PLOP3.LUT P3, PT, PT, PT, UP1, 0x40, 0x0 ;  /* 0x000000000000781c */ /* 0x000fe20003f6e818 */
[----:B------:R2:W-:Y:S01]  /*19b90*/  MUFU.EX2 R84, R5 ;  /* 0x0000000500547308 */ /* 0x0005e20000000800 */
[----:B------:R-:W-:Y:S01]  /*19ba0*/  PLOP3.LUT P0, PT, PT, PT, UP0, 0x40, 0x0 ;  /* 0x000000000000781c */ /* 0x000fe20003f0e808 */
[----:B------:R-:W-:Y:S01]  /*19bb0*/  UISETP.GT.AND UP0, UPT, UR12, UR11, UPT ;  /* 0x0000000b0c00728c */ /* 0x000fe2000bf04270 */
[C---:B------:R-:W-:Y:S01]  /*19bc0*/  ISETP.GT.AND P3, PT, R0.reuse, 0x58, P3 ;  /* 0x000000580000780c */ /* 0x040fe20001f64270 */
[----:B------:R-:W-:Y:S01]  /*19bd0*/  UIADD3 UR12, UR12, -0x1, URZ ;  /* 0xffffffff0c0c7890 */ /* 0x000fe2000fffe03f */
[----:B------:R-:W-:Y:S02]  /*19be0*/  ISETP.GT.AND P0, PT, R0, 0x59, P0 ;  /* 0x000000590000780c */ /* 0x000fe40000704270 */
[----:B------:R-:W-:Y:S01]  /*19bf0*/  FMNMX.FTZ R0, R199, R3, !PT ;  /* 0x00000003c7007209 */ /* 0x000fe20007810000 */
[--C-:B------:R-:W-:Y:S01]  /*19c00*/  FFMA.FTZ R3, R22, c[0x0][0x2d0], -R75.reuse ;  /* 0x0000b40016037a23 */ /* 0x100fe2000001084b */
[----:B---3--:R-:W-:Y:S02]  /*19c10*/  F2FP.PACK_AB R78, R61, R87 ;  /* 0x000000573d4e723e */ /* 0x008fe400000000ff */
[----:B------:R-:W-:Y:S01]  /*19c20*/  ISETP.LT.OR P0, PT, R2, 0x5a, P0 ;  /* 0x0000005a0200780c */ /* 0x000fe20000701670 */
[----:B------:R3:W-:Y:S01]  /*19c30*/  MUFU.EX2 R60, R3 ;  /* 0x00000003003c7308 */ /* 0x0007e20000000800 */
[----:B-1----:R-:W-:Y:S02]  /*19c40*/  FMNMX.FTZ R70, R4, R70, !PT ;  /* 0x0000004604467209 */ /* 0x002fe40007810000 */
[----:B------:R-:W-:Y:S02]  /*19c50*/  FSEL R73, R34, -INF , !P0 ;  /* 0xff80000022497808 */ /* 0x000fe40004000000 */
[C---:B------:R-:W-:Y:S01]  /*19c60*/  FSETP.NEU.FTZ.AND P0, PT, R70.reuse, -INF , PT ;  /* 0xff8000004600780b */ /* 0x040fe20003f1d000 */
[----:B------:R-:W-:Y:S01]  /*19c70*/  FMUL.FTZ R96, R70, c[0x0][0x2d0] ;  /* 0x0000b40046607a20 */ /* 0x000fe20000410000 */
[----:B------:R-:W-:Y:S01]  /*19c80*/  ISETP.LT.OR P3, PT, R2, 0x59, P3 ;  /* 0x000000590200780c */ /* 0x000fe20001f61670 */
[--C-:B------:R-:W-:Y:S01]  /*19c90*/  FFMA.FTZ R2, R20, c[0x0][0x2d0], -R75.reuse ;  /* 0x0000b40014027a23 */ /* 0x100fe2000001084b */
[----:B------:R-:W-:Y:S01]  /*19ca0*/  FMNMX.FTZ R0, R202, R0, !PT ;  /* 0x00000000ca007209 */ /* 0x000fe20007810000 */
[----:B------:R-:W-:Y:S01]  /*19cb0*/  LDSM.16.MT88.4 R20, [R209+0x100] ;  /* 0x00010000d114783b */ /* 0x000fe20000004200 */
[----:B------:R-:W-:Y:S01]  /*19cc0*/  FSEL R96, R96, RZ, P0 ;  /* 0x000000ff60607208 */ /* 0x000fe20000000000 */
[----:B------:R1:W4:Y:S01]  /*19cd0*/  MUFU.EX2 R86, R2 ;  /* 0x0000000200567308 */ /* 0x0003220000000800 */
[----:B------:R-:W-:Y:S01]  /*19ce0*/  FSEL R201, R35, -INF , !P3 ;  /* 0xff80000023c97808 */ /* 0x000fe20005800000 */
[--C-:B--2---:R-:W-:Y:S02]  /*19cf0*/  FFMA.FTZ R5, R17, c[0x0][0x2d0], -R75.reuse ;  /* 0x0000b40011057a23 */ /* 0x104fe4000001084b */
[--C-:B------:R-:W-:Y:S01]  /*19d00*/  FFMA.FTZ R4, R15, c[0x0][0x2d0], -R96.reuse ;  /* 0x0000b4000f047a23 */ /* 0x100fe20000010860 */
[----:B------:R-:W-:Y:S01]  /*19d10*/  FMNMX.FTZ R0, R201, R0, !PT ;  /* 0x00000000c9007209 */ /* 0x000fe20007810000 */
[--C-:B------:R-:W-:Y:S02]  /*19d20*/  FFMA.FTZ R32, R32, c[0x0][0x2d0], -R96.reuse ;  /* 0x0000b40020207a23 */ /* 0x100fe40000010860 */
[--C-:B------:R-:W-:Y:S01]  /*19d30*/  FFMA.FTZ R44, R44, c[0x0][0x2d0], -R96.reuse ;  /* 0x0000b4002c2c7a23 */ /* 0x100fe20000010860 */
[----:B------:R-:W-:Y:S01]  /*19d40*/  FMNMX.FTZ R0, R73, R0, !PT ;  /* 0x0000000049007209 */ /* 0x000fe20007810000 */
[----:B------:R-:W-:Y:S01]  /*19d50*/  MUFU.EX2 R36, R4 ;  /* 0x0000000400247308 */ /* 0x000fe20000000800 */
[--C-:B---3--:R-:W-:Y:S02]  /*19d60*/  FFMA.FTZ R3, R8, c[0x0][0x2d0], -R96.reuse ;  /* 0x0000b40008037a23 */ /* 0x108fe40000010860 */
[--C-:B------:R-:W-:Y:S07]  /*19d70*/  FFMA.FTZ R8, R25, c[0x0][0x2d0], -R75.reuse ;  /* 0x0000b40019087a23 */ /* 0x100fee000001084b */
[----:B------:R2:W-:Y:S01]  /*19d80*/  MUFU.EX2 R57, R3 ;  /* 0x0000000300397308 */ /* 0x0005e20000000800 */
[----:B-1----:R-:W1:Y:S01]  /*19d90*/  SHFL.BFLY PT, R2, R0, 0x2, 0x1f ;  /* 0x0c401f0000027f89 */ /* 0x002e6200000e0000 */
[----:B----4-:R-:W-:Y:S08]  /*19da0*/  F2FP.PACK_AB R79, R60, R86 ;  /* 0x000000563c4f723e */ /* 0x010ff000000000ff */
[----:B------:R-:W3:Y:S10]  /*19db0*/  MUFU.EX2 R49, R5 ;  /* 0x0000000500317308 */ /* 0x000ef40000000800 */
[----:B------:R-:W-:Y:S01]  /*19dc0*/  MUFU.EX2 R63, R8 ;  /* 0x00000008003f7308 */ /* 0x000fe20000000800 */
[--C-:B--2---:R-:W-:Y:S02]  /*19dd0*/  FFMA.FTZ R3, R12, c[0x0][0x2d0], -R96.reuse ;  /* 0x0000b4000c037a23 */ /* 0x104fe40000010860 */
[--C-:B------:R-:W-:Y:S07]  /*19de0*/  FFMA.FTZ R12, R27, c[0x0][0x2d0], -R75.reuse ;  /* 0x0000b4001b0c7a23 */ /* 0x100fee000001084b */
[----:B------:R2:W4:Y:S01]  /*19df0*/  MUFU.EX2 R37, R3 ;  /* 0x0000000300257308 */ /* 0x0005220000000800 */
[----:B---3--:R-:W-:Y:S09]  /*19e00*/  F2FP.PACK_AB R77, R49, R84 ;  /* 0x00000054314d723e */ /* 0x008ff200000000ff */
[----:B------:R-:W-:Y:S01]  /*19e10*/  MUFU.EX2 R51, R12 ;  /* 0x0000000c00337308 */ /* 0x000fe20000000800 */
[----:B--2---:R-:W-:Y:S09]  /*19e20*/  FFMA.FTZ R3, R13, c[0x0][0x2d0], -R96 ;  /* 0x0000b4000d037a23 */ /* 0x004ff20000010860 */
[----:B------:R1:W-:Y:S02]  /*19e30*/  MUFU.EX2 R85, R3 ;  /* 0x0000000300557308 */ /* 0x0003e40000000800 */
[----:B-1----:R-:W-:Y:S01]  /*19e40*/  FMNMX.FTZ R3, R0, R2, !PT ;  /* 0x0000000200037209 */ /* 0x002fe20007810000 */
[----:B------:R-:W-:Y:S01]  /*19e50*/  FFMA.FTZ R2, R24, c[0x0][0x2d0], -R74 ;  /* 0x0000b40018027a23 */ /* 0x000fe2000001084a */
[----:B------:R-:W-:Y:S01]  /*19e60*/  FSEL R0, R72, RZ, P2 ;  /* 0x000000ff48007208 */ /* 0x000fe20001000000 */
[--C-:B------:R-:W-:Y:S05]  /*19e70*/  FFMA.FTZ R24, R28, c[0x0][0x2d0], -R75.reuse ;  /* 0x0000b4001c187a23 */ /* 0x100fea000001084b */
[----:B------:R1:W-:Y:S01]  /*19e80*/  MUFU.EX2 R89, R2 ;  /* 0x0000000200597308 */ /* 0x0003e20000000800 */
[----:B------:R-:W2:Y:S01]  /*19e90*/  SHFL.BFLY PT, R4, R3, 0x1, 0x1f ;  /* 0x0c201f0003047f89 */ /* 0x000ea200000e0000 */
[----:B------:R-:W-:Y:S01]  /*19ea0*/  FADD.FTZ R0, -R0, R100 ;  /* 0x0000006400007221 */ /* 0x000fe20000010100 */
[----:B------:R-:W-:Y:S01]  /*19eb0*/  MOV R100, R38 ;  /* 0x0000002600647202 */ /* 0x000fe20000000f00 */
[----:B------:R-:W-:Y:S02]  /*19ec0*/  FFMA.FTZ R28, R30, c[0x0][0x2d0], -R75 ;  /* 0x0000b4001e1c7a23 */ /* 0x000fe4000001084b */
[----:B------:R-:W-:Y:S01]  /*19ed0*/  FMUL.FTZ R0, R0, c[0x0][0x2d0] ;  /* 0x0000b40000007a20 */ /* 0x000fe20000410000 */
[----:B------:R-:W-:Y:S03]  /*19ee0*/  F2FP.PACK_AB R76, R50, R100 ;  /* 0x00000064324c723e */ /* 0x000fe600000000ff */
[----:B------:R3:W5:Y:S10]  /*19ef0*/  MUFU.EX2 R69, R0 ;  /* 0x0000000000457308 */ /* 0x0007740000000800 */
[----:B------:R-:W-:Y:S01]  /*19f00*/  MUFU.EX2 R34, R24 ;  /* 0x0000001800227308 */ /* 0x000fe20000000800 */
        /* <DEDUP_REMOVED lines=9> */
[----:B-----5:R-:W-:Y:S02]  /*19fa0*/  FMUL.FTZ R5, R69, R105 ;  /* 0x0000006945057220 */ /* 0x020fe40000410000 */
[----:B------:R-:W-:Y:S01]  /*19fb0*/  FADD.FTZ R0, -R0, R102 ;  /* 0x0000006600007221 */ /* 0x000fe20000010100 */
[----:B------:R-:W-:Y:S01]  /*19fc0*/  FSEL R97, R97, RZ, P0 ;  /* 0x000000ff61617208 */ /* 0x000fe20000000000 */
[----:B------:R-:W-:Y:S01]  /*19fd0*/  FMUL.FTZ R17, R69, R117 ;  /* 0x0000007545117220 */ /* 0x000fe20000410000 */
[-C--:B------:R-:W-:Y:S01]  /*19fe0*/  F2FP.PACK_AB R64, R101, R57.reuse ;  /* 0x000000396540723e */ /* 0x080fe200000000ff */
[----:B------:R-:W-:Y:S01]  /*19ff0*/  FMUL.FTZ R0, R0, c[0x0][0x2d0] ;  /* 0x0000b40000007a20 */ /* 0x000fe20000410000 */
[----:B------:R-:W-:Y:S01]  /*1a000*/  MOV R117, R57 ;  /* 0x0000003900757202 */ /* 0x000fe20000000f00 */
[--C-:B------:R-:W-:Y:S01]  /*1a010*/  FFMA.FTZ R4, R16, c[0x0][0x2d0], -R97.reuse ;  /* 0x0000b40010047a23 */ /* 0x100fe20000010861 */
[----:B------:R-:W-:Y:S01]  /*1a020*/  MUFU.EX2 R105, R92 ;  /* 0x0000005c00697308 */ /* 0x000fe20000000800 */
[--C-:B------:R-:W-:Y:S02]  /*1a030*/  FFMA.FTZ R58, R58, c[0x0][0x2d0], -R97.reuse ;  /* 0x0000b4003a3a7a23 */ /* 0x100fe40000010861 */
[--C-:B------:R-:W-:Y:S02]  /*1a040*/  FFMA.FTZ R62, R62, c[0x0][0x2d0], -R97.reuse ;  /* 0x0000b4003e3e7a23 */ /* 0x100fe40000010861 */
[----:B------:R-:W-:Y:S05]  /*1a050*/  FFMA.FTZ R16, R29, c[0x0][0x2d0], -R74 ;  /* 0x0000b4001d107a23 */ /* 0x000fea000001084a */
[----:B------:R2:W3:Y:S01]  /*1a060*/  MUFU.EX2 R2, R0 ;  /* 0x0000000000027308 */ /* 0x0004e20000000800 */
[C---:B-1----:R-:W-:Y:S02]  /*1a070*/  FMUL.FTZ R19, R68.reuse, R119 ;  /* 0x0000007744137220 */ /* 0x042fe40000410000 */
[C---:B------:R-:W-:Y:S02]  /*1a080*/  FMUL.FTZ R35, R68.reuse, R135 ;  /* 0x0000008744237220 */ /* 0x040fe40000410000 */
[C---:B------:R-:W-:Y:S01]  /*1a090*/  FMUL.FTZ R7, R68.reuse, R107 ;  /* 0x0000006b44077220 */ /* 0x040fe20000410000 */
[----:B------:R-:W-:Y:S04]  /*1a0a0*/  MOV R107, R36 ;  /* 0x00000024006b7202 */ /* 0x000fe80000000f00 */
[----:B------:R1:W-:Y:S01]  /*1a0b0*/  MUFU.EX2 R206, R4 ;  /* 0x0000000400ce7308 */ /* 0x0003e20000000800 */
[----:B------:R-:W-:Y:S01]  /*1a0c0*/  FMUL.FTZ R6, R68, R106 ;  /* 0x0000006a44067220 */ /* 0x000fe20000410000 */
[----:B------:R-:W4:Y:S01]  /*1a0d0*/  LDSM.16.MT88.4 R36, [R212+0x100] ;  /* 0x00010000d424783b */ /* 0x000f220000004200 */
[----:B------:R-:W-:Y:S07]  /*1a0e0*/  F2FP.PACK_AB R66, R107, R85 ;  /* 0x000000556b42723e */ /* 0x000fee00000000ff */
[----:B------:R5:W-:Y:S01]  /*1a0f0*/  MUFU.EX2 R33, R16 ;  /* 0x0000001000217308 */ /* 0x000be20000000800 */
[--C-:B--2---:R-:W-:Y:S02]  /*1a100*/  FFMA.FTZ R0, R9, c[0x0][0x2d0], -R97.reuse ;  /* 0x0000b40009007a23 */ /* 0x104fe40000010861 */
[C---:B---3--:R-:W-:Y:S02]  /*1a110*/  FMUL.FTZ R8, R2.reuse, R108 ;  /* 0x0000006c02087220 */ /* 0x048fe40000410000 */
[C---:B------:R-:W-:Y:S05]  /*1a120*/  FMUL.FTZ R9, R2.reuse, R109 ;  /* 0x0000006d02097220 */ /* 0x040fea0000410000 */
[----:B------:R2:W-:Y:S01]  /*1a130*/  MUFU.EX2 R204, R0 ;  /* 0x0000000000cc7308 */ /* 0x0005e20000000800 */
[C---:B------:R-:W-:Y:S01]  /*1a140*/  FMUL.FTZ R12, R2.reuse, R112 ;  /* 0x00000070020c7220 */ /* 0x040fe20000410000 */
[----:B------:R-:W-:Y:S01]  /*1a150*/  MOV R112, R87 ;  /* 0x0000005700707202 */ /* 0x000fe20000000f00 */
[----:B------:R-:W-:Y:S02]  /*1a160*/  FMUL.FTZ R13, R2, R113 ;  /* 0x00000071020d7220 */ /* 0x000fe40000410000 */
[--C-:B-1----:R-:W-:Y:S02]  /*1a170*/  FFMA.FTZ R4, R18, c[0x0][0x2d0], -R97.reuse ;  /* 0x0000b40012047a23 */ /* 0x102fe40000010861 */
[----:B------:R-:W-:Y:S02]  /*1a180*/  FMUL.FTZ R18, R68, R118 ;  /* 0x0000007644127220 */ /* 0x000fe40000410000 */
[----:B------:R-:W-:Y:S01]  /*1a190*/  IMAD.MOV.U32 R113, RZ, RZ, R84 ;  /* 0x000000ffff717224 */ /* 0x000fe200078e0054 */
[----:B------:R1:W3:Y:S01]  /*1a1a0*/  MUFU.EX2 R207, R4 ;  /* 0x0000000400cf7308 */ /* 0x0002e20000000800 */
[C---:B------:R-:W-:Y:S02]  /*1a1b0*/  FMUL.FTZ R24, R2.reuse, R124 ;  /* 0x0000007c02187220 */ /* 0x040fe40000410000 */
[C---:B------:R-:W-:Y:S02]  /*1a1c0*/  FMUL.FTZ R25, R2.reuse, R125 ;  /* 0x0000007d02197220 */ /* 0x040fe40000410000 */
[----:B-----5:R-:W-:Y:S02]  /*1a1d0*/  FMUL.FTZ R16, R69, R116 ;  /* 0x0000007445107220 */ /* 0x020fe40000410000 */
[C---:B------:R-:W-:Y:S02]  /*1a1e0*/  FMUL.FTZ R29, R2.reuse, R129 ;  /* 0x00000081021d7220 */ /* 0x040fe40000410000 */
[C---:B------:R-:W-:Y:S01]  /*1a1f0*/  FMUL.FTZ R45, R2.reuse, R145 ;  /* 0x00000091022d7220 */ /* 0x040fe20000410000 */
[----:B------:R5:W-:Y:S01]  /*1a200*/  MUFU.EX2 R124, R32 ;  /* 0x00000020007c7308 */ /* 0x000be20000000800 */
[----:B------:R-:W-:Y:S02]  /*1a210*/  FMUL.FTZ R57, R2, R157 ;  /* 0x0000009d02397220 */ /* 0x000fe40000410000 */
[----:B------:R-:W-:Y:S02]  /*1a220*/  IMAD.MOV.U32 R116, RZ, RZ, R86 ;  /* 0x000000ffff747224 */ /* 0x000fe400078e0056 */
[----:B--2---:R-:W-:Y:S02]  /*1a230*/  FFMA.FTZ R0, R14, c[0x0][0x2d0], -R97 ;  /* 0x0000b4000e007a23 */ /* 0x004fe40000010861 */
[----:B------:R-:W-:Y:S02]  /*1a240*/  IMAD.MOV.U32 R108, RZ, RZ, R60 ;  /* 0x000000ffff6c7224 */ /* 0x000fe400078e003c */
[----:B------:R-:W-:Y:S01]  /*1a250*/  FMUL.FTZ R60, R2, R160 ;  /* 0x000000a0023c7220 */ /* 0x000fe20000410000 */
[----:B------:R2:W2:Y:S01]  /*1a260*/  MUFU.EX2 R205, R0 ;  /* 0x0000000000cd7308 */ /* 0x0004a20000000800 */
[----:B------:R-:W-:Y:S01]  /*1a270*/  MOV R160, R116 ;  /* 0x0000007400a07202 */ /* 0x000fe20000000f00 */
[----:B-1----:R-:W-:Y:S01]  /*1a280*/  FFMA.FTZ R4, R26, c[0x0][0x2d0], -R74 ;  /* 0x0000b4001a047a23 */ /* 0x002fe2000001084a */
[----:B---3--:R-:W-:Y:S07]  /*1a290*/  F2FP.PACK_AB R67, R207, R206 ;  /* 0x000000cecf43723e */ /* 0x008fee00000000ff */
[----:B------:R1:W-:Y:S01]  /*1a2a0*/  MUFU.EX2 R91, R4 ;  /* 0x00000004005b7308 */ /* 0x0003e20000000800 */
[----:B-----5:R-:W-:Y:S01]  /*1a2b0*/  FMUL.FTZ R32, R69, R132 ;  /* 0x0000008445207220 */ /* 0x020fe20000410000 */
[----:B--2---:R-:W-:Y:S02]  /*1a2c0*/  FSEL R0, R3, RZ, P0 ;  /* 0x000000ff03007208 */ /* 0x004fe40000000000 */
[----:B------:R-:W-:Y:S02]  /*1a2d0*/  F2FP.PACK_AB R65, R205, R204 ;  /* 0x000000cccd41723e */ /* 0x000fe400000000ff */
[----:B------:R-:W-:Y:S01]  /*1a2e0*/  PLOP3.LUT P0, PT, PT, PT, UP0, 0x80, 0x0 ;  /* 0x000000000000781c */ /* 0x000fe20003f0f008 */
[----:B------:R-:W-:Y:S04]  /*1a2f0*/  FADD.FTZ R0, -R0, R103 ;  /* 0x0000006700007221 */ /* 0x000fe80000010100 */
[----:B------:R-:W-:Y:S02]  /*1a300*/  FMUL.FTZ R0, R0, c[0x0][0x2d0] ;  /* 0x0000b40000007a20 */ /* 0x000fe40000410000 */
[----:B-1----:R-:W-:Y:S02]  /*1a310*/  FMUL.FTZ R4, R69, R104 ;  /* 0x0000006845047220 */ /* 0x002fe40000410000 */
[----:B------:R-:W-:Y:S02]  /*1a320*/  IMAD.MOV.U32 R104, RZ, RZ, R89 ;  /* 0x000000ffff687224 */ /* 0x000fe400078e0059 */
[----:B------:R-:W1:Y:S03]  /*1a330*/  MUFU.EX2 R0, R0 ;  /* 0x0000000000007308 */ /* 0x000e660000000800 */
[-C--:B------:R-:W-:Y:S01]  /*1a340*/  HMMA.16816.F32 R4, R76, R20.reuse, R4 ;  /* 0x000000144c04723c */ /* 0x080fe20000001804 */
[C---:B-1----:R-:W-:Y:S01]  /*1a350*/  FMUL.FTZ R10, R0.reuse, R110 ;  /* 0x0000006e000a7220 */ /* 0x042fe20000410000 */
[----:B------:R-:W-:Y:S01]  /*1a360*/  MOV R110, R61 ;  /* 0x0000003d006e7202 */ /* 0x000fe20000000f00 */
[C---:B------:R-:W-:Y:S01]  /*1a370*/  FMUL.FTZ R11, R0.reuse, R111 ;  /* 0x0000006f000b7220 */ /* 0x040fe20000410000 */
[----:B------:R-:W-:Y:S01]  /*1a380*/  MOV R111, R63 ;  /* 0x0000003f006f7202 */ /* 0x000fe20000000f00 */
[C---:B------:R-:W-:Y:S02]  /*1a390*/  FMUL.FTZ R63, R0.reuse, R163 ;  /* 0x000000a3003f7220 */ /* 0x040fe40000410000 */
[C---:B------:R-:W-:Y:S01]  /*1a3a0*/  FMUL.FTZ R14, R0.reuse, R114 ;  /* 0x00000072000e7220 */ /* 0x040fe20000410000 */
[----:B------:R-:W-:Y:S01]  /*1a3b0*/  MOV R114, R85 ;  /* 0x0000005500727202 */ /* 0x000fe20000000f00 */
[C---:B------:R-:W-:Y:S01]  /*1a3c0*/  FMUL.FTZ R47, R0.reuse, R147 ;  /* 0x00000093002f7220 */ /* 0x040fe20000410000 */
[C---:B------:R-:W-:Y:S02]  /*1a3d0*/  HMMA.16816.F32 R8, R64.reuse, R20, R8 ;  /* 0x000000144008723c */ /* 0x040fe40000001808 */
[----:B------:R-:W-:Y:S01]  /*1a3e0*/  FMUL.FTZ R15, R0, R115 ;  /* 0x00000073000f7220 */ /* 0x000fe20000410000 */
[----:B------:R-:W1:Y:S01]  /*1a3f0*/  LDSM.16.MT88.4 R84, [R209+0x900] ;  /* 0x00090000d154783b */ /* 0x000e620000004200 */
[----:B------:R-:W-:Y:S01]  /*1a400*/  FMUL.FTZ R61, R2, R161 ;  /* 0x000000a1023d7220 */ /* 0x000fe20000410000 */
[----:B------:R-:W-:Y:S01]  /*1a410*/  MUFU.EX2 R115, R44 ;  /* 0x0000002c00737308 */ /* 0x000fe20000000800 */
[----:B------:R-:W-:Y:S02]  /*1a420*/  IMAD.MOV.U32 R161, RZ, RZ, R112 ;  /* 0x000000ffffa17224 */ /* 0x000fe400078e0070 */
[----:B------:R-:W-:Y:S01]  /*1a430*/  FFMA.FTZ R20, R31, c[0x0][0x2d0], -R74 ;  /* 0x0000b4001f147a23 */ /* 0x000fe2000001084a */
[-C--:B------:R-:W-:Y:S03]  /*1a440*/  HMMA.16816.F32 R12, R64, R22.reuse, R12 ;  /* 0x00000016400c723c */ /* 0x080fe6000000180c */
[C---:B------:R-:W-:Y:S02]  /*1a450*/  FMUL.FTZ R21, R69.reuse, R121 ;  /* 0x0000007945157220 */ /* 0x040fe40000410000 */
[C---:B------:R-:W-:Y:S01]  /*1a460*/  FMUL.FTZ R26, R0.reuse, R126 ;  /* 0x0000007e001a7220 */ /* 0x040fe20000410000 */
[----:B------:R2:W3:Y:S01]  /*1a470*/  MUFU.EX2 R59, R20 ;  /* 0x00000014003b7308 */ /* 0x0004e20000000800 */
[C---:B------:R-:W-:Y:S01]  /*1a480*/  FMUL.FTZ R27, R0.reuse, R127 ;  /* 0x0000007f001b7220 */ /* 0x040fe20000410000 */
[C---:B------:R-:W-:Y:S01]  /*1a490*/  HMMA.16816.F32 R16, R76.reuse, R22, R16 ;  /* 0x000000164c10723c */ /* 0x040fe20000001810 */
[C---:B------:R-:W-:Y:S03]  /*1a4a0*/  FMUL.FTZ R30, R0.reuse, R130 ;  /* 0x00000082001e7220 */ /* 0x040fe60000410000 */
[----:B------:R-:W-:Y:S01]  /*1a4b0*/  FMUL.FTZ R31, R0, R131 ;  /* 0x00000083001f7220 */ /* 0x000fe20000410000 */
[----:B------:R-:W-:Y:S01]  /*1a4c0*/  MOV R131, R33 ;  /* 0x0000002100837202 */ /* 0x000fe20000000f00 */
[C---:B------:R-:W-:Y:S02]  /*1a4d0*/  FMUL.FTZ R33, R69.reuse, R133 ;  /* 0x0000008545217220 */ /* 0x040fe40000410000 */
[C---:B------:R-:W-:Y:S02]  /*1a4e0*/  FMUL.FTZ R22, R68.reuse, R122 ;  /* 0x0000007a44167220 */ /* 0x040fe40000410000 */
[----:B------:R5:W-:Y:S02]  /*1a4f0*/  MUFU.EX2 R122, R48 ;  /* 0x00000030007a7308 */ /* 0x000be40000000800 */
[C---:B------:R-:W-:Y:S02]  /*1a500*/  FMUL.FTZ R23, R68.reuse, R123 ;  /* 0x0000007b44177220 */ /* 0x040fe40000410000 */
[----:B------:R-:W-:Y:S02]  /*1a510*/  IMAD.MOV.U32 R130, RZ, RZ, R34 ;  /* 0x000000ffff827224 */ /* 0x000fe400078e0022 */
[----:B------:R-:W-:Y:S02]  /*1a520*/  FMUL.FTZ R34, R68, R134 ;  /* 0x0000008644227220 */ /* 0x000fe40000410000 */
[C---:B------:R-:W-:Y:S01]  /*1a530*/  FMUL.FTZ R42, R0.reuse, R142 ;  /* 0x0000008e002a7220 */ /* 0x040fe20000410000 */
[----:B------:R-:W-:Y:S01]  /*1a540*/  LDSM.16.MT88.4 R132, [R212+0x2900] ;  /* 0x00290000d484783b */ /* 0x000fe20000004200 */
[----:B------:R-:W-:Y:S02]  /*1a550*/  FMUL.FTZ R43, R0, R143 ;  /* 0x0000008f002b7220 */ /* 0x000fe40000410000 */
[C---:B--2---:R-:W-:Y:S02]  /*1a560*/  FMUL.FTZ R20, R69.reuse, R120 ;  /* 0x0000007845147220 */ /* 0x044fe40000410000 */
[----:B------:R2:W-:Y:S01]  /*1a570*/  MUFU.EX2 R120, R28 ;  /* 0x0000001c00787308 */ /* 0x0005e20000000800 */
[----:B------:R-:W-:Y:S02]  /*1a580*/  FMUL.FTZ R44, R2, R144 ;  /* 0x00000090022c7220 */ /* 0x000fe40000410000 */
[C---:B------:R-:W-:Y:S02]  /*1a590*/  FMUL.FTZ R46, R0.reuse, R146 ;  /* 0x00000092002e7220 */ /* 0x040fe40000410000 */
[-C--:B----4-:R-:W-:Y:S01]  /*1a5a0*/  HMMA.16816.F32 R20, R76, R36.reuse, R20 ;  /* 0x000000244c14723c */ /* 0x090fe20000001814 */
[----:B---3--:R-:W-:Y:S02]  /*1a5b0*/  IMAD.MOV.U32 R123, RZ, RZ, R59 ;  /* 0x000000ffff7b7224 */ /* 0x008fe400078e003b */
[----:B------:R-:W-:Y:S02]  /*1a5c0*/  FMUL.FTZ R59, R0, R159 ;  /* 0x0000009f003b7220 */ /* 0x000fe40000410000 */
[C---:B-----5:R-:W-:Y:S02]  /*1a5d0*/  FMUL.FTZ R48, R69.reuse, R148 ;  /* 0x0000009445307220 */ /* 0x060fe40000410000 */
[----:B------:R-:W-:Y:S01]  /*1a5e0*/  IMAD.MOV.U32 R148, RZ, RZ, R49 ;  /* 0x000000ffff947224 */ /* 0x000fe200078e0031 */
[C---:B------:R-:W-:Y:S01]  /*1a5f0*/  HMMA.16816.F32 R24, R64.reuse, R36, R24 ;  /* 0x000000244018723c */ /* 0x040fe20000001818 */
[----:B------:R-:W-:Y:S03]  /*1a600*/  FMUL.FTZ R49, R69, R149 ;  /* 0x0000009545317220 */ /* 0x000fe60000410000 */
[----:B------:R-:W-:Y:S01]  /*1a610*/  MOV R149, R50 ;  /* 0x0000003200957202 */ /* 0x000fe20000000f00 */
[----:B------:R-:W-:Y:S02]  /*1a620*/  FMUL.FTZ R50, R68, R150 ;  /* 0x0000009644327220 */ /* 0x000fe40000410000 */
[--C-:B------:R-:W-:Y:S02]  /*1a630*/  FFMA.FTZ R36, R40, c[0x0][0x2d0], -R96.reuse ;  /* 0x0000b40028247a23 */ /* 0x100fe40000010860 */
[----:B------:R-:W-:Y:S02]  /*1a640*/  FFMA.FTZ R40, R41, c[0x0][0x2d0], -R96 ;  /* 0x0000b40029287a23 */ /* 0x000fe40000010860 */
[----:B------:R3:W-:Y:S01]  /*1a650*/  MUFU.EX2 R129, R36 ;  /* 0x0000002400817308 */ /* 0x0007e20000000800 */
[C---:B--2---:R-:W-:Y:S02]  /*1a660*/  FMUL.FTZ R28, R2.reuse, R128 ;  /* 0x00000080021c7220 */ /* 0x044fe40000410000 */
[----:B------:R-:W-:Y:S02]  /*1a670*/  IMAD.MOV.U32 R150, RZ, RZ, R51 ;  /* 0x000000ffff967224 */ /* 0x000fe400078e0033 */
[----:B------:R-:W-:Y:S02]  /*1a680*/  FMUL.FTZ R41, R2, R141 ;  /* 0x0000008d02297220 */ /* 0x000fe40000410000 */
[C---:B------:R-:W-:Y:S01]  /*1a690*/  FMUL.FTZ R51, R68.reuse, R151 ;  /* 0x0000009744337220 */ /* 0x040fe20000410000 */
[-C--:B------:R-:W-:Y:S01]  /*1a6a0*/  HMMA.16816.F32 R28, R64, R38.reuse, R28 ;  /* 0x00000026401c723c */ /* 0x080fe2000000181c */
[----:B------:R-:W-:Y:S01]  /*1a6b0*/  MOV R151, R91 ;  /* 0x0000005b00977202 */ /* 0x000fe20000000f00 */
[----:B------:R2:W-:Y:S01]  /*1a6c0*/  MUFU.EX2 R128, R40 ;  /* 0x0000002800807308 */ /* 0x0005e20000000800 */
[C---:B------:R-:W-:Y:S05]  /*1a6d0*/  FMUL.FTZ R37, R69.reuse, R137 ;  /* 0x0000008945257220 */ /* 0x040fea0000410000 */
[C---:B------:R-:W-:Y:S04]  /*1a6e0*/  HMMA.16816.F32 R32, R76.reuse, R38, R32 ;  /* 0x000000264c20723c */ /* 0x040fe80000001820 */
[----:B------:R4:W-:Y:S03]  /*1a6f0*/  MUFU.EX2 R137, R58 ;  /* 0x0000003a00897308 */ /* 0x0009e60000000800 */
[C---:B------:R-:W-:Y:S02]  /*1a700*/  FMUL.FTZ R38, R68.reuse, R138 ;  /* 0x0000008a44267220 */ /* 0x040fe40000410000 */
[C---:B---3--:R-:W-:Y:S03]  /*1a710*/  FMUL.FTZ R36, R69.reuse, R136 ;  /* 0x0000008845247220 */ /* 0x048fe60000410000 */
[----:B------:R-:W-:Y:S02]  /*1a720*/  FMUL.FTZ R39, R68, R139 ;  /* 0x0000008b44277220 */ /* 0x000fe40000410000 */
[----:B------:R3:W-:Y:S01]  /*1a730*/  MUFU.EX2 R136, R62 ;  /* 0x0000003e00887308 */ /* 0x0007e20000000800 */
[----:B--2---:R-:W-:Y:S04]  /*1a740*/  FMUL.FTZ R40, R2, R140 ;  /* 0x0000008c02287220 */ /* 0x004fe80000410000 */
[-C--:B------:R-:W-:Y:S08]  /*1a750*/  HMMA.16816.F32 R36, R76, R52.reuse, R36 ;  /* 0x000000344c24723c */ /* 0x080ff00000001824 */
[C---:B------:R-:W-:Y:S01]  /*1a760*/  HMMA.16816.F32 R40, R64.reuse, R52, R40 ;  /* 0x000000344028723c */ /* 0x040fe20000001828 */
[----:B----4-:R-:W-:Y:S06]  /*1a770*/  FMUL.FTZ R58, R0, R158 ;  /* 0x0000009e003a7220 */ /* 0x010fec0000410000 */
[--C-:B------:R-:W-:Y:S01]  /*1a780*/  FFMA.FTZ R52, R56, c[0x0][0x2d0], -R97.reuse ;  /* 0x0000b40038347a23 */ /* 0x100fe20000010861 */
[-C--:B------:R-:W-:Y:S01]  /*1a790*/  HMMA.16816.F32 R44, R64, R54.reuse, R44 ;  /* 0x00000036402c723c */ /* 0x080fe2000000182c */
[C---:B------:R-:W-:Y:S02]  /*1a7a0*/  FMUL.FTZ R53, R69.reuse, R153 ;  /* 0x0000009945357220 */ /* 0x040fe40000410000 */
[----:B------:R2:W4:Y:S01]  /*1a7b0*/  MUFU.EX2 R138, R52 ;  /* 0x00000034008a7308 */ /* 0x0005220000000800 */
[----:B------:R-:W-:Y:S02]  /*1a7c0*/  FMUL.FTZ R56, R2, R156 ;  /* 0x0000009c02387220 */ /* 0x000fe40000410000 */
[----:B---3--:R-:W-:Y:S01]  /*1a7d0*/  FMUL.FTZ R62, R0, R162 ;  /* 0x000000a2003e7220 */ /* 0x008fe20000410000 */
[----:B------:R-:W-:Y:S01]  /*1a7e0*/  MOV R162, R101 ;  /* 0x0000006500a27202 */ /* 0x000fe20000000f00 */
[C---:B------:R-:W-:Y:S07]  /*1a7f0*/  HMMA.16816.F32 R48, R76.reuse, R54, R48 ;  /* 0x000000364c30723c */ /* 0x040fee0000001830 */
[C---:B------:R-:W-:Y:S02]  /*1a800*/  FMUL.FTZ R54, R68.reuse, R154 ;  /* 0x0000009a44367220 */ /* 0x040fe40000410000 */
[----:B------:R-:W-:Y:S03]  /*1a810*/  FMUL.FTZ R55, R68, R155 ;  /* 0x0000009b44377220 */ /* 0x000fe60000410000 */
[----:B--2---:R-:W-:Y:S07]  /*1a820*/  FMUL.FTZ R52, R69, R152 ;  /* 0x0000009845347220 */ /* 0x004fee0000410000 */
        /* <DEDUP_REMOVED lines=93> */
[----:B------:R-:W-:Y:S04]  /*1ae00*/  IMAD.MOV.U32 R197, RZ, RZ, R100 ;  /* 0x000000ffffc57224 */ /* 0x000fe800078e0064 */
        /* <DEDUP_REMOVED lines=18> */
[--C-:B--2---:R-:W-:Y:S09]  /*1af30*/  FFMA.FTZ R84, R187, c[0x0][0x2d0], -R96.reuse ;  /* 0x0000b400bb547a23 */ /* 0x104ff20000010860 */
[----:B------:R2:W-:Y:S01]  /*1af40*/  MUFU.EX2 R185, R84 ;  /* 0x0000005400b97308 */ /* 0x0005e20000000800 */
[----:B---3--:R-:W-:Y:S01]  /*1af50*/  FFMA.FTZ R92, R186, c[0x0][0x2d0], -R97 ;  /* 0x0000b400ba5c7a23 */ /* 0x008fe20000010861 */
[----:B------:R-:W-:Y:S08]  /*1af60*/  MOV R186, R106 ;  /* 0x0000006a00ba7202 */ /* 0x000ff00000000f00 */
[----:B------:R3:W-:Y:S01]  /*1af70*/  MUFU.EX2 R103, R92 ;  /* 0x0000005c00677308 */ /* 0x0007e20000000800 */
[----:B-1----:R-:W1:Y:S01]  /*1af80*/  LDSM.16.MT88.4 R88, [R211+0x1100] ;  /* 0x00110000d358783b */ /* 0x002e620000004200 */
[----:B--2---:R-:W-:Y:S02]  /*1af90*/  FFMA.FTZ R84, R190, c[0x0][0x2d0], -R96 ;  /* 0x0000b400be547a23 */ /* 0x004fe40000010860 */
[----:B------:R-:W-:Y:S06]  /*1afa0*/  IMAD.MOV.U32 R190, RZ, RZ, R109 ;  /* 0x000000ffffbe7224 */ /* 0x000fec00078e006d */
[----:B------:R2:W4:Y:S01]  /*1afb0*/  MUFU.EX2 R187, R84 ;  /* 0x0000005400bb7308 */ /* 0x0005220000000800 */
[----:B---3--:R-:W-:Y:S01]  /*1afc0*/  FFMA.FTZ R92, R227, c[0x0][0x2d0], -R75 ;  /* 0x0000b400e35c7a23 */ /* 0x008fe2000001084b */
[----:B------:R-:W-:Y:S02]  /*1afd0*/  MOV R227, R120 ;  /* 0x0000007800e37202 */ /* 0x000fe40000000f00 */
[----:B------:R-:W-:Y:S01]  /*1afe0*/  MOV R120, R110 ;  /* 0x0000006e00787202 */ /* 0x000fe20000000f00 */
        /* <DEDUP_REMOVED lines=8> */
[--C-:B------:R-:W-:Y:S01]  /*1b070*/  FFMA.FTZ R80, R230, c[0x0][0x2d0], -R74.reuse ;  /* 0x0000b400e6507a23 */ /* 0x100fe2000001084a */
        /* <DEDUP_REMOVED lines=13> */
[----:B-1----:R-:W-:Y:S02]  /*1b150*/  FFMA.FTZ R80, R200, c[0x0][0x2d0], -R75 ;  /* 0x0000b400c8507a23 */ /* 0x002fe4000001084b */
[----:B------:R-:W-:Y:S07]  /*1b160*/  IMAD.MOV.U32 R200, RZ, RZ, R115 ;  /* 0x000000ffffc87224 */ /* 0x000fee00078e0073 */
        /* <DEDUP_REMOVED lines=9> */
[----:B------:R-:W-:Y:S02]  /*1b200*/  IMAD.MOV.U32 R233, RZ, RZ, R123 ;  /* 0x000000ffffe97224 */ /* 0x000fe400078e007b */
[----:B------:R1:W-:Y:S01]  /*1b210*/  MUFU.EX2 R158, R84 ;  /* 0x00000054009e7308 */ /* 0x0003e20000000800 */
[----:B------:R-:W-:Y:S04]  /*1b220*/  MOV R123, R114 ;  /* 0x00000072007b7202 */ /* 0x000fe80000000f00 */
[C---:B------:R-:W-:Y:S08]  /*1b230*/  HMMA.16816.F32 R16, R76.reuse, R86, R16 ;  /* 0x000000564c10723c */ /* 0x040ff00000001810 */
[-C--:B------:R-:W-:Y:S08]  /*1b240*/  HMMA.16816.F32 R20, R76, R88.reuse, R20 ;  /* 0x000000584c14723c */ /* 0x080ff00000001814 */
[C---:B------:R-:W-:Y:S01]  /*1b250*/  HMMA.16816.F32 R24, R80.reuse, R88, R24 ;  /* 0x000000585018723c */ /* 0x040fe20000001818 */
[----:B-1----:R-:W-:Y:S03]  /*1b260*/  FFMA.FTZ R84, R234, c[0x0][0x2d0], -R74 ;  /* 0x0000b400ea547a23 */ /* 0x002fe6000001084a */
[----:B------:R-:W-:Y:S03]  /*1b270*/  MOV R234, R160 ;  /* 0x000000a000ea7202 */ /* 0x000fe60000000f00 */
[--C-:B------:R-:W-:Y:S01]  /*1b280*/  FFMA.FTZ R88, R226, c[0x0][0x2d0], -R96.reuse ;  /* 0x0000b400e2587a23 */ /* 0x100fe20000010860 */
[-C--:B------:R-:W-:Y:S01]  /*1b290*/  HMMA.16816.F32 R28, R80, R90.reuse, R28 ;  /* 0x0000005a501c723c */ /* 0x080fe2000000181c */
[----:B------:R1:W-:Y:S03]  /*1b2a0*/  MUFU.EX2 R180, R84 ;  /* 0x0000005400b47308 */ /* 0x0003e60000000800 */
[----:B------:R-:W-:Y:S04]  /*1b2b0*/  MOV R226, R108 ;  /* 0x0000006c00e27202 */ /* 0x000fe80000000f00 */
[C---:B------:R-:W-:Y:S03]  /*1b2c0*/  HMMA.16816.F32 R32, R76.reuse, R90, R32 ;  /* 0x0000005a4c20723c */ /* 0x040fe60000001820 */
[----:B------:R3:W-:Y:S05]  /*1b2d0*/  MUFU.EX2 R156, R88 ;  /* 0x00000058009c7308 */ /* 0x0007ea0000000800 */
[-C--:B--2---:R-:W-:Y:S08]  /*1b2e0*/  HMMA.16816.F32 R36, R76, R92.reuse, R36 ;  /* 0x0000005c4c24723c */ /* 0x084ff00000001824 */
[C---:B------:R-:W-:Y:S01]  /*1b2f0*/  HMMA.16816.F32 R40, R80.reuse, R92, R40 ;  /* 0x0000005c5028723c */ /* 0x040fe20000001828 */
[----:B-1----:R-:W-:Y:S03]  /*1b300*/  FFMA.FTZ R84, R231, c[0x0][0x2d0], -R75 ;  /* 0x0000b400e7547a23 */ /* 0x002fe6000001084b */
[----:B------:R-:W-:Y:S01]  /*1b310*/  IMAD.MOV.U32 R231, RZ, RZ, R161 ;  /* 0x000000ffffe77224 */ /* 0x000fe200078e00a1 */
[----:B------:R1:W-:Y:S02]  /*1b320*/  MUFU.EX2 R157, R84 ;  /* 0x00000054009d7308 */ /* 0x0003e40000000800 */
[----:B------:R-:W-:Y:S01]  /*1b330*/  FFMA.FTZ R92, R191, c[0x0][0x2d0], -R97 ;  /* 0x0000b400bf5c7a23 */ /* 0x000fe20000010861 */
[-C--:B------:R-:W-:Y:S01]  /*1b340*/  HMMA.16816.F32 R44, R80, R94.reuse, R44 ;  /* 0x0000005e502c723c */ /* 0x080fe2000000182c */
[--C-:B---3--:R-:W-:Y:S03]  /*1b350*/  FFMA.FTZ R88, R228, c[0x0][0x2d0], -R96.reuse ;  /* 0x0000b400e4587a23 */ /* 0x108fe60000010860 */
[----:B------:R-:W-:Y:S03]  /*1b360*/  MOV R228, R162 ;  /* 0x000000a200e47202 */ /* 0x000fe60000000f00 */
[----:B------:R2:W-:Y:S01]  /*1b370*/  MUFU.EX2 R100, R92 ;  /* 0x0000005c00647308 */ /* 0x0005e20000000800 */
[C---:B------:R-:W-:Y:S09]  /*1b380*/  HMMA.16816.F32 R48, R76.reuse, R94, R48 ;  /* 0x0000005e4c30723c */ /* 0x040ff20000001830 */
[----:B------:R3:W-:Y:S03]  /*1b390*/  MUFU.EX2 R178, R88 ;  /* 0x0000005800b27308 */ /* 0x0007e60000000800 */
[----:B-1----:R-:W-:Y:S02]  /*1b3a0*/  FFMA.FTZ R84, R232, c[0x0][0x2d0], -R75 ;  /* 0x0000b400e8547a23 */ /* 0x002fe4000001084b */
[----:B------:R-:W4:Y:S05]  /*1b3b0*/  LDL.LU R232, [R1+0x1c] ;  /* 0x00001c0001e87983 */ /* 0x000f2a0000300800 */
[----:B------:R1:W-:Y:S01]  /*1b3c0*/  MUFU.EX2 R179, R84 ;  /* 0x0000005400b37308 */ /* 0x0003e20000000800 */
[----:B------:R-:W5:Y:S01]  /*1b3d0*/  LDL.LU R163, [R1+0x14] ;  /* 0x0000140001a37983 */ /* 0x000f620000300800 */
[----:B--2---:R-:W-:Y:S03]  /*1b3e0*/  FFMA.FTZ R92, R192, c[0x0][0x2d0], -R97 ;  /* 0x0000b400c05c7a23 */ /* 0x004fe60000010861 */
[----:B------:R-:W2:Y:S05]  /*1b3f0*/  LDL.LU R112, [R1+0x18] ;  /* 0x0000180001707983 */ /* 0x000eaa0000300800 */
[----:B------:R1:W-:Y:S01]  /*1b400*/  MUFU.EX2 R99, R92 ;  /* 0x0000005c00637308 */ /* 0x0003e20000000800 */
[--C-:B---3--:R-:W-:Y:S09]  /*1b410*/  FFMA.FTZ R88, R229, c[0x0][0x2d0], -R96.reuse ;  /* 0x0000b400e5587a23 */ /* 0x108ff20000010860 */
[----:B------:R3:W3:Y:S01]  /*1b420*/  MUFU.EX2 R177, R88 ;  /* 0x0000005800b17308 */ /* 0x0006e20000000800 */
[----:B-1----:R-:W-:Y:S02]  /*1b430*/  FFMA.FTZ R84, R203, c[0x0][0x2d0], -R96 ;  /* 0x0000b400cb547a23 */ /* 0x002fe40000010860 */
[----:B------:R-:W-:Y:S02]  /*1b440*/  IMAD.MOV.U32 R203, RZ, RZ, R117 ;  /* 0x000000ffffcb7224 */ /* 0x000fe400078e0075 */
[----:B------:R-:W-:Y:S05]  /*1b450*/  LDSM.16.MT88.4 R116, [R209+0x2900] ;  /* 0x00290000d174783b */ /* 0x000fea0000004200 */
[----:B------:R1:W-:Y:S01]  /*1b460*/  MUFU.EX2 R155, R84 ;  /* 0x00000054009b7308 */ /* 0x0003e20000000800 */
[----:B------:R-:W-:Y:S09]  /*1b470*/  FFMA.FTZ R92, R237, c[0x0][0x2d0], -R75 ;  /* 0x0000b400ed5c7a23 */ /* 0x000ff2000001084b */
[----:B------:R1:W-:Y:S01]  /*1b480*/  MUFU.EX2 R172, R92 ;  /* 0x0000005c00ac7308 */ /* 0x0003e20000000800 */
[--C-:B---3--:R-:W-:Y:S09]  /*1b490*/  FFMA.FTZ R88, R236, c[0x0][0x2d0], -R74.reuse ;  /* 0x0000b400ec587a23 */ /* 0x108ff2000001084a */
[----:B------:R3:W-:Y:S01]  /*1b4a0*/  MUFU.EX2 R176, R88 ;  /* 0x0000005800b07308 */ /* 0x0007e20000000800 */
[----:B-1----:R-:W1:Y:S08]  /*1b4b0*/  LDSM.16.MT88.4 R84, [R211+0x1900] ;  /* 0x00190000d354783b */ /* 0x002e700000004200 */
[----:B------:R-:W-:Y:S01]  /*1b4c0*/  LDSM.16.MT88.4 R92, [R210+0x2100] ;  /* 0x00210000d25c783b */ /* 0x000fe20000004200 */
[--C-:B---3--:R-:W-:Y:S04]  /*1b4d0*/  FFMA.FTZ R88, R188, c[0x0][0x2d0], -R97.reuse ;  /* 0x0000b400bc587a23 */ /* 0x108fe80000010861 */
[----:B------:R3:W3:Y:S01]  /*1b4e0*/  MUFU.EX2 R101, R88 ;  /* 0x0000005800657308 */ /* 0x0006e20000000800 */
        /* <DEDUP_REMOVED lines=9> */
[----:B------:R-:W-:Y:S01]  /*1b580*/  F2FP.PACK_AB R81, R100, R101 ;  /* 0x000000656451723e */ /* 0x000fe200000000ff */
[----:B------:R1:W1:Y:S02]  /*1b590*/  MUFU.EX2 R175, R80 ;  /* 0x0000005000af7308 */ /* 0x0002640000000800 */
[----:B------:R-:W-:Y:S02]  /*1b5a0*/  F2FP.PACK_AB R76, R182, R183 ;  /* 0x000000b7b64c723e */ /* 0x000fe400000000ff */
[----:B------:R-:W-:Y:S03]  /*1b5b0*/  F2FP.PACK_AB R77, R181, R159 ;  /* 0x0000009fb54d723e */ /* 0x000fe600000000ff */
[----:B------:R-:W-:Y:S02]  /*1b5c0*/  F2FP.PACK_AB R78, R180, R158 ;  /* 0x0000009eb44e723e */ /* 0x000fe400000000ff */
[----:B------:R-:W-:Y:S01]  /*1b5d0*/  F2FP.PACK_AB R79, R179, R157 ;  /* 0x0000009db34f723e */ /* 0x000fe200000000ff */
[----:B---3--:R-:W3:Y:S01]  /*1b5e0*/  LDSM.16.MT88.4 R84, [R212+0x2100] ;  /* 0x00210000d454783b */ /* 0x008ee20000004200 */
[----:B------:R-:W-:Y:S05]  /*1b5f0*/  F2FP.PACK_AB R83, R98, R99 ;  /* 0x000000636253723e */ /* 0x000fea00000000ff */
[-C--:B-1----:R-:W-:Y:S01]  /*1b600*/  HMMA.16816.F32 R4, R76, R88.reuse, R4 ;  /* 0x000000584c04723c */ /* 0x082fe20000001804 */
[--C-:B------:R-:W-:Y:S01]  /*1b610*/  FFMA.FTZ R80, R235, c[0x0][0x2d0], -R75.reuse ;  /* 0x0000b400eb507a23 */ /* 0x100fe2000001084b */
[----:B------:R-:W-:Y:S03]  /*1b620*/  F2FP.PACK_AB R164, R175, R176 ;  /* 0x000000b0afa4723e */ /* 0x000fe600000000ff */
[----:B------:R1:W1:Y:S02]  /*1b630*/  MUFU.EX2 R174, R80 ;  /* 0x0000005000ae7308 */ /* 0x0002640000000800 */
[----:B-1----:R-:W-:Y:S02]  /*1b640*/  F2FP.PACK_AB R80, R156, R155 ;  /* 0x0000009b9c50723e */ /* 0x002fe400000000ff */
[----:B------:R-:W-:Y:S05]  /*1b650*/  F2FP.PACK_AB R165, R172, R174 ;  /* 0x000000aeaca5723e */ /* 0x000fea00000000ff */
[C---:B------:R-:W-:Y:S07]  /*1b660*/  HMMA.16816.F32 R8, R80.reuse, R88, R8 ;  /* 0x000000585008723c */ /* 0x040fee0000001808 */
[--C-:B------:R-:W-:Y:S01]  /*1b670*/  FFMA.FTZ R88, R247, c[0x0][0x2d0], -R74.reuse ;  /* 0x0000b400f7587a23 */ /* 0x100fe2000001084a */
[-C--:B------:R-:W-:Y:S01]  /*1b680*/  HMMA.16816.F32 R12, R80, R90.reuse, R12 ;  /* 0x0000005a500c723c */ /* 0x080fe2000000180c */
[----:B------:R-:W-:Y:S02]  /*1b690*/  FFMA.FTZ R74, R249, c[0x0][0x2d0], -R74 ;  /* 0x0000b400f94a7a23 */ /* 0x000fe4000001084a */
[----:B------:R1:W-:Y:S05]  /*1b6a0*/  MUFU.EX2 R173, R88 ;  /* 0x0000005800ad7308 */ /* 0x0003ea0000000800 */
[C---:B------:R-:W-:Y:S05]  /*1b6b0*/  HMMA.16816.F32 R16, R76.reuse, R90, R16 ;  /* 0x0000005a4c10723c */ /* 0x040fea0000001810 */
[----:B------:R1:W1:Y:S03]  /*1b6c0*/  MUFU.EX2 R171, R74 ;  /* 0x0000004a00ab7308 */ /* 0x0002660000000800 */
[-C--:B---3--:R-:W-:Y:S08]  /*1b6d0*/  HMMA.16816.F32 R20, R76, R84.reuse, R20 ;  /* 0x000000544c14723c */ /* 0x088ff00000001814 */
[C---:B------:R-:W-:Y:S01]  /*1b6e0*/  HMMA.16816.F32 R24, R80.reuse, R84, R24 ;  /* 0x000000545018723c */ /* 0x040fe20000001818 */
[----:B-1----:R-:W1:Y:S07]  /*1b6f0*/  LDSM.16.MT88.4 R88, [R211+0x2100] ;  /* 0x00210000d358783b */ /* 0x002e6e0000004200 */
[-C--:B------:R-:W-:Y:S01]  /*1b700*/  HMMA.16816.F32 R28, R80, R86.reuse, R28 ;  /* 0x00000056501c723c */ /* 0x080fe2000000181c */
[--C-:B------:R-:W-:Y:S03]  /*1b710*/  FFMA.FTZ R74, R243, c[0x0][0x2d0], -R75.reuse ;  /* 0x0000b400f34a7a23 */ /* 0x100fe6000001084b */
[----:B------:R-:W-:Y:S01]  /*1b720*/  F2FP.PACK_AB R166, R171, R173 ;  /* 0x000000adaba6723e */ /* 0x000fe200000000ff */
[----:B------:R-:W-:Y:S03]  /*1b730*/  FFMA.FTZ R75, R245, c[0x0][0x2d0], -R75 ;  /* 0x0000b400f54b7a23 */ /* 0x000fe6000001084b */
[C---:B------:R-:W-:Y:S01]  /*1b740*/  HMMA.16816.F32 R32, R76.reuse, R86, R32 ;  /* 0x000000564c20723c */ /* 0x040fe20000001820 */
[----:B------:R3:W-:Y:S07]  /*1b750*/  MUFU.EX2 R170, R74 ;  /* 0x0000004a00aa7308 */ /* 0x0007ee0000000800 */
[-C--:B------:R-:W-:Y:S03]  /*1b760*/  HMMA.16816.F32 R36, R76, R92.reuse, R36 ;  /* 0x0000005c4c24723c */ /* 0x080fe60000001824 */
[----:B------:R-:W1:Y:S05]  /*1b770*/  MUFU.EX2 R169, R75 ;  /* 0x0000004b00a97308 */ /* 0x000e6a0000000800 */
[C---:B------:R-:W-:Y:S08]  /*1b780*/  HMMA.16816.F32 R40, R80.reuse, R92, R40 ;  /* 0x0000005c5028723c */ /* 0x040ff00000001828 */
[-C--:B------:R-:W-:Y:S01]  /*1b790*/  HMMA.16816.F32 R44, R80, R94.reuse, R44 ;  /* 0x0000005e502c723c */ /* 0x080fe2000000182c */
[--C-:B---3--:R-:W-:Y:S04]  /*1b7a0*/  FFMA.FTZ R74, R238, c[0x0][0x2d0], -R96.reuse ;  /* 0x0000b400ee4a7a23 */ /* 0x108fe80000010860 */
[----:B------:R3:W-:Y:S03]  /*1b7b0*/  MUFU.EX2 R168, R74 ;  /* 0x0000004a00a87308 */ /* 0x0007e60000000800 */
[C---:B------:R-:W-:Y:S01]  /*1b7c0*/  HMMA.16816.F32 R48, R76.reuse, R94, R48 ;  /* 0x0000005e4c30723c */ /* 0x040fe20000001830 */
[----:B-1----:R-:W-:Y:S07]  /*1b7d0*/  F2FP.PACK_AB R167, R169, R170 ;  /* 0x000000aaa9a7723e */ /* 0x002fee00000000ff */
[-C--:B------:R-:W-:Y:S08]  /*1b7e0*/  HMMA.16816.F32 R52, R76, R88.reuse, R52 ;  /* 0x000000584c34723c */ /* 0x080ff00000001834 */
[C---:B------:R-:W-:Y:S01]  /*1b7f0*/  HMMA.16816.F32 R56, R80.reuse, R88, R56 ;  /* 0x000000585038723c */ /* 0x040fe20000001838 */
[--C-:B---3--:R-:W-:Y:S07]  /*1b800*/  FFMA.FTZ R74, R239, c[0x0][0x2d0], -R96.reuse ;  /* 0x0000b400ef4a7a23 */ /* 0x108fee0000010860 */
[-C--:B------:R-:W-:Y:S01]  /*1b810*/  HMMA.16816.F32 R60, R80, R90.reuse, R60 ;  /* 0x0000005a503c723c */ /* 0x080fe2000000183c */
[----:B------:R1:W3:Y:S07]  /*1b820*/  MUFU.EX2 R85, R74 ;  /* 0x0000004a00557308 */ /* 0x0002ee0000000800 */
[----:B------:R-:W-:Y:S01]  /*1b830*/  HMMA.16816.F32 R64, R76, R90, R64 ;  /* 0x0000005a4c40723c */ /* 0x000fe20000001840 */
[----:B-----5:R-:W-:Y:S07]  /*1b840*/  FFMA.FTZ R69, R69, R163, R197 ;  /* 0x000000a345457223 */ /* 0x020fee00000100c5 */
[-C--:B------:R-:W-:Y:S01]  /*1b850*/  HMMA.16816.F32 R104, R164, R116.reuse, R4 ;  /* 0x00000074a468723c */ /* 0x080fe20000001804 */
[----:B------:R-:W-:Y:S03]  /*1b860*/  IMAD.MOV.U32 R197, RZ, RZ, R111 ;  /* 0x000000ffffc57224 */ /* 0x000fe600078e006f */
[----:B--2---:R-:W-:Y:S03]  /*1b870*/  FFMA.FTZ R68, R68, R112, R113 ;  /* 0x0000007044447223 */ /* 0x004fe60000010071 */
[----:B----4-:R-:W-:Y:S01]  /*1b880*/  FFMA.FTZ R4, R2, R232, R203 ;  /* 0x000000e802047223 */ /* 0x010fe200000100cb */
[----:B------:R-:W-:Y:S01]  /*1b890*/  MOV R203, R151 ;  /* 0x0000009700cb7202 */ /* 0x000fe20000000f00 */
[--C-:B-1----:R-:W-:Y:S03]  /*1b8a0*/  FFMA.FTZ R74, R241, c[0x0][0x2d0], -R96.reuse ;  /* 0x0000b400f14a7a23 */ /* 0x102fe60000010860 */
[----:B------:R-:W-:Y:S01]  /*1b8b0*/  FFMA.FTZ R96, R242, c[0x0][0x2d0], -R96 ;  /* 0x0000b400f2607a23 */ /* 0x000fe20000010860 */
[----:B------:R1:W-:Y:S01]  /*1b8c0*/  MUFU.EX2 R86, R74 ;  /* 0x0000004a00567308 */ /* 0x0003e20000000800 */
[----:B------:R-:W-:Y:S01]  /*1b8d0*/  FADD.FTZ R2, R149, R69 ;  /* 0x0000004595027221 */ /* 0x000fe20000010000 */
[----:B------:R-:W-:Y:S01]  /*1b8e0*/  MOV R232, R150 ;  /* 0x0000009600e87202 */ /* 0x000fe20000000f00 */
[----:B------:R-:W-:Y:S01]  /*1b8f0*/  FADD.FTZ R6, R148, R68 ;  /* 0x0000004494067221 */ /* 0x000fe20000010000 */
[----:B---3--:R-:W-:Y:S01]  /*1b900*/  F2FP.PACK_AB R160, R85, R168 ;  /* 0x000000a855a0723e */ /* 0x008fe200000000ff */
[----:B------:R-:W-:Y:S01]  /*1b910*/  FADD.FTZ R4, R228, R4 ;  /* 0x00000004e4047221 */ /* 0x000fe20000010000 */
[----:B------:R-:W2:Y:S01]  /*1b920*/  LDSM.16.MT88.4 R148, [R210+0x2900] ;  /* 0x00290000d294783b */ /* 0x000ea20000004200 */
[----:B------:R-:W-:Y:S02]  /*1b930*/  FADD.FTZ R2, R231, R2 ;  /* 0x00000002e7027221 */ /* 0x000fe40000010000 */
[----:B------:R-:W-:Y:S01]  /*1b940*/  FADD.FTZ R6, R234, R6 ;  /* 0x00000006ea067221 */ /* 0x000fe20000010000 */
[----:B------:R-:W3:Y:S01]  /*1b950*/  MUFU.EX2 R96, R96 ;  /* 0x0000006000607308 */ /* 0x000ee20000000800 */
[----:B------:R-:W-:Y:S01]  /*1b960*/  IMAD.MOV.U32 R231, RZ, RZ, R233 ;  /* 0x000000ffffe77224 */ /* 0x000fe200078e00e9 */
[----:B------:R-:W-:Y:S01]  /*1b970*/  MOV R234, R227 ;  /* 0x000000e300ea7202 */ /* 0x000fe20000000f00 */
[----:B------:R-:W-:Y:S01]  /*1b980*/  FADD.FTZ R5, R123, R4 ;  /* 0x000000047b057221 */ /* 0x000fe20000010000 */
[----:B------:R-:W-:Y:S01]  /*1b990*/  MOV R233, R200 ;  /* 0x000000c800e97202 */ /* 0x000fe20000000f00 */
        /* <DEDUP_REMOVED lines=8> */
[----:B-1----:R-:W-:Y:S02]  /*1ba20*/  FFMA.FTZ R74, R199, c[0x0][0x2d0], -R97 ;  /* 0x0000b400c74a7a23 */ /* 0x002fe40000010861 */
[----:B------:R-:W-:Y:S02]  /*1ba30*/  FADD.FTZ R5, R124, R2 ;  /* 0x000000027c057221 */ /* 0x000fe40000010000 */
[----:B------:R-:W-:Y:S01]  /*1ba40*/  FADD.FTZ R4, R203, R7 ;  /* 0x00000007cb047221 */ /* 0x000fe20000010000 */
[----:B------:R1:W-:Y:S01]  /*1ba50*/  MUFU.EX2 R84, R74 ;  /* 0x0000004a00547308 */ /* 0x0003e20000000800 */
[----:B------:R-:W-:Y:S02]  /*1ba60*/  FADD.FTZ R2, R232, R6 ;  /* 0x00000006e8027221 */ /* 0x000fe40000010000 */
[----:B------:R-:W-:Y:S01]  /*1ba70*/  FADD.FTZ R7, R131, R4 ;  /* 0x0000000483077221 */ /* 0x000fe20000010000 */
[----:B---3--:R-:W-:Y:S01]  /*1ba80*/  F2FP.PACK_AB R162, R96, R86 ;  /* 0x0000005660a2723e */ /* 0x008fe200000000ff */
[----:B------:R-:W-:Y:S02]  /*1ba90*/  FADD.FTZ R6, R130, R2 ;  /* 0x0000000282067221 */ /* 0x000fe40000010000 */
[----:B------:R-:W-:Y:S02]  /*1baa0*/  FADD.FTZ R2, R231, R7 ;  /* 0x00000007e7027221 */ /* 0x000fe40000010000 */
[----:B------:R-:W-:Y:S02]  /*1bab0*/  IMAD.MOV.U32 R227, RZ, RZ, R122 ;  /* 0x000000ffffe37224 */ /* 0x000fe400078e007a */
[----:B------:R-:W-:Y:S01]  /*1bac0*/  IMAD.MOV.U32 R186, RZ, RZ, R184 ;  /* 0x000000ffffba7224 */ /* 0x000fe200078e00b8 */
[----:B------:R-:W-:Y:S01]  /*1bad0*/  MOV R184, R190 ;  /* 0x000000be00b87202 */ /* 0x000fe20000000f00 */
[----:B------:R-:W-:Y:S01]  /*1bae0*/  IMAD.MOV.U32 R197, RZ, RZ, R126 ;  /* 0x000000ffffc57224 */ /* 0x000fe200078e007e */
[----:B------:R-:W-:Y:S01]  /*1baf0*/  MOV R190, R125 ;  /* 0x0000007d00be7202 */ /* 0x000fe20000000f00 */
[--C-:B-1----:R-:W-:Y:S04]  /*1bb00*/  FFMA.FTZ R74, R202, c[0x0][0x2d0], -R97.reuse ;  /* 0x0000b400ca4a7a23 */ /* 0x102fe80000010861 */
[----:B------:R1:W3:Y:S02]  /*1bb10*/  MUFU.EX2 R75, R74 ;  /* 0x0000004a004b7308 */ /* 0x0002e40000000800 */
[--C-:B-1----:R-:W-:Y:S01]  /*1bb20*/  FFMA.FTZ R74, R201, c[0x0][0x2d0], -R97.reuse ;  /* 0x0000b400c94a7a23 */ /* 0x102fe20000010861 */
[----:B---3--:R-:W-:Y:S01]  /*1bb30*/  F2FP.PACK_AB R161, R75, R84 ;  /* 0x000000544ba1723e */ /* 0x008fe200000000ff */
[----:B------:R-:W-:Y:S02]  /*1bb40*/  FFMA.FTZ R97, R73, c[0x0][0x2d0], -R97 ;  /* 0x0000b40049617a23 */ /* 0x000fe40000010861 */
[----:B------:R-:W3:Y:S04]  /*1bb50*/  LDL.LU R73, [R1+0x20] ;  /* 0x0000200001497983 */ /* 0x000ee80000300800 */
[----:B------:R-:W-:Y:S10]  /*1bb60*/  MUFU.EX2 R74, R74 ;  /* 0x0000004a004a7308 */ /* 0x000ff40000000800 */
[----:B------:R-:W1:Y:S02]  /*1bb70*/  MUFU.EX2 R97, R97 ;  /* 0x0000006100617308 */ /* 0x000e640000000800 */
[----:B-1----:R-:W-:Y:S07]  /*1bb80*/  F2FP.PACK_AB R163, R97, R74 ;  /* 0x0000004a61a3723e */ /* 0x002fee00000000ff */
[C---:B------:R-:W-:Y:S07]  /*1bb90*/  HMMA.16816.F32 R108, R160.reuse, R116, R8 ;  /* 0x00000074a06c723c */ /* 0x040fee0000001808 */
[----:B------:R-:W-:Y:S01]  /*1bba0*/  FADD.FTZ R9, R227, R2 ;  /* 0x00000002e3097221 */ /* 0x000fe20000010000 */
[-C--:B------:R-:W-:Y:S08]  /*1bbb0*/  HMMA.16816.F32 R112, R160, R118.reuse, R12 ;  /* 0x00000076a070723c */ /* 0x080ff0000000180c */
[C---:B------:R-:W-:Y:S08]  /*1bbc0*/  HMMA.16816.F32 R116, R164.reuse, R118, R16 ;  /* 0x00000076a474723c */ /* 0x040ff00000001810 */
[-C--:B------:R-:W-:Y:S08]  /*1bbd0*/  HMMA.16816.F32 R120, R164, R132.reuse, R20 ;  /* 0x00000084a478723c */ /* 0x080ff00000001814 */
[C---:B------:R-:W-:Y:S01]  /*1bbe0*/  HMMA.16816.F32 R124, R160.reuse, R132, R24 ;  /* 0x00000084a07c723c */ /* 0x040fe20000001818 */
[----:B---3--:R-:W-:Y:S04]  /*1bbf0*/  FFMA.FTZ R0, R0, R73, R204 ;  /* 0x0000004900007223 */ /* 0x008fe800000100cc */
        /* <DEDUP_REMOVED lines=10> */
[----:B------:R-:W1:Y:S01]  /*1bca0*/  LDSM.16.MT88.4 R4, [R211+0x2900] ;  /* 0x00290000d304783b */ /* 0x000e620000004200 */
        /* <DEDUP_REMOVED lines=40> */
[-C--:B-1----:R-:W-:Y:S01]  /*1bf30*/  HMMA.16816.F32 R152, R164, R4.reuse, R52 ;  /* 0x00000004a498723c */ /* 0x082fe20000001834 */
        /* <DEDUP_REMOVED lines=42> */
.L_x_454:
        /* <DEDUP_REMOVED lines=28> */
.L_x_475:
[----:B------:R-:W-:Y:S02]  /*1c3a0*/  UMOV UR11, 0x1 ;  /* 0x00000001000b7882 */ /* 0x000fe40000000000 */
[----:B------:R-:W-:Y:S02]  /*1c3b0*/  ULDC UR10, c[0x0][0x32c] ;  /* 0x0000cb00000a7ab9 */ /* 0x000fe40000000800 */
[----:B------:R-:W-:-:S03]  /*1c3c0*/  UISETP.NE.AND UP0, UPT, UR11, UR10, UPT ;  /* 0x0000000a0b00728c */ /* 0x000fc6000bf05270 */
[----:B------:R-:W-:Y:S02]  /*1c3d0*/  ULDC.64 UR10, c[0x0][0x330] ;  /* 0x0000cc00000a7ab9 */ /* 0x000fe40000000a00 */
[----:B------:R-:W-:-:S07]  /*1c3e0*/  UIMAD.WIDE.U32 UR28, UR13, UR10, URZ ;  /* 0x0000000a0d1c72a5 */ /* 0x000fce000f8e003f */
[----:B------:R-:W-:Y:S02]  /*1c3f0*/  @UP0 UMOV UR25, UR29 ;  /* 0x0000001d00190c82 */ /* 0x000fe40008000000 */
[----:B------:R-:W-:Y:S02]  /*1c400*/  @UP0 USHF.R.U32.HI UR13, URZ, UR11, UR25 ;  /* 0x0000000b3f0d0299 */ /* 0x000fe40008011619 */
.L_x_476:
[----:B------:R-:W-:Y:S02]  /*1c410*/  ULDC UR10, c[0x0][0x32c] ;  /* 0x0000cb00000a7ab9 */ /* 0x000fe40000000800 */
[----:B------:R-:W-:-:S04]  /*1c420*/  UIMAD UR10, UR13, UR10, URZ ;  /* 0x0000000a0d0a72a4 */ /* 0x000fc8000f8e023f */
[----:B------:R-:W-:-:S04]  /*1c430*/  UISETP.LT.AND UP0, UPT, UR7, UR10, UPT ;  /* 0x0000000a0700728c */ /* 0x000fc8000bf01270 */
[----:B------:R-:W-:-:S04]  /*1c440*/  USEL UR7, UR7, UR10, !UP0 ;  /* 0x0000000a07077287 */ /* 0x000fc8000c000000 */
.L_x_474:
        /* <DEDUP_REMOVED lines=13> */
.L_x_480:
[----:B--2---:R-:W2:Y:S01]  /*1c520*/  LDL R0, [R1+0xc] ;  /* 0x00000c0001007983 */ /* 0x004ea20000100800 */
[----:B------:R-:W-:Y:S04]  /*1c530*/  DEPBAR.LE SB0, 0x0 ;  /* 0x000080000000791a */ /* 0x000fe80000000000 */
[----:B------:R-:W-:Y:S01]  /*1c540*/  BAR.SYNC.DEFER_BLOCKING 0x0 ;  /* 0x0000000000007b1d */ /* 0x000fe20000010000 */
[----:B------:R-:W-:Y:S06]  /*1c550*/  UISETP.GT.AND UP0, UPT, UR4, UR12, UPT ;  /* 0x0000000c0400728c */ /* 0x000fec000bf04270 */
[----:B------:R-:W-:Y:S01]  /*1c560*/  PLOP3.LUT P0, PT, PT, PT, UP0, 0x80, 0x0 ;  /* 0x000000000000781c */ /* 0x000fe20003f0f008 */
[----:B-----5:R1:W3:Y:S04]  /*1c570*/  LDSM.16.M88.4 R96, [R215+0x6100] ;  /* 0x00610000d760783b */ /* 0x0202e80000000200 */
        /* <DEDUP_REMOVED lines=18> */
[----:B------:R-:W3:Y:S04]  /*1c6a0*/  LDL R20, [R1+0x38] ;  /* 0x0000380001147983 */ /* 0x000ee80000100800 */
[----:B------:R-:W4:Y:S01]  /*1c6b0*/  LDL R15, [R1+0x8] ;  /* 0x00000800010f7983 */ /* 0x000f220000100800 */
[----:B--2---:R-:W-:Y:S01]  /*1c6c0*/  SHF.R.S32.HI R0, RZ, 0x1f, R3 ;  /* 0x0000001fff007819 */ /* 0x004fe20000011403 */
[C---:B------:R-:W-:Y:S04]  /*1c6d0*/  IMAD.WIDE.U32 R4, R3.reuse, c[0x0][0x208], RZ ;  /* 0x0000820003047a25 */ /* 0x040fe800078e00ff */
        /* <DEDUP_REMOVED lines=11> */
[----:B------:R-:W-:Y:S04]  /*1c790*/  SHFL.IDX PT, R12, R3, 0x1, 0x181f ;  /* 0x00381f00030c7f89 */ /* 0x000fe800000e0000 */
[----:B------:R-:W3:Y:S04]  /*1c7a0*/  SHFL.IDX PT, R4, R3, RZ, 0x181f ;  /* 0x00181fff03047589 */ /* 0x000ee800000e0000 */
[----:B------:R-:W1:Y:S04]  /*1c7b0*/  SHFL.IDX PT, R5, R0, RZ, 0x181f ;  /* 0x00181fff00057589 */ /* 0x000e6800000e0000 */
[----:B------:R-:W2:Y:S04]  /*1c7c0*/  SHFL.IDX PT, R10, R3, 0x2, 0x181f ;  /* 0x00581f00030a7f89 */ /* 0x000ea800000e0000 */
[----:B------:R-:W5:Y:S04]  /*1c7d0*/  SHFL.IDX PT, R6, R0, 0x1, 0x181f ;  /* 0x00381f0000067f89 */ /* 0x000f6800000e0000 */
[----:B------:R-:W5:Y:S04]  /*1c7e0*/  SHFL.IDX PT, R8, R3, 0x3, 0x181f ;  /* 0x00781f0003087f89 */ /* 0x000f6800000e0000 */
[----:B------:R-:W5:Y:S04]  /*1c7f0*/  SHFL.IDX PT, R11, R0, 0x2, 0x181f ;  /* 0x00581f00000b7f89 */ /* 0x000f6800000e0000 */
[----:B------:R-:W5:Y:S01]  /*1c800*/  SHFL.IDX PT, R7, R3, 0x4, 0x181f ;  /* 0x00981f0003077f89 */ /* 0x000f6200000e0000 */
[-C--:B---3--:R-:W-:Y:S03]  /*1c810*/  IADD3 R4, P0, R4, R20.reuse, RZ ;  /* 0x0000001404047210 */ /* 0x088fe60007f1e0ff */
[----:B------:R-:W3:Y:S02]  /*1c820*/  SHFL.IDX PT, R9, R0, 0x3, 0x181f ;  /* 0x00781f0000097f89 */ /* 0x000ee400000e0000 */
[--C-:B-1----:R-:W-:Y:S01]  /*1c830*/  IMAD.X R5, R5, 0x1, R225.reuse, P0 ;  /* 0x0000000105057824 */ /* 0x102fe200000e06e1 */
[-C--:B------:R-:W-:Y:S01]  /*1c840*/  IADD3 R12, P0, R12, R20.reuse, RZ ;  /* 0x000000140c0c7210 */ /* 0x080fe20007f1e0ff */
[----:B------:R-:W1:Y:S01]  /*1c850*/  SHFL.IDX PT, R3, R3, 0x5, 0x181f ;  /* 0x00b81f0003037f89 */ /* 0x000e6200000e0000 */
[-C--:B--2---:R-:W-:Y:S03]  /*1c860*/  IADD3 R10, P3, R10, R20.reuse, RZ ;  /* 0x000000140a0a7210 */ /* 0x084fe60007f7e0ff */
[----:B----4-:R1:W-:Y:S01]  /*1c870*/  LDGSTS.E.BYPASS.LTC128B.128 [R15], [R4.64], !P4 ;  /* 0x00000000040f7fae */ /* 0x0103e2000e101d5a */
[--C-:B-----5:R-:W-:Y:S03]  /*1c880*/  IMAD.X R13, R6, 0x1, R225.reuse, P0 ;  /* 0x00000001060d7824 */ /* 0x120fe600000e06e1 */
[----:B------:R-:W2:Y:S01]  /*1c890*/  SHFL.IDX PT, R14, R0, 0x4, 0x181f ;  /* 0x00981f00000e7f89 */ /* 0x000ea200000e0000 */
[-C--:B------:R-:W-:Y:S03]  /*1c8a0*/  IADD3 R8, P2, R8, R20.reuse, RZ ;  /* 0x0000001408087210 */ /* 0x080fe60007f5e0ff */
[----:B------:R-:W4:Y:S01]  /*1c8b0*/  SHFL.IDX PT, R0, R0, 0x5, 0x181f ;  /* 0x00b81f0000007f89 */ /* 0x000f2200000e0000 */
[-C--:B------:R-:W-:Y:S03]  /*1c8c0*/  IADD3.X R11, R11, R225.reuse, RZ, P3, !PT ;  /* 0x000000e10b0b7210 */ /* 0x080fe60001ffe4ff */
[----:B------:R4:W-:Y:S01]  /*1c8d0*/  LDGSTS.E.BYPASS.LTC128B.128 [R15+0x800], [R12.64], !P4 ;  /* 0x008000000c0f7fae */ /* 0x0009e2000e101d5a */
[-C--:B------:R-:W-:Y:S03]  /*1c8e0*/  IADD3 R6, P1, R7, R20.reuse, RZ ;  /* 0x0000001407067210 */ /* 0x080fe60007f3e0ff */
[----:B------:R4:W-:Y:S01]  /*1c8f0*/  LDGSTS.E.BYPASS.LTC128B.128 [R15+0x1000], [R10.64], !P4 ;  /* 0x010000000a0f7fae */ /* 0x0009e2000e101d5a */
[--C-:B---3--:R-:W-:Y:S05]  /*1c900*/  IMAD.X R9, R9, 0x1, R225.reuse, P2 ;  /* 0x0000000109097824 */ /* 0x108fea00010e06e1 */
[----:B------:R3:W-:Y:S01]  /*1c910*/  LDGSTS.E.BYPASS.LTC128B.128 [R15+0x1800], [R8.64], !P4 ;  /* 0x01800000080f7fae */ /* 0x0007e2000e101d5a */
[----:B-1----:R-:W-:Y:S01]  /*1c920*/  IADD3 R4, P0, R3, R20, RZ ;  /* 0x0000001403047210 */ /* 0x002fe20007f1e0ff */
[----:B--2---:R-:W-:Y:S03]  /*1c930*/  IMAD.X R7, R14, 0x1, R225, P1 ;  /* 0x000000010e077824 */ /* 0x004fe600008e06e1 */
[----:B----4-:R-:W-:Y:S02]  /*1c940*/  IADD3.X R5, R0, R225, RZ, P0, !PT ;  /* 0x000000e100057210 */ /* 0x010fe400007fe4ff */
[----:B------:R3:W-:Y:S04]  /*1c950*/  LDGSTS.E.BYPASS.LTC128B.128 [R15+0x2000], [R6.64], !P4 ;  /* 0x02000000060f7fae */ /* 0x0007e8000e101d5a */
[----:B------:R3:W-:Y:S03]  /*1c960*/  LDGSTS.E.BYPASS.LTC128B.128 [R15+0x2800], [R4.64], !P4 ;  /* 0x02800000040f7fae */ /* 0x0007e6000e101d5a */
.L_x_478:
        /* <DEDUP_REMOVED lines=312> */
[----:B------:R-:W-:Y:S01]  /*1dcf0*/  UIMAD UR10, UR12, 0x60, UR19 ;  /* 0x000000600c0a78a4 */ /* 0x000fe2000f8e0213 */
[----:B------:R-:W-:Y:S01]  /*1dd00*/  IMAD.MOV.U32 R3, RZ, RZ, c[0x0][0x2b8] ;  /* 0x0000ae00ff037624 */ /* 0x000fe200078e00ff */
[----:B-1----:R-:W3:Y:S04]  /*1dd10*/  LDL.64 R36, [R1+0x30] ;  /* 0x0000300001247983 */ /* 0x002ee80000100a00 */
[----:B------:R-:W4:Y:S01]  /*1dd20*/  LDL R13, [R1+0x2c] ;  /* 0x00002c00010d7983 */ /* 0x000f220000100800 */
[----:B------:R-:W-:Y:S01]  /*1dd30*/  ISETP.NE.AND P2, PT, R3, 0x1, PT ;  /* 0x000000010300780c */ /* 0x000fe20003f45270 */
[----:B------:R-:W-:Y:S02]  /*1dd40*/  IMAD.U32 R3, RZ, RZ, UR10 ;  /* 0x0000000aff037e24 */ /* 0x000fe4000f8e00ff */
[----:B------:R-:W5:Y:S04]  /*1dd50*/  LDL R12, [R1+0x38] ;  /* 0x00003800010c7983 */ /* 0x000f680000100800 */
[----:B------:R-:W4:Y:S01]  /*1dd60*/  LDL R31, [R1+0x4] ;  /* 0x00000400011f7983 */ /* 0x000f220000100800 */
[----:B--2---:R-:W-:Y:S02]  /*1dd70*/  IADD3 R3, R3, -0x60, R14 ;  /* 0xffffffa003037810 */ /* 0x004fe40007ffe00e */
[----:B------:R-:W-:Y:S03]  /*1dd80*/  ISETP.GT.AND P1, PT, R14, 0x5f, PT ;  /* 0x0000005f0e00780c */ /* 0x000fe60003f24270 */
[----:B------:R-:W-:Y:S04]  /*1dd90*/  @P2 IMAD.HI.U32 R4, R3, c[0x0][0x2bc], RZ ;  /* 0x0000af0003042a27 */ /* 0x000fe800078e00ff */
[--C-:B------:R-:W-:Y:S01]  /*1dda0*/  IMAD.MOV.U32 R0, RZ, RZ, R3.reuse ;  /* 0x000000ffff007224 */ /* 0x100fe200078e0003 */
[----:B------:R-:W-:Y:S05]  /*1ddb0*/  @P2 SHF.R.U32.HI R0, RZ, c[0x0][0x2c0], R4 ;  /* 0x0000b000ff002a19 */ /* 0x000fea0000011604 */
[C---:B---3--:R-:W-:Y:S01]  /*1ddc0*/  @!P1 IADD3 R5, P0, R0.reuse, R36, RZ ;  /* 0x0000002400059210 */ /* 0x048fe20007f1e0ff */
[----:B-----5:R-:W-:Y:S03]  /*1ddd0*/  IMAD.MOV.U32 R36, RZ, RZ, R12 ;  /* 0x000000ffff247224 */ /* 0x020fe600078e000c */
[----:B----4-:R-:W-:Y:S01]  /*1dde0*/  @!P1 LEA.HI.X.SX32 R6, R0, R13, 0x1, P0 ;  /* 0x0000000d00069211 */ /* 0x010fe200000f0eff */
[----:B------:R-:W-:Y:S01]  /*1ddf0*/  IMAD.MOV R0, RZ, RZ, -R0 ;  /* 0x000000ffff007224 */ /* 0x000fe200078e0a00 */
[C---:B------:R-:W-:Y:S03]  /*1de00*/  @!P1 LEA R4, P0, R5.reuse, c[0x0][0x2a0], 0x2 ;  /* 0x0000a80005049a11 */ /* 0x040fe600078010ff */
[----:B------:R-:W-:Y:S01]  /*1de10*/  IMAD R3, R0, c[0x0][0x2b8], R3 ;  /* 0x0000ae0000037a24 */ /* 0x000fe200078e0203 */
[----:B------:R-:W-:Y:S04]  /*1de20*/  @!P1 LEA.HI.X R5, R5, c[0x0][0x2a4], R6, 0x2, P0 ;  /* 0x0000a90005059a11 */ /* 0x000fe800000f1406 */
[----:B------:R1:W-:Y:S01]  /*1de30*/  STL [R1], R3 ;  /* 0x0000000301007387 */ /* 0x0003e20000100800 */
[----:B------:R-:W-:Y:S03]  /*1de40*/  SHF.R.S32.HI R0, RZ, 0x1f, R3 ;  /* 0x0000001fff007819 */ /* 0x000fe60000011403 */
[----:B------:R2:W1:Y:S02]  /*1de50*/  @!P1 LDG.E R240, [R4.64] ;  /* 0x0000001a04f09981 */ /* 0x000464000c1e1900 */
[----:B------:R-:W-:Y:S04]  /*1de60*/  IMAD R0, R0, c[0x0][0x1e0], RZ ;  /* 0x0000780000007a24 */ /* 0x000fe800078e02ff */
[C---:B------:R-:W-:Y:S02]  /*1de70*/  IMAD R0, R3.reuse, c[0x0][0x1e4], R0 ;  /* 0x0000790003007a24 */ /* 0x040fe400078e0200 */
[----:B--2---:R-:W-:Y:S05]  /*1de80*/  IMAD.WIDE.U32 R4, R3, c[0x0][0x1e0], RZ ;  /* 0x0000780003047a25 */ /* 0x004fea00078e00ff */
[----:B------:R-:W-:Y:S02]  /*1de90*/  IADD3 R5, R5, R0, RZ ;  /* 0x0000000005057210 */ /* 0x000fe40007ffe0ff */
[----:B-1----:R-:W-:Y:S03]  /*1dea0*/  SHF.R.S32.HI R3, RZ, 0x1f, R240 ;  /* 0x0000001fff037819 */ /* 0x002fe600000114f0 */
        /* <DEDUP_REMOVED lines=21> */
[----:B------:R2:W-:Y:S01]  /*1e000*/  LDGSTS.E.BYPASS.LTC128B.128 [R31+0x3100], [R4.64], !P4 ;  /* 0x03100000041f7fae */ /* 0x0005e2000e101d5a */
[--C-:B----4-:R-:W-:Y:S03]  /*1e010*/  IMAD.X R13, R6, 0x1, R225.reuse, P0 ;  /* 0x00000001060d7824 */ /* 0x110fe600000e06e1 */
[----:B------:R-:W3:Y:S01]  /*1e020*/  SHFL.IDX PT, R14, R0, 0x4, 0x181f ;  /* 0x00981f00000e7f89 */ /* 0x000ee200000e0000 */
[-C--:B-----5:R-:W-:Y:S03]  /*1e030*/  IADD3 R8, P2, R8, R36.reuse, RZ ;  /* 0x0000002408087210 */ /* 0x0a0fe60007f5e0ff */
[----:B------:R-:W4:Y:S01]  /*1e040*/  SHFL.IDX PT, R0, R0, 0x5, 0x181f ;  /* 0x00b81f0000007f89 */ /* 0x000f2200000e0000 */
[--C-:B------:R-:W-:Y:S03]  /*1e050*/  IMAD.X R11, R11, 0x1, R225.reuse, P3 ;  /* 0x000000010b0b7824 */ /* 0x100fe600018e06e1 */
[----:B------:R4:W-:Y:S01]  /*1e060*/  LDGSTS.E.BYPASS.LTC128B.128 [R31+0x3900], [R12.64], !P4 ;  /* 0x039000000c1f7fae */ /* 0x0009e2000e101d5a */
[-C--:B------:R-:W-:Y:S03]  /*1e070*/  IADD3 R6, P1, R7, R36.reuse, RZ ;  /* 0x0000002407067210 */ /* 0x080fe60007f3e0ff */
[----:B------:R4:W-:Y:S01]  /*1e080*/  LDGSTS.E.BYPASS.LTC128B.128 [R31+0x4100], [R10.64], !P4 ;  /* 0x041000000a1f7fae */ /* 0x0009e2000e101d5a */
[----:B-1----:R-:W-:Y:S05]  /*1e090*/  IADD3.X R9, R9, R225, RZ, P2, !PT ;  /* 0x000000e109097210 */ /* 0x002fea00017fe4ff */
[----:B------:R1:W-:Y:S01]  /*1e0a0*/  LDGSTS.E.BYPASS.LTC128B.128 [R31+0x4900], [R8.64], !P4 ;  /* 0x04900000081f7fae */ /* 0x0003e2000e101d5a */
[----:B--2---:R-:W-:Y:S01]  /*1e0b0*/  IADD3 R4, P0, R3, R36, RZ ;  /* 0x0000002403047210 */ /* 0x004fe20007f1e0ff */
[--C-:B---3--:R-:W-:Y:S04]  /*1e0c0*/  IMAD.X R7, R14, 0x1, R225.reuse, P1 ;  /* 0x000000010e077824 */ /* 0x108fe800008e06e1 */
[----:B----4-:R-:W-:Y:S01]  /*1e0d0*/  IMAD.X R5, R0, 0x1, R225, P0 ;  /* 0x0000000100057824 */ /* 0x010fe200000e06e1 */
[----:B------:R1:W-:Y:S04]  /*1e0e0*/  LDGSTS.E.BYPASS.LTC128B.128 [R31+0x5100], [R6.64], !P4 ;  /* 0x05100000061f7fae */ /* 0x0003e8000e101d5a */
[----:B------:R1:W-:Y:S03]  /*1e0f0*/  LDGSTS.E.BYPASS.LTC128B.128 [R31+0x5900], [R4.64], !P4 ;  /* 0x05900000041f7fae */ /* 0x0003e6000e101d5a */
.L_x_479:
        /* <DEDUP_REMOVED lines=72> */
[----:B------:R-:W-:Y:S01]  /*1e580*/  SHFL.BFLY PT, R6, R72, 0x2, 0x1f ;  /* 0x0c401f0048067f89 */ /* 0x000fe200000e0000 */
        /* <DEDUP_REMOVED lines=24> */
[----:B------:R-:W-:Y:S01]  /*1e710*/  MOV R84, R30 ;  /* 0x0000001e00547202 */ /* 0x000fe20000000f00 */
[----:B------:R-:W1:Y:S01]  /*1e720*/  SHFL.BFLY PT, R5, R3, 0x2, 0x1f ;  /* 0x0c401f0003057f89 */ /* 0x000e6200000e0000 */
[----:B------:R-:W-:Y:S02]  /*1e730*/  FMNMX.FTZ R4, R245, R4, !PT ;  /* 0x00000004f5047209 */ /* 0x000fe40007810000 */
[----:B------:R-:W-:Y:S02]  /*1e740*/  MOV R90, R23 ;  /* 0x00000017005a7202 */ /* 0x000fe40000000f00 */
[----:B------:R-:W-:Y:S02]  /*1e750*/  FMNMX.FTZ R4, R248, R4, !PT ;  /* 0x00000004f8047209 */ /* 0x000fe40007810000 */
[----:B------:R-:W-:Y:S02]  /*1e760*/  MOV R86, R28 ;  /* 0x0000001c00567202 */ /* 0x000fe40000000f00 */
[----:B------:R-:W-:Y:S02]  /*1e770*/  FMNMX.FTZ R4, R252, R4, !PT ;  /* 0x00000004fc047209 */ /* 0x000fe40007810000 */
[----:B------:R-:W-:Y:S02]  /*1e780*/  PLOP3.LUT P0, PT, PT, PT, UP0, 0x80, 0x0 ;  /* 0x000000000000781c */ /* 0x000fe40003f0f008 */
[----:B------:R-:W-:Y:S02]  /*1e790*/  FMNMX.FTZ R4, R84, R4, !PT ;  /* 0x0000000454047209 */ /* 0x000fe40007810000 */
[----:B-1----:R-:W-:Y:S02]  /*1e7a0*/  FMNMX.FTZ R3, R3, R5, !PT ;  /* 0x0000000503037209 */ /* 0x002fe40007810000 */
[----:B------:R-:W-:Y:S02]  /*1e7b0*/  FMNMX.FTZ R72, R72, R6, !PT ;  /* 0x0000000648487209 */ /* 0x000fe40007810000 */
[----:B------:R-:W-:Y:S01]  /*1e7c0*/  FMNMX.FTZ R70, R0, R70, !PT ;  /* 0x0000004600467209 */ /* 0x000fe20007810000 */
[----:B------:R-:W1:Y:S01]  /*1e7d0*/  SHFL.BFLY PT, R71, R3, 0x1, 0x1f ;  /* 0x0c201f0003477f89 */ /* 0x000e6200000e0000 */
[----:B------:R-:W-:Y:S04]  /*1e7e0*/  FMNMX.FTZ R0, R62, R4, !PT ;  /* 0x000000043e007209 */ /* 0x000fe80007810000 */
[----:B------:R-:W-:Y:S03]  /*1e7f0*/  FMNMX.FTZ R0, R90, R0, !PT ;  /* 0x000000005a007209 */ /* 0x000fe60007810000 */
[----:B------:R-:W2:Y:S01]  /*1e800*/  SHFL.BFLY PT, R6, R72, 0x1, 0x1f ;  /* 0x0c201f0048067f89 */ /* 0x000ea200000e0000 */
[----:B------:R-:W-:Y:S04]  /*1e810*/  FMNMX.FTZ R4, R86, R0, !PT ;  /* 0x0000000056047209 */ /* 0x000fe80007810000 */
[----:B------:R-:W-:Y:S03]  /*1e820*/  FMNMX.FTZ R4, R178, R4, !PT ;  /* 0x00000004b2047209 */ /* 0x000fe60007810000 */
[----:B------:R-:W3:Y:S01]  /*1e830*/  SHFL.BFLY PT, R5, R70, 0x1, 0x1f ;  /* 0x0c201f0046057f89 */ /* 0x000ee200000e0000 */
[----:B-1----:R-:W-:Y:S05]  /*1e840*/  FMNMX.FTZ R71, R3, R71, !PT ;  /* 0x0000004703477209 */ /* 0x002fea0007810000 */
[----:B------:R-:W-:Y:S01]  /*1e850*/  FMUL.FTZ R97, R71, c[0x0][0x2d0] ;  /* 0x0000b40047617a20 */ /* 0x000fe20000410000 */
[----:B--2---:R-:W-:Y:S05]  /*1e860*/  FMNMX.FTZ R72, R72, R6, !PT ;  /* 0x0000000648487209 */ /* 0x004fea0007810000 */
[C---:B------:R-:W-:Y:S02]  /*1e870*/  FADD.FTZ R0, -R72.reuse, R2 ;  /* 0x0000000248007221 */ /* 0x040fe40000010100 */
[----:B------:R-:W-:Y:S01]  /*1e880*/  FMUL.FTZ R96, R72, c[0x0][0x2d0] ;  /* 0x0000b40048607a20 */ /* 0x000fe20000410000 */
[----:B---3--:R-:W-:Y:S01]  /*1e890*/  FMNMX.FTZ R70, R70, R5, !PT ;  /* 0x0000000546467209 */ /* 0x008fe20007810000 */
[----:B------:R-:W-:Y:S01]  /*1e8a0*/  FMUL.FTZ R2, R0, c[0x0][0x2d0] ;  /* 0x0000b40000027a20 */ /* 0x000fe20000410000 */
[----:B------:R-:W-:Y:S01]  /*1e8b0*/  FMNMX.FTZ R0, R179, R4, !PT ;  /* 0x00000004b3007209 */ /* 0x000fe20007810000 */
[--C-:B------:R-:W-:Y:S02]  /*1e8c0*/  FFMA.FTZ R5, R20, c[0x0][0x2d0], -R96.reuse ;  /* 0x0000b40014057a23 */ /* 0x100fe40000010860 */
[----:B------:R1:W2:Y:S01]  /*1e8d0*/  MUFU.EX2 R73, R2 ;  /* 0x0000000200497308 */ /* 0x0002a20000000800 */
[----:B------:R-:W-:Y:S01]  /*1e8e0*/  FMNMX.FTZ R0, R74, R0, !PT ;  /* 0x000000004a007209 */ /* 0x000fe20007810000 */
[----:B------:R-:W-:Y:S02]  /*1e8f0*/  FMUL.FTZ R98, R70, c[0x0][0x2d0] ;  /* 0x0000b40046627a20 */ /* 0x000fe40000410000 */
[----:B------:R-:W-:Y:S01]  /*1e900*/  FFMA.FTZ R4, R168, c[0x0][0x2d0], -R96 ;  /* 0x0000b400a8047a23 */ /* 0x000fe20000010860 */
[----:B------:R-:W-:Y:S05]  /*1e910*/  FMNMX.FTZ R0, R75, R0, !PT ;  /* 0x000000004b007209 */ /* 0x000fea0007810000 */
[----:B------:R2:W-:Y:S01]  /*1e920*/  MUFU.EX2 R40, R5 ;  /* 0x0000000500287308 */ /* 0x0005e20000000800 */
[----:B------:R-:W3:Y:S01]  /*1e930*/  SHFL.BFLY PT, R3, R0, 0x2, 0x1f ;  /* 0x0c401f0000037f89 */ /* 0x000ee200000e0000 */
[----:B-1----:R-:W-:Y:S08]  /*1e940*/  FADD.FTZ R2, -R71, R100 ;  /* 0x0000006447027221 */ /* 0x002ff00000010100 */
[----:B------:R-:W-:Y:S01]  /*1e950*/  MUFU.EX2 R100, R4 ;  /* 0x0000000400647308 */ /* 0x000fe20000000800 */
[----:B------:R-:W-:Y:S02]  /*1e960*/  FMUL.FTZ R2, R2, c[0x0][0x2d0] ;  /* 0x0000b40002027a20 */ /* 0x000fe40000410000 */
[----:B--2---:R-:W-:Y:S01]  /*1e970*/  FMUL.FTZ R5, R73, R105 ;  /* 0x0000006949057220 */ /* 0x004fe20000410000 */
[----:B---3--:R-:W-:Y:S06]  /*1e980*/  FMNMX.FTZ R0, R0, R3, !PT ;  /* 0x0000000300007209 */ /* 0x008fec0007810000 */
[----:B------:R1:W2:Y:S01]  /*1e990*/  MUFU.EX2 R69, R2 ;  /* 0x0000000200457308 */ /* 0x0002a20000000800 */
[--C-:B------:R-:W-:Y:S02]  /*1e9a0*/  FFMA.FTZ R3, R17, c[0x0][0x2d0], -R96.reuse ;  /* 0x0000b40011037a23 */ /* 0x100fe40000010860 */
[----:B------:R-:W-:Y:S01]  /*1e9b0*/  FMUL.FTZ R17, R73, R117 ;  /* 0x0000007549117220 */ /* 0x000fe20000410000 */
[----:B------:R-:W-:Y:S06]  /*1e9c0*/  MOV R117, R62 ;  /* 0x0000003e00757202 */ /* 0x000fec0000000f00 */
[----:B------:R3:W4:Y:S01]  /*1e9d0*/  MUFU.EX2 R11, R3 ;  /* 0x00000003000b7308 */ /* 0x0007220000000800 */
[----:B-1----:R-:W-:Y:S02]  /*1e9e0*/  FADD.FTZ R2, -R70, R101 ;  /* 0x0000006546027221 */ /* 0x002fe40000010100 */
[----:B--2---:R-:W-:Y:S02]  /*1e9f0*/  FMUL.FTZ R6, R69, R106 ;  /* 0x0000006a45067220 */ /* 0x004fe40000410000 */
[----:B------:R-:W-:Y:S05]  /*1ea00*/  FMUL.FTZ R2, R2, c[0x0][0x2d0] ;  /* 0x0000b40002027a20 */ /* 0x000fea0000410000 */
[----:B------:R1:W2:Y:S01]  /*1ea10*/  MUFU.EX2 R68, R2 ;  /* 0x0000000200447308 */ /* 0x0002a20000000800 */
[--C-:B---3--:R-:W-:Y:S01]  /*1ea20*/  FFMA.FTZ R3, R169, c[0x0][0x2d0], -R97.reuse ;  /* 0x0000b400a9037a23 */ /* 0x108fe20000010861 */
[----:B----4-:R-:W-:Y:S08]  /*1ea30*/  MOV R106, R11 ;  /* 0x0000000b006a7202 */ /* 0x010ff00000000f00 */
[----:B------:R3:W-:Y:S01]  /*1ea40*/  MUFU.EX2 R101, R3 ;  /* 0x0000000300657308 */ /* 0x0007e20000000800 */
[--C-:B-1----:R-:W-:Y:S01]  /*1ea50*/  FFMA.FTZ R2, R184, c[0x0][0x2d0], -R96.reuse ;  /* 0x0000b400b8027a23 */ /* 0x102fe20000010860 */
[----:B------:R-:W-:Y:S01]  /*1ea60*/  MOV R184, R92 ;  /* 0x0000005c00b87202 */ /* 0x000fe20000000f00 */
[--C-:B------:R-:W-:Y:S07]  /*1ea70*/  FFMA.FTZ R92, R199, c[0x0][0x2d0], -R97.reuse ;  /* 0x0000b400c75c7a23 */ /* 0x100fee0000010861 */
[----:B------:R1:W4:Y:S01]  /*1ea80*/  MUFU.EX2 R88, R2 ;  /* 0x0000000200587308 */ /* 0x0003220000000800 */
[C---:B--2---:R-:W-:Y:S02]  /*1ea90*/  FMUL.FTZ R29, R68.reuse, R129 ;  /* 0x00000081441d7220 */ /* 0x044fe40000410000 */
[----:B------:R-:W-:Y:S02]  /*1eaa0*/  FMUL.FTZ R45, R68, R145 ;  /* 0x00000091442d7220 */ /* 0x000fe40000410000 */
[--C-:B---3--:R-:W-:Y:S01]  /*1eab0*/  FFMA.FTZ R3, R185, c[0x0][0x2d0], -R97.reuse ;  /* 0x0000b400b9037a23 */ /* 0x108fe20000010861 */
[----:B------:R-:W-:Y:S04]  /*1eac0*/  MOV R185, R90 ;  /* 0x0000005a00b97202 */ /* 0x000fe80000000f00 */
[----:B------:R2:W3:Y:S01]  /*1ead0*/  MUFU.EX2 R58, R3 ;  /* 0x00000003003a7308 */ /* 0x0004e20000000800 */
[----:B-1----:R-:W-:Y:S01]  /*1eae0*/  FFMA.FTZ R2, R16, c[0x0][0x2d0], -R96 ;  /* 0x0000b40010027a23 */ /* 0x002fe20000010860 */
[----:B----4-:R-:W-:Y:S01]  /*1eaf0*/  F2FP.PACK_AB R76, R88, R100 ;  /* 0x00000064584c723e */ /* 0x010fe200000000ff */
[--C-:B------:R-:W-:Y:S07]  /*1eb00*/  FFMA.FTZ R16, R35, c[0x0][0x2d0], -R97.reuse ;  /* 0x0000b40023107a23 */ /* 0x100fee0000010861 */
[----:B------:R1:W4:Y:S01]  /*1eb10*/  MUFU.EX2 R57, R2 ;  /* 0x0000000200397308 */ /* 0x0003220000000800 */
[C---:B------:R-:W-:Y:S02]  /*1eb20*/  FMUL.FTZ R35, R69.reuse, R135 ;  /* 0x0000008745237220 */ /* 0x040fe40000410000 */
[--C-:B--2---:R-:W-:Y:S01]  /*1eb30*/  FFMA.FTZ R3, R18, c[0x0][0x2d0], -R97.reuse ;  /* 0x0000b40012037a23 */ /* 0x104fe20000010861 */
[----:B---3--:R-:W-:Y:S01]  /*1eb40*/  F2FP.PACK_AB R77, R58, R101 ;  /* 0x000000653a4d723e */ /* 0x008fe200000000ff */
[----:B------:R-:W-:Y:S05]  /*1eb50*/  FMUL.FTZ R18, R69, R118 ;  /* 0x0000007645127220 */ /* 0x000fea0000410000 */
[----:B------:R-:W-:Y:S10]  /*1eb60*/  MUFU.EX2 R7, R3 ;  /* 0x0000000300077308 */ /* 0x000ff40000000800 */
[----:B------:R2:W-:Y:S01]  /*1eb70*/  MUFU.EX2 R94, R16 ;  /* 0x00000010005e7308 */ /* 0x0005e20000000800 */
[----:B-1----:R-:W1:Y:S01]  /*1eb80*/  SHFL.BFLY PT, R2, R0, 0x1, 0x1f ;  /* 0x0c201f0000027f89 */ /* 0x002e6200000e0000 */
[----:B----4-:R-:W-:Y:S01]  /*1eb90*/  F2FP.PACK_AB R78, R106, R57 ;  /* 0x000000396a4e723e */ /* 0x010fe200000000ff */
[----:B--2---:R-:W-:Y:S01]  /*1eba0*/  FMUL.FTZ R16, R73, R116 ;  /* 0x0000007449107220 */ /* 0x004fe20000410000 */
[----:B------:R-:W-:Y:S02]  /*1ebb0*/  MOV R116, R84 ;  /* 0x0000005400747202 */ /* 0x000fe40000000f00 */
[----:B-1----:R-:W-:Y:S01]  /*1ebc0*/  FMNMX.FTZ R3, R2, R0, !PT ;  /* 0x0000000002037209 */ /* 0x002fe20007810000 */
[--C-:B------:R-:W-:Y:S01]  /*1ebd0*/  FFMA.FTZ R2, R183, c[0x0][0x2d0], -R98.reuse ;  /* 0x0000b400b7027a23 */ /* 0x100fe20000010862 */
[----:B------:R-:W-:Y:S01]  /*1ebe0*/  MOV R183, R60 ;  /* 0x0000003c00b77202 */ /* 0x000fe20000000f00 */
[--C-:B------:R-:W-:Y:S02]  /*1ebf0*/  FFMA.FTZ R0, R19, c[0x0][0x2d0], -R97.reuse ;  /* 0x0000b40013007a23 */ /* 0x100fe40000010861 */
[----:B------:R1:W-:Y:S01]  /*1ec00*/  MUFU.EX2 R14, R2 ;  /* 0x00000002000e7308 */ /* 0x0003e20000000800 */
[----:B------:R-:W-:Y:S02]  /*1ec10*/  FMUL.FTZ R19, R69, R119 ;  /* 0x0000007745137220 */ /* 0x000fe40000410000 */
[--C-:B------:R-:W-:Y:S07]  /*1ec20*/  FFMA.FTZ R60, R198, c[0x0][0x2d0], -R97.reuse ;  /* 0x0000b400c63c7a23 */ /* 0x100fee0000010861 */
[----:B------:R2:W3:Y:S01]  /*1ec30*/  MUFU.EX2 R12, R0 ;  /* 0x00000000000c7308 */ /* 0x0004e20000000800 */
[----:B-1----:R-:W-:Y:S01]  /*1ec40*/  FFMA.FTZ R2, R186, c[0x0][0x2d0], -R98 ;  /* 0x0000b400ba027a23 */ /* 0x002fe20000010862 */
[----:B------:R-:W-:Y:S08]  /*1ec50*/  MOV R186, R89 ;  /* 0x0000005900ba7202 */ /* 0x000ff00000000f00 */
[----:B------:R1:W4:Y:S01]  /*1ec60*/  MUFU.EX2 R56, R2 ;  /* 0x0000000200387308 */ /* 0x0003220000000800 */
[----:B--2---:R-:W-:Y:S01]  /*1ec70*/  FADD.FTZ R0, -R3, R102 ;  /* 0x0000006603007221 */ /* 0x004fe20000010100 */
[----:B---3--:R-:W-:Y:S01]  /*1ec80*/  MOV R105, R12 ;  /* 0x0000000c00697202 */ /* 0x008fe20000000f00 */
[--C-:B------:R-:W-:Y:S02]  /*1ec90*/  FFMA.FTZ R12, R34, c[0x0][0x2d0], -R97.reuse ;  /* 0x0000b400220c7a23 */ /* 0x100fe40000010861 */
[----:B------:R-:W-:Y:S05]  /*1eca0*/  FMUL.FTZ R0, R0, c[0x0][0x2d0] ;  /* 0x0000b40000007a20 */ /* 0x000fea0000410000 */
[----:B------:R2:W-:Y:S01]  /*1ecb0*/  MUFU.EX2 R169, R12 ;  /* 0x0000000c00a97308 */ /* 0x0005e20000000800 */
[----:B------:R-:W-:Y:S09]  /*1ecc0*/  FMUL.FTZ R34, R69, R134 ;  /* 0x0000008645227220 */ /* 0x000ff20000410000 */
[----:B------:R-:W3:Y:S01]  /*1ecd0*/  MUFU.EX2 R0, R0 ;  /* 0x0000000000007308 */ /* 0x000ee20000000800 */
[--C-:B-1----:R-:W-:Y:S01]  /*1ece0*/  FFMA.FTZ R2, R180, c[0x0][0x2d0], -R98.reuse ;  /* 0x0000b400b4027a23 */ /* 0x102fe20000010862 */
[----:B------:R-:W-:Y:S08]  /*1ecf0*/  MOV R180, R86 ;  /* 0x0000005600b47202 */ /* 0x000ff00000000f00 */
[----:B------:R1:W-:Y:S01]  /*1ed00*/  MUFU.EX2 R9, R2 ;  /* 0x0000000200097308 */ /* 0x0003e20000000800 */
[----:B--2---:R-:W-:Y:S01]  /*1ed10*/  FMUL.FTZ R12, R68, R112 ;  /* 0x00000070440c7220 */ /* 0x004fe20000410000 */
[----:B----4-:R-:W-:Y:S01]  /*1ed20*/  MOV R112, R56 ;  /* 0x0000003800707202 */ /* 0x010fe20000000f00 */
[C---:B---3--:R-:W-:Y:S01]  /*1ed30*/  FMUL.FTZ R11, R0.reuse, R111 ;  /* 0x0000006f000b7220 */ /* 0x048fe20000410000 */
[----:B------:R-:W-:Y:S01]  /*1ed40*/  MOV R111, R57 ;  /* 0x00000039006f7202 */ /* 0x000fe20000000f00 */
[C---:B------:R-:W-:Y:S01]  /*1ed50*/  FMUL.FTZ R26, R0.reuse, R126 ;  /* 0x0000007e001a7220 */ /* 0x040fe20000410000 */
[----:B------:R-:W-:Y:S01]  /*1ed60*/  MOV R126, R94 ;  /* 0x0000005e007e7202 */ /* 0x000fe20000000f00 */
[C---:B------:R-:W-:Y:S02]  /*1ed70*/  FMUL.FTZ R27, R0.reuse, R127 ;  /* 0x0000007f001b7220 */ /* 0x040fe40000410000 */
[C---:B------:R-:W-:Y:S02]  /*1ed80*/  FMUL.FTZ R42, R0.reuse, R142 ;  /* 0x0000008e002a7220 */ /* 0x040fe40000410000 */
[----:B------:R-:W-:Y:S02]  /*1ed90*/  FMUL.FTZ R43, R0, R143 ;  /* 0x0000008f002b7220 */ /* 0x000fe40000410000 */
[----:B-1----:R-:W-:Y:S01]  /*1eda0*/  FFMA.FTZ R2, R170, c[0x0][0x2d0], -R98 ;  /* 0x0000b400aa027a23 */ /* 0x002fe20000010862 */
[----:B------:R-:W-:Y:S01]  /*1edb0*/  MOV R170, R63 ;  /* 0x0000003f00aa7202 */ /* 0x000fe20000000f00 */
[C---:B------:R-:W-:Y:S02]  /*1edc0*/  FMUL.FTZ R46, R0.reuse, R146 ;  /* 0x00000092002e7220 */ /* 0x040fe40000410000 */
[----:B------:R1:W-:Y:S01]  /*1edd0*/  MUFU.EX2 R13, R2 ;  /* 0x00000002000d7308 */ /* 0x0003e20000000800 */
[----:B------:R-:W-:Y:S02]  /*1ede0*/  FMUL.FTZ R47, R0, R147 ;  /* 0x00000093002f7220 */ /* 0x000fe40000410000 */
[----:B------:R-:W-:Y:S02]  /*1edf0*/  FMUL.FTZ R57, R68, R157 ;  /* 0x0000009d44397220 */ /* 0x000fe40000410000 */
[C---:B------:R-:W-:Y:S02]  /*1ee00*/  FMUL.FTZ R62, R0.reuse, R162 ;  /* 0x000000a2003e7220 */ /* 0x040fe40000410000 */
[----:B------:R-:W-:Y:S02]  /*1ee10*/  FMUL.FTZ R63, R0, R163 ;  /* 0x000000a3003f7220 */ /* 0x000fe40000410000 */
[----:B-1----:R-:W-:Y:S04]  /*1ee20*/  FMUL.FTZ R2, R3, c[0x0][0x2d0] ;  /* 0x0000b40003027a20 */ /* 0x002fe80000410000 */
[--C-:B------:R-:W-:Y:S01]  /*1ee30*/  FFMA.FTZ R4, R181, c[0x0][0x2d0], -R2.reuse ;  /* 0x0000b400b5047a23 */ /* 0x100fe20000010802 */
[----:B------:R-:W-:Y:S01]  /*1ee40*/  MOV R181, R7 ;  /* 0x0000000700b57202 */ /* 0x000fe20000000f00 */
[--C-:B------:R-:W-:Y:S02]  /*1ee50*/  FFMA.FTZ R28, R188, c[0x0][0x2d0], -R2.reuse ;  /* 0x0000b400bc1c7a23 */ /* 0x100fe40000010802 */
[----:B------:R1:W-:Y:S01]  /*1ee60*/  MUFU.EX2 R102, R4 ;  /* 0x0000000400667308 */ /* 0x0003e20000000800 */
[--C-:B------:R-:W-:Y:S01]  /*1ee70*/  FFMA.FTZ R7, R103, c[0x0][0x2d0], -R97.reuse ;  /* 0x0000b40067077a23 */ /* 0x100fe20000010861 */
[----:B------:R-:W-:Y:S01]  /*1ee80*/  F2FP.PACK_AB R79, R105, R181 ;  /* 0x000000b5694f723e */ /* 0x000fe200000000ff */
[--C-:B------:R-:W-:Y:S01]  /*1ee90*/  FFMA.FTZ R44, R194, c[0x0][0x2d0], -R2.reuse ;  /* 0x0000b400c22c7a23 */ /* 0x100fe20000010802 */
[----:B------:R-:W-:Y:S01]  /*1eea0*/  MOV R103, R14 ;  /* 0x0000000e00677202 */ /* 0x000fe20000000f00 */
[--C-:B------:R-:W-:Y:S02]  /*1eeb0*/  FFMA.FTZ R48, R196, c[0x0][0x2d0], -R2.reuse ;  /* 0x0000b400c4307a23 */ /* 0x100fe40000010802 */
[----:B------:R-:W-:Y:S01]  /*1eec0*/  FFMA.FTZ R74, R74, c[0x0][0x2d0], -R2 ;  /* 0x0000b4004a4a7a23 */ /* 0x000fe20000010802 */
[----:B------:R-:W-:Y:S01]  /*1eed0*/  F2FP.PACK_AB R64, R56, R103 ;  /* 0x000000673840723e */ /* 0x000fe200000000ff */
[----:B------:R-:W-:Y:S01]  /*1eee0*/  FFMA.FTZ R56, R193, c[0x0][0x2d0], -R96 ;  /* 0x0000b400c1387a23 */ /* 0x000fe20000010860 */
[----:B------:R2:W-:Y:S01]  /*1eef0*/  MUFU.EX2 R168, R7 ;  /* 0x0000000700a87308 */ /* 0x0005e20000000800 */
[----:B------:R-:W-:Y:S09]  /*1ef00*/  FMUL.FTZ R14, R0, R114 ;  /* 0x00000072000e7220 */ /* 0x000ff20000410000 */
[----:B------:R3:W-:Y:S01]  /*1ef10*/  MUFU.EX2 R50, R44 ;  /* 0x0000002c00327308 */ /* 0x0007e20000000800 */
[--C-:B-1----:R-:W-:Y:S09]  /*1ef20*/  FFMA.FTZ R4, R187, c[0x0][0x2d0], -R2.reuse ;  /* 0x0000b400bb047a23 */ /* 0x102ff20000010802 */
[----:B------:R1:W4:Y:S01]  /*1ef30*/  MUFU.EX2 R187, R4 ;  /* 0x0000000400bb7308 */ /* 0x0003220000000800 */
[----:B--2---:R-:W-:Y:S09]  /*1ef40*/  FMUL.FTZ R7, R69, R107 ;  /* 0x0000006b45077220 */ /* 0x004ff20000410000 */
[----:B------:R2:W-:Y:S01]  /*1ef50*/  MUFU.EX2 R114, R48 ;  /* 0x0000003000727308 */ /* 0x0005e20000000800 */
[----:B---3--:R-:W-:Y:S09]  /*1ef60*/  FMUL.FTZ R44, R68, R144 ;  /* 0x00000090442c7220 */ /* 0x008ff20000410000 */
[----:B------:R3:W-:Y:S01]  /*1ef70*/  MUFU.EX2 R119, R56 ;  /* 0x0000003800777308 */ /* 0x0007e20000000800 */
[--C-:B-1----:R-:W-:Y:S01]  /*1ef80*/  FFMA.FTZ R4, R182, c[0x0][0x2d0], -R2.reuse ;  /* 0x0000b400b6047a23 */ /* 0x102fe20000010802 */
[----:B----4-:R-:W-:Y:S02]  /*1ef90*/  F2FP.PACK_AB R65, R187, R102 ;  /* 0x00000066bb41723e */ /* 0x010fe400000000ff */
[----:B------:R-:W-:Y:S01]  /*1efa0*/  MOV R182, R59 ;  /* 0x0000003b00b67202 */ /* 0x000fe20000000f00 */
[----:B------:R-:W-:Y:S05]  /*1efb0*/  FMUL.FTZ R59, R0, R159 ;  /* 0x0000009f003b7220 */ /* 0x000fea0000410000 */
[----:B------:R1:W4:Y:S01]  /*1efc0*/  MUFU.EX2 R8, R4 ;  /* 0x0000000400087308 */ /* 0x0003220000000800 */
[----:B--2---:R-:W-:Y:S02]  /*1efd0*/  FMUL.FTZ R48, R73, R148 ;  /* 0x0000009449307220 */ /* 0x004fe40000410000 */
[C---:B---3--:R-:W-:Y:S02]  /*1efe0*/  FMUL.FTZ R56, R68.reuse, R156 ;  /* 0x0000009c44387220 */ /* 0x048fe40000410000 */
[----:B-1----:R-:W-:Y:S01]  /*1eff0*/  FFMA.FTZ R4, R171, c[0x0][0x2d0], -R2 ;  /* 0x0000b400ab047a23 */ /* 0x002fe20000010802 */
[----:B----4-:R-:W-:Y:S01]  /*1f000*/  MOV R107, R8 ;  /* 0x00000008006b7202 */ /* 0x010fe20000000f00 */
[C---:B------:R-:W-:Y:S01]  /*1f010*/  FMUL.FTZ R8, R68.reuse, R108 ;  /* 0x0000006c44087220 */ /* 0x040fe20000410000 */
[----:B------:R-:W-:Y:S02]  /*1f020*/  MOV R108, R9 ;  /* 0x00000009006c7202 */ /* 0x000fe40000000f00 */
[----:B------:R1:W2:Y:S01]  /*1f030*/  MUFU.EX2 R10, R4 ;  /* 0x00000004000a7308 */ /* 0x0002a20000000800 */
[----:B------:R-:W-:Y:S01]  /*1f040*/  FMUL.FTZ R9, R68, R109 ;  /* 0x0000006d44097220 */ /* 0x000fe20000410000 */
[----:B------:R-:W-:Y:S01]  /*1f050*/  MOV R171, R85 ;  /* 0x0000005500ab7202 */ /* 0x000fe20000000f00 */
[--C-:B-1----:R-:W-:Y:S01]  /*1f060*/  FFMA.FTZ R4, R21, c[0x0][0x2d0], -R96.reuse ;  /* 0x0000b40015047a23 */ /* 0x102fe20000010860 */
[----:B--2---:R-:W-:Y:S01]  /*1f070*/  MOV R109, R10 ;  /* 0x0000000a006d7202 */ /* 0x004fe20000000f00 */
[----:B------:R-:W1:Y:S01]  /*1f080*/  LDSM.16.MT88.4 R20, [R209+0x100] ;  /* 0x00010000d114783b */ /* 0x000e620000004200 */
[C---:B------:R-:W-:Y:S04]  /*1f090*/  FMUL.FTZ R10, R0.reuse, R110 ;  /* 0x0000006e000a7220 */ /* 0x040fe80000410000 */
[----:B------:R2:W-:Y:S01]  /*1f0a0*/  MUFU.EX2 R41, R4 ;  /* 0x0000000400297308 */ /* 0x0005e20000000800 */
[----:B------:R-:W-:Y:S02]  /*1f0b0*/  F2FP.PACK_AB R67, R109, R107 ;  /* 0x0000006b6d43723e */ /* 0x000fe400000000ff */
[----:B------:R-:W-:Y:S01]  /*1f0c0*/  MOV R110, R88 ;  /* 0x00000058006e7202 */ /* 0x000fe20000000f00 */
[--C-:B--2---:R-:W-:Y:S02]  /*1f0d0*/  FFMA.FTZ R4, R15, c[0x0][0x2d0], -R97.reuse ;  /* 0x0000b4000f047a23 */ /* 0x104fe40000010861 */
[----:B------:R-:W-:Y:S01]  /*1f0e0*/  FMUL.FTZ R15, R0, R115 ;  /* 0x00000073000f7220 */ /* 0x000fe20000410000 */
[----:B------:R-:W-:Y:S03]  /*1f0f0*/  MOV R115, R87 ;  /* 0x0000005700737202 */ /* 0x000fe60000000f00 */
[----:B------:R2:W-:Y:S01]  /*1f100*/  MUFU.EX2 R31, R4 ;  /* 0x00000004001f7308 */ /* 0x0005e20000000800 */
[----:B------:R-:W3:Y:S01]  /*1f110*/  LDSM.16.MT88.4 R84, [R209+0x900] ;  /* 0x00090000d154783b */ /* 0x000ee20000004200 */
[----:B--2---:R-:W-:Y:S02]  /*1f120*/  FFMA.FTZ R4, R32, c[0x0][0x2d0], -R96 ;  /* 0x0000b40020047a23 */ /* 0x004fe40000010860 */
[----:B------:R-:W-:Y:S06]  /*1f130*/  FFMA.FTZ R32, R189, c[0x0][0x2d0], -R2 ;  /* 0x0000b400bd207a23 */ /* 0x000fec0000010802 */
[----:B------:R2:W4:Y:S02]  /*1f140*/  MUFU.EX2 R93, R4 ;  /* 0x00000004005d7308 */ /* 0x0005240000000800 */
[----:B--2---:R-:W-:Y:S01]  /*1f150*/  FFMA.FTZ R4, R33, c[0x0][0x2d0], -R96 ;  /* 0x0000b40021047a23 */ /* 0x004fe20000010860 */
[----:B----4-:R-:W-:Y:S01]  /*1f160*/  MOV R127, R93 ;  /* 0x0000005d007f7202 */ /* 0x010fe20000000f00 */
[C---:B------:R-:W-:Y:S06]  /*1f170*/  FMUL.FTZ R33, R73.reuse, R133 ;  /* 0x0000008549217220 */ /* 0x040fec0000410000 */
[----:B------:R2:W4:Y:S02]  /*1f180*/  MUFU.EX2 R49, R4 ;  /* 0x0000000400317308 */ /* 0x0005240000000800 */
[C---:B--2---:R-:W-:Y:S01]  /*1f190*/  FMUL.FTZ R4, R73.reuse, R104 ;  /* 0x0000006849047220 */ /* 0x044fe20000410000 */
[----:B------:R-:W-:Y:S01]  /*1f1a0*/  MOV R104, R13 ;  /* 0x0000000d00687202 */ /* 0x000fe20000000f00 */
[----:B------:R-:W-:Y:S01]  /*1f1b0*/  FMUL.FTZ R13, R68, R113 ;  /* 0x00000071440d7220 */ /* 0x000fe20000410000 */
[----:B----4-:R-:W-:Y:S01]  /*1f1c0*/  MOV R148, R49 ;  /* 0x0000003100947202 */ /* 0x010fe20000000f00 */
[----:B------:R-:W-:Y:S01]  /*1f1d0*/  FMUL.FTZ R49, R73, R149 ;  /* 0x0000009549317220 */ /* 0x000fe20000410000 */
[----:B------:R-:W-:Y:S01]  /*1f1e0*/  MOV R149, R50 ;  /* 0x0000003200957202 */ /* 0x000fe20000000f00 */
[----:B------:R-:W-:Y:S01]  /*1f1f0*/  FMUL.FTZ R50, R69, R150 ;  /* 0x0000009645327220 */ /* 0x000fe20000410000 */
[-C--:B-1----:R-:W-:Y:S05]  /*1f200*/  HMMA.16816.F32 R4, R76, R20.reuse, R4 ;  /* 0x000000144c04723c */ /* 0x082fea0000001804 */
[----:B------:R-:W-:Y:S02]  /*1f210*/  F2FP.PACK_AB R66, R104, R108 ;  /* 0x0000006c6842723e */ /* 0x000fe400000000ff */
        /* <DEDUP_REMOVED lines=10> */
[C---:B------:R-:W-:Y:S01]  /*1f2c0*/  HMMA.16816.F32 R16, R76.reuse, R22, R16 ;  /* 0x000000164c10723c */ /* 0x040fe20000001810 */
[----:B------:R-:W4:Y:S03]  /*1f2d0*/  LDSM.16.MT88.4 R88, [R212+0x900] ;  /* 0x00090000d458783b */ /* 0x000f260000004200 */
[C---:B------:R-:W-:Y:S01]  /*1f2e0*/  FMUL.FTZ R25, R68.reuse, R125 ;  /* 0x0000007d44197220 */ /* 0x040fe20000410000 */
[----:B------:R5:W3:Y:S02]  /*1f2f0*/  MUFU.EX2 R30, R24 ;  /* 0x00000018001e7308 */ /* 0x000ae40000000800 */
[C---:B------:R-:W-:Y:S02]  /*1f300*/  FMUL.FTZ R23, R69.reuse, R123 ;  /* 0x0000007b45177220 */ /* 0x040fe40000410000 */
[----:B------:R-:W-:Y:S06]  /*1f310*/  FMUL.FTZ R22, R69, R122 ;  /* 0x0000007a45167220 */ /* 0x000fec0000410000 */
[----:B------:R4:W-:Y:S01]  /*1f320*/  MUFU.EX2 R123, R28 ;  /* 0x0000001c007b7308 */ /* 0x0009e20000000800 */
[----:B-1----:R-:W-:Y:S01]  /*1f330*/  FMUL.FTZ R20, R73, R120 ;  /* 0x0000007849147220 */ /* 0x002fe20000410000 */
[----:B--2---:R-:W-:Y:S06]  /*1f340*/  MOV R122, R95 ;  /* 0x0000005f007a7202 */ /* 0x004fec0000000f00 */
[-C--:B------:R-:W-:Y:S03]  /*1f350*/  HMMA.16816.F32 R20, R76, R36.reuse, R20 ;  /* 0x000000244c14723c */ /* 0x080fe60000001814 */
[----:B-----5:R-:W-:Y:S01]  /*1f360*/  FMUL.FTZ R24, R68, R124 ;  /* 0x0000007c44187220 */ /* 0x020fe20000410000 */
[----:B---3--:R-:W-:Y:S01]  /*1f370*/  MOV R129, R30 ;  /* 0x0000001e00817202 */ /* 0x008fe20000000f00 */
[C---:B------:R-:W-:Y:S01]  /*1f380*/  FMUL.FTZ R30, R0.reuse, R130 ;  /* 0x00000082001e7220 */ /* 0x040fe20000410000 */
[----:B------:R-:W-:Y:S01]  /*1f390*/  MOV R130, R31 ;  /* 0x0000001f00827202 */ /* 0x000fe20000000f00 */
[----:B------:R-:W-:Y:S01]  /*1f3a0*/  FMUL.FTZ R31, R0, R131 ;  /* 0x00000083001f7220 */ /* 0x000fe20000410000 */
[----:B------:R-:W-:Y:S01]  /*1f3b0*/  MOV R124, R40 ;  /* 0x00000028007c7202 */ /* 0x000fe20000000f00 */
[--C-:B------:R-:W-:Y:S01]  /*1f3c0*/  FFMA.FTZ R40, R191, c[0x0][0x2d0], -R98.reuse ;  /* 0x0000b400bf287a23 */ /* 0x100fe20000010862 */
[C---:B------:R-:W-:Y:S03]  /*1f3d0*/  HMMA.16816.F32 R24, R64.reuse, R36, R24 ;  /* 0x000000244018723c */ /* 0x040fe60000001818 */
[----:B------:R1:W-:Y:S01]  /*1f3e0*/  MUFU.EX2 R120, R40 ;  /* 0x0000002800787308 */ /* 0x0003e20000000800 */
[C---:B----4-:R-:W-:Y:S01]  /*1f3f0*/  FMUL.FTZ R28, R68.reuse, R128 ;  /* 0x00000080441c7220 */ /* 0x050fe20000410000 */
        /* <DEDUP_REMOVED lines=19> */
[----:B------:R-:W-:Y:S04]  /*1f530*/  FMUL.FTZ R61, R68, R161 ;  /* 0x000000a1443d7220 */ /* 0x000fe80000410000 */
[-C--:B------:R-:W-:Y:S01]  /*1f540*/  HMMA.16816.F32 R36, R76, R52.reuse, R36 ;  /* 0x000000344c24723c */ /* 0x080fe20000001824 */
[----:B-1----:R-:W1:Y:S07]  /*1f550*/  LDSM.16.MT88.4 R92, [R210+0x900] ;  /* 0x00090000d25c783b */ /* 0x002e6e0000004200 */
        /* <DEDUP_REMOVED lines=38> */
[-C--:B------:R-:W-:Y:S08]  /*1f7c0*/  HMMA.16816.F32 R20, R76, R88.reuse, R20 ;  /* 0x000000584c14723c */ /* 0x080ff00000001814 */
[C---:B------:R-:W-:Y:S04]  /*1f7d0*/  HMMA.16816.F32 R24, R80.reuse, R88, R24 ;  /* 0x000000585018723c */ /* 0x040fe80000001818 */
[----:B--2---:R-:W-:Y:S01]  /*1f7e0*/  FFMA.FTZ R84, R204, c[0x0][0x2d0], -R98 ;  /* 0x0000b400cc547a23 */ /* 0x004fe20000010862 */
[----:B---3--:R-:W-:Y:S02]  /*1f7f0*/  MOV R204, R134 ;  /* 0x0000008600cc7202 */ /* 0x008fe40000000f00 */
        /* <DEDUP_REMOVED lines=9> */
[-C--:B-1----:R-:W-:Y:S04]  /*1f890*/  HMMA.16816.F32 R36, R76, R92.reuse, R36 ;  /* 0x0000005c4c24723c */ /* 0x082fe80000001824 */
[----:B------:R-:W-:Y:S04]  /*1f8a0*/  MOV R112, R187 ;  /* 0x000000bb00707202 */ /* 0x000fe80000000f00 */
[C---:B------:R-:W-:Y:S04]  /*1f8b0*/  HMMA.16816.F32 R40, R80.reuse, R92, R40 ;  /* 0x0000005c5028723c */ /* 0x040fe80000001828 */
[----:B--2---:R-:W-:Y:S01]  /*1f8c0*/  FFMA.FTZ R84, R203, c[0x0][0x2d0], -R98 ;  /* 0x0000b400cb547a23 */ /* 0x004fe20000010862 */
[----:B------:R-:W-:Y:S02]  /*1f8d0*/  MOV R203, R133 ;  /* 0x0000008500cb7202 */ /* 0x000fe40000000f00 */
[----:B------:R-:W-:Y:S01]  /*1f8e0*/  FFMA.FTZ R92, R227, c[0x0][0x2d0], -R96 ;  /* 0x0000b400e35c7a23 */ /* 0x000fe20000010860 */
        /* <DEDUP_REMOVED lines=8> */
[----:B------:R-:W-:Y:S07]  /*1f970*/  MOV R227, R126 ;  /* 0x0000007e00e37202 */ /* 0x000fee0000000f00 */
[----:B------:R3:W-:Y:S01]  /*1f980*/  MUFU.EX2 R147, R92 ;  /* 0x0000005c00937308 */ /* 0x0007e20000000800 */
[----:B-1----:R-:W-:Y:S01]  /*1f990*/  FFMA.FTZ R84, R205, c[0x0][0x2d0], -R2 ;  /* 0x0000b400cd547a23 */ /* 0x002fe20000010802 */
[----:B------:R-:W-:Y:S02]  /*1f9a0*/  MOV R205, R132 ;  /* 0x0000008400cd7202 */ /* 0x000fe40000000f00 */
[----:B------:R-:W-:Y:S06]  /*1f9b0*/  MOV R132, R184 ;  /* 0x000000b800847202 */ /* 0x000fec0000000f00 */
        /* <DEDUP_REMOVED lines=73> */
[----:B------:R2:W3:Y:S10]  /*1fe50*/  MUFU.EX2 R192, R84 ;  /* 0x0000005400c07308 */ /* 0x0004f40000000800 */
        /* <DEDUP_REMOVED lines=34> */
[--C-:B---3--:R-:W-:Y:S04]  /*20080*/  FFMA.FTZ R80, R251, c[0x0][0x2d0], -R97.reuse ;  /* 0x0000b400fb507a23 */ /* 0x108fe80000010861 */
        /* <DEDUP_REMOVED lines=16> */
[----:B------:R2:W-:Y:S01]  /*20190*/  MUFU.EX2 R158, R88 ;  /* 0x00000058009e7308 */ /* 0x0005e20000000800 */
[----:B------:R-:W-:Y:S04]  /*201a0*/  MOV R126, R125 ;  /* 0x0000007d007e7202 */ /* 0x000fe80000000f00 */
        /* <DEDUP_REMOVED lines=15> */
[----:B------:R3:W-:Y:S03]  /*202a0*/  MUFU.EX2 R181, R92 ;  /* 0x0000005c00b57308 */ /* 0x0007e60000000800 */
[----:B------:R-:W-:Y:S01]  /*202b0*/  MOV R244, R120 ;  /* 0x0000007800f47202 */ /* 0x000fe20000000f00 */
[----:B-1----:R-:W-:Y:S01]  /*202c0*/  FFMA.FTZ R84, R132, c[0x0][0x2d0], -R98 ;  /* 0x0000b40084547a23 */ /* 0x002fe20000010862 */
[----:B------:R-:W-:Y:S02]  /*202d0*/  MOV R132, R168 ;  /* 0x000000a800847202 */ /* 0x000fe40000000f00 */
[----:B------:R-:W-:Y:S03]  /*202e0*/  MOV R120, R110 ;  /* 0x0000006e00787202 */ /* 0x000fe60000000f00 */
        /* <DEDUP_REMOVED lines=218> */
.L_x_477:
        /* <DEDUP_REMOVED lines=9> */
.L_x_499:
[----:B------:R-:W3:Y:S01]  /*21120*/  LDL R188, [R1] ;  /* 0x0000000001bc7983 */ /* 0x000ee20000100800 */
[----:B------:R-:W-:Y:S04]  /*21130*/  DEPBAR.LE SB0, 0x0 ;  /* 0x000080000000791a */ /* 0x000fe80000000000 */
[----:B------:R-:W-:Y:S01]  /*21140*/  BAR.SYNC.DEFER_BLOCKING 0x0 ;  /* 0x0000000000007b1d */ /* 0x000fe20000010000 */
[----:B------:R-:W-:Y:S07]  /*21150*/  UISETP.GT.AND UP0, UPT, UR12, UR4, UPT ;  /* 0x000000040c00728c */ /* 0x000fee000bf04270 */
[----:B-----5:R-:W-:Y:S08]  /*21160*/  LDSM.16.M88.4 R96, [R215+0x6100] ;  /* 0x00610000d760783b */ /* 0x020ff00000000200 */
[----:B------:R-:W4:Y:S04]  /*21170*/  LDL R226, [R1+0x38] ;  /* 0x0000380001e27983 */ /* 0x000f280000100800 */
[----:B-1----:R-:W1:Y:S08]  /*21180*/  LDSM.16.M88.4 R16, [R208+0x3100] ;  /* 0x00310000d010783b */ /* 0x002e700000000200 */
[----:B--2---:R-:W2:Y:S04]  /*21190*/  LDL R197, [R1+0x8] ;  /* 0x0000080001c57983 */ /* 0x004ea80000100800 */
[----:B------:R-:W1:Y:S08]  /*211a0*/  LDSM.16.M88.4 R92, [R215+0x8100] ;  /* 0x00810000d75c783b */ /* 0x000e700000000200 */
[----:B------:R-:W2:Y:S04]  /*211b0*/  LDL R198, [R1+0xc] ;  /* 0x00000c0001c67983 */ /* 0x000ea80000100800 */
[----:B------:R-:W1:Y:S08]  /*211c0*/  LDSM.16.M88.4 R32, [R208+0x3900] ;  /* 0x00390000d020783b */ /* 0x000e700000000200 */
[----:B------:R-:W1:Y:S08]  /*211d0*/  LDSM.16.M88.4 R48, [R208+0x4100] ;  /* 0x00410000d030783b */ /* 0x000e700000000200 */
[----:B------:R-:W1:Y:S08]  /*211e0*/  LDSM.16.M88.4 R64, [R208+0x4900] ;  /* 0x00490000d040783b */ /* 0x000e700000000200 */
[----:B------:R-:W1:Y:S08]  /*211f0*/  LDSM.16.M88.4 R80, [R208+0x5100] ;  /* 0x00510000d050783b */ /* 0x000e700000000200 */
[----:B------:R-:W1:Y:S08]  /*21200*/  LDSM.16.M88.4 R168, [R208+0x5900] ;  /* 0x00590000d0a8783b */ /* 0x000e700000000200 */
[----:B------:R-:W-:Y:S08]  /*21210*/  LDSM.16.M88.4 R172, [R218+0x6100] ;  /* 0x00610000daac783b */ /* 0x000ff00000000200 */
[----:B------:R-:W1:Y:S08]  /*21220*/  LDSM.16.M88.4 R176, [R219] ;  /* 0x00000000dbb0783b */ /* 0x000e700000000200 */
[----:B------:R-:W1:Y:S08]  /*21230*/  LDSM.16.M88.4 R180, [R218+0x8100] ;  /* 0x00810000dab4783b */ /* 0x000e700000000200 */
[----:B------:R-:W1:Y:S01]  /*21240*/  LDSM.16.M88.4 R184, [R224] ;  /* 0x00000000e0b8783b */ /* 0x000e620000000200 */
[----:B--2---:R-:W-:Y:S01]  /*21250*/  ISETP.GE.AND P4, PT, R198, c[0x0][0x1d4], PT ;  /* 0x00007500c6007a0c */ /* 0x004fe20003f86270 */
[-C--:B-1----:R-:W-:Y:S03]  /*21260*/  HMMA.16816.F32 R4, R96, R16.reuse, RZ ;  /* 0x000000106004723c */ /* 0x082fe600000018ff */
[----:B---3--:R-:W-:Y:S01]  /*21270*/  SHF.R.S32.HI R0, RZ, 0x1f, R188 ;  /* 0x0000001fff007819 */ /* 0x008fe200000114bc */
[----:B------:R-:W-:Y:S04]  /*21280*/  IMAD.WIDE.U32 R2, R188, c[0x0][0x208], RZ ;  /* 0x00008200bc027a25 */ /* 0x000fe800078e00ff */
[C---:B------:R-:W-:Y:S04]  /*21290*/  HMMA.16816.F32 R8, R92.reuse, R16, RZ ;  /* 0x000000105c08723c */ /* 0x040fe800000018ff */
[----:B------:R-:W-:Y:S04]  /*212a0*/  IMAD R0, R0, c[0x0][0x208], RZ ;  /* 0x0000820000007a24 */ /* 0x000fe800078e02ff */
[-C--:B------:R-:W-:Y:S01]  /*212b0*/  HMMA.16816.F32 R12, R92, R18.reuse, RZ ;  /* 0x000000125c0c723c */ /* 0x080fe200000018ff */
[----:B------:R-:W-:Y:S05]  /*212c0*/  IMAD R0, R188, c[0x0][0x20c], R0 ;  /* 0x00008300bc007a24 */ /* 0x000fea00078e0200 */
[----:B------:R-:W-:Y:S02]  /*212d0*/  IADD3 R3, R3, R0, RZ ;  /* 0x0000000003037210 */ /* 0x000fe40007ffe0ff */
[C---:B------:R-:W-:Y:S04]  /*212e0*/  HMMA.16816.F32 R16, R96.reuse, R18, RZ ;  /* 0x000000126010723c */ /* 0x040fe800000018ff */
[----:B------:R-:W-:Y:S01]  /*212f0*/  IMAD.WIDE.U32 R2, R240, c[0x0][0x218], R2 ;  /* 0x00008600f0027a25 */ /* 0x000fe200078e0002 */
[----:B------:R-:W-:Y:S03]  /*21300*/  SHF.R.S32.HI R0, RZ, 0x1f, R240 ;  /* 0x0000001fff007819 */ /* 0x000fe600000114f0 */
[-C--:B------:R-:W-:Y:S04]  /*21310*/  HMMA.16816.F32 R20, R96, R32.reuse, RZ ;  /* 0x000000206014723c */ /* 0x080fe800000018ff */
[----:B------:R-:W-:Y:S04]  /*21320*/  IMAD R0, R0, c[0x0][0x218], RZ ;  /* 0x0000860000007a24 */ /* 0x000fe800078e02ff */
        /* <DEDUP_REMOVED lines=24> */
[----:B------:R-:W2:Y:S07]  /*214b0*/  LDSM.16.M88.4 R176, [R222] ;  /* 0x00000000deb0783b */ /* 0x000eae0000000200 */
[-C--:B------:R-:W-:Y:S08]  /*214c0*/  HMMA.16816.F32 R20, R172, R184.reuse, R20 ;  /* 0x000000b8ac14723c */ /* 0x080ff00000001814 */
        /* <DEDUP_REMOVED lines=16> */
[-C--:B--2---:R-:W-:Y:S03]  /*215d0*/  HMMA.16816.F32 R52, R172, R176.reuse, R52 ;  /* 0x000000b0ac34723c */ /* 0x084fe60000001834 */
        /* <DEDUP_REMOVED lines=10> */
[----:B------:R-:W4:Y:S05]  /*21680*/  SHFL.IDX PT, R190, R2, 0x1, 0x181f ;  /* 0x00381f0002be7f89 */ /* 0x000f2a00000e0000 */
[-C--:B------:R-:W-:Y:S03]  /*21690*/  HMMA.16816.F32 R76, R180, R170.reuse, R76 ;  /* 0x000000aab44c723c */ /* 0x080fe6000000184c */
[----:B------:R-:W1:Y:S05]  /*216a0*/  SHFL.IDX PT, R188, R2, 0x2, 0x181f ;  /* 0x00581f0002bc7f89 */ /* 0x000e6a00000e0000 */
[C---:B------:R-:W-:Y:S03]  /*216b0*/  HMMA.16816.F32 R80, R172.reuse, R170, R80 ;  /* 0x000000aaac50723c */ /* 0x040fe60000001850 */
[----:B------:R2:W-:Y:S01]  /*216c0*/  SHFL.IDX PT, R189, R2, 0x3, 0x181f ;  /* 0x00781f0002bd7f89 */ /* 0x0005e200000e0000 */
[-C--:B----4-:R-:W-:Y:S07]  /*216d0*/  IADD3 R190, P0, R190, R226.reuse, RZ ;  /* 0x000000e2bebe7210 */ /* 0x090fee0007f1e0ff */
[----:B------:R-:W-:Y:S01]  /*216e0*/  SHFL.IDX PT, R0, R0, 0x5, 0x181f ;  /* 0x00b81f0000007f89 */ /* 0x000fe200000e0000 */
[-C--:B------:R-:W-:Y:S02]  /*216f0*/  IADD3.X R191, R184, R225.reuse, RZ, P0, !PT ;  /* 0x000000e1b8bf7210 */ /* 0x080fe400007fe4ff */
[-C--:B-1----:R-:W-:Y:S02]  /*21700*/  IADD3 R188, P0, R188, R226.reuse, RZ ;  /* 0x000000e2bcbc7210 */ /* 0x082fe40007f1e0ff */
[-C--:B--2---:R-:W-:Y:S04]  /*21710*/  IADD3 R2, P1, R3, R226.reuse, RZ ;  /* 0x000000e203027210 */ /* 0x084fe80007f3e0ff */
        /* <DEDUP_REMOVED lines=291> */
[----:B------:R-:W5:Y:S03]  /*22950*/  LDL R22, [R1+0x4] ;  /* 0x0000040001167983 */ /* 0x000f660000100800 */
        /* <DEDUP_REMOVED lines=37> */
[-C--:B----4-:R-:W-:Y:S03]  /*22bb0*/  IADD3 R10, P0, R10, R226.reuse, RZ ;  /* 0x000000e20a0a7210 */ /* 0x090fe60007f1e0ff */
[----:B-----5:R3:W-:Y:S01]  /*22bc0*/  LDGSTS.E.BYPASS.LTC128B.128 [R22+0x3100], [R4.64], !P4 ;  /* 0x0310000004167fae */ /* 0x0207e2000e101d5a */
        /* <DEDUP_REMOVED lines=17> */
.L_x_482:
        /* <DEDUP_REMOVED lines=37> */
.L_x_485:
[----:B------:R-:W-:Y:S04]  /*22f30*/  MOV R8, c[0x0][0x32c] ;  /* 0x0000cb0000087a02 */ /* 0x000fe80000000f00 */
[----:B------:R-:W-:Y:S11]  /*22f40*/  ISETP.NE.AND P0, PT, R8, 0x1, PT ;  /* 0x000000010800780c */ /* 0x000ff60003f05270 */
[----:B------:R-:W-:Y:S02]  /*22f50*/  @!UPT UIADD3 URZ, URZ, URZ, URZ ;  /* 0x0000003f3f3ff290 */ /* 0x000fe4000fffe03f */
[----:B------:R-:W-:Y:S05]  /*22f60*/  @P0 IMAD.HI.U32 R8, R3, c[0x0][0x330], RZ ;  /* 0x0000cc0003080a27 */ /* 0x000fea00078e00ff */
[----:B------:R-:W-:Y:S02]  /*22f70*/  @P0 SHF.R.U32.HI R3, RZ, c[0x0][0x334], R8 ;  /* 0x0000cd00ff030a19 */ /* 0x000fe40000011608 */
.L_x_486:
[----:B------:R-:W-:Y:S05]  /*22f80*/  BSYNC B0 ;  /* 0x0000000000007941 */ /* 0x000fea0003800000 */
.L_x_484:
[----:B------:R-:W-:Y:S05]  /*22f90*/  IMAD R3, R3, c[0x0][0x32c], R7 ;  /* 0x0000cb0003037a24 */ /* 0x000fea00078e0207 */
[----:B------:R-:W-:Y:S02]  /*22fa0*/  IADD3 R8, R3, c[0x0][0x32c], RZ ;  /* 0x0000cb0003087a10 */ /* 0x000fe40007ffe0ff */
[----:B------:R-:W-:Y:S02]  /*22fb0*/  IMNMX R0, R0, R3, !PT ;  /* 0x0000000300007217 */ /* 0x000fe40007800200 */
[----:B------:R-:W-:Y:S02]  /*22fc0*/  IMNMX R2, R2, R8, PT ;  /* 0x0000000802027217 */ /* 0x000fe40003800200 */
.L_x_483:
        /* <DEDUP_REMOVED lines=159> */
.L_x_489:
[----:B------:R-:W-:Y:S04]  /*239c0*/  MOV R8, c[0x0][0x32c] ;  /* 0x0000cb0000087a02 */ /* 0x000fe80000000f00 */
[----:B------:R-:W-:Y:S11]  /*239d0*/  ISETP.NE.AND P0, PT, R8, 0x1, PT ;  /* 0x000000010800780c */ /* 0x000ff60003f05270 */
[----:B------:R-:W-:Y:S02]  /*239e0*/  @!UPT UIADD3 URZ, URZ, URZ, URZ ;  /* 0x0000003f3f3ff290 */ /* 0x000fe4000fffe03f */
[----:B------:R-:W-:Y:S05]  /*239f0*/  @P0 IMAD.HI.U32 R8, R3, c[0x0][0x330], RZ ;  /* 0x0000cc0003080a27 */ /* 0x000fea00078e00ff */
[----:B------:R-:W-:Y:S02]  /*23a00*/  @P0 SHF.R.U32.HI R3, RZ, c[0x0][0x334], R8 ;  /* 0x0000cd00ff030a19 */ /* 0x000fe40000011608 */
.L_x_490:
[----:B------:R-:W-:Y:S05]  /*23a10*/  BSYNC B0 ;  /* 0x0000000000007941 */ /* 0x000fea0003800000 */
.L_x_488:
[----:B------:R-:W-:Y:S05]  /*23a20*/  IMAD R3, R3, c[0x0][0x32c], R7 ;  /* 0x0000cb0003037a24 */ /* 0x000fea00078e0207 */
[----:B------:R-:W-:Y:S02]  /*23a30*/  IADD3 R8, R3, c[0x0][0x32c], RZ ;  /* 0x0000cb0003087a10 */ /* 0x000fe40007ffe0ff */
[----:B------:R-:W-:Y:S02]  /*23a40*/  IMNMX R0, R0, R3, !PT ;  /* 0x0000000300007217 */ /* 0x000fe40007800200 */
[----:B------:R-:W-:Y:S02]  /*23a50*/  IMNMX R2, R2, R8, PT ;  /* 0x0000000802027217 */ /* 0x000fe40003800200 */
.L_x_487:
        /* <DEDUP_REMOVED lines=145> */
.L_x_493:
[----:B------:R-:W-:Y:S04]  /*24370*/  MOV R8, c[0x0][0x32c] ;  /* 0x0000cb0000087a02 */ /* 0x000fe80000000f00 */
[----:B------:R-:W-:Y:S11]  /*24380*/  ISETP.NE.AND P0, PT, R8, 0x1, PT ;  /* 0x000000010800780c */ /* 0x000ff60003f05270 */
[----:B------:R-:W-:Y:S02]  /*24390*/  @!UPT UIADD3 URZ, URZ, URZ, URZ ;  /* 0x0000003f3f3ff290 */ /* 0x000fe4000fffe03f */
[----:B------:R-:W-:Y:S05]  /*243a0*/  @P0 IMAD.HI.U32 R8, R3, c[0x0][0x330], RZ ;  /* 0x0000cc0003080a27 */ /* 0x000fea00078e00ff */
[----:B------:R-:W-:Y:S02]  /*243b0*/  @P0 SHF.R.U32.HI R3, RZ, c[0x0][0x334], R8 ;  /* 0x0000cd00ff030a19 */ /* 0x000fe40000011608 */
.L_x_494:
[----:B------:R-:W-:Y:S05]  /*243c0*/  BSYNC B0 ;  /* 0x0000000000007941 */ /* 0x000fea0003800000 */
.L_x_492:
[----:B------:R-:W-:Y:S05]  /*243d0*/  IMAD R3, R3, c[0x0][0x32c], R7 ;  /* 0x0000cb0003037a24 */ /* 0x000fea00078e0207 */
[----:B------:R-:W-:Y:S02]  /*243e0*/  IADD3 R8, R3, c[0x0][0x32c], RZ ;  /* 0x0000cb0003087a10 */ /* 0x000fe40007ffe0ff */
[----:B------:R-:W-:Y:S02]  /*243f0*/  IMNMX R0, R0, R3, !PT ;  /* 0x0000000300007217 */ /* 0x000fe40007800200 */
[----:B------:R-:W-:Y:S02]  /*24400*/  IMNMX R2, R2, R8, PT ;  /* 0x0000000802027217 */ /* 0x000fe40003800200 */
.L_x_491:
        /* <DEDUP_REMOVED lines=145> */
.L_x_497:
[----:B------:R-:W-:Y:S04]  /*24d20*/  MOV R4, c[0x0][0x32c] ;  /* 0x0000cb0000047a02 */ /* 0x000fe80000000f00 */
[----:B------:R-:W-:Y:S11]  /*24d30*/  ISETP.NE.AND P0, PT, R4, 0x1, PT ;  /* 0x000000010400780c */ /* 0x000ff60003f05270 */
[----:B------:R-:W-:Y:S02]  /*24d40*/  @!UPT UIADD3 URZ, URZ, URZ, URZ ;  /* 0x0000003f3f3ff290 */ /* 0x000fe4000fffe03f */
[----:B------:R-:W-:Y:S05]  /*24d50*/  @P0 IMAD.HI.U32 R4, R3, c[0x0][0x330], RZ ;  /* 0x0000cc0003040a27 */ /* 0x000fea00078e00ff */
[----:B------:R-:W-:Y:S02]  /*24d60*/  @P0 SHF.R.U32.HI R3, RZ, c[0x0][0x334], R4 ;  /* 0x0000cd00ff030a19 */ /* 0x000fe40000011604 */
.L_x_498:
[----:B------:R-:W-:Y:S05]  /*24d70*/  BSYNC B0 ;  /* 0x0000000000007941 */ /* 0x000fea0003800000 */
.L_x_496:
[----:B------:R-:W-:Y:S05]  /*24d80*/  IMAD R7, R3, c[0x0][0x32c], R7 ;  /* 0x0000cb0003077a24 */ /* 0x000fea00078e0207 */
[----:B------:R-:W-:Y:S02]  /*24d90*/  IADD3 R3, R7, c[0x0][0x32c], RZ ;  /* 0x0000cb0007037a10 */ /* 0x000fe40007ffe0ff */
[----:B------:R-:W-:Y:S02]  /*24da0*/  IMNMX R0, R0, R7, !PT ;  /* 0x0000000700007217 */ /* 0x000fe40007800200 */
[----:B------:R-:W-:Y:S02]  /*24db0*/  IMNMX R2, R2, R3, PT ;  /* 0x0000000302027217 */ /* 0x000fe40003800200 */
.L_x_495:
        /* <DEDUP_REMOVED lines=128> */
[----:B------:R-:W-:Y:S01]  /*255c0*/  FMNMX.FTZ R4, R19, R4, !PT ;  /* 0x0000000413047209 */ /* 0x000fe20007810000 */
[----:B------:R-:W2:Y:S01]  /*255d0*/  SHFL.BFLY PT, R71, R3, 0x1, 0x1f ;  /* 0x0c201f0003477f89 */ /* 0x000ea200000e0000 */
[----:B------:R-:W-:Y:S02]  /*255e0*/  FSEL R174, R46, -INF , !P0 ;  /* 0xff8000002eae7808 */ /* 0x000fe40004000000 */
[----:B------:R-:W-:Y:S02]  /*255f0*/  ISETP.GT.AND P0, PT, R0, 0x29, P5 ;  /* 0x000000290000780c */ /* 0x000fe40002f04270 */
        /* <DEDUP_REMOVED lines=31> */
[----:B------:R-:W-:Y:S01]  /*257f0*/  FMNMX.FTZ R3, R172, R3, !PT ;  /* 0x00000003ac037209 */ /* 0x000fe20007810000 */
[----:B------:R1:W-:Y:S01]  /*25800*/  MUFU.EX2 R50, R5 ;  /* 0x0000000500327308 */ /* 0x0003e20000000800 */
[----:B------:R-:W-:Y:S02]  /*25810*/  FMNMX.FTZ R4, R173, R4, !PT ;  /* 0x00000004ad047209 */ /* 0x000fe40007810000 */
[----:B------:R-:W-:Y:S02]  /*25820*/  ISETP.LT.OR P0, PT, R2, 0x32, P0 ;  /* 0x000000320200780c */ /* 0x000fe40000701670 */
        /* <DEDUP_REMOVED lines=8> */
[----:B------:R-:W-:Y:S02]  /*258b0*/  ISETP.GT.AND P0, PT, R0, 0x38, P1 ;  /* 0x000000380000780c */ /* 0x000fe40000f04270 */
[----:B------:R-:W-:Y:S02]  /*258c0*/  FMNMX.FTZ R4, R202, R4, !PT ;  /* 0x00000004ca047209 */ /* 0x000fe40007810000 */
[----:B------:R-:W-:Y:S01]  /*258d0*/  FMNMX.FTZ R3, R176, R3, !PT ;  /* 0x00000003b0037209 */ /* 0x000fe20007810000 */
[--C-:B-1----:R-:W-:Y:S01]  /*258e0*/  FFMA.FTZ R5, R12, c[0x0][0x2d0], -R74.reuse ;  /* 0x0000b4000c057a23 */ /* 0x102fe2000001084a */
[----:B------:R-:W-:Y:S02]  /*258f0*/  FMNMX.FTZ R4, R206, R4, !PT ;  /* 0x00000004ce047209 */ /* 0x000fe40007810000 */
[----:B------:R-:W-:Y:S01]  /*25900*/  ISETP.LT.OR P0, PT, R2, 0x39, P0 ;  /* 0x000000390200780c */ /* 0x000fe20000701670 */
[----:B------:R1:W-:Y:S01]  /*25910*/  MUFU.EX2 R87, R5 ;  /* 0x0000000500577308 */ /* 0x0003e20000000800 */
[----:B------:R-:W-:Y:S02]  /*25920*/  FMNMX.FTZ R4, R228, R4, !PT ;  /* 0x00000004e4047209 */ /* 0x000fe40007810000 */
[----:B------:R-:W-:Y:S02]  /*25930*/  FMNMX.FTZ R3, R184, R3, !PT ;  /* 0x00000003b8037209 */ /* 0x000fe40007810000 */
[----:B------:R-:W-:Y:S02]  /*25940*/  FMNMX.FTZ R4, R230, R4, !PT ;  /* 0x00000004e6047209 */ /* 0x000fe40007810000 */
[----:B------:R-:W-:Y:S02]  /*25950*/  FSEL R191, R23, -INF , !P0 ;  /* 0xff80000017bf7808 */ /* 0x000fe40004000000 */
[----:B------:R-:W-:Y:S02]  /*25960*/  FMNMX.FTZ R4, R238, R4, !PT ;  /* 0x00000004ee047209 */ /* 0x000fe40007810000 */
[----:B------:R-:W-:Y:S02]  /*25970*/  FMNMX.FTZ R3, R186, R3, !PT ;  /* 0x00000003ba037209 */ /* 0x000fe40007810000 */
        /* <DEDUP_REMOVED lines=25> */
[----:B-1----:R-:W-:Y:S01]  /*25b10*/  FMNMX.FTZ R4, R4, R6, !PT ;  /* 0x0000000604047209 */ /* 0x002fe20007810000 */
[----:B------:R-:W-:Y:S01]  /*25b20*/  FFMA.FTZ R6, R9, c[0x0][0x2d0], -R74 ;  /* 0x0000b40009067a23 */ /* 0x000fe2000001084a */
[----:B------:R-:W-:Y:S01]  /*25b30*/  FSEL R193, R75, -INF , !P1 ;  /* 0xff8000004bc17808 */ /* 0x000fe20004800000 */
[----:B------:R-:W-:Y:S01]  /*25b40*/  FMUL.FTZ R75, R71, c[0x0][0x2d0] ;  /* 0x0000b400474b7a20 */ /* 0x000fe20000410000 */
[C---:B------:R-:W-:Y:S01]  /*25b50*/  ISETP.LT.OR P1, PT, R2.reuse, 0x49, P3 ;  /* 0x000000490200780c */ /* 0x040fe20001f21670 */
[----:B------:R-:W-:Y:S01]  /*25b60*/  MUFU.EX2 R45, R6 ;  /* 0x00000006002d7308 */ /* 0x000fe20000000800 */
[----:B------:R-:W-:Y:S01]  /*25b70*/  ISETP.LT.OR P0, PT, R2, 0x4a, P0 ;  /* 0x0000004a0200780c */ /* 0x000fe20000701670 */
[----:B------:R-:W1:Y:S01]  /*25b80*/  SHFL.BFLY PT, R70, R4, 0x1, 0x1f ;  /* 0x0c201f0004467f89 */ /* 0x000e6200000e0000 */
[----:B------:R-:W-:Y:S02]  /*25b90*/  PLOP3.LUT P3, PT, PT, PT, UP2, 0x40, 0x0 ;  /* 0x000000000000781c */ /* 0x000fe40003f6e828 */
        /* <DEDUP_REMOVED lines=18> */
[----:B------:R2:W-:Y:S01]  /*25cc0*/  MUFU.EX2 R84, R5 ;  /* 0x0000000500547308 */ /* 0x0005e20000000800 */
[----:B------:R-:W-:Y:S01]  /*25cd0*/  PLOP3.LUT P0, PT, PT, PT, UP0, 0x40, 0x0 ;  /* 0x000000000000781c */ /* 0x000fe20003f0e808 */
[--C-:B------:R-:W-:Y:S01]  /*25ce0*/  FFMA.FTZ R12, R28, c[0x0][0x2d0], -R75.reuse ;  /* 0x0000b4001c0c7a23 */ /* 0x100fe2000001084b */
[C---:B------:R-:W-:Y:S01]  /*25cf0*/  ISETP.GT.AND P3, PT, R0.reuse, 0x58, P3 ;  /* 0x000000580000780c */ /* 0x040fe20001f64270 */
[--C-:B------:R-:W-:Y:S01]  /*25d00*/  FFMA.FTZ R28, R33, c[0x0][0x2d0], -R75.reuse ;  /* 0x0000b400211c7a23 */ /* 0x100fe2000001084b */
[----:B------:R-:W-:Y:S01]  /*25d10*/  ISETP.GT.AND P0, PT, R0, 0x59, P0 ;  /* 0x000000590000780c */ /* 0x000fe20000704270 */
[----:B------:R-:W-:Y:S01]  /*25d20*/  UISETP.GT.AND UP0, UPT, UR12, UR4, UPT ;  /* 0x000000040c00728c */ /* 0x000fe2000bf04270 */
[----:B------:R-:W-:Y:S01]  /*25d30*/  FMNMX.FTZ R0, R200, R3, !PT ;  /* 0x00000003c8007209 */ /* 0x000fe20007810000 */
[--C-:B------:R-:W-:Y:S01]  /*25d40*/  FFMA.FTZ R3, R20, c[0x0][0x2d0], -R75.reuse ;  /* 0x0000b40014037a23 */ /* 0x100fe2000001084b */
[----:B---3--:R-:W-:Y:S01]  /*25d50*/  F2FP.PACK_AB R78, R61, R87 ;  /* 0x000000573d4e723e */ /* 0x008fe200000000ff */
[----:B------:R-:W-:Y:S01]  /*25d60*/  MUFU.EX2 R51, R12 ;  /* 0x0000000c00337308 */ /* 0x000fe20000000800 */
[----:B------:R-:W-:Y:S01]  /*25d70*/  ISETP.LT.OR P0, PT, R2, 0x5a, P0 ;  /* 0x0000005a0200780c */ /* 0x000fe20000701670 */
[----:B------:R-:W-:Y:S01]  /*25d80*/  UIADD3 UR12, UR12, -0x1, URZ ;  /* 0xffffffff0c0c7890 */ /* 0x000fe2000fffe03f */
[----:B-1----:R-:W-:Y:S02]  /*25d90*/  FMNMX.FTZ R70, R4, R70, !PT ;  /* 0x0000004604467209 */ /* 0x002fe40007810000 */
[----:B------:R-:W-:Y:S02]  /*25da0*/  FSEL R73, R34, -INF , !P0 ;  /* 0xff80000022497808 */ /* 0x000fe40004000000 */
[C---:B------:R-:W-:Y:S01]  /*25db0*/  FSETP.NEU.FTZ.AND P0, PT, R70.reuse, -INF , PT ;  /* 0xff8000004600780b */ /* 0x040fe20003f1d000 */
[----:B------:R-:W-:Y:S01]  /*25dc0*/  FMUL.FTZ R96, R70, c[0x0][0x2d0] ;  /* 0x0000b40046607a20 */ /* 0x000fe20000410000 */
[----:B------:R-:W-:Y:S01]  /*25dd0*/  ISETP.LT.OR P3, PT, R2, 0x59, P3 ;  /* 0x000000590200780c */ /* 0x000fe20001f61670 */
[----:B------:R1:W-:Y:S01]  /*25de0*/  MUFU.EX2 R60, R3 ;  /* 0x00000003003c7308 */ /* 0x0003e20000000800 */
[--C-:B------:R-:W-:Y:S01]  /*25df0*/  FFMA.FTZ R2, R17, c[0x0][0x2d0], -R75.reuse ;  /* 0x0000b40011027a23 */ /* 0x100fe2000001084b */
[----:B------:R-:W-:Y:S02]  /*25e00*/  FMNMX.FTZ R0, R204, R0, !PT ;  /* 0x00000000cc007209 */ /* 0x000fe40007810000 */
[----:B------:R-:W-:Y:S01]  /*25e10*/  FSEL R96, R96, RZ, P0 ;  /* 0x000000ff60607208 */ /* 0x000fe20000000000 */
[--C-:B--2---:R-:W-:Y:S01]  /*25e20*/  FFMA.FTZ R5, R13, c[0x0][0x2d0], -R75.reuse ;  /* 0x0000b4000d057a23 */ /* 0x104fe2000001084b */
[----:B------:R-:W-:Y:S03]  /*25e30*/  FSEL R203, R35, -INF , !P3 ;  /* 0xff80000023cb7808 */ /* 0x000fe60005800000 */
[--C-:B------:R-:W-:Y:S01]  /*25e40*/  FFMA.FTZ R4, R19, c[0x0][0x2d0], -R96.reuse ;  /* 0x0000b40013047a23 */ /* 0x100fe20000010860 */
[----:B------:R2:W3:Y:S01]  /*25e50*/  MUFU.EX2 R86, R2 ;  /* 0x0000000200567308 */ /* 0x0004e20000000800 */
[----:B------:R-:W-:Y:S01]  /*25e60*/  FMNMX.FTZ R0, R203, R0, !PT ;  /* 0x00000000cb007209 */ /* 0x000fe20007810000 */
[--C-:B------:R-:W-:Y:S02]  /*25e70*/  FFMA.FTZ R32, R32, c[0x0][0x2d0], -R96.reuse ;  /* 0x0000b40020207a23 */ /* 0x100fe40000010860 */
[--C-:B------:R-:W-:Y:S01]  /*25e80*/  FFMA.FTZ R44, R44, c[0x0][0x2d0], -R96.reuse ;  /* 0x0000b4002c2c7a23 */ /* 0x100fe20000010860 */
[----:B------:R-:W-:Y:S05]  /*25e90*/  FMNMX.FTZ R0, R73, R0, !PT ;  /* 0x0000000049007209 */ /* 0x000fea0007810000 */
[----:B------:R-:W-:Y:S01]  /*25ea0*/  MUFU.EX2 R36, R4 ;  /* 0x0000000400247308 */ /* 0x000fe20000000800 */
[--C-:B-1----:R-:W-:Y:S02]  /*25eb0*/  FFMA.FTZ R3, R8, c[0x0][0x2d0], -R96.reuse ;  /* 0x0000b40008037a23 */ /* 0x102fe40000010860 */
[----:B------:R-:W-:Y:S07]  /*25ec0*/  FFMA.FTZ R8, R26, c[0x0][0x2d0], -R75 ;  /* 0x0000b4001a087a23 */ /* 0x000fee000001084b */
[----:B------:R1:W-:Y:S01]  /*25ed0*/  MUFU.EX2 R57, R3 ;  /* 0x0000000300397308 */ /* 0x0003e20000000800 */
[----:B--2---:R-:W2:Y:S01]  /*25ee0*/  SHFL.BFLY PT, R2, R0, 0x2, 0x1f ;  /* 0x0c401f0000027f89 */ /* 0x004ea200000e0000 */
[----:B---3--:R-:W-:Y:S08]  /*25ef0*/  F2FP.PACK_AB R79, R60, R86 ;  /* 0x000000563c4f723e */ /* 0x008ff000000000ff */
[----:B------:R-:W3:Y:S10]  /*25f00*/  MUFU.EX2 R49, R5 ;  /* 0x0000000500317308 */ /* 0x000ef40000000800 */
[----:B------:R-:W-:Y:S01]  /*25f10*/  MUFU.EX2 R63, R8 ;  /* 0x00000008003f7308 */ /* 0x000fe20000000800 */
[--C-:B-1----:R-:W-:Y:S09]  /*25f20*/  FFMA.FTZ R3, R15, c[0x0][0x2d0], -R96.reuse ;  /* 0x0000b4000f037a23 */ /* 0x102ff20000010860 */
[----:B------:R1:W4:Y:S01]  /*25f30*/  MUFU.EX2 R37, R3 ;  /* 0x0000000300257308 */ /* 0x0003220000000800 */
[----:B---3--:R-:W-:Y:S01]  /*25f40*/  F2FP.PACK_AB R77, R49, R84 ;  /* 0x00000054314d723e */ /* 0x008fe200000000ff */
[----:B-1----:R-:W-:Y:S02]  /*25f50*/  FFMA.FTZ R3, R16, c[0x0][0x2d0], -R96 ;  /* 0x0000b40010037a23 */ /* 0x002fe40000010860 */
[--C-:B------:R-:W-:Y:S06]  /*25f60*/  FFMA.FTZ R16, R29, c[0x0][0x2d0], -R74.reuse ;  /* 0x0000b4001d107a23 */ /* 0x100fec000001084a */
[----:B------:R2:W-:Y:S10]  /*25f70*/  MUFU.EX2 R85, R3 ;  /* 0x0000000300557308 */ /* 0x0005f40000000800 */
[----:B------:R-:W-:Y:S01]  /*25f80*/  MUFU.EX2 R34, R16 ;  /* 0x0000001000227308 */ /* 0x000fe20000000800 */
[----:B--2---:R-:W-:Y:S01]  /*25f90*/  FMNMX.FTZ R3, R0, R2, !PT ;  /* 0x0000000200037209 */ /* 0x004fe20007810000 */
[----:B------:R-:W-:Y:S01]  /*25fa0*/  FFMA.FTZ R2, R22, c[0x0][0x2d0], -R74 ;  /* 0x0000b40016027a23 */ /* 0x000fe2000001084a */
[----:B------:R-:W-:Y:S07]  /*25fb0*/  FSEL R0, R72, RZ, P2 ;  /* 0x000000ff48007208 */ /* 0x000fee0001000000 */
[----:B------:R1:W-:Y:S01]  /*25fc0*/  MUFU.EX2 R89, R2 ;  /* 0x0000000200597308 */ /* 0x0003e20000000800 */
[----:B------:R-:W2:Y:S01]  /*25fd0*/  SHFL.BFLY PT, R4, R3, 0x1, 0x1f ;  /* 0x0c201f0003047f89 */ /* 0x000ea200000e0000 */
[----:B------:R-:W-:Y:S01]  /*25fe0*/  FADD.FTZ R0, -R0, R100 ;  /* 0x0000006400007221 */ /* 0x000fe20000010100 */
[----:B------:R-:W-:Y:S03]  /*25ff0*/  MOV R100, R45 ;  /* 0x0000002d00647202 */ /* 0x000fe60000000f00 */
[----:B------:R-:W-:Y:S01]  /*26000*/  FMUL.FTZ R0, R0, c[0x0][0x2d0] ;  /* 0x0000b40000007a20 */ /* 0x000fe20000410000 */
[----:B------:R-:W-:Y:S03]  /*26010*/  F2FP.PACK_AB R76, R50, R100 ;  /* 0x00000064324c723e */ /* 0x000fe600000000ff */
        /* <DEDUP_REMOVED lines=14> */
[----:B------:R-:W-:Y:S01]  /*26100*/  F2FP.PACK_AB R64, R101, R57 ;  /* 0x000000396540723e */ /* 0x000fe200000000ff */
[----:B------:R-:W-:Y:S02]  /*26110*/  FMUL.FTZ R0, R0, c[0x0][0x2d0] ;  /* 0x0000b40000007a20 */ /* 0x000fe40000410000 */
[C---:B------:R-:W-:Y:S01]  /*26120*/  FMUL.FTZ R33, R69.reuse, R133 ;  /* 0x0000008545217220 */ /* 0x040fe20000410000 */
[----:B------:R-:W-:Y:S01]  /*26130*/  MUFU.EX2 R105, R92 ;  /* 0x0000005c00697308 */ /* 0x000fe20000000800 */
[----:B------:R-:W-:Y:S02]  /*26140*/  IMAD.MOV.U32 R116, RZ, RZ, R86 ;  /* 0x000000ffff747224 */ /* 0x000fe400078e0056 */
[--C-:B------:R-:W-:Y:S02]  /*26150*/  FFMA.FTZ R4, R24, c[0x0][0x2d0], -R97.reuse ;  /* 0x0000b40018047a23 */ /* 0x100fe40000010861 */
[----:B------:R-:W-:Y:S01]  /*26160*/  FMUL.FTZ R17, R69, R117 ;  /* 0x0000007545117220 */ /* 0x000fe20000410000 */
[----:B------:R-:W-:Y:S01]  /*26170*/  MOV R117, R57 ;  /* 0x0000003900757202 */ /* 0x000fe20000000f00 */
[--C-:B------:R-:W-:Y:S02]  /*26180*/  FFMA.FTZ R58, R58, c[0x0][0x2d0], -R97.reuse ;  /* 0x0000b4003a3a7a23 */ /* 0x100fe40000010861 */
[----:B------:R-:W-:Y:S01]  /*26190*/  FFMA.FTZ R62, R62, c[0x0][0x2d0], -R97 ;  /* 0x0000b4003e3e7a23 */ /* 0x000fe20000010861 */
[----:B------:R2:W3:Y:S01]  /*261a0*/  MUFU.EX2 R2, R0 ;  /* 0x0000000000027308 */ /* 0x0004e20000000800 */
[----:B------:R-:W-:Y:S02]  /*261b0*/  FFMA.FTZ R24, R30, c[0x0][0x2d0], -R75 ;  /* 0x0000b4001e187a23 */ /* 0x000fe4000001084b */
[C---:B-1----:R-:W-:Y:S02]  /*261c0*/  FMUL.FTZ R19, R68.reuse, R119 ;  /* 0x0000007744137220 */ /* 0x042fe40000410000 */
[C---:B------:R-:W-:Y:S01]  /*261d0*/  FMUL.FTZ R7, R68.reuse, R107 ;  /* 0x0000006b44077220 */ /* 0x040fe20000410000 */
[----:B------:R-:W-:Y:S01]  /*261e0*/  MOV R107, R36 ;  /* 0x00000024006b7202 */ /* 0x000fe20000000f00 */
[----:B------:R-:W-:Y:S01]  /*261f0*/  FMUL.FTZ R6, R68, R106 ;  /* 0x0000006a44067220 */ /* 0x000fe20000410000 */
[----:B------:R-:W-:Y:S02]  /*26200*/  LDSM.16.MT88.4 R36, [R212+0x100] ;  /* 0x00010000d424783b */ /* 0x000fe40000004200 */
[----:B------:R1:W-:Y:S01]  /*26210*/  MUFU.EX2 R227, R4 ;  /* 0x0000000400e37308 */ /* 0x0003e20000000800 */
[----:B------:R-:W-:Y:S09]  /*26220*/  F2FP.PACK_AB R66, R107, R85 ;  /* 0x000000556b42723e */ /* 0x000ff200000000ff */
[----:B------:R4:W-:Y:S01]  /*26230*/  MUFU.EX2 R35, R24 ;  /* 0x0000001800237308 */ /* 0x0009e20000000800 */
[--C-:B--2---:R-:W-:Y:S02]  /*26240*/  FFMA.FTZ R0, R18, c[0x0][0x2d0], -R97.reuse ;  /* 0x0000b40012007a23 */ /* 0x104fe40000010861 */
[----:B------:R-:W-:Y:S02]  /*26250*/  FMUL.FTZ R18, R68, R118 ;  /* 0x0000007644127220 */ /* 0x000fe40000410000 */
[C---:B---3--:R-:W-:Y:S05]  /*26260*/  FMUL.FTZ R8, R2.reuse, R108 ;  /* 0x0000006c02087220 */ /* 0x048fea0000410000 */
[----:B------:R2:W-:Y:S01]  /*26270*/  MUFU.EX2 R205, R0 ;  /* 0x0000000000cd7308 */ /* 0x0005e20000000800 */
[C---:B------:R-:W-:Y:S02]  /*26280*/  FMUL.FTZ R9, R2.reuse, R109 ;  /* 0x0000006d02097220 */ /* 0x040fe40000410000 */
[C---:B------:R-:W-:Y:S01]  /*26290*/  FMUL.FTZ R12, R2.reuse, R112 ;  /* 0x00000070020c7220 */ /* 0x040fe20000410000 */
[----:B------:R-:W-:Y:S01]  /*262a0*/  MOV R112, R87 ;  /* 0x0000005700707202 */ /* 0x000fe20000000f00 */
[--C-:B-1----:R-:W-:Y:S02]  /*262b0*/  FFMA.FTZ R4, R25, c[0x0][0x2d0], -R97.reuse ;  /* 0x0000b40019047a23 */ /* 0x102fe40000010861 */
[C---:B------:R-:W-:Y:S02]  /*262c0*/  FMUL.FTZ R13, R2.reuse, R113 ;  /* 0x00000071020d7220 */ /* 0x040fe40000410000 */
[----:B------:R-:W-:Y:S01]  /*262d0*/  IMAD.MOV.U32 R113, RZ, RZ, R84 ;  /* 0x000000ffff717224 */ /* 0x000fe200078e0054 */
[----:B------:R1:W3:Y:S01]  /*262e0*/  MUFU.EX2 R229, R4 ;  /* 0x0000000400e57308 */ /* 0x0002e20000000800 */
[C---:B------:R-:W-:Y:S02]  /*262f0*/  FMUL.FTZ R25, R2.reuse, R125 ;  /* 0x0000007d02197220 */ /* 0x040fe40000410000 */
[C---:B------:R-:W-:Y:S02]  /*26300*/  FMUL.FTZ R29, R2.reuse, R129 ;  /* 0x00000081021d7220 */ /* 0x040fe40000410000 */
[C---:B----4-:R-:W-:Y:S02]  /*26310*/  FMUL.FTZ R24, R2.reuse, R124 ;  /* 0x0000007c02187220 */ /* 0x050fe40000410000 */
[C---:B------:R-:W-:Y:S02]  /*26320*/  FMUL.FTZ R45, R2.reuse, R145 ;  /* 0x00000091022d7220 */ /* 0x040fe40000410000 */
[C---:B------:R-:W-:Y:S01]  /*26330*/  FMUL.FTZ R57, R2.reuse, R157 ;  /* 0x0000009d02397220 */ /* 0x040fe20000410000 */
[----:B------:R4:W-:Y:S01]  /*26340*/  MUFU.EX2 R124, R32 ;  /* 0x00000020007c7308 */ /* 0x0009e20000000800 */
[----:B------:R-:W-:Y:S02]  /*26350*/  IMAD.MOV.U32 R108, RZ, RZ, R60 ;  /* 0x000000ffff6c7224 */ /* 0x000fe400078e003c */
[----:B------:R-:W-:Y:S01]  /*26360*/  FMUL.FTZ R60, R2, R160 ;  /* 0x000000a0023c7220 */ /* 0x000fe20000410000 */
[----:B------:R-:W-:Y:S01]  /*26370*/  MOV R160, R116 ;  /* 0x0000007400a07202 */ /* 0x000fe20000000f00 */
[----:B--2---:R-:W-:Y:S02]  /*26380*/  FFMA.FTZ R0, R21, c[0x0][0x2d0], -R97 ;  /* 0x0000b40015007a23 */ /* 0x004fe40000010861 */
[----:B------:R-:W2:Y:S03]  /*26390*/  LDSM.16.MT88.4 R20, [R209+0x100] ;  /* 0x00010000d114783b */ /* 0x000ea60000004200 */
[----:B------:R5:W5:Y:S01]  /*263a0*/  MUFU.EX2 R207, R0 ;  /* 0x0000000000cf7308 */ /* 0x000b620000000800 */
[----:B-1----:R-:W-:Y:S01]  /*263b0*/  FFMA.FTZ R4, R27, c[0x0][0x2d0], -R74 ;  /* 0x0000b4001b047a23 */ /* 0x002fe2000001084a */
[----:B---3--:R-:W-:Y:S08]  /*263c0*/  F2FP.PACK_AB R67, R229, R227 ;  /* 0x000000e3e543723e */ /* 0x008ff000000000ff */
[----:B------:R1:W-:Y:S01]  /*263d0*/  MUFU.EX2 R91, R4 ;  /* 0x00000004005b7308 */ /* 0x0003e20000000800 */
[----:B----4-:R-:W-:Y:S01]  /*263e0*/  FMUL.FTZ R32, R69, R132 ;  /* 0x0000008445207220 */ /* 0x010fe20000410000 */
[----:B-----5:R-:W-:Y:S02]  /*263f0*/  FSEL R0, R3, RZ, P0 ;  /* 0x000000ff03007208 */ /* 0x020fe40000000000 */
[----:B------:R-:W-:Y:S02]  /*26400*/  F2FP.PACK_AB R65, R207, R205 ;  /* 0x000000cdcf41723e */ /* 0x000fe400000000ff */
[----:B------:R-:W-:Y:S01]  /*26410*/  PLOP3.LUT P0, PT, PT, PT, UP0, 0x80, 0x0 ;  /* 0x000000000000781c */ /* 0x000fe20003f0f008 */
[----:B------:R-:W-:Y:S04]  /*26420*/  FADD.FTZ R0, -R0, R103 ;  /* 0x0000006700007221 */ /* 0x000fe80000010100 */
[----:B------:R-:W-:Y:S02]  /*26430*/  FMUL.FTZ R0, R0, c[0x0][0x2d0] ;  /* 0x0000b40000007a20 */ /* 0x000fe40000410000 */
[----:B-1----:R-:W-:Y:S02]  /*26440*/  FMUL.FTZ R4, R69, R104 ;  /* 0x0000006845047220 */ /* 0x002fe40000410000 */
[----:B------:R-:W-:Y:S02]  /*26450*/  IMAD.MOV.U32 R104, RZ, RZ, R89 ;  /* 0x000000ffff687224 */ /* 0x000fe400078e0059 */
[----:B------:R-:W1:Y:S03]  /*26460*/  MUFU.EX2 R0, R0 ;  /* 0x0000000000007308 */ /* 0x000e660000000800 */
[-C--:B--2---:R-:W-:Y:S01]  /*26470*/  HMMA.16816.F32 R4, R76, R20.reuse, R4 ;  /* 0x000000144c04723c */ /* 0x084fe20000001804 */
        /* <DEDUP_REMOVED lines=37> */
[-C--:B------:R-:W-:Y:S01]  /*266d0*/  HMMA.16816.F32 R20, R76, R36.reuse, R20 ;  /* 0x000000244c14723c */ /* 0x080fe20000001814 */
[----:B---3--:R-:W-:Y:S02]  /*266e0*/  IMAD.MOV.U32 R123, RZ, RZ, R59 ;  /* 0x000000ffff7b7224 */ /* 0x008fe400078e003b */
[----:B------:R-:W-:Y:S02]  /*266f0*/  FMUL.FTZ R59, R0, R159 ;  /* 0x0000009f003b7220 */ /* 0x000fe40000410000 */
[C---:B----4-:R-:W-:Y:S02]  /*26700*/  FMUL.FTZ R48, R69.reuse, R148 ;  /* 0x0000009445307220 */ /* 0x050fe40000410000 */
        /* <DEDUP_REMOVED lines=148> */
[----:B--2---:R-:W-:Y:S01]  /*27050*/  FFMA.FTZ R92, R191, c[0x0][0x2d0], -R97 ;  /* 0x0000b400bf5c7a23 */ /* 0x004fe20000010861 */
[----:B------:R-:W-:Y:S08]  /*27060*/  MOV R191, R106 ;  /* 0x0000006a00bf7202 */ /* 0x000ff00000000f00 */
[----:B------:R2:W-:Y:S01]  /*27070*/  MUFU.EX2 R103, R92 ;  /* 0x0000005c00677308 */ /* 0x0005e20000000800 */
[--C-:B---3--:R-:W-:Y:S09]  /*27080*/  FFMA.FTZ R84, R187, c[0x0][0x2d0], -R96.reuse ;  /* 0x0000b400bb547a23 */ /* 0x108ff20000010860 */
[----:B------:R3:W-:Y:S01]  /*27090*/  MUFU.EX2 R185, R84 ;  /* 0x0000005400b97308 */ /* 0x0007e20000000800 */
[----:B-1----:R-:W1:Y:S01]  /*270a0*/  LDSM.16.MT88.4 R88, [R211+0x1100] ;  /* 0x00110000d358783b */ /* 0x002e620000004200 */
[----:B--2---:R-:W-:Y:S01]  /*270b0*/  FFMA.FTZ R92, R201, c[0x0][0x2d0], -R75 ;  /* 0x0000b400c95c7a23 */ /* 0x004fe2000001084b */
[----:B------:R-:W-:Y:S02]  /*270c0*/  MOV R201, R120 ;  /* 0x0000007800c97202 */ /* 0x000fe40000000f00 */
[----:B------:R-:W-:Y:S05]  /*270d0*/  MOV R120, R110 ;  /* 0x0000006e00787202 */ /* 0x000fea0000000f00 */
[----:B------:R2:W-:Y:S01]  /*270e0*/  MUFU.EX2 R181, R92 ;  /* 0x0000005c00b57308 */ /* 0x0005e20000000800 */
[----:B---3--:R-:W-:Y:S02]  /*270f0*/  FFMA.FTZ R84, R189, c[0x0][0x2d0], -R96 ;  /* 0x0000b400bd547a23 */ /* 0x008fe40000010860 */
[----:B------:R-:W-:Y:S07]  /*27100*/  IMAD.MOV.U32 R189, RZ, RZ, R100 ;  /* 0x000000ffffbd7224 */ /* 0x000fee00078e0064 */
[----:B------:R3:W4:Y:S01]  /*27110*/  MUFU.EX2 R187, R84 ;  /* 0x0000005400bb7308 */ /* 0x0007220000000800 */
[----:B--2---:R-:W-:Y:S01]  /*27120*/  LDSM.16.MT88.4 R92, [R210+0x1900] ;  /* 0x00190000d25c783b */ /* 0x004fe20000004200 */
[-C--:B-1----:R-:W-:Y:S08]  /*27130*/  HMMA.16816.F32 R52, R76, R88.reuse, R52 ;  /* 0x000000584c34723c */ /* 0x082ff00000001834 */
[C---:B------:R-:W-:Y:S01]  /*27140*/  HMMA.16816.F32 R56, R80.reuse, R88, R56 ;  /* 0x000000585038723c */ /* 0x040fe20000001838 */
[--C-:B---3--:R-:W-:Y:S03]  /*27150*/  FFMA.FTZ R84, R198, c[0x0][0x2d0], -R74.reuse ;  /* 0x0000b400c6547a23 */ /* 0x108fe6000001084a */
[----:B------:R-:W-:Y:S01]  /*27160*/  IMAD.MOV.U32 R198, RZ, RZ, R109 ;  /* 0x000000ffffc67224 */ /* 0x000fe200078e006d */
[----:B------:R1:W-:Y:S02]  /*27170*/  MUFU.EX2 R183, R84 ;  /* 0x0000005400b77308 */ /* 0x0003e40000000800 */
[----:B------:R-:W-:Y:S01]  /*27180*/  FFMA.FTZ R88, R178, c[0x0][0x2d0], -R97 ;  /* 0x0000b400b2587a23 */ /* 0x000fe20000010861 */
        /* <DEDUP_REMOVED lines=16> */
[----:B---3--:R-:W-:Y:S02]  /*27290*/  FFMA.FTZ R80, R199, c[0x0][0x2d0], -R75 ;  /* 0x0000b400c7507a23 */ /* 0x008fe4000001084b */
[----:B------:R-:W-:Y:S05]  /*272a0*/  IMAD.MOV.U32 R199, RZ, RZ, R115 ;  /* 0x000000ffffc77224 */ /* 0x000fea00078e0073 */
        /* <DEDUP_REMOVED lines=26> */
[----:B------:R1:W-:Y:S02]  /*27450*/  MUFU.EX2 R157, R84 ;  /* 0x00000054009d7308 */ /* 0x0003e40000000800 */
[----:B------:R-:W-:Y:S01]  /*27460*/  FFMA.FTZ R92, R193, c[0x0][0x2d0], -R97 ;  /* 0x0000b400c15c7a23 */ /* 0x000fe20000010861 */
[-C--:B------:R-:W-:Y:S01]  /*27470*/  HMMA.16816.F32 R44, R80, R94.reuse, R44 ;  /* 0x0000005e502c723c */ /* 0x080fe2000000182c */
[--C-:B--2---:R-:W-:Y:S03]  /*27480*/  FFMA.FTZ R88, R228, c[0x0][0x2d0], -R96.reuse ;  /* 0x0000b400e4587a23 */ /* 0x104fe60000010860 */
        /* <DEDUP_REMOVED lines=74> */
[----:B---3--:R-:W-:Y:S07]  /*27930*/  FFMA.FTZ R74, R239, c[0x0][0x2d0], -R96 ;  /* 0x0000b400ef4a7a23 */ /* 0x008fee0000010860 */
        /* <DEDUP_REMOVED lines=157> */
.L_x_481:
        /* <DEDUP_REMOVED lines=121> */
.L_x_383:
[----:B------:R-:W-:Y:S01]  /*28aa0*/  USHF.R.S32.HI UR9, URZ, 0x1f, UR17 ;  /* 0x0000001f3f097899 */ /* 0x000fe20008011411 */
[----:B------:R-:W-:Y:S05]  /*28ab0*/  @P4 BRA `(.L_x_500) ;  /* 0x000014d000004947 */ /* 0x000fea0003800000 */
[----:B------:R-:W1:Y:S01]  /*28ac0*/  S2R R40, SR_TID.X ;  /* 0x0000000000287919 */ /* 0x000e620000002100 */
[----:B------:R-:W-:Y:S01]  /*28ad0*/  IMAD.MOV.U32 R6, RZ, RZ, -0x10 ;  /* 0xfffffff0ff067424 */ /* 0x000fe200078e00ff */
[----:B------:R-:W-:Y:S01]  /*28ae0*/  F2FP.PACK_AB R5, R105, R104 ;  /* 0x000000686905723e */ /* 0x000fe200000000ff */
[----:B------:R-:W-:Y:S01]  /*28af0*/  ULDC.64 UR6, c[0x0][0x500] ;  /* 0x0001400000067ab9 */ /* 0x000fe20000000a00 */
[----:B------:R-:W-:Y:S01]  /*28b00*/  F2FP.PACK_AB R26, R26, R106 ;  /* 0x0000006a1a1a723e */ /* 0x000fe200000000ff */
[----:B------:R-:W-:Y:S01]  /*28b10*/  UISETP.NE.U32.AND UP1, UPT, URZ, UR6, UPT ;  /* 0x000000063f00728c */ /* 0x000fe2000bf25070 */
[----:B------:R-:W-:Y:S01]  /*28b20*/  F2FP.PACK_AB R7, R117, R116 ;  /* 0x000000747507723e */ /* 0x000fe200000000ff */
[----:B------:R-:W-:Y:S01]  /*28b30*/  ULDC.64 UR4, c[0x0][0x508] ;  /* 0x0001420000047ab9 */ /* 0x000fe20000000a00 */
[----:B------:R-:W-:Y:S01]  /*28b40*/  F2FP.PACK_AB R29, R29, R118 ;  /* 0x000000761d1d723e */ /* 0x000fe200000000ff */
[----:B------:R-:W-:Y:S01]  /*28b50*/  UISETP.NE.AND.EX UP1, UPT, URZ, UR7, UPT, UP1 ;  /* 0x000000073f00728c */ /* 0x000fe2000bf25310 */
[----:B------:R-:W-:Y:S01]  /*28b60*/  F2FP.PACK_AB R33, R33, R108 ;  /* 0x0000006c2121723e */ /* 0x000fe200000000ff */
[----:B------:R-:W-:Y:S01]  /*28b70*/  UISETP.NE.U32.AND UP0, UPT, URZ, UR4, UPT ;  /* 0x000000043f00728c */ /* 0x000fe2000bf05070 */
[----:B------:R-:W-:Y:S01]  /*28b80*/  F2FP.PACK_AB R110, R111, R110 ;  /* 0x0000006e6f6e723e */ /* 0x000fe200000000ff */
[----:B------:R-:W-:Y:S01]  /*28b90*/  ULDC.64 UR6, c[0x0][0x500] ;  /* 0x0001400000067ab9 */ /* 0x000fe20000000a00 */
[----:B------:R-:W-:Y:S01]  /*28ba0*/  F2FP.PACK_AB R32, R32, R112 ;  /* 0x000000702020723e */ /* 0x000fe200000000ff */
[----:B------:R-:W-:Y:S01]  /*28bb0*/  UMOV UR4, 0x4 ;  /* 0x0000000400047882 */ /* 0x000fe20000000000 */
[----:B------:R-:W-:Y:S01]  /*28bc0*/  F2FP.PACK_AB R114, R115, R114 ;  /* 0x000000727372723e */ /* 0x000fe200000000ff */
[----:B------:R-:W-:Y:S01]  /*28bd0*/  UIMAD.WIDE UR6, UR22, UR4, UR6 ;  /* 0x00000004160672a5 */ /* 0x000fe2000f8e0206 */
[----:B------:R-:W-:Y:S01]  /*28be0*/  F2FP.PACK_AB R28, R28, R120 ;  /* 0x000000781c1c723e */ /* 0x000fe200000000ff */
[----:B------:R-:W-:Y:S01]  /*28bf0*/  UISETP.NE.AND.EX UP0, UPT, URZ, UR5, UPT, UP0 ;  /* 0x000000053f00728c */ /* 0x000fe2000bf05300 */
[----:B------:R-:W-:-:S02]  /*28c00*/  F2FP.PACK_AB R27, R27, R122 ;  /* 0x0000007a1b1b723e */ /* 0x000fc400000000ff */
[----:B------:R-:W-:Y:S02]  /*28c10*/  F2FP.PACK_AB R21, R21, R132 ;  /* 0x000000841515723e */ /* 0x000fe400000000ff */
[----:B-1----:R-:W-:Y:S02]  /*28c20*/  SHF.R.S32.HI R41, RZ, 0x1f, R40 ;  /* 0x0000001fff297819 */ /* 0x002fe40000011428 */
[----:B------:R-:W-:Y:S02]  /*28c30*/  F2FP.PACK_AB R25, R25, R134 ;  /* 0x000000861919723e */ /* 0x000fe400000000ff */
[CC--:B------:R-:W-:Y:S02]  /*28c40*/  LEA.HI R2, R41.reuse, R40.reuse, RZ, 0x2 ;  /* 0x0000002829027211 */ /* 0x0c0fe400078f10ff */
[----:B------:R-:W-:Y:S02]  /*28c50*/  LEA.HI R35, R41, R40, RZ, 0x5 ;  /* 0x0000002829237211 */ /* 0x000fe400078f28ff */
[----:B------:R-:W-:-:S02]  /*28c60*/  SHF.R.S32.HI R3, RZ, 0x2, R2 ;  /* 0x00000002ff037819 */ /* 0x000fc40000011402 */
[----:B------:R-:W-:Y:S02]  /*28c70*/  SHF.R.S32.HI R0, RZ, 0x1f, R2 ;  /* 0x0000001fff007819 */ /* 0x000fe40000011402 */
[----:B------:R-:W-:Y:S02]  /*28c80*/  SHF.R.S32.HI R34, RZ, 0x5, R35 ;  /* 0x00000005ff227819 */ /* 0x000fe40000011423 */
[----:B------:R-:W-:Y:S02]  /*28c90*/  LEA.HI R0, R0, R3, RZ, 0x3 ;  /* 0x0000000300007211 */ /* 0x000fe400078f18ff */
[----:B------:R-:W-:Y:S02]  /*28ca0*/  F2FP.PACK_AB R31, R31, R124 ;  /* 0x0000007c1f1f723e */ /* 0x000fe400000000ff */
[----:B------:R-:W-:Y:S02]  /*28cb0*/  LOP3.LUT R0, R0, 0xfffffff8, RZ, 0xc0, !PT ;  /* 0xfffffff800007812 */ /* 0x000fe400078ec0ff */
[----:B------:R-:W-:-:S02]  /*28cc0*/  F2FP.PACK_AB R126, R127, R126 ;  /* 0x0000007e7f7e723e */ /* 0x000fc400000000ff */
[----:B------:R-:W-:Y:S01]  /*28cd0*/  F2FP.PACK_AB R30, R30, R128 ;  /* 0x000000801e1e723e */ /* 0x000fe200000000ff */
[----:B------:R-:W-:Y:S01]  /*28ce0*/  IMAD.IADD R3, R3, 0x1, -R0 ;  /* 0x0000000103037824 */ /* 0x000fe200078e0a00 */
[----:B------:R-:W-:Y:S02]  /*28cf0*/  LOP3.LUT R0, R2, 0xfffffffc, RZ, 0xc0, !PT ;  /* 0xfffffffc02007812 */ /* 0x000fe400078ec0ff */
[----:B------:R-:W-:Y:S01]  /*28d00*/  F2FP.PACK_AB R130, R131, R130 ;  /* 0x000000828382723e */ /* 0x000fe200000000ff */
[----:B------:R-:W-:Y:S01]  /*28d10*/  IMAD.SHL.U32 R2, R3, 0x40, RZ ;  /* 0x0000004003027824 */ /* 0x000fe200078e00ff */
[----:B------:R-:W-:Y:S01]  /*28d20*/  F2FP.PACK_AB R24, R24, R136 ;  /* 0x000000881818723e */ /* 0x000fe200000000ff */
[----:B------:R-:W-:Y:S01]  /*28d30*/  IMAD.IADD R17, R40, 0x1, -R0 ;  /* 0x0000000128117824 */ /* 0x000fe200078e0a00 */
[----:B------:R-:W-:Y:S02]  /*28d40*/  F2FP.PACK_AB R23, R23, R138 ;  /* 0x0000008a1717723e */ /* 0x000fe400000000ff */
[----:B------:R-:W-:Y:S01]  /*28d50*/  LOP3.LUT R0, R2, 0x1c0, RZ, 0xc0, !PT ;  /* 0x000001c002007812 */ /* 0x000fe200078ec0ff */
[----:B------:R-:W-:Y:S01]  /*28d60*/  IMAD R4, R34, 0x200, R17 ;  /* 0x0000020022047824 */ /* 0x000fe200078e0211 */
[----:B------:R-:W-:-:S02]  /*28d70*/  F2FP.PACK_AB R19, R19, R148 ;  /* 0x000000941313723e */ /* 0x000fc400000000ff */
[----:B------:R-:W-:Y:S02]  /*28d80*/  LEA.HI R2, R0, R0, RZ, 0x1d ;  /* 0x0000000000027211 */ /* 0x000fe400078fe8ff */
[----:B------:R-:W-:Y:S02]  /*28d90*/  LOP3.LUT R0, R3, 0x1, RZ, 0xc0, !PT ;  /* 0x0000000103007812 */ /* 0x000fe400078ec0ff */
[----:B------:R-:W-:Y:S01]  /*28da0*/  F2FP.PACK_AB R15, R15, R150 ;  /* 0x000000960f0f723e */ /* 0x000fe200000000ff */
[----:B------:R-:W-:Y:S01]  /*28db0*/  IMAD.U32 R2, R4, 0x2, R2 ;  /* 0x0000000204027824 */ /* 0x000fe200078e0002 */
[----:B------:R-:W-:Y:S02]  /*28dc0*/  ISETP.NE.U32.AND P0, PT, R0, 0x1, PT ;  /* 0x000000010000780c */ /* 0x000fe40003f05070 */
[----:B------:R-:W-:Y:S01]  /*28dd0*/  F2FP.PACK_AB R22, R22, R140 ;  /* 0x0000008c1616723e */ /* 0x000fe200000000ff */
[----:B------:R-:W-:Y:S01]  /*28de0*/  IMAD.SHL.U32 R2, R2, 0x2, RZ ;  /* 0x0000000202027824 */ /* 0x000fe200078e00ff */
[----:B------:R-:W-:Y:S01]  /*28df0*/  BAR.SYNC.DEFER_BLOCKING 0x1, 0x80 ;  /* 0x0042000000007b1d */ /* 0x000fe20000010000 */
[----:B------:R-:W-:-:S02]  /*28e00*/  SEL R6, R6, 0x10, !P0 ;  /* 0x0000001006067807 */ /* 0x000fc40004000000 */
[----:B------:R-:W-:Y:S02]  /*28e10*/  R2P PR, R3, 0x6 ;  /* 0x0000000603007804 */ /* 0x000fe40000000000 */
[C---:B------:R-:W-:Y:S01]  /*28e20*/  IADD3 R4, R2.reuse, 0x80, RZ ;  /* 0x0000008002047810 */ /* 0x040fe20007ffe0ff */
[C---:B------:R-:W-:Y:S01]  /*28e30*/  IMAD.IADD R3, R2.reuse, 0x1, R6 ;  /* 0x0000000102037824 */ /* 0x040fe200078e0206 */
[----:B------:R-:W-:Y:S02]  /*28e40*/  IADD3 R0, R2, 0xc0, RZ ;  /* 0x000000c002007810 */ /* 0x000fe40007ffe0ff */
[----:B------:R-:W-:Y:S02]  /*28e50*/  F2FP.PACK_AB R142, R143, R142 ;  /* 0x0000008e8f8e723e */ /* 0x000fe400000000ff */
[----:B------:R-:W-:Y:S02]  /*28e60*/  F2FP.PACK_AB R14, R14, R144 ;  /* 0x000000900e0e723e */ /* 0x000fe400000000ff */
[----:B------:R-:W-:-:S02]  /*28e70*/  F2FP.PACK_AB R20, R20, R146 ;  /* 0x000000921414723e */ /* 0x000fc400000000ff */
[----:B------:R-:W-:Y:S02]  /*28e80*/  F2FP.PACK_AB R18, R18, R152 ;  /* 0x000000981212723e */ /* 0x000fe400000000ff */
[----:B------:R-:W-:Y:S02]  /*28e90*/  @P2 IADD3 R0, R4, -0x40, RZ ;  /* 0xffffffc004002810 */ /* 0x000fe40007ffe0ff */
[----:B------:R-:W-:Y:S02]  /*28ea0*/  F2FP.PACK_AB R16, R16, R154 ;  /* 0x0000009a1010723e */ /* 0x000fe400000000ff */
        /* <DEDUP_REMOVED lines=9> */
[----:B------:R-:W-:-:S03]  /*28f40*/  PLOP3.LUT P0, PT, PT, PT, UP1, 0x80, 0x0 ;  /* 0x000000000000781c */ /* 0x000fc60003f0f018 */
[----:B------:R-:W-:Y:S04]  /*28f50*/  STS [R3+0x480], R29 ;  /* 0x0004801d03007388 */ /* 0x000fe80000000800 */
[----:B------:R-:W-:Y:S04]  /*28f60*/  STS [R2+0x2080], R33 ;  /* 0x0020802102007388 */ /* 0x000fe80000000800 */
[----:B------:R3:W-:Y:S04]  /*28f70*/  STS [R2+0x2480], R110 ;  /* 0x0024806e02007388 */ /* 0x0007e80000000800 */
[----:B------:R-:W-:Y:S01]  /*28f80*/  STS [R3+0x2080], R32 ;  /* 0x0020802003007388 */ /* 0x000fe20000000800 */
[----:B-1----:R-:W-:-:S03]  /*28f90*/  IMAD.MOV.U32 R5, RZ, RZ, 0x20 ;  /* 0x00000020ff057424 */ /* 0x002fc600078e00ff */
[----:B------:R-:W-:Y:S02]  /*28fa0*/  STS [R3+0x2480], R114 ;  /* 0x0024807203007388 */ /* 0x000fe40000000800 */
[----:B--2---:R-:W-:Y:S02]  /*28fb0*/  SEL R7, R5, 0xffffffe0, !P1 ;  /* 0xffffffe005077807 */ /* 0x004fe40004800000 */
[----:B------:R-:W-:-:S03]  /*28fc0*/  PLOP3.LUT P1, PT, PT, PT, UP0, 0x80, 0x0 ;  /* 0x000000000000781c */ /* 0x000fc60003f2f008 */
[----:B------:R-:W-:Y:S02]  /*28fd0*/  IMAD.IADD R5, R2, 0x1, R7 ;  /* 0x0000000102057824 */ /* 0x000fe400078e0207 */
[----:B------:R-:W-:-:S03]  /*28fe0*/  IMAD.IADD R4, R7, 0x1, R3 ;  /* 0x0000000107047824 */ /* 0x000fc600078e0203 */
[----:B------:R-:W-:Y:S01]  /*28ff0*/  STS [R5+0x80], R28 ;  /* 0x0000801c05007388 */ /* 0x000fe20000000800 */
[----:B---3--:R-:W-:-:S03]  /*29000*/  IADD3 R2, R7, 0x400, R0 ;  /* 0x0000040007027810 */ /* 0x008fc60007ffe000 */
[----:B------:R-:W-:Y:S04]  /*29010*/  STS [R5+0x480], R27 ;  /* 0x0004801b05007388 */ /* 0x000fe80000000800 */
[----:B------:R-:W-:Y:S04]  /*29020*/  STS [R4+0x80], R21 ;  /* 0x0000801504007388 */ /* 0x000fe80000000800 */
        /* <DEDUP_REMOVED lines=8> */
[----:B------:R-:W-:-:S04]  /*290b0*/  IMAD.IADD R2, R6, 0x1, R0 ;  /* 0x0000000106027824 */ /* 0x000fc800078e0200 */
[----:B------:R-:W-:Y:S01]  /*290c0*/  IMAD.IADD R3, R7, 0x1, R2 ;  /* 0x0000000107037824 */ /* 0x000fe200078e0202 */
[----:B------:R-:W-:Y:S01]  /*290d0*/  STS [R2], R19 ;  /* 0x0000001302007388 */ /* 0x000fe20000000800 */
[----:B--2---:R-:W-:-:S03]  /*290e0*/  IMAD.U32 R4, RZ, RZ, UR6 ;  /* 0x00000006ff047e24 */ /* 0x004fc6000f8e00ff */
        /* <DEDUP_REMOVED lines=8> */
[----:B------:R-:W-:Y:S04]  /*29170*/  STS [R3], R11 ;  /* 0x0000000b03007388 */ /* 0x000fe80000000800 */
[----:B------:R-:W-:Y:S04]  /*29180*/  STS [R5], R10 ;  /* 0x0000000a05007388 */ /* 0x000fe80000000800 */
[----:B------:R-:W-:Y:S04]  /*29190*/  STS [R0+0x2000], R13 ;  /* 0x0020000d00007388 */ /* 0x000fe80000000800 */
[----:B------:R-:W-:Y:S04]  /*291a0*/  STS [R0+0x2400], R12 ;  /* 0x0024000c00007388 */ /* 0x000fe80000000800 */
[----:B------:R-:W-:Y:S04]  /*291b0*/  STS [R3+0x2000], R9 ;  /* 0x0020000903007388 */ /* 0x000fe80000000800 */
[----:B------:R1:W-:Y:S02]  /*291c0*/  STS [R5+0x2000], R8 ;  /* 0x0020000805007388 */ /* 0x0003e40000000800 */
[----:B-1----:R-:W-:-:S02]  /*291d0*/  IMAD.U32 R5, RZ, RZ, UR7 ;  /* 0x00000007ff057e24 */ /* 0x002fc4000f8e00ff */
[----:B------:R-:W-:Y:S06]  /*291e0*/  BAR.SYNC.DEFER_BLOCKING 0x1, 0x80 ;  /* 0x0042000000007b1d */ /* 0x000fec0000010000 */
[----:B------:R-:W-:Y:S02]  /*291f0*/  ULDC.64 UR6, c[0x0][0x508] ;  /* 0x0001420000067ab9 */ /* 0x000fe40000000a00 */
[----:B------:R-:W-:Y:S01]  /*29200*/  @UP0 UIMAD.WIDE UR6, UR22, UR4, UR6 ;  /* 0x00000004160602a5 */ /* 0x000fe2000f8e0206 */
[----:B------:R-:W2:Y:S01]  /*29210*/  @P0 LDG.E R0, [R4.64] ;  /* 0x0000001a04000981 */ /* 0x000ea2000c1e1900 */
[----:B------:R-:W-:-:S04]  /*29220*/  IMAD.MOV.U32 R12, RZ, RZ, c[0x0][0x388] ;  /* 0x0000e200ff0c7624 */ /* 0x000fc800078e00ff */
[----:B------:R-:W-:Y:S02]  /*29230*/  IMAD.U32 R2, RZ, RZ, UR6 ;  /* 0x00000006ff027e24 */ /* 0x000fe4000f8e00ff */
[----:B------:R-:W-:-:S05]  /*29240*/  IMAD.U32 R3, RZ, RZ, UR7 ;  /* 0x00000007ff037e24 */ /* 0x000fca000f8e00ff */
[----:B------:R1:W5:Y:S02]  /*29250*/  @P1 LDG.E R12, [R2.64] ;  /* 0x0000001a020c1981 */ /* 0x000364000c1e1900 */
[----:B-1----:R-:W-:Y:S02]  /*29260*/  CS2R R2, SRZ ;  /* 0x0000000000027805 */ /* 0x002fe4000001ff00 */
[--C-:B--2---:R-:W-:Y:S01]  /*29270*/  @P0 SHF.R.S32.HI R3, RZ, 0x1f, R0.reuse ;  /* 0x0000001fff030819 */ /* 0x104fe20000011400 */
[----:B------:R-:W-:Y:S01]  /*29280*/  @P0 IMAD.MOV.U32 R2, RZ, RZ, R0 ;  /* 0x000000ffff020224 */ /* 0x000fe200078e0000 */
[----:B------:R-:W-:Y:S05]  /*29290*/  @P1 BRA `(.L_x_501) ;  /* 0x0000004000001947 */ /* 0x000fea0003800000 */
[----:B------:R-:W-:Y:S05]  /*292a0*/  @!P0 BRA `(.L_x_501) ;  /* 0x0000003000008947 */ /* 0x000fea0003800000 */
[----:B------:R1:W2:Y:S04]  /*292b0*/  LDG.E R0, [R4.64] ;  /* 0x0000001a04007981 */ /* 0x0002a8000c1e1900 */
[----:B-1----:R-:W2:Y:S02]  /*292c0*/  LDG.E R4, [R4.64+0x4] ;  /* 0x0000041a04047981 */ /* 0x002ea4000c1e1900 */
[----:B--2--5:R-:W-:-:S02]  /*292d0*/  IADD3 R12, -R0, R4, RZ ;  /* 0x00000004000c7210 */ /* 0x024fc40007ffe1ff */
.L_x_501:
[----:B------:R-:W-:Y:S01]  /*292e0*/  LEA.HI R0, R17, R17, RZ, 0x1 ;  /* 0x0000001111007211 */ /* 0x000fe200078f08ff */
[----:B------:R1:W2:Y:S01]  /*292f0*/  R2UR UR6, R2 ;  /* 0x00000000020673c2 */ /* 0x0002a200000e0000 */
[----:B------:R-:W-:Y:S01]  /*29300*/  IMAD.MOV.U32 R5, RZ, RZ, c[0x0][0x4e8] ;  /* 0x00013a00ff057624 */ /* 0x000fe200078e00ff */
[----:B------:R-:W3:Y:S01]  /*29310*/  S2R R22, SR_CTAID.X ;  /* 0x0000000000167919 */ /* 0x000ee20000002500 */
[C---:B------:R-:W-:Y:S01]  /*29320*/  LOP3.LUT R4, R0.reuse, 0x1ffffffe, RZ, 0xc0, !PT ;  /* 0x1ffffffe00047812 */ /* 0x040fe200078ec0ff */
[----:B------:R-:W-:Y:S01]  /*29330*/  IMAD.SHL.U32 R0, R0, 0x20, RZ ;  /* 0x0000002000007824 */ /* 0x000fe200078e00ff */
[----:B------:R-:W-:Y:S01]  /*29340*/  ULDC.64 UR14, c[0x0][0x490] ;  /* 0x00012400000e7ab9 */ /* 0x000fe20000000a00 */
[----:B------:R-:W-:Y:S01]  /*29350*/  ISETP.NE.AND P0, PT, R5, 0x1, PT ;  /* 0x000000010500780c */ /* 0x000fe20003f05270 */
[----:B------:R-:W-:Y:S01]  /*29360*/  USHF.R.S32.HI UR10, URZ, 0x1f, UR22 ;  /* 0x0000001f3f0a7899 */ /* 0x000fe20008011416 */
[----:B------:R1:W4:Y:S01]  /*29370*/  R2UR UR4, R2 ;  /* 0x00000000020473c2 */ /* 0x00032200000e0000 */
[----:B------:R-:W-:Y:S01]  /*29380*/  LOP3.LUT R0, R0, 0xffffffc0, RZ, 0xc0, !PT ;  /* 0xffffffc000007812 */ /* 0x000fe200078ec0ff */
[----:B------:R-:W-:Y:S01]  /*29390*/  IMAD.IADD R4, R17, 0x1, -R4 ;  /* 0x0000000111047824 */ /* 0x000fe200078e0a04 */
[----:B----4-:R-:W-:Y:S01]  /*293a0*/  UIMAD UR4, UR9, UR14, URZ ;  /* 0x0000000e090472a4 */ /* 0x010fe2000f8e023f */
[----:B------:R-:W-:Y:S01]  /*293b0*/  LEA.HI R21, R41, R40, RZ, 0x6 ;  /* 0x0000002829157211 */ /* 0x000fe200078f30ff */
[----:B------:R-:W-:-:S02]  /*293c0*/  USEL UR10, UR10, URZ, !UP1 ;  /* 0x0000003f0a0a7287 */ /* 0x000fc4000c800000 */
[----:B------:R-:W-:Y:S01]  /*293d0*/  UIMAD UR15, UR17, UR15, UR4 ;  /* 0x0000000f110f72a4 */ /* 0x000fe2000f8e0204 */
[----:B------:R1:W4:Y:S01]  /*293e0*/  R2UR UR12, R2 ;  /* 0x00000000020c73c2 */ /* 0x00032200000e0000 */
[----:B------:R-:W-:Y:S02]  /*293f0*/  USEL UR11, UR22, URZ, !UP1 ;  /* 0x0000003f160b7287 */ /* 0x000fe4000c800000 */
[----:B------:R-:W-:-:S05]  /*29400*/  ULDC UR8, c[0x0][0x3a4] ;  /* 0x0000e90000087ab9 */ /* 0x000fca0000000800 */
[----:B------:R1:W2:Y:S08]  /*29410*/  R2UR UR18, R2 ;  /* 0x00000000021273c2 */ /* 0x0002b000000e0000 */
[----:B------:R2:W2:Y:S08]  /*29420*/  R2UR UR7, R3 ;  /* 0x00000000030773c2 */ /* 0x0004b000000e0000 */
[----:B------:R-:W2:Y:S01]  /*29430*/  R2UR UR5, R3 ;  /* 0x00000000030573c2 */ /* 0x000ea200000e0000 */
[----:B-1----:R-:W-:-:S07]  /*29440*/  LOP3.LUT R2, R35, 0xffffffe0, RZ, 0xc0, !PT ;  /* 0xffffffe023027812 */ /* 0x002fce00078ec0ff */
[----:B------:R1:W1:Y:S02]  /*29450*/  R2UR UR13, R3 ;  /* 0x00000000030d73c2 */ /* 0x00026400000e0000 */
[----:B-1----:R-:W-:Y:S02]  /*29460*/  ULDC UR13, c[0x0][0x3a0] ;  /* 0x0000e800000d7ab9 */ /* 0x002fe40000000800 */
[----:B----4-:R-:W-:Y:S01]  /*29470*/  UIMAD.WIDE.U32 UR24, UR12, UR13, URZ ;  /* 0x0000000d0c1872a5 */ /* 0x010fe2000f8e003f */
[----:B------:R-:W-:-:S03]  /*29480*/  IMAD.IADD R5, R40, 0x1, -R2 ;  /* 0x0000000128057824 */ /* 0x000fc600078e0a02 */
[----:B------:R1:W4:Y:S02]  /*29490*/  R2UR UR19, R3 ;  /* 0x00000000031373c2 */ /* 0x00032400000e0000 */
[----:B------:R-:W-:Y:S02]  /*294a0*/  SHF.R.S32.HI R2, RZ, 0x1f, R5 ;  /* 0x0000001fff027819 */ /* 0x000fe40000011405 */
[----:B------:R-:W-:Y:S02]  /*294b0*/  LOP3.LUT P1, RZ, R5, 0x3, RZ, 0xc0, !PT ;  /* 0x0000000305ff7812 */ /* 0x000fe4000782c0ff */
[----:B------:R-:W-:Y:S01]  /*294c0*/  LEA.HI R2, R2, R5, RZ, 0x2 ;  /* 0x0000000502027211 */ /* 0x000fe200078f10ff */
[----:B--2---:R-:W-:-:S03]  /*294d0*/  UMOV UR7, UR5 ;  /* 0x0000000500077c82 */ /* 0x004fc60008000000 */
[----:B------:R-:W-:Y:S01]  /*294e0*/  SHF.R.S32.HI R2, RZ, 0x2, R2 ;  /* 0x00000002ff027819 */ /* 0x000fe20000011402 */
[----:B------:R-:W-:Y:S02]  /*294f0*/  UIMAD.WIDE.U32 UR20, UR17, UR14, UR6 ;  /* 0x0000000e111472a5 */ /* 0x000fe4000f8e0006 */
[----:B------:R-:W-:Y:S02]  /*29500*/  ULDC.64 UR4, c[0x0][0x3e8] ;  /* 0x0000fa0000047ab9 */ /* 0x000fe40000000a00 */
[----:B------:R-:W-:Y:S02]  /*29510*/  ULDC.64 UR6, c[0x0][0x498] ;  /* 0x0001260000067ab9 */ /* 0x000fe40000000a00 */
[----:B------:R-:W-:Y:S02]  /*29520*/  UIMAD UR14, UR10, UR6, URZ ;  /* 0x000000060a0e72a4 */ /* 0x000fe4000f8e023f */
[----:B------:R-:W-:Y:S02]  /*29530*/  UIADD3 UR21, UR21, UR15, URZ ;  /* 0x0000000f15157290 */ /* 0x000fe4000fffe03f */
[----:B------:R-:W-:-:S02]  /*29540*/  UIMAD UR7, UR11, UR7, UR14 ;  /* 0x000000070b0772a4 */ /* 0x000fc4000f8e020e */
[----:B------:R-:W-:Y:S01]  /*29550*/  UIMAD.WIDE.U32 UR20, UR11, UR6, UR20 ;  /* 0x000000060b1472a5 */ /* 0x000fe2000f8e0014 */
[----:B-1----:R-:W-:Y:S01]  /*29560*/  IMAD R3, R4, 0x8, R0 ;  /* 0x0000000804037824 */ /* 0x002fe200078e0200 */
[----:B------:R-:W-:Y:S01]  /*29570*/  SHF.R.S32.HI R0, RZ, 0x1f, R34 ;  /* 0x0000001fff007819 */ /* 0x000fe20000011422 */
[----:B----4-:R-:W-:Y:S01]  /*29580*/  UIMAD UR13, UR19, UR13, URZ ;  /* 0x0000000d130d72a4 */ /* 0x010fe2000f8e023f */
[----:B------:R-:W-:Y:S01]  /*29590*/  LEA.HI R4, R41, R40, RZ, 0x3 ;  /* 0x0000002829047211 */ /* 0x000fe200078f18ff */
[----:B------:R-:W-:Y:S01]  /*295a0*/  UIMAD UR12, UR9, UR4, URZ ;  /* 0x00000004090c72a4 */ /* 0x000fe2000f8e023f */
[----:B------:R-:W-:Y:S01]  /*295b0*/  LEA.HI R0, R0, R34, RZ, 0x2 ;  /* 0x0000002200007211 */ /* 0x000fe200078f10ff */
[----:B------:R-:W-:Y:S01]  /*295c0*/  UIMAD UR8, UR18, UR8, UR13 ;  /* 0x00000008120872a4 */ /* 0x000fe2000f8e020d */
[----:B------:R-:W-:Y:S01]  /*295d0*/  SHF.R.S32.HI R19, RZ, 0x3, R4 ;  /* 0x00000003ff137819 */ /* 0x000fe20000011404 */
[----:B------:R-:W-:Y:S01]  /*295e0*/  UIMAD UR12, UR17, UR5, UR12 ;  /* 0x00000005110c72a4 */ /* 0x000fe2000f8e020c */
[----:B------:R-:W-:Y:S01]  /*295f0*/  LOP3.LUT R0, R0, 0xffffffc, RZ, 0xc0, !PT ;  /* 0x0ffffffc00007812 */ /* 0x000fe200078ec0ff */
[----:B------:R-:W-:-:S04]  /*29600*/  UIADD3 UR25, UR25, UR8, URZ ;  /* 0x0000000819197290 */ /* 0x000fc8000fffe03f */
[----:B------:R-:W-:Y:S01]  /*29610*/  IMAD.IADD R0, R34, 0x1, -R0 ;  /* 0x0000000122007824 */ /* 0x000fe200078e0a00 */
[----:B------:R-:W-:-:S03]  /*29620*/  UIMAD.WIDE.U32 UR24, UR17, UR4, UR24 ;  /* 0x00000004111872a5 */ /* 0x000fc6000f8e0018 */
[----:B------:R-:W-:Y:S01]  /*29630*/  IMAD R11, R0, 0x10, R2 ;  /* 0x00000010000b7824 */ /* 0x000fe200078e0202 */
[----:B------:R-:W-:Y:S01]  /*29640*/  LOP3.LUT R2, R4, 0xfffffff8, RZ, 0xc0, !PT ;  /* 0xfffffff804027812 */ /* 0x000fe200078ec0ff */
[----:B------:R-:W-:Y:S02]  /*29650*/  ULDC.64 UR4, c[0x0][0x3f0] ;  /* 0x0000fc0000047ab9 */ /* 0x000fe40000000a00 */
[----:B------:R-:W-:Y:S01]  /*29660*/  IMAD.IADD R3, R11, 0x1, R3 ;  /* 0x000000010b037824 */ /* 0x000fe200078e0203 */
[----:B------:R-:W-:Y:S01]  /*29670*/  UIMAD UR10, UR10, UR4, URZ ;  /* 0x000000040a0a72a4 */ /* 0x000fe2000f8e023f */
[----:B------:R-:W-:Y:S01]  /*29680*/  IMAD.IADD R2, R40, 0x1, -R2 ;  /* 0x0000000128027824 */ /* 0x000fe200078e0a02 */
[----:B------:R-:W-:Y:S01]  /*29690*/  UIADD3 UR13, UR25, UR12, URZ ;  /* 0x0000000c190d7290 */ /* 0x000fe2000fffe03f */
[----:B---3--:R-:W-:Y:S01]  /*296a0*/  IMAD R3, R22, 0x80, R3 ;  /* 0x0000008016037824 */ /* 0x008fe200078e0203 */
[----:B------:R-:W-:Y:S01]  /*296b0*/  UIMAD UR5, UR11, UR5, UR10 ;  /* 0x000000050b0572a4 */ /* 0x000fe2000f8e020a */
[----:B------:R-:W-:Y:S01]  /*296c0*/  IMAD R6, R2, 0x10, R19 ;  /* 0x0000001002067824 */ /* 0x000fe200078e0213 */
[----:B------:R-:W-:Y:S01]  /*296d0*/  UMOV UR12, UR24 ;  /* 0x00000018000c7c82 */ /* 0x000fe20008000000 */
[----:B------:R-:W-:Y:S01]  /*296e0*/  @P0 IMAD.HI.U32 R4, R3, c[0x0][0x4ec], RZ ;  /* 0x00013b0003040a27 */ /* 0x000fe200078e00ff */
[----:B------:R-:W-:-:S03]  /*296f0*/  UIMAD.WIDE.U32 UR12, UR11, UR4, UR12 ;  /* 0x000000040b0c72a5 */ /* 0x000fc6000f8e000c */
[----:B------:R-:W-:Y:S01]  /*29700*/  IMAD R10, R22, 0x80, R6 ;  /* 0x00000080160a7824 */ /* 0x000fe200078e0206 */
[----:B------:R-:W-:Y:S01]  /*29710*/  UIADD3 UR5, UR13, UR5, URZ ;  /* 0x000000050d057290 */ /* 0x000fe2000fffe03f */
[----:B------:R-:W-:Y:S01]  /*29720*/  IMAD.MOV.U32 R0, RZ, RZ, R3 ;  /* 0x000000ffff007224 */ /* 0x000fe200078e0003 */
[----:B------:R-:W-:Y:S01]  /*29730*/  @P0 SHF.R.U32.HI R0, RZ, c[0x0][0x4f0], R4 ;  /* 0x00013c00ff000a19 */ /* 0x000fe20000011604 */
[----:B------:R-:W-:-:S03]  /*29740*/  @P0 IMAD.HI.U32 R4, R10, c[0x0][0x4ec], RZ ;  /* 0x00013b000a040a27 */ /* 0x000fc600078e00ff */
[----:B------:R-:W-:Y:S01]  /*29750*/  SHF.R.S32.HI R7, RZ, 0x1f, R0 ;  /* 0x0000001fff077819 */ /* 0x000fe20000011400 */
[----:B------:R-:W-:Y:S01]  /*29760*/  IMAD.MOV.U32 R8, RZ, RZ, R10 ;  /* 0x000000ffff087224 */ /* 0x000fe200078e000a */
[----:B------:R-:W-:Y:S01]  /*29770*/  @P0 SHF.R.U32.HI R8, RZ, c[0x0][0x4f0], R4 ;  /* 0x00013c00ff080a19 */ /* 0x000fe20000011604 */
[----:B------:R-:W-:Y:S02]  /*29780*/  IMAD.SHL.U32 R4, R19, 0x40, RZ ;  /* 0x0000004013047824 */ /* 0x000fe400078e00ff */
[----:B------:R-:W-:Y:S02]  /*29790*/  IMAD.MOV R5, RZ, RZ, -R0 ;  /* 0x000000ffff057224 */ /* 0x000fe400078e0a00 */
[----:B------:R-:W-:Y:S01]  /*297a0*/  IMAD.SHL.U32 R2, R2, 0x8, RZ ;  /* 0x0000000802027824 */ /* 0x000fe200078e00ff */
[----:B------:R-:W-:Y:S01]  /*297b0*/  LOP3.LUT R4, R4, 0x1c0, RZ, 0xc0, !PT ;  /* 0x000001c004047812 */ /* 0x000fe200078ec0ff */
[----:B------:R-:W-:Y:S02]  /*297c0*/  IMAD R3, R5, c[0x0][0x4e8], R3 ;  /* 0x00013a0005037a24 */ /* 0x000fe400078e0203 */
[----:B------:R-:W-:Y:S01]  /*297d0*/  IMAD.U32 R5, RZ, RZ, UR7 ;  /* 0x00000007ff057e24 */ /* 0x000fe2000f8e00ff */
[----:B------:R-:W-:Y:S01]  /*297e0*/  LOP3.LUT R9, R4, 0x38, R2, 0xf8, !PT ;  /* 0x0000003804097812 */ /* 0x000fe200078ef802 */
[----:B------:R-:W-:Y:S01]  /*297f0*/  IMAD.MOV R16, RZ, RZ, -R8 ;  /* 0x000000ffff107224 */ /* 0x000fe200078e0a08 */
[----:B------:R-:W-:-:S02]  /*29800*/  SHF.R.U32.HI R6, RZ, 0x3, R4 ;  /* 0x00000003ff067819 */ /* 0x000fc40000011604 */
[----:B------:R-:W-:Y:S01]  /*29810*/  IADD3 R4, P0, R0, UR20, RZ ;  /* 0x0000001400047c10 */ /* 0x000fe2000ff1e0ff */
[----:B------:R-:W-:Y:S01]  /*29820*/  IMAD R16, R16, c[0x0][0x4e8], R10 ;  /* 0x00013a0010107a24 */ /* 0x000fe200078e020a */
[----:B------:R-:W-:Y:S02]  /*29830*/  SHF.R.S32.HI R0, RZ, 0x1f, R3 ;  /* 0x0000001fff007819 */ /* 0x000fe40000011403 */
[----:B------:R-:W-:Y:S02]  /*29840*/  IADD3.X R5, R7, UR21, R5, P0, !PT ;  /* 0x0000001507057c10 */ /* 0x000fe400087fe405 */
[----:B------:R-:W-:Y:S01]  /*29850*/  LOP3.LUT R20, R9, R6, RZ, 0x3c, !PT ;  /* 0x0000000609147212 */ /* 0x000fe200078e3cff */
[----:B------:R-:W-:Y:S01]  /*29860*/  IMAD R0, R0, c[0x0][0x488], RZ ;  /* 0x0001220000007a24 */ /* 0x000fe200078e02ff */
[----:B------:R-:W-:Y:S01]  /*29870*/  SHF.R.S32.HI R9, RZ, 0x1f, R8 ;  /* 0x0000001fff097819 */ /* 0x000fe20000011408 */
[----:B------:R-:W-:Y:S01]  /*29880*/  IMAD.WIDE.U32 R6, R3, c[0x0][0x488], R4 ;  /* 0x0001220003067a25 */ /* 0x000fe200078e0004 */
[----:B------:R-:W-:-:S03]  /*29890*/  SHF.R.S32.HI R53, RZ, 0x1f, R2 ;  /* 0x0000001fff357819 */ /* 0x000fc60000011402 */
[----:B------:R-:W-:Y:S02]  /*298a0*/  IMAD R3, R3, c[0x0][0x48c], R0 ;  /* 0x0001230003037a24 */ /* 0x000fe400078e0200 */
[----:B------:R-:W-:Y:S01]  /*298b0*/  IMAD R0, R9, c[0x0][0x3e0], RZ ;  /* 0x0000f80009007a24 */ /* 0x000fe200078e02ff */
[C---:B------:R-:W-:Y:S01]  /*298c0*/  LEA R9, P0, R6.reuse, c[0x0][0x450], 0x2 ;  /* 0x0001140006097a11 */ /* 0x040fe200078010ff */
[----:B------:R-:W-:Y:S02]  /*298d0*/  IMAD.IADD R3, R7, 0x1, R3 ;  /* 0x0000000107037824 */ /* 0x000fe400078e0203 */
[----:B------:R-:W-:Y:S02]  /*298e0*/  IMAD.U32 R5, RZ, RZ, UR13 ;  /* 0x0000000dff057e24 */ /* 0x000fe4000f8e00ff */
[----:B------:R-:W-:Y:S01]  /*298f0*/  IMAD.U32 R4, RZ, RZ, UR12 ;  /* 0x0000000cff047e24 */ /* 0x000fe2000f8e00ff */
[----:B------:R-:W-:Y:S01]  /*29900*/  LEA.HI.X R3, R6, c[0x0][0x454], R3, 0x2, P0 ;  /* 0x0001150006037a11 */ /* 0x000fe200000f1403 */
[----:B------:R-:W-:Y:S01]  /*29910*/  IMAD.U32 R5, RZ, RZ, UR5 ;  /* 0x00000005ff057e24 */ /* 0x000fe2000f8e00ff */
[----:B------:R-:W-:Y:S01]  /*29920*/  SHFL.IDX PT, R14, R9, RZ, 0x1c1f ;  /* 0x001c1fff090e7589 */ /* 0x000fe200000e0000 */
[----:B------:R-:W-:-:S02]  /*29930*/  IMAD R7, R8, c[0x0][0x3e4], R0 ;  /* 0x0000f90008077a24 */ /* 0x000fc400078e0200 */
[----:B------:R-:W-:Y:S01]  /*29940*/  IMAD.WIDE.U32 R4, R8, c[0x0][0x3e0], R4 ;  /* 0x0000f80008047a25 */ /* 0x000fe200078e0004 */
[----:B------:R-:W1:Y:S01]  /*29950*/  SHFL.IDX PT, R15, R3, RZ, 0x1c1f ;  /* 0x001c1fff030f7589 */ /* 0x000e6200000e0000 */
[----:B------:R-:W-:Y:S02]  /*29960*/  SHF.R.S32.HI R8, RZ, 0x1f, R16 ;  /* 0x0000001fff087819 */ /* 0x000fe40000011410 */
[----:B-----5:R-:W-:Y:S01]  /*29970*/  IMAD R0, R12, c[0x0][0x4e8], RZ ;  /* 0x00013a000c007a24 */ /* 0x020fe200078e02ff */
[----:B------:R-:W-:Y:S01]  /*29980*/  SHFL.IDX PT, R13, R3, 0x1, 0x1c1f ;  /* 0x003c1f00030d7f89 */ /* 0x000fe200000e0000 */
[----:B------:R-:W-:Y:S02]  /*29990*/  IMAD R6, R22, 0x80, R11 ;  /* 0x0000008016067824 */ /* 0x000fe400078e020b */
[----:B------:R-:W-:Y:S01]  /*299a0*/  IMAD.IADD R5, R5, 0x1, R7 ;  /* 0x0000000105057824 */ /* 0x000fe200078e0207 */
[----:B------:R-:W2:Y:S01]  /*299b0*/  SHFL.IDX PT, R12, R9, 0x1, 0x1c1f ;  /* 0x003c1f00090c7f89 */ /* 0x000ea200000e0000 */
[----:B------:R-:W-:Y:S01]  /*299c0*/  IMAD R7, R8, c[0x0][0x3d8], RZ ;  /* 0x0000f60008077a24 */ /* 0x000fe200078e02ff */
[----:B------:R-:W-:Y:S01]  /*299d0*/  IADD3 R17, R6, 0x8, RZ ;  /* 0x0000000806117810 */ /* 0x000fe20007ffe0ff */
[----:B------:R-:W-:Y:S01]  /*299e0*/  IMAD.WIDE.U32 R4, R16, c[0x0][0x3d8], R4 ;  /* 0x0000f60010047a25 */ /* 0x000fe200078e0004 */
[----:B------:R-:W-:Y:S01]  /*299f0*/  SHFL.IDX PT, R10, R9, 0x2, 0x1c1f ;  /* 0x005c1f00090a7f89 */ /* 0x000fe200000e0000 */
[----:B------:R-:W-:-:S02]  /*29a00*/  ISETP.GE.OR P5, PT, R6, R0, P1 ;  /* 0x000000000600720c */ /* 0x000fc40000fa6670 */
[-C--:B------:R-:W-:Y:S01]  /*29a10*/  ISETP.GE.OR P4, PT, R17, R0.reuse, P1 ;  /* 0x000000001100720c */ /* 0x080fe20000f86670 */
[----:B------:R-:W3:Y:S01]  /*29a20*/  SHFL.IDX PT, R11, R3, 0x2, 0x1c1f ;  /* 0x005c1f00030b7f89 */ /* 0x000ee200000e0000 */
[----:B------:R-:W-:Y:S01]  /*29a30*/  IMAD R18, R16, c[0x0][0x3dc], R7 ;  /* 0x0000f70010127a24 */ /* 0x000fe200078e0207 */
[----:B------:R-:W-:Y:S01]  /*29a40*/  IADD3 R16, R6, 0x48, RZ ;  /* 0x0000004806107810 */ /* 0x000fe20007ffe0ff */
[----:B------:R-:W-:Y:S01]  /*29a50*/  IMAD.SHL.U32 R7, R21, 0x8, RZ ;  /* 0x0000000815077824 */ /* 0x000fe200078e00ff */
[----:B------:R-:W-:Y:S02]  /*29a60*/  SHFL.IDX PT, R8, R9, 0x3, 0x1c1f ;  /* 0x007c1f0009087f89 */ /* 0x000fe400000e0000 */
[----:B------:R-:W-:Y:S02]  /*29a70*/  ISETP.GE.OR P0, PT, R16, R0, P1 ;  /* 0x000000001000720c */ /* 0x000fe40000f06670 */
[----:B------:R4:W3:Y:S01]  /*29a80*/  SHFL.IDX PT, R9, R3, 0x3, 0x1c1f ;  /* 0x007c1f0003097f89 */ /* 0x0008e200000e0000 */
[----:B------:R-:W-:-:S03]  /*29a90*/  LOP3.LUT R7, R20, 0x7ffffe00, R7, 0xf8, !PT ;  /* 0x7ffffe0014077812 */ /* 0x000fc600078ef807 */
[----:B-1----:R-:W-:Y:S04]  /*29aa0*/  @!P5 ST.E [R14.64], R36 ;  /* 0x000000240e00d985 */ /* 0x002fe8000c10191a */
[----:B--2---:R-:W-:Y:S01]  /*29ab0*/  @!P4 ST.E [R12.64], R37 ;  /* 0x000000250c00c985 */ /* 0x004fe2000c10191a */
[----:B----4-:R-:W-:Y:S01]  /*29ac0*/  IADD3 R3, R6, 0x40, RZ ;  /* 0x0000004006037810 */ /* 0x010fe20007ffe0ff */
[----:B------:R-:W-:Y:S01]  /*29ad0*/  IMAD.IADD R6, R5, 0x1, R18 ;  /* 0x0000000105067824 */ /* 0x000fe200078e0212 */
[----:B------:R-:W-:Y:S02]  /*29ae0*/  LEA R5, P2, R4, c[0x0][0x380], 0x1 ;  /* 0x0000e00004057a11 */ /* 0x000fe400078408ff */
[----:B------:R-:W-:Y:S01]  /*29af0*/  ISETP.GE.OR P3, PT, R3, R0, P1 ;  /* 0x000000000300720c */ /* 0x000fe20000f66670 */
[----:B------:R-:W-:Y:S01]  /*29b00*/  IMAD R3, R22, 0x80, R19 ;  /* 0x0000008016037824 */ /* 0x000fe200078e0213 */
[----:B------:R-:W-:Y:S01]  /*29b10*/  LEA.HI.X R4, R4, c[0x0][0x384], R6, 0x1, P2 ;  /* 0x0000e10004047a11 */ /* 0x000fe200010f0c06 */
[----:B------:R-:W-:Y:S01]  /*29b20*/  IMAD.SHL.U32 R6, R7, 0x2, RZ ;  /* 0x0000000207067824 */ /* 0x000fe200078e00ff */
[----:B------:R-:W-:Y:S02]  /*29b30*/  SHFL.IDX PT, R12, R5, RZ, 0x181f ;  /* 0x00181fff050c7589 */ /* 0x000fe400000e0000 */
[----:B------:R-:W-:-:S02]  /*29b40*/  IADD3 R7, R3, 0x10, RZ ;  /* 0x0000001003077810 */ /* 0x000fc40007ffe0ff */
[----:B------:R-:W-:Y:S01]  /*29b50*/  SHFL.IDX PT, R15, R4, 0x2, 0x181f ;  /* 0x00581f00040f7f89 */ /* 0x000fe200000e0000 */
[C---:B------:R-:W-:Y:S02]  /*29b60*/  IADD3 R32, R3.reuse, 0x40, RZ ;  /* 0x0000004003207810 */ /* 0x040fe40007ffe0ff */
[C---:B------:R-:W-:Y:S01]  /*29b70*/  IADD3 R45, R3.reuse, 0x50, RZ ;  /* 0x00000050032d7810 */ /* 0x040fe20007ffe0ff */
[----:B------:R-:W-:Y:S01]  /*29b80*/  SHFL.IDX PT, R14, R5, 0x3, 0x181f ;  /* 0x00781f00050e7f89 */ /* 0x000fe200000e0000 */
[----:B------:R-:W-:-:S03]  /*29b90*/  IADD3 R54, R3, 0x60, RZ ;  /* 0x0000006003367810 */ /* 0x000fc60007ffe0ff */
[----:B---3--:R-:W-:Y:S04]  /*29ba0*/  @!P3 ST.E [R10.64], R38 ;  /* 0x000000260a00b985 */ /* 0x008fe8000c10191a */
[----:B------:R-:W1:Y:S04]  /*29bb0*/  SHFL.IDX PT, R10, R5, 0x1, 0x181f ;  /* 0x00381f00050a7f89 */ /* 0x000e6800000e0000 */
[----:B------:R-:W-:Y:S01]  /*29bc0*/  @!P0 ST.E [R8.64], R39 ;  /* 0x0000002708008985 */ /* 0x000fe2000c10191a */
        /* <DEDUP_REMOVED lines=8> */
[C---:B------:R-:W-:Y:S01]  /*29c50*/  IADD3 R7, R3.reuse, 0x30, RZ ;  /* 0x0000003003077810 */ /* 0x040fe20007ffe0ff */
[----:B------:R-:W4:Y:S01]  /*29c60*/  SHFL.IDX PT, R9, R5, 0x2, 0x181f ;  /* 0x00581f0005097f89 */ /* 0x000f2200000e0000 */
[----:B------:R-:W-:Y:S02]  /*29c70*/  IADD3 R3, R3, 0x70, RZ ;  /* 0x0000007003037810 */ /* 0x000fe40007ffe0ff */
[----:B------:R-:W-:Y:S01]  /*29c80*/  ISETP.GE.OR P2, PT, R7, R0, P0 ;  /* 0x000000000700720c */ /* 0x000fe20000746670 */
[----:B------:R-:W-:Y:S01]  /*29c90*/  LDS.128 R20, [R6+0x880] ;  /* 0x0008800006147984 */ /* 0x000fe20000000c00 */
[C---:B-1----:R-:W-:Y:S02]  /*29ca0*/  @!P4 LEA R10, P6, R2.reuse, R10, 0x1 ;  /* 0x0000000a020ac211 */ /* 0x042fe400078c08ff */
[C---:B------:R-:W-:Y:S01]  /*29cb0*/  @!P1 LEA R12, P5, R2.reuse, R12, 0x1 ;  /* 0x0000000c020c9211 */ /* 0x040fe200078a08ff */
[----:B------:R-:W-:Y:S04]  /*29cc0*/  LDS.128 R16, [R6+0x1080] ;  /* 0x0010800006107984 */ /* 0x000fe80000000c00 */
[----:B------:R-:W1:Y:S01]  /*29cd0*/  SHFL.IDX PT, R44, R4, 0x3, 0x181f ;  /* 0x00781f00042c7f89 */ /* 0x000e6200000e0000 */
[----:B--2---:R-:W-:-:S03]  /*29ce0*/  @!P1 LEA.HI.X R13, R2, R11, R53, 0x1, P5 ;  /* 0x0000000b020d9211 */ /* 0x004fc600028f0c35 */
[----:B------:R-:W2:Y:S02]  /*29cf0*/  LDS.128 R28, [R6+0x1880] ;  /* 0x00188000061c7984 */ /* 0x000ea40000000c00 */
[----:B------:R-:W-:Y:S02]  /*29d00*/  P2R R7, PR, RZ, 0x40 ;  /* 0x00000040ff077803 */ /* 0x000fe40000000000 */
[----:B------:R-:W-:Y:S01]  /*29d10*/  ISETP.GE.OR P6, PT, R32, R0, P0 ;  /* 0x000000002000720c */ /* 0x000fe200007c6670 */
[----:B------:R-:W-:Y:S01]  /*29d20*/  LDS.128 R36, [R6+0x2880] ;  /* 0x0028800006247984 */ /* 0x000fe20000000c00 */
[----:B------:R-:W-:-:S03]  /*29d30*/  ISETP.NE.AND P5, PT, R7, RZ, PT ;  /* 0x000000ff0700720c */ /* 0x000fc60003fa5270 */
[----:B------:R-:W-:Y:S01]  /*29d40*/  LDS.128 R32, [R6+0x2080] ;  /* 0x0020800006207984 */ /* 0x000fe20000000c00 */
[C-C-:B---3--:R-:W-:Y:S02]  /*29d50*/  @!P4 LEA.HI.X R11, R2.reuse, R8, R53.reuse, 0x1, P5 ;  /* 0x00000008020bc211 */ /* 0x148fe400028f0c35 */
[C---:B----4-:R-:W-:Y:S01]  /*29d60*/  @!P3 LEA R8, P5, R2.reuse, R9, 0x1 ;  /* 0x000000090208b211 */ /* 0x050fe200078a08ff */
[----:B------:R-:W-:Y:S03]  /*29d70*/  LDS.128 R40, [R6+0x3080] ;  /* 0x0030800006287984 */ /* 0x000fe60000000c00 */
[C---:B------:R-:W-:Y:S01]  /*29d80*/  @!P3 LEA.HI.X R9, R2.reuse, R15, R53, 0x1, P5 ;  /* 0x0000000f0209b211 */ /* 0x040fe200028f0c35 */
[----:B------:R-:W-:Y:S01]  /*29d90*/  SHFL.IDX PT, R48, R5, 0x4, 0x181f ;  /* 0x00981f0005307f89 */ /* 0x000fe200000e0000 */
[----:B------:R-:W-:-:S03]  /*29da0*/  @!P2 LEA R14, P5, R2, R14, 0x1 ;  /* 0x0000000e020ea211 */ /* 0x000fc600078a08ff */
[----:B------:R-:W-:Y:S01]  /*29db0*/  SHFL.IDX PT, R7, R5, 0x5, 0x181f ;  /* 0x00b81f0005077f89 */ /* 0x000fe200000e0000 */
[----:B-1----:R-:W-:Y:S02]  /*29dc0*/  @!P2 LEA.HI.X R15, R2, R44, R53, 0x1, P5 ;  /* 0x0000002c020fa211 */ /* 0x002fe400028f0c35 */
[-C--:B------:R-:W-:Y:S01]  /*29dd0*/  ISETP.GE.OR P5, PT, R45, R0.reuse, P0 ;  /* 0x000000002d00720c */ /* 0x080fe200007a6670 */
[----:B------:R-:W1:Y:S04]  /*29de0*/  SHFL.IDX PT, R49, R5, 0x6, 0x181f ;  /* 0x00d81f0005317f89 */ /* 0x000e6800000e0000 */
[----:B------:R-:W3:Y:S04]  /*29df0*/  SHFL.IDX PT, R52, R4, 0x4, 0x181f ;  /* 0x00981f0004347f89 */ /* 0x000ee800000e0000 */
[----:B------:R-:W4:Y:S04]  /*29e00*/  SHFL.IDX PT, R51, R4, 0x5, 0x181f ;  /* 0x00b81f0004337f89 */ /* 0x000f2800000e0000 */
[----:B------:R-:W1:Y:S04]  /*29e10*/  SHFL.IDX PT, R50, R4, 0x6, 0x181f ;  /* 0x00d81f0004327f89 */ /* 0x000e6800000e0000 */
[----:B------:R1:W3:Y:S04]  /*29e20*/  LDS.128 R44, [R6+0x3880] ;  /* 0x00388000062c7984 */ /* 0x0002e80000000c00 */
[----:B------:R-:W-:Y:S01]  /*29e30*/  @!P1 ST.E.128 [R12.64], R24 ;  /* 0x000000180c009985 */ /* 0x000fe2000c101d1a */
[----:B------:R-:W-:-:S02]  /*29e40*/  ISETP.GE.OR P1, PT, R54, R0, P0 ;  /* 0x000000003600720c */ /* 0x000fc40000726670 */
[----:B------:R-:W-:Y:S01]  /*29e50*/  ISETP.GE.OR P0, PT, R3, R0, P0 ;  /* 0x000000000300720c */ /* 0x000fe20000706670 */
[----:B------:R3:W-:Y:S04]  /*29e60*/  @!P4 ST.E.128 [R10.64], R20 ;  /* 0x000000140a00c985 */ /* 0x0007e8000c101d1a */
[----:B------:R4:W-:Y:S04]  /*29e70*/  @!P3 ST.E.128 [R8.64], R16 ;  /* 0x000000100800b985 */ /* 0x0009e8000c101d1a */
[----:B--2---:R2:W-:Y:S02]  /*29e80*/  @!P2 ST.E.128 [R14.64], R28 ;  /* 0x0000001c0e00a985 */ /* 0x0045e4000c101d1a */
[----:B-1----:R-:W-:-:S02]  /*29e90*/  @!P1 LEA R6, P2, R2, R49, 0x1 ;  /* 0x0000003102069211 */ /* 0x002fc400078408ff */
[C---:B---3--:R-:W-:Y:S02]  /*29ea0*/  @!P6 LEA R10, P4, R2.reuse, R48, 0x1 ;  /* 0x00000030020ae211 */ /* 0x048fe400078808ff */
[C---:B----4-:R-:W-:Y:S02]  /*29eb0*/  @!P5 LEA R8, P3, R2.reuse, R7, 0x1 ;  /* 0x000000070208d211 */ /* 0x050fe400078608ff */
[C-C-:B------:R-:W-:Y:S02]  /*29ec0*/  @!P6 LEA.HI.X R11, R2.reuse, R52, R53.reuse, 0x1, P4 ;  /* 0x00000034020be211 */ /* 0x140fe400020f0c35 */
[C-C-:B------:R-:W-:Y:S02]  /*29ed0*/  @!P5 LEA.HI.X R9, R2.reuse, R51, R53.reuse, 0x1, P3 ;  /* 0x000000330209d211 */ /* 0x140fe400018f0c35 */
[----:B------:R-:W-:Y:S01]  /*29ee0*/  @!P1 LEA.HI.X R7, R2, R50, R53, 0x1, P2 ;  /* 0x0000003202079211 */ /* 0x000fe200010f0c35 */
[----:B------:R2:W-:Y:S04]  /*29ef0*/  @!P6 ST.E.128 [R10.64], R32 ;  /* 0x000000200a00e985 */ /* 0x0005e8000c101d1a */
[----:B------:R2:W1:Y:S04]  /*29f00*/  SHFL.IDX PT, R10, R5, 0x7, 0x181f ;  /* 0x00f81f00050a7f89 */ /* 0x00046800000e0000 */
[----:B------:R2:W-:Y:S04]  /*29f10*/  @!P5 ST.E.128 [R8.64], R36 ;  /* 0x000000240800d985 */ /* 0x0005e8000c101d1a */
[----:B------:R2:W3:Y:S04]  /*29f20*/  SHFL.IDX PT, R5, R4, 0x7, 0x181f ;  /* 0x00f81f0004057f89 */ /* 0x0004e800000e0000 */
[----:B------:R2:W-:Y:S01]  /*29f30*/  @!P1 ST.E.128 [R6.64], R40 ;  /* 0x0000002806009985 */ /* 0x0005e2000c101d1a */
[----:B------:R-:W-:Y:S05]  /*29f40*/  @P0 EXIT ;  /* 0x000000000000094d */ /* 0x000fea0003800000 */
[----:B-12---:R-:W-:-:S04]  /*29f50*/  LEA R4, P0, R2, R10, 0x1 ;  /* 0x0000000a02047211 */ /* 0x006fc800078008ff */
[----:B---3--:R-:W-:-:S05]  /*29f60*/  LEA.HI.X R5, R2, R5, R53, 0x1, P0 ;  /* 0x0000000502057211 */ /* 0x008fca00000f0c35 */
[----:B------:R-:W-:Y:S01]  /*29f70*/  ST.E.128 [R4.64], R44 ;  /* 0x0000002c04007985 */ /* 0x000fe2000c101d1a */
[----:B------:R-:W-:Y:S05]  /*29f80*/  EXIT ;  /* 0x000000000000794d */ /* 0x000fea0003800000 */
.L_x_500:
[----:B------:R-:W-:Y:S02]  /*29f90*/  ULDC.64 UR6, c[0x0][0x500] ;  /* 0x0001400000067ab9 */ /* 0x000fe40000000a00 */
[----:B------:R-:W-:Y:S02]  /*29fa0*/  UISETP.NE.U32.AND UP1, UPT, URZ, UR6, UPT ;  /* 0x000000063f00728c */ /* 0x000fe4000bf25070 */
[----:B------:R-:W-:Y:S02]  /*29fb0*/  ULDC.64 UR4, c[0x0][0x508] ;  /* 0x0001420000047ab9 */ /* 0x000fe40000000a00 */
[----:B------:R-:W-:Y:S02]  /*29fc0*/  UISETP.NE.AND.EX UP1, UPT, URZ, UR7, UPT, UP1 ;  /* 0x000000073f00728c */ /* 0x000fe4000bf25310 */
[----:B------:R-:W-:Y:S02]  /*29fd0*/  UISETP.NE.U32.AND UP0, UPT, URZ, UR4, UPT ;  /* 0x000000043f00728c */ /* 0x000fe4000bf05070 */
[----:B------:R-:W-:-:S02]  /*29fe0*/  ULDC.64 UR6, c[0x0][0x500] ;  /* 0x0001400000067ab9 */ /* 0x000fc40000000a00 */
[----:B------:R-:W-:Y:S01]  /*29ff0*/  UMOV UR4, 0x4 ;  /* 0x0000000400047882 */ /* 0x000fe20000000000 */
[----:B------:R-:W-:Y:S01]  /*2a000*/  PLOP3.LUT P0, PT, PT, PT, UP1, 0x80, 0x0 ;  /* 0x000000000000781c */ /* 0x000fe20003f0f018 */
[----:B------:R-:W-:Y:S02]  /*2a010*/  UIMAD.WIDE UR6, UR22, UR4, UR6 ;  /* 0x00000004160672a5 */ /* 0x000fe4000f8e0206 */
[----:B------:R-:W-:-:S04]  /*2a020*/  UISETP.NE.AND.EX UP0, UPT, URZ, UR5, UPT, UP0 ;  /* 0x000000053f00728c */ /* 0x000fc8000bf05300 */
[----:B------:R-:W-:Y:S02]  /*2a030*/  IMAD.U32 R4, RZ, RZ, UR6 ;  /* 0x00000006ff047e24 */ /* 0x000fe4000f8e00ff */
[----:B------:R-:W-:Y:S01]  /*2a040*/  IMAD.U32 R5, RZ, RZ, UR7 ;  /* 0x00000007ff057e24 */ /* 0x000fe2000f8e00ff */
[----:B------:R-:W-:Y:S01]  /*2a050*/  ULDC.64 UR6, c[0x0][0x508] ;  /* 0x0001420000067ab9 */ /* 0x000fe20000000a00 */
[----:B------:R-:W-:-:S03]  /*2a060*/  PLOP3.LUT P1, PT, PT, PT, UP0, 0x80, 0x0 ;  /* 0x000000000000781c */ /* 0x000fc60003f2f008 */
[----:B------:R-:W2:Y:S01]  /*2a070*/  @P0 LDG.E R0, [R4.64] ;  /* 0x0000001a04000981 */ /* 0x000ea2000c1e1900 */
[----:B------:R-:W-:Y:S01]  /*2a080*/  @UP0 UIMAD.WIDE UR6, UR22, UR4, UR6 ;  /* 0x00000004160602a5 */ /* 0x000fe2000f8e0206 */
[----:B------:R-:W-:-:S05]  /*2a090*/  MOV R9, c[0x0][0x388] ;  /* 0x0000e20000097a02 */ /* 0x000fca0000000f00 */
[----:B------:R-:W-:Y:S01]  /*2a0a0*/  IMAD.U32 R2, RZ, RZ, UR6 ;  /* 0x00000006ff027e24 */ /* 0x000fe2000f8e00ff */
[----:B------:R-:W-:-:S05]  /*2a0b0*/  MOV R3, UR7 ;  /* 0x0000000700037c02 */ /* 0x000fca0008000f00 */
        /* <DEDUP_REMOVED lines=9> */
.L_x_502:
[----:B------:R-:W1:Y:S01]  /*2a150*/  S2R R8, SR_TID.X ;  /* 0x0000000000087919 */ /* 0x000e620000002100 */
        /* <DEDUP_REMOVED lines=11> */
[----:B------:R-:W1:Y:S01]  /*2a210*/  R2UR UR12, R2 ;  /* 0x00000000020c73c2 */ /* 0x000e6200000e0000 */
[----:B------:R-:W-:Y:S01]  /*2a220*/  IMAD.MOV.U32 R0, RZ, RZ, c[0x0][0x4e8] ;  /* 0x00013a00ff007624 */ /* 0x000fe200078e00ff */
[----:B------:R-:W-:Y:S02]  /*2a230*/  ULDC.64 UR4, c[0x0][0x490] ;  /* 0x0001240000047ab9 */ /* 0x000fe40000000a00 */
[----:B------:R-:W-:Y:S02]  /*2a240*/  UIMAD UR7, UR9, UR4, URZ ;  /* 0x00000004090772a4 */ /* 0x000fe4000f8e023f */
[----:B------:R-:W-:Y:S01]  /*2a250*/  ISETP.NE.AND P0, PT, R0, 0x1, PT ;  /* 0x000000010000780c */ /* 0x000fe20003f05270 */
[----:B------:R-:W-:Y:S01]  /*2a260*/  IMAD.MOV.U32 R0, RZ, RZ, R4 ;  /* 0x000000ffff007224 */ /* 0x000fe200078e0004 */
[----:B------:R-:W2:Y:S01]  /*2a270*/  R2UR UR11, R3 ;  /* 0x00000000030b73c2 */ /* 0x000ea200000e0000 */
[----:B------:R-:W-:-:S07]  /*2a280*/  UIMAD UR7, UR17, UR5, UR7 ;  /* 0x00000005110772a4 */ /* 0x000fce000f8e0207 */
[----:B------:R3:W1:Y:S03]  /*2a290*/  R2UR UR10, R2 ;  /* 0x00000000020a73c2 */ /* 0x00066600000e0000 */
[----:B------:R-:W-:Y:S01]  /*2a2a0*/  @P0 IMAD.HI.U32 R5, R4, c[0x0][0x4ec], RZ ;  /* 0x00013b0004050a27 */ /* 0x000fe200078e00ff */
[----:B-1----:R-:W-:-:S04]  /*2a2b0*/  UMOV UR10, UR12 ;  /* 0x0000000c000a7c82 */ /* 0x002fc80008000000 */
[----:B------:R-:W-:Y:S01]  /*2a2c0*/  @P0 SHF.R.U32.HI R0, RZ, c[0x0][0x4f0], R5 ;  /* 0x00013c00ff000a19 */ /* 0x000fe20000011605 */
[----:B------:R3:W1:Y:S03]  /*2a2d0*/  R2UR UR13, R3 ;  /* 0x00000000030d73c2 */ /* 0x00066600000e0000 */
[----:B------:R-:W-:Y:S02]  /*2a2e0*/  IADD3 R6, -R0, RZ, RZ ;  /* 0x000000ff00067210 */ /* 0x000fe40007ffe1ff */
[----:B------:R-:W-:Y:S01]  /*2a2f0*/  SHF.R.S32.HI R5, RZ, 0x1f, R0 ;  /* 0x0000001fff057819 */ /* 0x000fe20000011400 */
[----:B--2---:R-:W-:Y:S02]  /*2a300*/  UIMAD.WIDE.U32 UR10, UR17, UR4, UR10 ;  /* 0x00000004110a72a5 */ /* 0x004fe4000f8e000a */
[----:B------:R-:W-:Y:S01]  /*2a310*/  IMAD R6, R6, c[0x0][0x4e8], R4 ;  /* 0x00013a0006067a24 */ /* 0x000fe200078e0204 */
[----:B------:R-:W-:-:S02]  /*2a320*/  ULDC.64 UR4, c[0x0][0x498] ;  /* 0x0001260000047ab9 */ /* 0x000fc40000000a00 */
[----:B------:R-:W-:Y:S02]  /*2a330*/  UIADD3 UR11, UR7, UR11, URZ ;  /* 0x0000000b070b7290 */ /* 0x000fe4000fffe03f */
[----:B------:R-:W-:Y:S02]  /*2a340*/  UIMAD UR7, UR6, UR4, URZ ;  /* 0x00000004060772a4 */ /* 0x000fe4000f8e023f */
[----:B------:R-:W-:Y:S02]  /*2a350*/  UIMAD.WIDE.U32 UR10, UR22, UR4, UR10 ;  /* 0x00000004160a72a5 */ /* 0x000fe4000f8e000a */
[----:B------:R-:W-:-:S04]  /*2a360*/  UIMAD UR5, UR22, UR5, UR7 ;  /* 0x00000005160572a4 */ /* 0x000fc8000f8e0207 */
[----:B------:R-:W-:Y:S02]  /*2a370*/  IADD3 R4, P0, R0, UR10, RZ ;  /* 0x0000000a00047c10 */ /* 0x000fe4000ff1e0ff */
[----:B------:R-:W-:Y:S01]  /*2a380*/  IMAD.U32 R7, RZ, RZ, UR5 ;  /* 0x00000005ff077e24 */ /* 0x000fe2000f8e00ff */
[----:B------:R-:W-:-:S04]  /*2a390*/  SHF.R.S32.HI R0, RZ, 0x1f, R6 ;  /* 0x0000001fff007819 */ /* 0x000fc80000011406 */
[----:B------:R-:W-:Y:S01]  /*2a3a0*/  IADD3.X R5, R5, UR11, R7, P0, !PT ;  /* 0x0000000b05057c10 */ /* 0x000fe200087fe407 */
[----:B------:R-:W-:-:S04]  /*2a3b0*/  IMAD R0, R0, c[0x0][0x488], RZ ;  /* 0x0001220000007a24 */ /* 0x000fc800078e02ff */
[C---:B------:R-:W-:Y:S02]  /*2a3c0*/  IMAD R0, R6.reuse, c[0x0][0x48c], R0 ;  /* 0x0001230006007a24 */ /* 0x040fe400078e0200 */
[----:B------:R-:W-:-:S05]  /*2a3d0*/  IMAD.WIDE.U32 R4, R6, c[0x0][0x488], R4 ;  /* 0x0001220006047a25 */ /* 0x000fca00078e0004 */
[----:B------:R-:W-:Y:S02]  /*2a3e0*/  IADD3 R0, R5, R0, RZ ;  /* 0x0000000005007210 */ /* 0x000fe40007ffe0ff */
[----:B------:R-:W-:-:S04]  /*2a3f0*/  LEA R6, P0, R4, c[0x0][0x450], 0x2 ;  /* 0x0001140004067a11 */ /* 0x000fc800078010ff */
[----:B------:R-:W-:Y:S01]  /*2a400*/  LEA.HI.X R7, R4, c[0x0][0x454], R0, 0x2, P0 ;  /* 0x0001150004077a11 */ /* 0x000fe200000f1400 */
[----:B------:R-:W-:-:S05]  /*2a410*/  IMAD.MOV.U32 R0, RZ, RZ, -0x800000 ;  /* 0xff800000ff007424 */ /* 0x000fca00078e00ff */
[----:B------:R3:W-:Y:S01]  /*2a420*/  STG.E [R6.64], R0 ;  /* 0x0000000006007986 */ /* 0x0007e2000c10191a */
[----:B------:R-:W-:-:S04]  /*2a430*/  DEPBAR.LE SB1, 0x0, {3} ;  /* 0x000090080000791a */ /* 0x000fc80000000000 */
.L_x_504:
[----:B------:R-:W-:Y:S05]  /*2a440*/  BSYNC B0 ;  /* 0x0000000000007941 */ /* 0x000fea0003800000 */
.L_x_503:
[----:B------:R-:W1:Y:S01]  /*2a450*/  R2UR UR13, R3 ;  /* 0x00000000030d73c2 */ /* 0x000e6200000e0000 */
[----:B------:R-:W2:Y:S01]  /*2a460*/  S2R R10, SR_CTAID.X ;  /* 0x00000000000a7919 */ /* 0x000ea20000002500 */
[----:B------:R-:W-:Y:S01]  /*2a470*/  SHF.R.S32.HI R0, RZ, 0x1f, R8 ;  /* 0x0000001fff007819 */ /* 0x000fe20000011408 */
[----:B------:R-:W-:Y:S01]  /*2a480*/  ULDC UR10, c[0x0][0x3a0] ;  /* 0x0000e800000a7ab9 */ /* 0x000fe20000000800 */
[----:B-----5:R-:W-:Y:S01]  /*2a490*/  IMAD R19, R9, c[0x0][0x4e8], RZ ;  /* 0x00013a0009137a24 */ /* 0x020fe200078e02ff */
[----:B------:R-:W-:Y:S01]  /*2a4a0*/  ULDC UR7, c[0x0][0x3a4] ;  /* 0x0000e90000077ab9 */ /* 0x000fe20000000800 */
[----:B------:R-:W-:Y:S02]  /*2a4b0*/  LEA.HI R0, R0, R8, RZ, 0x3 ;  /* 0x0000000800007211 */ /* 0x000fe400078f18ff */
[----:B------:R-:W3:Y:S08]  /*2a4c0*/  R2UR UR12, R2 ;  /* 0x00000000020c73c2 */ /* 0x000ef000000e0000 */
[----:B------:R4:W2:Y:S08]  /*2a4d0*/  R2UR UR14, R2 ;  /* 0x00000000020e73c2 */ /* 0x0008b000000e0000 */
[----:B------:R2:W2:Y:S01]  /*2a4e0*/  R2UR UR15, R3 ;  /* 0x00000000030f73c2 */ /* 0x0004a200000e0000 */
[----:B-1----:R-:W-:-:S04]  /*2a4f0*/  UIMAD UR4, UR13, UR10, URZ ;  /* 0x0000000a0d0472a4 */ /* 0x002fc8000f8e023f */
[----:B---3--:R-:W-:-:S03]  /*2a500*/  UIMAD UR7, UR12, UR7, UR4 ;  /* 0x000000070c0772a4 */ /* 0x008fc6000f8e0204 */
[----:B------:R-:W-:Y:S01]  /*2a510*/  ULDC.64 UR4, c[0x0][0x3e8] ;  /* 0x0000fa0000047ab9 */ /* 0x000fe20000000a00 */
[----:B----4-:R-:W-:Y:S01]  /*2a520*/  LOP3.LUT R2, R0, 0xfffffff8, RZ, 0xc0, !PT ;  /* 0xfffffff800027812 */ /* 0x010fe200078ec0ff */
[----:B--2---:R-:W-:-:S04]  /*2a530*/  UIMAD.WIDE.U32 UR10, UR14, UR10, URZ ;  /* 0x0000000a0e0a72a5 */ /* 0x004fc8000f8e003f */
[----:B------:R-:W-:Y:S01]  /*2a540*/  IMAD.IADD R7, R8, 0x1, -R2 ;  /* 0x0000000108077824 */ /* 0x000fe200078e0a02 */
[----:B------:R-:W-:Y:S01]  /*2a550*/  SHF.R.S32.HI R8, RZ, 0x3, R0 ;  /* 0x00000003ff087819 */ /* 0x000fe20000011400 */
[----:B------:R-:W-:Y:S01]  /*2a560*/  UIADD3 UR11, UR11, UR7, URZ ;  /* 0x000000070b0b7290 */ /* 0x000fe2000fffe03f */
[----:B------:R-:W-:Y:S01]  /*2a570*/  IMAD.MOV.U32 R3, RZ, RZ, c[0x0][0x4e8] ;  /* 0x00013a00ff037624 */ /* 0x000fe200078e00ff */
[----:B------:R-:W-:Y:S02]  /*2a580*/  UIMAD UR7, UR9, UR4, URZ ;  /* 0x00000004090772a4 */ /* 0x000fe4000f8e023f */
[----:B------:R-:W-:Y:S01]  /*2a590*/  IMAD R0, R7, 0x10, R8 ;  /* 0x0000001007007824 */ /* 0x000fe200078e0208 */
[----:B------:R-:W-:Y:S01]  /*2a5a0*/  UIMAD.WIDE.U32 UR10, UR17, UR4, UR10 ;  /* 0x00000004110a72a5 */ /* 0x000fe2000f8e000a */
[----:B------:R-:W-:Y:S01]  /*2a5b0*/  ISETP.NE.AND P0, PT, R3, 0x1, PT ;  /* 0x000000010300780c */ /* 0x000fe20003f05270 */
[----:B------:R-:W-:Y:S01]  /*2a5c0*/  UIMAD UR7, UR17, UR5, UR7 ;  /* 0x00000005110772a4 */ /* 0x000fe2000f8e0207 */
[----:B------:R-:W-:-:S02]  /*2a5d0*/  IMAD R0, R10, 0x80, R0 ;  /* 0x000000800a007824 */ /* 0x000fc400078e0200 */
[----:B------:R-:W-:Y:S02]  /*2a5e0*/  ULDC.64 UR4, c[0x0][0x3f0] ;  /* 0x0000fc0000047ab9 */ /* 0x000fe40000000a00 */
[----:B------:R-:W-:Y:S01]  /*2a5f0*/  UIMAD UR8, UR6, UR4, URZ ;  /* 0x00000004060872a4 */ /* 0x000fe2000f8e023f */
[----:B------:R-:W-:Y:S01]  /*2a600*/  IMAD.MOV.U32 R4, RZ, RZ, R0 ;  /* 0x000000ffff047224 */ /* 0x000fe200078e0000 */
[----:B------:R-:W-:Y:S02]  /*2a610*/  UIADD3 UR11, UR7, UR11, URZ ;  /* 0x0000000b070b7290 */ /* 0x000fe4000fffe03f */
[----:B------:R-:W-:Y:S02]  /*2a620*/  UIMAD UR5, UR22, UR5, UR8 ;  /* 0x00000005160572a4 */ /* 0x000fe4000f8e0208 */
[----:B------:R-:W-:Y:S01]  /*2a630*/  UIMAD.WIDE.U32 UR10, UR22, UR4, UR10 ;  /* 0x00000004160a72a5 */ /* 0x000fe2000f8e000a */
[----:B------:R-:W-:-:S03]  /*2a640*/  @P0 IMAD.HI.U32 R2, R0, c[0x0][0x4ec], RZ ;  /* 0x00013b0000020a27 */ /* 0x000fc600078e00ff */
[----:B------:R-:W-:Y:S02]  /*2a650*/  UIADD3 UR5, UR11, UR5, URZ ;  /* 0x000000050b057290 */ /* 0x000fe4000fffe03f */
[----:B------:R-:W-:-:S04]  /*2a660*/  @P0 SHF.R.U32.HI R4, RZ, c[0x0][0x4f0], R2 ;  /* 0x00013c00ff040a19 */ /* 0x000fc80000011602 */
[--C-:B------:R-:W-:Y:S01]  /*2a670*/  SHF.R.S32.HI R3, RZ, 0x1f, R4.reuse ;  /* 0x0000001fff037819 */ /* 0x100fe20000011404 */
[----:B------:R-:W-:-:S04]  /*2a680*/  IMAD.MOV R2, RZ, RZ, -R4 ;  /* 0x000000ffff027224 */ /* 0x000fc800078e0a04 */
        /* <DEDUP_REMOVED lines=21> */
[C---:B------:R-:W-:Y:S01]  /*2a7e0*/  IADD3 R8, R2.reuse, 0x10, RZ ;  /* 0x0000001002087810 */ /* 0x040fe20007ffe0ff */
[----:B------:R-:W3:Y:S01]  /*2a7f0*/  SHFL.IDX PT, R5, R4, 0x1, 0x181f ;  /* 0x00381f0004057f89 */ /* 0x000ee200000e0000 */
[----:B------:R-:W-:-:S02]  /*2a800*/  ISETP.GE.OR P1, PT, R2, R19, P0 ;  /* 0x000000130200720c */ /* 0x000fc40000726670 */
[-C--:B------:R-:W-:Y:S01]  /*2a810*/  ISETP.GE.OR P5, PT, R8, R19.reuse, P0 ;  /* 0x000000130800720c */ /* 0x080fe200007a6670 */
[----:B------:R-:W4:Y:S01]  /*2a820*/  SHFL.IDX PT, R9, R3, 0x1, 0x181f ;  /* 0x00381f0003097f89 */ /* 0x000f2200000e0000 */
[C---:B------:R-:W-:Y:S02]  /*2a830*/  IADD3 R14, R2.reuse, 0x20, RZ ;  /* 0x00000020020e7810 */ /* 0x040fe40007ffe0ff */
[----:B------:R-:W-:Y:S01]  /*2a840*/  IADD3 R10, R2, 0x40, RZ ;  /* 0x00000040020a7810 */ /* 0x000fe20007ffe0ff */
[----:B------:R-:W3:Y:S01]  /*2a850*/  SHFL.IDX PT, R8, R4, 0x2, 0x181f ;  /* 0x00581f0004087f89 */ /* 0x000ee200000e0000 */
[-C--:B------:R-:W-:Y:S02]  /*2a860*/  ISETP.GE.OR P4, PT, R14, R19.reuse, P0 ;  /* 0x000000130e00720c */ /* 0x080fe40000786670 */
[----:B------:R-:W-:Y:S01]  /*2a870*/  IADD3 R13, R2, 0x30, RZ ;  /* 0x00000030020d7810 */ /* 0x000fe20007ffe0ff */
[----:B------:R-:W3:Y:S01]  /*2a880*/  SHFL.IDX PT, R12, R3, 0x2, 0x181f ;  /* 0x00581f00030c7f89 */ /* 0x000ee200000e0000 */
[----:B------:R-:W-:-:S02]  /*2a890*/  ISETP.GE.OR P6, PT, R10, R19, P0 ;  /* 0x000000130a00720c */ /* 0x000fc400007c6670 */
[----:B------:R-:W-:Y:S01]  /*2a8a0*/  ISETP.GE.OR P3, PT, R13, R19, P0 ;  /* 0x000000130d00720c */ /* 0x000fe20000766670 */
[----:B------:R-:W3:Y:S01]  /*2a8b0*/  SHFL.IDX PT, R11, R4, 0x3, 0x181f ;  /* 0x00781f00040b7f89 */ /* 0x000ee200000e0000 */
[----:B-1----:R-:W-:-:S03]  /*2a8c0*/  @!P1 LEA R6, P2, R0, R6, 0x1 ;  /* 0x0000000600069211 */ /* 0x002fc600078408ff */
[----:B------:R-:W1:Y:S01]  /*2a8d0*/  SHFL.IDX PT, R14, R3, 0x3, 0x181f ;  /* 0x00781f00030e7f89 */ /* 0x000e6200000e0000 */
[----:B--2---:R-:W-:-:S03]  /*2a8e0*/  @!P1 LEA.HI.X R7, R0, R7, R20, 0x1, P2 ;  /* 0x0000000700079211 */ /* 0x004fc600010f0c14 */
[----:B------:R-:W2:Y:S04]  /*2a8f0*/  SHFL.IDX PT, R10, R4, 0x4, 0x181f ;  /* 0x00981f00040a7f89 */ /* 0x000ea800000e0000 */
[----:B------:R1:W-:Y:S04]  /*2a900*/  @!P1 ST.E.128 [R6.64], RZ ;  /* 0x000000ff06009985 */ /* 0x0003e8000c101d1a */
[----:B------:R-:W-:Y:S04]  /*2a910*/  SHFL.IDX PT, R13, R4, 0x5, 0x181f ;  /* 0x00b81f00040d7f89 */ /* 0x000fe800000e0000 */
[----:B------:R-:W-:Y:S04]  /*2a920*/  SHFL.IDX PT, R15, R4, 0x6, 0x181f ;  /* 0x00d81f00040f7f89 */ /* 0x000fe800000e0000 */
[----:B------:R-:W2:Y:S04]  /*2a930*/  SHFL.IDX PT, R18, R3, 0x4, 0x181f ;  /* 0x00981f0003127f89 */ /* 0x000ea800000e0000 */
[----:B------:R-:W2:Y:S04]  /*2a940*/  SHFL.IDX PT, R17, R3, 0x5, 0x181f ;  /* 0x00b81f0003117f89 */ /* 0x000ea800000e0000 */
[----:B------:R-:W2:Y:S04]  /*2a950*/  SHFL.IDX PT, R16, R3, 0x6, 0x181f ;  /* 0x00d81f0003107f89 */ /* 0x000ea800000e0000 */
[----:B------:R-:W2:Y:S01]  /*2a960*/  SHFL.IDX PT, R4, R4, 0x7, 0x181f ;  /* 0x00f81f0004047f89 */ /* 0x000ea200000e0000 */
[----:B-1----:R-:W-:-:S02]  /*2a970*/  IADD3 R7, R2, 0x50, RZ ;  /* 0x0000005002077810 */ /* 0x002fc40007ffe0ff */
[C---:B---3--:R-:W-:Y:S01]  /*2a980*/  @!P5 LEA R6, P1, R0.reuse, R5, 0x1 ;  /* 0x000000050006d211 */ /* 0x048fe200078208ff */
[----:B------:R-:W1:Y:S01]  /*2a990*/  SHFL.IDX PT, R3, R3, 0x7, 0x181f ;  /* 0x00f81f0003037f89 */ /* 0x000e6200000e0000 */
[----:B------:R-:W-:Y:S02]  /*2a9a0*/  ISETP.GE.OR P2, PT, R7, R19, P0 ;  /* 0x000000130700720c */ /* 0x000fe40000746670 */
[C---:B----4-:R-:W-:Y:S02]  /*2a9b0*/  @!P5 LEA.HI.X R7, R0.reuse, R9, R20, 0x1, P1 ;  /* 0x000000090007d211 */ /* 0x050fe400008f0c14 */
        /* <DEDUP_REMOVED lines=10> */
[----:B---3--:R-:W-:-:S04]  /*2aa60*/  @!P3 LEA R6, P5, R0, R11, 0x1 ;  /* 0x0000000b0006b211 */ /* 0x008fc800078a08ff */
[C---:B------:R-:W-:Y:S02]  /*2aa70*/  @!P3 LEA.HI.X R7, R0.reuse, R14, R20, 0x1, P5 ;  /* 0x0000000e0007b211 */ /* 0x040fe400028f0c14 */
[----:B--2---:R-:W-:-:S03]  /*2aa80*/  @!P6 LEA R10, P5, R0, R10, 0x1 ;  /* 0x0000000a000ae211 */ /* 0x004fc600078a08ff */
        /* <DEDUP_REMOVED lines=14> */
.L_x_505:
        /* <DEDUP_REMOVED lines=9> */
.L_x_803:


//--------------------- .text._ZN7cutlass13device_kernelIN5flash19enable_sm80_to_sm89INS1_16FlashAttnFwdSm80INS1_25CollectiveMainloopFwdSm80ILi4ELi1ELb0EN4cute5tupleIJNS5_1CILi128EEENS7_ILi112EEENS7_ILi64EEEEEELi64ENS_6half_tEfNS_4arch4Sm80ELb1ELb0ELb1ELb0ELb1ELb0ELb1ELb0EEENS1_21CollectiveEpilogueFwdINS6_IJS8_SA_S9_EEENS6_IJNS7_ILi1EEESI_SI_EEESC_SE_Li128ELb0ELb1ELb0ELb0EEENS1_30DynamicPersistentTileSchedulerILi128ELi128ELb0ELb1ELb0EEEEEEEEEvNT_6ParamsE --------------------------
	.section	.text._ZN7cutlass13device_kernelIN5flash19enable_sm80_to_sm89INS1_16FlashAttnFwdSm80INS1_25CollectiveMainloopFwdSm80ILi4ELi1ELb0EN4cute5tupleIJNS5_1CILi128EEENS7_ILi112EEENS7_ILi64EEEEEELi64ENS_6half_tEfNS_4arch4Sm80ELb1ELb0ELb1ELb0ELb1ELb0ELb1ELb0EEENS1_21CollectiveEpilogueFwdINS6_IJS8_SA_S9_EEENS6_IJNS7_ILi1EEESI_SI_EEESC_SE_Li128ELb0ELb1ELb0ELb0EEENS1_30DynamicPersistentTileSchedulerILi128ELi128ELb0ELb1ELb0EEEEEEEEEvNT_6ParamsE,"ax",@progbits
	.sectioninfo	@"SHI_REGISTERS=255"
	.align	128
.text._ZN7cutlass13device_kernelIN5flash19enable_sm80_to_sm89INS1_16FlashAttnFwdSm80INS1_25CollectiveMainloopFwdSm80ILi4ELi1ELb0EN4cute5tupleIJNS5_1CILi128EEENS7_ILi112EEENS7_ILi64EEEEEELi64ENS_6half_tEfNS_4arch4Sm80ELb1ELb0ELb1ELb0ELb1ELb0ELb1ELb0EEENS1_21CollectiveEpilogueFwdINS6_IJS8_SA_S9_EEENS6_IJNS7_ILi1EEESI_SI_EEESC_SE_Li128ELb0ELb1ELb0ELb0EEENS1_30DynamicPersistentTileSchedulerILi128ELi128ELb0ELb1ELb0EEEEEEEEEvNT_6ParamsE:
        .type           _ZN7cutlass13device_kernelIN5flash19enable_sm80_to_sm89INS1_16FlashAttnFwdSm80INS1_25CollectiveMainloopFwdSm80ILi4ELi1ELb0EN4cute5tupleIJNS5_1CILi128EEENS7_ILi112EEENS7_ILi64EEEEEELi64ENS_6half_tEfNS_4arch4Sm80ELb1ELb0ELb1ELb0ELb1ELb0ELb1ELb0EEENS1_21CollectiveEpilogueFwdINS6_IJS8_SA_S9_EEENS6_IJNS7_ILi1EEESI_SI_EEESC_SE_Li128ELb0ELb1ELb0ELb0EEENS1_30DynamicPersistentTileSchedulerILi128ELi128ELb0ELb1ELb0EEEEEEEEEvNT_6ParamsE,@function
        .size           _ZN7cutlass13device_kernelIN5flash19enable_sm80_to_sm89INS1_16FlashAttnFwdSm80INS1_25CollectiveMainloopFwdSm80ILi4ELi1ELb0EN4cute5tupleIJNS5_1CILi128EEENS7_ILi112EEENS7_ILi64EEEEEELi64ENS_6half_tEfNS_4arch4Sm80ELb1ELb0ELb1ELb0ELb1ELb0ELb1ELb0EEENS1_21CollectiveEpilogueFwdINS6_IJS8_SA_S9_EEENS6_IJNS7_ILi1EEESI_SI_EEESC_SE_Li128ELb0ELb1ELb0ELb0EEENS1_30DynamicPersistentTileSchedulerILi128ELi128ELb0ELb1ELb0EEEEEEEEEvNT_6ParamsE,(.L_x_804 - _ZN7cutlass13device_kernelIN5flash19enable_sm80_to_sm89INS1_16FlashAttnFwdSm80INS1_25CollectiveMainloopFwdSm80ILi4ELi1ELb0EN4cute5tupleIJNS5_1CILi128EEENS7_ILi112EEENS7_ILi64EEEEEELi64ENS_6half_tEfNS_4arch4Sm80ELb1ELb0ELb1ELb0ELb1ELb0ELb1ELb0EEENS1_21CollectiveEpilogueFwdINS6_IJS8_SA_S9_EEENS6_IJNS7_ILi1EEESI_SI_EEESC_SE_Li128ELb0ELb1ELb0ELb0EEENS1_30DynamicPersistentTileSchedulerILi128ELi128ELb0ELb1ELb0EEEEEEEEEvNT_6ParamsE)
        .other          _ZN7cutlass13device_kernelIN5flash19enable_sm80_to_sm89INS1_16FlashAttnFwdSm80INS1_25CollectiveMainloopFwdSm80ILi4ELi1ELb0EN4cute5tupleIJNS5_1CILi128EEENS7_ILi112EEENS7_ILi64EEEEEELi64ENS_6half_tEfNS_4arch4Sm80ELb1ELb0ELb1ELb0ELb1ELb0ELb1ELb0EEENS1_21CollectiveEpilogueFwdINS6_IJS8_SA_S9_EEENS6_IJNS7_ILi1EEESI_SI_EEESC_SE_Li128ELb0ELb1ELb0ELb0EEENS1_30DynamicPersistentTileSchedulerILi128ELi128ELb0ELb1ELb0EEEEEEEEEvNT_6ParamsE,@"STO_CUDA_ENTRY STV_DEFAULT"
_ZN7cutlass13device_kernelIN5flash19enable_sm80_to_sm89INS1_16FlashAttnFwdSm80INS1_25CollectiveMainloopFwdSm80ILi4ELi1ELb0EN4cute5tupleIJNS5_1CILi128EEENS7_ILi112EEENS7_ILi64EEEEEELi64ENS_6half_tEfNS_4arch4Sm80ELb1ELb0ELb1ELb0ELb1ELb0ELb1ELb0EEENS1_21CollectiveEpilogueFwdINS6_IJS8_SA_S9_EEENS6_IJNS7_ILi1EEESI_SI_EEESC_SE_Li128ELb0ELb1ELb0ELb0EEENS1_30DynamicPersistentTileSchedulerILi128ELi128ELb0ELb1ELb0EEEEEEEEEvNT_6ParamsE:
[----:B------:R-:W-:-:S03]  /*0000*/  MOV R1, c[0x0][0x28] ;  /* 0x00000a0000017a02 */ /* 0x000fc60000000f00 */
[----:B------:R-:W1:Y:S01]  /*0010*/  S2R R21, SR_TID.X ;  /* 0x0000000000157919 */ /* 0x000e620000002100 */
[----:B------:R-:W-:-:S03]  /*0020*/  IADD3 R1, R1, -0xa8, RZ ;  /* 0xffffff5801017810 */ /* 0x000fc60007ffe0ff */
[----:B------:R-:W2:Y:S01]  /*0030*/  S2R R17, SR_CTAID.X ;  /* 0x0000000000117919 */ /* 0x000ea20000002500 */
[----:B-1----:R-:W-:-:S05]  /*0040*/  SHF.R.U32.HI R2, RZ, 0x5, R21 ;  /* 0x00000005ff027819 */ /* 0x002fca0000011615 */
[----:B------:R-:W1:Y:S02]  /*0050*/  SHFL.IDX PT, R0, R2, RZ, 0x1f ;  /* 0x00001fff02007589 */ /* 0x000e6400000e0000 */
[----:B-1----:R-:W-:Y:S02]  /*0060*/  ISETP.GE.AND P0, PT, R0, 0x1, PT ;  /* 0x000000010000780c */ /* 0x002fe40003f06270 */
[----:B------:R1:W-:Y:S11]  /*0070*/  STL [R1+0x98], R0 ;  /* 0x0000980001007387 */ /* 0x0003f60000100800 */
[----:B------:R-:W-:Y:S06]  /*0080*/  @P0 BAR.ARV 0x4, 0x80 ;  /* 0x0102000000000b1d */ /* 0x000fec0000002000 */
[----:B--2---:R-:W-:-:S13]  /*0090*/  ISETP.GE.AND P0, PT, R17, c[0x0][0x538], PT ;  /* 0x00014e0011007a0c */ /* 0x004fda0003f06270 */
[----:B------:R-:W-:Y:S05]  /*00a0*/  @P0 EXIT ;  /* 0x000000000000094d */ /* 0x000fea0003800000 */
[----:B-1----:R-:W-:Y:S01]  /*00b0*/  SHF.R.S32.HI R16, RZ, 0x1f, R21 ;  /* 0x0000001fff107819 */ /* 0x002fe20000011415 */
[----:B------:R-:W-:Y:S01]  /*00c0*/  IMAD.MOV.U32 R228, RZ, RZ, 0x20 ;  /* 0x00000020ffe47424 */ /* 0x000fe200078e00ff */
[----:B------:R-:W-:Y:S01]  /*00d0*/  ULDC.64 UR6, c[0x0][0x118] ;  /* 0x0000460000067ab9 */ /* 0x000fe20000000a00 */
[----:B------:R-:W-:Y:S01]  /*00e0*/  IMAD.MOV.U32 R226, RZ, RZ, 0x40 ;  /* 0x00000040ffe27424 */ /* 0x000fe200078e00ff */
[CC--:B------:R-:W-:Y:S02]  /*00f0*/  LEA.HI R2, R16.reuse, R21.reuse, RZ, 0x4 ;  /* 0x0000001510027211 */ /* 0x0c0fe400078f20ff */
[----:B------:R-:W-:Y:S02]  /*0100*/  LEA.HI R13, R16, R21, RZ, 0x3 ;  /* 0x00000015100d7211 */ /* 0x000fe400078f18ff */
[----:B------:R-:W-:Y:S02]  /*0110*/  SHF.R.S32.HI R3, RZ, 0x4, R2 ;  /* 0x00000004ff037819 */ /* 0x000fe40000011402 */
[----:B------:R-:W-:-:S02]  /*0120*/  SHF.R.S32.HI R20, RZ, 0x3, R13 ;  /* 0x00000003ff147819 */ /* 0x000fc4000001140d */
[----:B------:R-:W-:Y:S02]  /*0130*/  LEA.HI R0, R2, R3, RZ, 0x1 ;  /* 0x0000000302007211 */ /* 0x000fe400078f08ff */
[----:B------:R-:W-:Y:S02]  /*0140*/  LOP3.LUT R4, R13, 0xfffffff8, RZ, 0xc0, !PT ;  /* 0xfffffff80d047812 */ /* 0x000fe400078ec0ff */
[----:B------:R-:W-:Y:S02]  /*0150*/  LOP3.LUT R0, R0, 0xfffffffe, RZ, 0xc0, !PT ;  /* 0xfffffffe00007812 */ /* 0x000fe400078ec0ff */
[----:B------:R-:W-:Y:S01]  /*0160*/  LEA.HI R10, R16, R21, RZ, 0x2 ;  /* 0x00000015100a7211 */ /* 0x000fe200078f10ff */
[----:B------:R-:W-:Y:S02]  /*0170*/  IMAD.IADD R8, R21, 0x1, -R4 ;  /* 0x0000000115087824 */ /* 0x000fe400078e0a04 */
[----:B------:R-:W-:Y:S01]  /*0180*/  IMAD.IADD R14, R3, 0x1, -R0 ;  /* 0x00000001030e7824 */ /* 0x000fe200078e0a00 */
[----:B------:R-:W-:Y:S01]  /*0190*/  LOP3.LUT R0, R2, 0xfffffff0, RZ, 0xc0, !PT ;  /* 0xfffffff002007812 */ /* 0x000fe200078ec0ff */
[----:B------:R-:W-:Y:S01]  /*01a0*/  IMAD.SHL.U32 R2, R20, 0x40, RZ ;  /* 0x0000004014027824 */ /* 0x000fe200078e00ff */
[--C-:B------:R-:W-:Y:S01]  /*01b0*/  SHF.R.S32.HI R7, RZ, 0x2, R10.reuse ;  /* 0x00000002ff077819 */ /* 0x100fe2000001140a */
[----:B------:R-:W-:Y:S01]  /*01c0*/  IMAD.SHL.U32 R242, R8, 0x8, RZ ;  /* 0x0000000808f27824 */ /* 0x000fe200078e00ff */
[----:B------:R-:W-:Y:S01]  /*01d0*/  SHF.R.S32.HI R3, RZ, 0x1f, R10 ;  /* 0x0000001fff037819 */ /* 0x000fe2000001140a */
[----:B------:R-:W-:Y:S01]  /*01e0*/  IMAD.IADD R0, R21, 0x1, -R0 ;  /* 0x0000000115007824 */ /* 0x000fe200078e0a00 */
[----:B------:R-:W-:Y:S01]  /*01f0*/  LOP3.LUT R2, R2, 0x1c0, RZ, 0xc0, !PT ;  /* 0x000001c002027812 */ /* 0x000fe200078ec0ff */
[----:B------:R-:W-:Y:S01]  /*0200*/  IMAD.SHL.U32 R9, R8, 0x40, RZ ;  /* 0x0000004008097824 */ /* 0x000fe200078e00ff */
[----:B------:R-:W-:Y:S01]  /*0210*/  LEA.HI R3, R3, R7, RZ, 0x3 ;  /* 0x0000000703037211 */ /* 0x000fe200078f18ff */
[----:B------:R-:W-:Y:S01]  /*0220*/  IMAD.SHL.U32 R225, R14, 0x8, RZ ;  /* 0x000000080ee17824 */ /* 0x000fe200078e00ff */
[----:B------:R-:W-:-:S02]  /*0230*/  SHF.R.S32.HI R4, RZ, 0x1f, R0 ;  /* 0x0000001fff047819 */ /* 0x000fc40000011400 */
[----:B------:R-:W-:Y:S02]  /*0240*/  LOP3.LUT R6, R2, 0x38, R242, 0xf8, !PT ;  /* 0x0000003802067812 */ /* 0x000fe400078ef8f2 */
[----:B------:R-:W-:Y:S02]  /*0250*/  LEA.HI R11, R4, R0, RZ, 0x3 ;  /* 0x00000000040b7211 */ /* 0x000fe400078f18ff */
[----:B------:R-:W-:Y:S02]  /*0260*/  SHF.R.U32.HI R4, RZ, 0x3, R2 ;  /* 0x00000003ff047819 */ /* 0x000fe40000011602 */
[----:B------:R-:W-:Y:S02]  /*0270*/  LOP3.LUT R3, R3, 0xfffffff8, RZ, 0xc0, !PT ;  /* 0xfffffff803037812 */ /* 0x000fe400078ec0ff */
[----:B------:R-:W-:Y:S02]  /*0280*/  LOP3.LUT R5, R11, 0xfffffff8, RZ, 0xc0, !PT ;  /* 0xfffffff80b057812 */ /* 0x000fe400078ec0ff */
[----:B------:R-:W-:Y:S01]  /*0290*/  LOP3.LUT R12, R6, R4, RZ, 0x3c, !PT ;  /* 0x00000004060c7212 */ /* 0x000fe200078e3cff */
[----:B------:R-:W-:Y:S01]  /*02a0*/  IMAD.IADD R7, R7, 0x1, -R3 ;  /* 0x0000000107077824 */ /* 0x000fe200078e0a03 */
[----:B------:R-:W-:-:S02]  /*02b0*/  LOP3.LUT R4, R10, 0xfffffffc, RZ, 0xc0, !PT ;  /* 0xfffffffc0a047812 */ /* 0x000fc400078ec0ff */
[----:B------:R-:W-:Y:S01]  /*02c0*/  LOP3.LUT R2, R9, 0x1c0, RZ, 0xc0, !PT ;  /* 0x000001c009027812 */ /* 0x000fe200078ec0ff */
[----:B------:R-:W-:Y:S01]  /*02d0*/  IMAD.IADD R9, R0, 0x1, -R5 ;  /* 0x0000000100097824 */ /* 0x000fe200078e0a05 */
[----:B------:R-:W-:Y:S01]  /*02e0*/  LOP3.LUT R3, R7, 0x1, RZ, 0xc0, !PT ;  /* 0x0000000107037812 */ /* 0x000fe200078ec0ff */
[----:B------:R-:W-:Y:S01]  /*02f0*/  IMAD.IADD R6, R21, 0x1, -R4 ;  /* 0x0000000115067824 */ /* 0x000fe200078e0a04 */
[----:B------:R-:W-:Y:S02]  /*0300*/  LOP3.LUT R5, R2, 0x8, R13, 0xf8, !PT ;  /* 0x0000000802057812 */ /* 0x000fe400078ef80d */
[----:B------:R-:W-:Y:S02]  /*0310*/  SHF.R.U32.HI R0, RZ, 0x3, R2 ;  /* 0x00000003ff007819 */ /* 0x000fe40000011602 */
[----:B------:R-:W-:Y:S02]  /*0320*/  LEA.HI R4, R16, R21, RZ, 0x5 ;  /* 0x0000001510047211 */ /* 0x000fe400078f28ff */
[----:B------:R-:W-:Y:S01]  /*0330*/  LOP3.LUT R13, R5, R0, RZ, 0x3c, !PT ;  /* 0x00000000050d7212 */ /* 0x000fe200078e3cff */
[----:B------:R-:W-:Y:S01]  /*0340*/  IMAD.SHL.U32 R5, R11, 0x40, RZ ;  /* 0x000000400b057824 */ /* 0x000fe200078e00ff */
[----:B------:R-:W-:-:S02]  /*0350*/  LEA.HI R0, R6, R6, RZ, 0x1 ;  /* 0x0000000606007211 */ /* 0x000fc400078f08ff */
[----:B------:R-:W-:Y:S02]  /*0360*/  LOP3.LUT R2, R4, 0xffffffe0, RZ, 0xc0, !PT ;  /* 0xffffffe004027812 */ /* 0x000fe400078ec0ff */
[----:B------:R-:W-:Y:S02]  /*0370*/  ISETP.NE.U32.AND P0, PT, R3, 0x1, PT ;  /* 0x000000010300780c */ /* 0x000fe40003f05070 */
[----:B------:R-:W-:Y:S01]  /*0380*/  SHF.R.S32.HI R231, RZ, 0x5, R4 ;  /* 0x00000005ffe77819 */ /* 0x000fe20000011404 */
[----:B------:R-:W-:Y:S01]  /*0390*/  IMAD.IADD R19, R21, 0x1, -R2 ;  /* 0x0000000115137824 */ /* 0x000fe200078e0a02 */
[----:B------:R-:W-:Y:S02]  /*03a0*/  SHF.R.S32.HI R3, RZ, 0x1f, R4 ;  /* 0x0000001fff037819 */ /* 0x000fe40000011404 */
[C---:B------:R-:W-:Y:S01]  /*03b0*/  LOP3.LUT R4, R0.reuse, 0x1ffffffe, RZ, 0xc0, !PT ;  /* 0x1ffffffe00047812 */ /* 0x040fe200078ec0ff */
[----:B------:R-:W-:Y:S01]  /*03c0*/  IMAD.SHL.U32 R0, R0, 0x20, RZ ;  /* 0x0000002000007824 */ /* 0x000fe200078e00ff */
[----:B------:R-:W-:-:S02]  /*03d0*/  LEA.HI R2, R3, R231, RZ, 0x2 ;  /* 0x000000e703027211 */ /* 0x000fc400078f10ff */
[----:B------:R-:W-:Y:S01]  /*03e0*/  SHF.R.S32.HI R10, RZ, 0x1f, R19 ;  /* 0x0000001fff0a7819 */ /* 0x000fe20000011413 */
[----:B------:R-:W-:Y:S01]  /*03f0*/  IMAD.IADD R3, R6, 0x1, -R4 ;  /* 0x0000000106037824 */ /* 0x000fe200078e0a04 */
[----:B------:R-:W-:Y:S02]  /*0400*/  LOP3.LUT R0, R0, 0xffffffc0, RZ, 0xc0, !PT ;  /* 0xffffffc000007812 */ /* 0x000fe400078ec0ff */
[----:B------:R-:W-:Y:S02]  /*0410*/  LOP3.LUT R2, R2, 0xffffffc, RZ, 0xc0, !PT ;  /* 0x0ffffffc02027812 */ /* 0x000fe400078ec0ff */
[----:B------:R-:W-:Y:S01]  /*0420*/  LEA.HI R10, R10, R19, RZ, 0x2 ;  /* 0x000000130a0a7211 */ /* 0x000fe200078f10ff */
[----:B------:R-:W-:Y:S01]  /*0430*/  IMAD R15, R3, 0x8, R0 ;  /* 0x00000008030f7824 */ /* 0x000fe200078e0200 */
[----:B------:R-:W-:Y:S01]  /*0440*/  LEA.HI R4, R16, R21, RZ, 0x6 ;  /* 0x0000001510047211 */ /* 0x000fe200078f30ff */
[----:B------:R-:W-:Y:S01]  /*0450*/  IMAD.SHL.U32 R0, R9, 0x40, RZ ;  /* 0x0000004009007824 */ /* 0x000fe200078e00ff */
[----:B------:R-:W-:Y:S01]  /*0460*/  R2P PR, R7, 0x6 ;  /* 0x0000000607007804 */ /* 0x000fe20000000000 */
[C---:B------:R-:W-:Y:S01]  /*0470*/  IMAD.IADD R3, R231.reuse, 0x1, -R2 ;  /* 0x00000001e7037824 */ /* 0x040fe200078e0a02 */
[----:B------:R-:W-:Y:S01]  /*0480*/  SHF.R.S32.HI R2, RZ, 0x2, R10 ;  /* 0x00000002ff027819 */ /* 0x000fe2000001140a */
[----:B------:R-:W-:Y:S01]  /*0490*/  IMAD.SHL.U32 R4, R4, 0x8, RZ ;  /* 0x0000000804047824 */ /* 0x000fe200078e00ff */
[----:B------:R-:W-:Y:S01]  /*04a0*/  LOP3.LUT R0, R0, 0x1c0, RZ, 0xc0, !PT ;  /* 0x000001c000007812 */ /* 0x000fe200078ec0ff */
[----:B------:R-:W-:Y:S01]  /*04b0*/  IMAD.SHL.U32 R231, R231, 0x400, RZ ;  /* 0x00000400e7e77824 */ /* 0x000fe200078e00ff */
[----:B------:R-:W-:Y:S01]  /*04c0*/  LOP3.LUT P4, RZ, R8, 0x2, RZ, 0xc0, !PT ;  /* 0x0000000208ff7812 */ /* 0x000fe2000788c0ff */
[----:B------:R-:W-:Y:S01]  /*04d0*/  IMAD R18, R3, 0x10, R2 ;  /* 0x0000001003127824 */ /* 0x000fe200078e0202 */
[----:B------:R-:W-:Y:S01]  /*04e0*/  LOP3.LUT R225, R0, 0x8, R225, 0xf8, !PT ;  /* 0x0000000800e17812 */ /* 0x000fe200078ef8e1 */
[----:B------:R-:W-:Y:S01]  /*04f0*/  IMAD.SHL.U32 R2, R7, 0x40, RZ ;  /* 0x0000004007027824 */ /* 0x000fe200078e00ff */
[----:B------:R-:W-:-:S02]  /*0500*/  SHF.R.U32.HI R0, RZ, 0x3, R0 ;  /* 0x00000003ff007819 */ /* 0x000fc40000011600 */
[----:B------:R-:W-:Y:S01]  /*0510*/  LOP3.LUT R12, R12, 0x7ffffe00, R4, 0xf8, !PT ;  /* 0x7ffffe000c0c7812 */ /* 0x000fe200078ef804 */
[----:B------:R-:W-:Y:S01]  /*0520*/  IMAD R4, R6, 0x2, R231 ;  /* 0x0000000206047824 */ /* 0x000fe200078e02e7 */
[----:B------:R-:W-:Y:S01]  /*0530*/  LOP3.LUT R3, R2, 0x1c0, RZ, 0xc0, !PT ;  /* 0x000001c002037812 */ /* 0x000fe200078ec0ff */
[----:B------:R-:W-:Y:S01]  /*0540*/  STL [R1+0x9c], R18 ;  /* 0x00009c1201007387 */ /* 0x000fe20000100800 */
[----:B------:R-:W-:Y:S01]  /*0550*/  LOP3.LUT R225, R225, R0, RZ, 0x3c, !PT ;  /* 0x00000000e1e17212 */ /* 0x000fe200078e3cff */
[----:B------:R-:W-:Y:S01]  /*0560*/  IMAD R0, R14, 0x200, R13 ;  /* 0x000002000e007824 */ /* 0x000fe200078e020d */
[----:B------:R-:W-:Y:S01]  /*0570*/  LOP3.LUT R2, R5, 0xfffffe00, RZ, 0xc0, !PT ;  /* 0xfffffe0005027812 */ /* 0x000fe200078ec0ff */
[----:B------:R-:W-:Y:S01]  /*0580*/  IMAD.MOV.U32 R5, RZ, RZ, -0x10 ;  /* 0xfffffff0ff057424 */ /* 0x000fe200078e00ff */
[----:B------:R-:W-:Y:S01]  /*0590*/  LEA.HI R3, R3, R3, RZ, 0x1d ;  /* 0x0000000303037211 */ /* 0x000fe200078fe8ff */
[----:B------:R-:W-:Y:S01]  /*05a0*/  STL [R1+0x70], R17 ;  /* 0x0000701101007387 */ /* 0x000fe20000100800 */
[CC--:B------:R-:W-:Y:S01]  /*05b0*/  IADD3 R231, R225.reuse, R2.reuse, R231 ;  /* 0x00000002e1e77210 */ /* 0x0c0fe20007ffe0e7 */
[----:B------:R-:W-:Y:S01]  /*05c0*/  IMAD.SHL.U32 R243, R12, 0x2, RZ ;  /* 0x000000020cf37824 */ /* 0x000fe200078e00ff */
[----:B------:R-:W-:Y:S01]  /*05d0*/  LOP3.LUT R225, R225, R2, RZ, 0xfc, !PT ;  /* 0x00000002e1e17212 */ /* 0x000fe200078efcff */
[----:B------:R-:W-:Y:S01]  /*05e0*/  IMAD.IADD R4, R4, 0x1, R3 ;  /* 0x0000000104047824 */ /* 0x000fe200078e0203 */
[----:B------:R-:W-:Y:S01]  /*05f0*/  LEA.HI R2, R16, R21, RZ, 0x7 ;  /* 0x0000001510027211 */ /* 0x000fe200078f38ff */
[----:B------:R-:W-:Y:S01]  /*0600*/  IMAD R3, R8, 0x10, R20 ;  /* 0x0000001008037824 */ /* 0x000fe200078e0214 */
[----:B------:R-:W-:Y:S01]  /*0610*/  SHF.R.S32.HI R6, RZ, 0x1f, R242 ;  /* 0x0000001fff067819 */ /* 0x000fe200000114f2 */
[----:B------:R-:W-:Y:S01]  /*0620*/  IMAD.IADD R6, R18, 0x1, R15 ;  /* 0x0000000112067824 */ /* 0x000fe200078e020f */
[----:B------:R-:W-:-:S02]  /*0630*/  SHF.R.S32.HI R2, RZ, 0x7, R2 ;  /* 0x00000007ff027819 */ /* 0x000fc40000011402 */
[----:B------:R-:W-:Y:S01]  /*0640*/  LOP3.LUT R2, R10, 0x7ffffffc, RZ, 0xc0, !PT ;  /* 0x7ffffffc0a027812 */ /* 0x000fe200078ec0ff */
[----:B------:R1:W-:Y:S01]  /*0650*/  STL [R1+0x30], R3 ;  /* 0x0000300301007387 */ /* 0x0003e20000100800 */
[----:B------:R-:W-:Y:S02]  /*0660*/  LEA R4, R4, 0x80, 0x1 ;  /* 0x0000008004047811 */ /* 0x000fe400078e08ff */
[----:B------:R-:W-:Y:S01]  /*0670*/  LEA R224, R0, 0x3900, 0x1 ;  /* 0x0000390000e07811 */ /* 0x000fe200078e08ff */
[----:B------:R-:W-:Y:S01]  /*0680*/  IMAD.IADD R2, R19, 0x1, -R2 ;  /* 0x0000000113027824 */ /* 0x000fe200078e0a02 */
[----:B------:R-:W-:Y:S01]  /*0690*/  SEL R0, R5, 0x10, !P0 ;  /* 0x0000001005007807 */ /* 0x000fe20004000000 */
[----:B------:R2:W-:Y:S01]  /*06a0*/  STL [R1+0x6c], R6 ;  /* 0x00006c0601007387 */ /* 0x0005e20000100800 */
[----:B------:R-:W-:Y:S01]  /*06b0*/  LOP3.LUT P3, RZ, R8, 0x4, RZ, 0xc0, !PT ;  /* 0x0000000408ff7812 */ /* 0x000fe2000786c0ff */
[----:B------:R-:W-:Y:S01]  /*06c0*/  IMAD.SHL.U32 R2, R2, 0x2, RZ ;  /* 0x0000000202027824 */ /* 0x000fe200078e00ff */
[----:B------:R-:W-:Y:S01]  /*06d0*/  LOP3.LUT P5, RZ, R9, 0x4, RZ, 0xc0, !PT ;  /* 0x0000000409ff7812 */ /* 0x000fe200078ac0ff */
[----:B------:R-:W-:Y:S01]  /*06e0*/  IMAD.IADD R7, R4, 0x1, R0 ;  /* 0x0000000104077824 */ /* 0x000fe200078e0200 */
[----:B------:R-:W-:-:S02]  /*06f0*/  SEL R227, R226, 0xffffffc0, !P3 ;  /* 0xffffffc0e2e37807 */ /* 0x000fc40005800000 */
[----:B------:R3:W-:Y:S01]  /*0700*/  STL [R1+0x68], R2 ;  /* 0x0000680201007387 */ /* 0x0007e20000100800 */
[----:B------:R-:W-:Y:S02]  /*0710*/  LOP3.LUT P6, RZ, R9, 0x2, RZ, 0xc0, !PT ;  /* 0x0000000209ff7812 */ /* 0x000fe400078cc0ff */
[----:B------:R-:W-:Y:S01]  /*0720*/  SEL R226, R226, 0xffffffc0, !P5 ;  /* 0xffffffc0e2e27807 */ /* 0x000fe20006800000 */
[----:B------:R4:W-:Y:S01]  /*0730*/  STL [R1+0x74], R4 ;  /* 0x0000740401007387 */ /* 0x0009e20000100800 */
[----:B------:R-:W-:Y:S01]  /*0740*/  LEA R231, R231, 0x7100, 0x1 ;  /* 0x00007100e7e77811 */ /* 0x000fe200078e08ff */
[C---:B------:R-:W-:Y:S01]  /*0750*/  IMAD.IADD R230, R224.reuse, 0x1, R227 ;  /* 0x00000001e0e67824 */ /* 0x040fe200078e02e3 */
[----:B------:R-:W-:Y:S02]  /*0760*/  LEA R225, R225, 0x100, 0x1 ;  /* 0x00000100e1e17811 */ /* 0x000fe400078e08ff */
[C---:B------:R-:W-:Y:S01]  /*0770*/  IADD3 R235, R224.reuse, 0x20, RZ ;  /* 0x00000020e0eb7810 */ /* 0x040fe20007ffe0ff */
[----:B------:R-:W-:Y:S01]  /*0780*/  IMAD.IADD R232, R231, 0x1, R226 ;  /* 0x00000001e7e87824 */ /* 0x000fe200078e02e2 */
[----:B------:R-:W-:Y:S01]  /*0790*/  @P4 IADD3 R235, R224, -0x20, RZ ;  /* 0xffffffe0e0eb4810 */ /* 0x000fe20007ffe0ff */
[----:B------:R-:W-:Y:S01]  /*07a0*/  IMAD.IADD R226, R226, 0x1, R225 ;  /* 0x00000001e2e27824 */ /* 0x000fe200078e02e1 */
[----:B-1----:R-:W-:-:S02]  /*07b0*/  SEL R3, R228, 0xffffffe0, !P1 ;  /* 0xffffffe0e4037807 */ /* 0x002fc40004800000 */
[----:B------:R-:W-:Y:S01]  /*07c0*/  SEL R228, R228, 0xffffffe0, !P6 ;  /* 0xffffffe0e4e47807 */ /* 0x000fe20007000000 */
[----:B------:R-:W-:Y:S01]  /*07d0*/  IMAD.IADD R227, R227, 0x1, R235 ;  /* 0x00000001e3e37824 */ /* 0x000fe200078e02eb */
[----:B------:R-:W-:Y:S02]  /*07e0*/  IADD3 R241, R235, 0x800, RZ ;  /* 0x00000800ebf17810 */ /* 0x000fe40007ffe0ff */
[C---:B--2---:R-:W-:Y:S01]  /*07f0*/  IADD3 R6, R4.reuse, 0x40, RZ ;  /* 0x0000004004067810 */ /* 0x044fe20007ffe0ff */
[----:B------:R-:W-:Y:S01]  /*0800*/  IMAD.IADD R234, R231, 0x1, R228 ;  /* 0x00000001e7ea7824 */ /* 0x000fe200078e02e4 */
[----:B------:R-:W-:Y:S01]  /*0810*/  @P2 IADD3 R6, R4, -0x40, RZ ;  /* 0xffffffc004062810 */ /* 0x000fe20007ffe0ff */
[C---:B------:R-:W-:Y:S01]  /*0820*/  IMAD.IADD R229, R228.reuse, 0x1, R225 ;  /* 0x00000001e4e57824 */ /* 0x040fe200078e02e1 */
[C---:B------:R-:W-:Y:S01]  /*0830*/  IADD3 R240, R235.reuse, 0x1000, RZ ;  /* 0x00001000ebf07810 */ /* 0x040fe20007ffe0ff */
[----:B------:R-:W-:Y:S01]  /*0840*/  IMAD.IADD R233, R228, 0x1, R232 ;  /* 0x00000001e4e97824 */ /* 0x000fe200078e02e8 */
[C---:B------:R-:W-:Y:S01]  /*0850*/  IADD3 R239, R235.reuse, 0x1800, RZ ;  /* 0x00001800ebef7810 */ /* 0x040fe20007ffe0ff */
[----:B---3--:R-:W-:Y:S01]  /*0860*/  IMAD.IADD R2, R4, 0x1, R3 ;  /* 0x0000000104027824 */ /* 0x008fe200078e0203 */
[C---:B------:R-:W-:Y:S01]  /*0870*/  IADD3 R238, R235.reuse, 0x2000, RZ ;  /* 0x00002000ebee7810 */ /* 0x040fe20007ffe0ff */
[----:B------:R-:W-:Y:S01]  /*0880*/  IMAD.IADD R228, R228, 0x1, R226 ;  /* 0x00000001e4e47824 */ /* 0x000fe200078e02e2 */
[----:B------:R-:W-:Y:S01]  /*0890*/  IADD3 R237, R235, 0x2800, RZ ;  /* 0x00002800ebed7810 */ /* 0x000fe20007ffe0ff */
[----:B----4-:R-:W-:Y:S01]  /*08a0*/  IMAD.IADD R4, R3, 0x1, R6 ;  /* 0x0000000103047824 */ /* 0x010fe200078e0206 */
[----:B------:R1:W-:Y:S01]  /*08b0*/  STL [R1+0x8c], R2 ;  /* 0x00008c0201007387 */ /* 0x0003e20000100800 */
[----:B------:R-:W-:-:S03]  /*08c0*/  IADD3 R236, R235, 0x3000, RZ ;  /* 0x00003000ebec7810 */ /* 0x000fc60007ffe0ff */
[----:B------:R-:W-:Y:S01]  /*08d0*/  STL [R1+0x84], R7 ;  /* 0x0000840701007387 */ /* 0x000fe20000100800 */
[----:B-1----:R-:W-:-:S05]  /*08e0*/  IMAD.IADD R2, R7, 0x1, R3 ;  /* 0x0000000107027824 */ /* 0x002fca00078e0203 */
[----:B------:R1:W-:Y:S04]  /*08f0*/  STL [R1+0x88], R2 ;  /* 0x0000880201007387 */ /* 0x0003e80000100800 */
[----:B------:R-:W-:Y:S04]  /*0900*/  STL [R1+0x78], R6 ;  /* 0x0000780601007387 */ /* 0x000fe80000100800 */
[----:B------:R2:W-:Y:S01]  /*0910*/  STL [R1+0x7c], R4 ;  /* 0x00007c0401007387 */ /* 0x0005e20000100800 */
[----:B-1----:R-:W-:-:S05]  /*0920*/  IMAD.IADD R2, R0, 0x1, R6 ;  /* 0x0000000100027824 */ /* 0x002fca00078e0206 */
[----:B------:R1:W-:Y:S01]  /*0930*/  STL [R1+0x80], R2 ;  /* 0x0000800201007387 */ /* 0x0003e20000100800 */
[----:B--2---:R-:W-:Y:S02]  /*0940*/  IMAD.IADD R4, R0, 0x1, R4 ;  /* 0x0000000100047824 */ /* 0x004fe400078e0204 */
[----:B------:R-:W-:-:S03]  /*0950*/  IMAD.IADD R0, R3, 0x1, R2 ;  /* 0x0000000103007824 */ /* 0x000fc600078e0202 */
[----:B------:R1:W-:Y:S04]  /*0960*/  STL [R1+0x94], R4 ;  /* 0x0000940401007387 */ /* 0x0003e80000100800 */
[----:B------:R1:W-:Y:S02]  /*0970*/  STL [R1+0x90], R0 ;  /* 0x0000900001007387 */ /* 0x0003e40000100800 */
.L_x_589:
[----:B-1----:R-:W2:Y:S01]  /*0980*/  LDL R4, [R1+0x70] ;  /* 0x0000700001047983 */ /* 0x002ea20000100800 */
[----:B------:R-:W-:Y:S01]  /*0990*/  IMAD.MOV.U32 R0, RZ, RZ, c[0x0][0x560] ;  /* 0x00015800ff007624 */ /* 0x000fe200078e00ff */
[----:B------:R-:W-:Y:S01]  /*09a0*/  YIELD ;  /* 0x0000000000007946 */ /* 0x000fe20003800000 */
[----:B------:R-:W-:Y:S03]  /*09b0*/  BSSY B0, `(.L_x_506) ;  /* 0x0000016000007945 */ /* 0x000fe60003800000 */
[----:B------:R-:W-:-:S13]  /*09c0*/  ISETP.NE.AND P0, PT, R0, 0x1, PT ;  /* 0x000000010000780c */ /* 0x000fda0003f05270 */
[----:B--2---:R-:W-:Y:S01]  /*09d0*/  @P0 IMAD.HI.U32 R0, R4, c[0x0][0x564], RZ ;  /* 0x0001590004000a27 */ /* 0x004fe200078e00ff */
[----:B------:R-:W-:-:S04]  /*09e0*/  MOV R3, R4 ;  /* 0x0000000400037202 */ /* 0x000fc80000000f00 */
[----:B------:R-:W-:-:S04]  /*09f0*/  @P0 SHF.R.U32.HI R3, RZ, c[0x0][0x568], R0 ;  /* 0x00015a00ff030a19 */ /* 0x000fc80000011600 */
[----:B------:R-:W-:Y:S01]  /*0a00*/  ISETP.GE.AND P0, PT, R3, c[0x0][0x578], PT ;  /* 0x00015e0003007a0c */ /* 0x000fe20003f06270 */
[----:B------:R-:W-:-:S04]  /*0a10*/  IMAD.MOV R2, RZ, RZ, -R3 ;  /* 0x000000ffff027224 */ /* 0x000fc800078e0a03 */
[----:B------:R-:W-:-:S08]  /*0a20*/  IMAD R2, R2, c[0x0][0x560], R4 ;  /* 0x0001580002027a24 */ /* 0x000fd000078e0204 */
[----:B------:R-:W-:Y:S05]  /*0a30*/  @!P0 BRA `(.L_x_507) ;  /* 0x0000007000008947 */ /* 0x000fea0003800000 */
[----:B------:R-:W-:-:S04]  /*0a40*/  MOV R0, c[0x0][0x56c] ;  /* 0x00015b0000007a02 */ /* 0x000fc80000000f00 */
[----:B------:R-:W-:Y:S02]  /*0a50*/  ISETP.NE.AND P0, PT, R0, 0x1, PT ;  /* 0x000000010000780c */ /* 0x000fe40003f05270 */
[----:B------:R-:W-:-:S11]  /*0a60*/  MOV R0, R2 ;  /* 0x0000000200007202 */ /* 0x000fd60000000f00 */
[----:B------:R-:W-:-:S05]  /*0a70*/  @P0 IMAD.HI.U32 R4, R2, c[0x0][0x570], RZ ;  /* 0x00015c0002040a27 */ /* 0x000fca00078e00ff */
[----:B------:R-:W-:-:S05]  /*0a80*/  @P0 SHF.R.U32.HI R0, RZ, c[0x0][0x574], R4 ;  /* 0x00015d00ff000a19 */ /* 0x000fca0000011604 */
[----:B------:R-:W-:Y:S01]  /*0a90*/  IMAD R4, R0, c[0x0][0x56c], RZ ;  /* 0x00015b0000047a24 */ /* 0x000fe200078e02ff */
[----:B------:R-:W-:Y:S05]  /*0aa0*/  BRA `(.L_x_508) ;  /* 0x0000006000007947 */ /* 0x000fea0003800000 */
.L_x_507:
[----:B------:R-:W-:-:S04]  /*0ab0*/  MOV R0, c[0x0][0x554] ;  /* 0x0001550000007a02 */ /* 0x000fc80000000f00 */
[----:B------:R-:W-:Y:S02]  /*0ac0*/  ISETP.NE.AND P0, PT, R0, 0x1, PT ;  /* 0x000000010000780c */ /* 0x000fe40003f05270 */
[----:B------:R-:W-:-:S11]  /*0ad0*/  MOV R0, R2 ;  /* 0x0000000200007202 */ /* 0x000fd60000000f00 */
[----:B------:R-:W-:-:S05]  /*0ae0*/  @P0 IMAD.HI.U32 R4, R2, c[0x0][0x558], RZ ;  /* 0x0001560002040a27 */ /* 0x000fca00078e00ff */
[----:B------:R-:W-:-:S05]  /*0af0*/  @P0 SHF.R.U32.HI R0, RZ, c[0x0][0x55c], R4 ;  /* 0x00015700ff000a19 */ /* 0x000fca0000011604 */
[----:B------:R-:W-:Y:S02]  /*0b00*/  IMAD R4, R0, c[0x0][0x554], RZ ;  /* 0x0001550000047a24 */ /* 0x000fe400078e02ff */
.L_x_508:
[----:B------:R-:W-:Y:S05]  /*0b10*/  BSYNC B0 ;  /* 0x0000000000007941 */ /* 0x000fea0003800000 */
.L_x_506:
[----:B------:R-:W-:Y:S01]  /*0b20*/  IMAD.MOV.U32 R5, RZ, RZ, c[0x0][0x548] ;  /* 0x00015200ff057624 */ /* 0x000fe200078e00ff */
[----:B------:R-:W-:Y:S01]  /*0b30*/  ISETP.NE.U32.AND P0, PT, RZ, c[0x0][0x370], PT ;  /* 0x0000dc00ff007a0c */ /* 0x000fe20003f05070 */
[----:B------:R-:W-:Y:S02]  /*0b40*/  IMAD.IADD R4, R2, 0x1, -R4 ;  /* 0x0000000102047824 */ /* 0x000fe400078e0a04 */
[----:B------:R-:W-:Y:S01]  /*0b50*/  IMAD.MOV.U32 R7, RZ, RZ, RZ ;  /* 0x000000ffff077224 */ /* 0x000fe200078e00ff */
[----:B------:R-:W-:Y:S01]  /*0b60*/  ISETP.NE.AND P1, PT, R5, 0x1, PT ;  /* 0x000000010500780c */ /* 0x000fe20003f25270 */
[----:B------:R-:W-:Y:S01]  /*0b70*/  IMAD R6, R3, c[0x0][0x554], R4 ;  /* 0x0001550003067a24 */ /* 0x000fe200078e0204 */
[----:B------:R-:W-:-:S04]  /*0b80*/  ISETP.NE.AND.EX P0, PT, RZ, c[0x0][0x374], PT, P0 ;  /* 0x0000dd00ff007a0c */ /* 0x000fc80003f05300 */
[----:B------:R-:W-:-:S07]  /*0b90*/  MOV R35, R6 ;  /* 0x0000000600237202 */ /* 0x000fce0000000f00 */
[----:B------:R-:W-:-:S04]  /*0ba0*/  @P1 IMAD.HI.U32 R2, R6, c[0x0][0x54c], RZ ;  /* 0x0001530006021a27 */ /* 0x000fc800078e00ff */
[----:B------:R-:W-:Y:S01]  /*0bb0*/  @P0 IMAD.MOV.U32 R3, RZ, RZ, 0x4 ;  /* 0x00000004ff030424 */ /* 0x000fe200078e00ff */
[----:B------:R-:W-:-:S05]  /*0bc0*/  @P1 SHF.R.U32.HI R35, RZ, c[0x0][0x550], R2 ;  /* 0x00015400ff231a19 */ /* 0x000fca0000011602 */
[----:B------:R-:W-:Y:S01]  /*0bd0*/  @P0 IMAD.WIDE R2, R35, R3, c[0x0][0x370] ;  /* 0x0000dc0023020625 */ /* 0x000fe200078e0203 */
[----:B------:R-:W-:Y:S01]  /*0be0*/  LOP3.LUT R0, R0, 0x1ffffff, RZ, 0x3c, !PT ;  /* 0x01ffffff00007812 */ /* 0x000fe200078e3cff */
[----:B------:R-:W-:Y:S04]  /*0bf0*/  STL [R1+0x60], R35 ;  /* 0x0000602301007387 */ /* 0x000fe80000100800 */
[----:B------:R1:W2:Y:S01]  /*0c00*/  @P0 LDG.E R7, [R2.64] ;  /* 0x0000000602070981 */ /* 0x0002a2000c1e1900 */
[----:B------:R-:W-:Y:S01]  /*0c10*/  IADD3 R0, R0, c[0x0][0x53c], RZ ;  /* 0x00014f0000007a10 */ /* 0x000fe20007ffe0ff */
[----:B------:R-:W-:Y:S01]  /*0c20*/  IMAD.MOV.U32 R4, RZ, RZ, c[0x0][0x168] ;  /* 0x00005a00ff047624 */ /* 0x000fe200078e00ff */
[----:B------:R-:W-:Y:S01]  /*0c30*/  CS2R R122, SRZ ;  /* 0x00000000007a7805 */ /* 0x000fe2000001ff00 */
[----:B------:R-:W-:Y:S01]  /*0c40*/  CS2R R120, SRZ ;  /* 0x0000000000787805 */ /* 0x000fe2000001ff00 */
[----:B------:R-:W-:Y:S01]  /*0c50*/  CS2R R126, SRZ ;  /* 0x00000000007e7805 */ /* 0x000fe2000001ff00 */
[----:B------:R-:W-:Y:S01]  /*0c60*/  CS2R R124, SRZ ;  /* 0x00000000007c7805 */ /* 0x000fe2000001ff00 */
[----:B------:R-:W-:Y:S01]  /*0c70*/  IADD3 R4, -R4, 0x70, RZ ;  /* 0x0000007004047810 */ /* 0x000fe20007ffe1ff */
[----:B------:R-:W-:Y:S01]  /*0c80*/  CS2R R128, SRZ ;  /* 0x0000000000807805 */ /* 0x000fe2000001ff00 */
[----:B------:R-:W-:Y:S01]  /*0c90*/  MOV R130, RZ ;  /* 0x000000ff00827202 */ /* 0x000fe20000000f00 */
[----:B------:R-:W-:Y:S01]  /*0ca0*/  CS2R R154, SRZ ;  /* 0x00000000009a7805 */ /* 0x000fe2000001ff00 */
[----:B------:R-:W-:Y:S01]  /*0cb0*/  CS2R R8, SRZ ;  /* 0x0000000000087805 */ /* 0x000fe2000001ff00 */
[----:B------:R-:W-:Y:S01]  /*0cc0*/  IMAD.MOV.U32 R152, RZ, RZ, RZ ;  /* 0x000000ffff987224 */ /* 0x000fe200078e00ff */
[----:B------:R-:W-:Y:S01]  /*0cd0*/  CS2R R10, SRZ ;  /* 0x00000000000a7805 */ /* 0x000fe2000001ff00 */
[----:B------:R-:W-:Y:S01]  /*0ce0*/  IMAD.MOV.U32 R138, RZ, RZ, RZ ;  /* 0x000000ffff8a7224 */ /* 0x000fe200078e00ff */
[----:B------:R-:W-:Y:S01]  /*0cf0*/  MOV R136, RZ ;  /* 0x000000ff00887202 */ /* 0x000fe20000000f00 */
[----:B------:R-:W-:Y:S01]  /*0d00*/  IMAD.MOV.U32 R162, RZ, RZ, RZ ;  /* 0x000000ffffa27224 */ /* 0x000fe200078e00ff */
[----:B------:R-:W-:Y:S01]  /*0d10*/  CS2R R12, SRZ ;  /* 0x00000000000c7805 */ /* 0x000fe2000001ff00 */
[----:B------:R-:W-:Y:S01]  /*0d20*/  IMAD.MOV.U32 R160, RZ, RZ, RZ ;  /* 0x000000ffffa07224 */ /* 0x000fe200078e00ff */
[----:B------:R-:W-:Y:S01]  /*0d30*/  MOV R134, RZ ;  /* 0x000000ff00867202 */ /* 0x000fe20000000f00 */
[----:B------:R-:W-:Y:S01]  /*0d40*/  CS2R R14, SRZ ;  /* 0x00000000000e7805 */ /* 0x000fe2000001ff00 */
[----:B------:R-:W-:Y:S01]  /*0d50*/  IMAD.MOV.U32 R132, RZ, RZ, RZ ;  /* 0x000000ffff847224 */ /* 0x000fe200078e00ff */
[----:B------:R-:W-:Y:S01]  /*0d60*/  MOV R170, RZ ;  /* 0x000000ff00aa7202 */ /* 0x000fe20000000f00 */
[----:B------:R-:W-:Y:S01]  /*0d70*/  CS2R R16, SRZ ;  /* 0x0000000000107805 */ /* 0x000fe2000001ff00 */
[----:B------:R-:W-:Y:S01]  /*0d80*/  IMAD.MOV.U32 R168, RZ, RZ, RZ ;  /* 0x000000ffffa87224 */ /* 0x000fe200078e00ff */
[----:B-1----:R-:W-:Y:S01]  /*0d90*/  MOV R2, c[0x0][0x2c4] ;  /* 0x0000b10000027a02 */ /* 0x002fe20000000f00 */
[----:B------:R-:W-:Y:S01]  /*0da0*/  CS2R R18, SRZ ;  /* 0x0000000000127805 */ /* 0x000fe2000001ff00 */
[----:B------:R-:W-:Y:S01]  /*0db0*/  MOV R3, c[0x0][0x2ac] ;  /* 0x0000ab0000037a02 */ /* 0x000fe20000000f00 */
[----:B------:R-:W-:Y:S01]  /*0dc0*/  IMAD.MOV.U32 R144, RZ, RZ, RZ ;  /* 0x000000ffff907224 */ /* 0x000fe200078e00ff */
[----:B------:R-:W-:Y:S01]  /*0dd0*/  ISETP.NE.AND P4, PT, R2, 0x1, PT ;  /* 0x000000010200780c */ /* 0x000fe20003f85270 */
[----:B------:R-:W-:Y:S01]  /*0de0*/  CS2R R20, SRZ ;  /* 0x0000000000147805 */ /* 0x000fe2000001ff00 */
[----:B------:R-:W-:Y:S01]  /*0df0*/  MOV R146, RZ ;  /* 0x000000ff00927202 */ /* 0x000fe20000000f00 */
[C---:B------:R-:W-:Y:S01]  /*0e00*/  IMAD R5, R3.reuse, c[0x0][0x1d0], RZ ;  /* 0x0000740003057a24 */ /* 0x040fe200078e02ff */
[----:B------:R-:W-:Y:S01]  /*0e10*/  MOV R166, RZ ;  /* 0x000000ff00a67202 */ /* 0x000fe20000000f00 */
[----:B------:R-:W-:Y:S01]  /*0e20*/  IMAD R3, R3, c[0x0][0x1d0], R4 ;  /* 0x0000740003037a24 */ /* 0x000fe200078e0204 */
[----:B------:R-:W-:Y:S01]  /*0e30*/  MOV R142, RZ ;  /* 0x000000ff008e7202 */ /* 0x000fe20000000f00 */
[----:B------:R-:W-:Y:S01]  /*0e40*/  IMAD.MOV.U32 R4, RZ, RZ, RZ ;  /* 0x000000ffff047224 */ /* 0x000fe200078e00ff */
[----:B------:R-:W-:Y:S01]  /*0e50*/  IADD3 R5, R5, 0x6f, RZ ;  /* 0x0000006f05057810 */ /* 0x000fe20007ffe0ff */
[----:B------:R-:W-:Y:S01]  /*0e60*/  IMAD.MOV.U32 R164, RZ, RZ, RZ ;  /* 0x000000ffffa47224 */ /* 0x000fe200078e00ff */
[----:B------:R-:W-:Y:S01]  /*0e70*/  CS2R R22, SRZ ;  /* 0x0000000000167805 */ /* 0x000fe2000001ff00 */
[----:B------:R-:W-:Y:S01]  /*0e80*/  IMAD.MOV.U32 R140, RZ, RZ, RZ ;  /* 0x000000ffff8c7224 */ /* 0x000fe200078e00ff */
[----:B------:R-:W-:Y:S01]  /*0e90*/  MOV R178, RZ ;  /* 0x000000ff00b27202 */ /* 0x000fe20000000f00 */
[----:B------:R-:W-:Y:S01]  /*0ea0*/  IMAD.HI R4, R5, -0x6db6db6d, R4 ;  /* 0x9249249305047827 */ /* 0x000fe200078e0204 */
[----:B------:R-:W-:Y:S01]  /*0eb0*/  CS2R R24, SRZ ;  /* 0x0000000000187805 */ /* 0x000fe2000001ff00 */
[----:B------:R-:W-:Y:S01]  /*0ec0*/  CS2R R158, SRZ ;  /* 0x00000000009e7805 */ /* 0x000fe2000001ff00 */
[----:B------:R-:W-:Y:S01]  /*0ed0*/  MOV R156, RZ ;  /* 0x000000ff009c7202 */ /* 0x000fe20000000f00 */
[----:B------:R-:W-:Y:S01]  /*0ee0*/  IMAD.MOV R5, RZ, RZ, -R35 ;  /* 0x000000ffff057224 */ /* 0x000fe200078e0a23 */
[----:B------:R-:W-:Y:S01]  /*0ef0*/  CS2R R26, SRZ ;  /* 0x00000000001a7805 */ /* 0x000fe2000001ff00 */
[----:B------:R-:W-:Y:S01]  /*0f00*/  IMAD.MOV.U32 R176, RZ, RZ, RZ ;  /* 0x000000ffffb07224 */ /* 0x000fe200078e00ff */
[----:B------:R-:W-:Y:S01]  /*0f10*/  MOV R172, RZ ;  /* 0x000000ff00ac7202 */ /* 0x000fe20000000f00 */
[----:B------:R-:W-:Y:S01]  /*0f20*/  IMAD R36, R5, c[0x0][0x548], R6 ;  /* 0x0001520005247a24 */ /* 0x000fe200078e0206 */
        /* <DEDUP_REMOVED lines=10> */
[----:B--2---:R1:W-:Y:S02]  /*0fd0*/  STL [R1+0x34], R7 ;  /* 0x0000340701007387 */ /* 0x0043e40000100800 */
[----:B-1----:R-:W-:-:S05]  /*0fe0*/  IMAD.SHL.U32 R7, R0, 0x80, RZ ;  /* 0x0000008000077824 */ /* 0x002fca00078e00ff */
[----:B------:R-:W-:Y:S01]  /*0ff0*/  IADD3 R0, R7, 0x7f, RZ ;  /* 0x0000007f07007810 */ /* 0x000fe20007ffe0ff */
[----:B------:R1:W-:Y:S04]  /*1000*/  STL [R1+0x5c], R7 ;  /* 0x00005c0701007387 */ /* 0x0003e80000100800 */
[----:B------:R-:W-:Y:S01]  /*1010*/  @P4 IMAD.HI.U32 R2, R0, c[0x0][0x2c8], RZ ;  /* 0x0000b20000024a27 */ /* 0x000fe200078e00ff */
[----:B------:R1:W-:Y:S04]  /*1020*/  STL [R1+0x64], R36 ;  /* 0x0000642401007387 */ /* 0x0003e80000100800 */
[----:B------:R-:W-:-:S02]  /*1030*/  @P4 SHF.R.U32.HI R0, RZ, c[0x0][0x2cc], R2 ;  /* 0x0000b300ff004a19 */ /* 0x000fc40000011602 */
[----:B------:R-:W-:-:S03]  /*1040*/  MOV R2, RZ ;  /* 0x000000ff00027202 */ /* 0x000fc60000000f00 */
[----:B------:R-:W-:Y:S01]  /*1050*/  IMAD.IADD R3, R3, 0x1, R0 ;  /* 0x0000000103037824 */ /* 0x000fe200078e0200 */
[----:B------:R-:W-:-:S03]  /*1060*/  SHF.R.U32.HI R0, RZ, 0x1f, R4 ;  /* 0x0000001fff007819 */ /* 0x000fc60000011604 */
[----:B------:R-:W-:Y:S01]  /*1070*/  IMAD.HI R2, R3, -0x6db6db6d, R2 ;  /* 0x9249249303027827 */ /* 0x000fe200078e0202 */
[----:B------:R-:W-:Y:S02]  /*1080*/  LEA.HI.SX32 R4, R4, R0, 0x1a ;  /* 0x0000000004047211 */ /* 0x000fe400078fd2ff */
[----:B------:R-:W-:Y:S02]  /*1090*/  PRMT R0, RZ, 0x7610, R0 ;  /* 0x00007610ff007816 */ /* 0x000fe40000000000 */
[----:B------:R-:W-:-:S04]  /*10a0*/  SHF.R.U32.HI R3, RZ, 0x1f, R2 ;  /* 0x0000001fff037819 */ /* 0x000fc80000011602 */
[----:B------:R-:W-:-:S04]  /*10b0*/  LEA.HI.SX32 R2, R2, R3, 0x1a ;  /* 0x0000000302027211 */ /* 0x000fc800078fd2ff */
[----:B------:R-:W-:-:S04]  /*10c0*/  IMNMX R245, R4, R2, PT ;  /* 0x0000000204f57217 */ /* 0x000fc80003800200 */
[----:B------:R-:W-:-:S13]  /*10d0*/  ISETP.GE.AND P0, PT, R245, 0x1, PT ;  /* 0x00000001f500780c */ /* 0x000fda0003f06270 */
[----:B------:R-:W-:Y:S05]  /*10e0*/  @!P0 BRA `(.L_x_509) ;  /* 0x00012f7000008947 */ /* 0x000fea0003800000 */
[----:B-1----:R-:W-:-:S04]  /*10f0*/  ISETP.NE.U32.AND P0, PT, RZ, c[0x0][0x340], PT ;  /* 0x0000d000ff007a0c */ /* 0x002fc80003f05070 */
[----:B------:R-:W-:-:S13]  /*1100*/  ISETP.NE.AND.EX P0, PT, RZ, c[0x0][0x344], PT, P0 ;  /* 0x0000d100ff007a0c */ /* 0x000fda0003f05300 */
[----:B------:R-:W-:Y:S05]  /*1110*/  @!P0 BRA `(.L_x_510) ;  /* 0x0000004000008947 */ /* 0x000fea0003800000 */
[----:B------:R-:W-:-:S05]  /*1120*/  MOV R2, 0x4 ;  /* 0x0000000400027802 */ /* 0x000fca0000000f00 */
[----:B------:R-:W-:-:S05]  /*1130*/  IMAD.WIDE R2, R35, R2, c[0x0][0x340] ;  /* 0x0000d00023027625 */ /* 0x000fca00078e0202 */
[----:B------:R1:W5:Y:S01]  /*1140*/  LDG.E R8, [R2.64] ;  /* 0x0000000602087981 */ /* 0x000362000c1e1900 */
[----:B------:R-:W-:Y:S05]  /*1150*/  BRA `(.L_x_511) ;  /* 0x0000001000007947 */ /* 0x000fea0003800000 */
.L_x_510:
[----:B------:R-:W-:Y:S02]  /*1160*/  MOV R8, R35 ;  /* 0x0000002300087202 */ /* 0x000fe40000000f00 */
.L_x_511:
[----:B------:R-:W2:Y:S01]  /*1170*/  LDL R0, [R1+0x30] ;  /* 0x0000300001007983 */ /* 0x000ea20000100800 */
[----:B------:R-:W-:Y:S01]  /*1180*/  SHF.R.S32.HI R14, RZ, 0x1f, R36 ;  /* 0x0000001fff0e7819 */ /* 0x000fe20000011424 */
[----:B-1----:R-:W-:Y:S01]  /*1190*/  IMAD.WIDE.U32 R2, R36, c[0x0][0x1b8], RZ ;  /* 0x00006e0024027a25 */ /* 0x002fe200078e00ff */
[----:B------:R-:W-:Y:S02]  /*11a0*/  SHF.R.S32.HI R6, RZ, 0x1f, R35 ;  /* 0x0000001fff067819 */ /* 0x000fe40000011423 */
[----:B------:R-:W-:Y:S01]  /*11b0*/  ISETP.GE.AND P2, PT, R242, c[0x0][0x198], PT ;  /* 0x00006600f2007a0c */ /* 0x000fe20003f46270 */
[----:B------:R-:W-:Y:S02]  /*11c0*/  IMAD R5, R14, c[0x0][0x1b8], RZ ;  /* 0x00006e000e057a24 */ /* 0x000fe400078e02ff */
[----:B------:R-:W-:Y:S02]  /*11d0*/  IMAD R6, R6, c[0x0][0x1c0], RZ ;  /* 0x0000700006067a24 */ /* 0x000fe400078e02ff */
[----:B------:R-:W-:-:S05]  /*11e0*/  IMAD R5, R36, c[0x0][0x1bc], R5 ;  /* 0x00006f0024057a24 */ /* 0x000fca00078e0205 */
[----:B------:R-:W-:-:S05]  /*11f0*/  IADD3 R3, R3, R5, RZ ;  /* 0x0000000503037210 */ /* 0x000fca0007ffe0ff */
[----:B------:R-:W-:Y:S01]  /*1200*/  IMAD.WIDE.U32 R2, R35, c[0x0][0x1c0], R2 ;  /* 0x0000700023027a25 */ /* 0x000fe200078e0002 */
[----:B--2---:R-:W-:-:S04]  /*1210*/  IADD3 R4, R0, R7, RZ ;  /* 0x0000000700047210 */ /* 0x004fc80007ffe0ff */
[----:B------:R-:W-:Y:S01]  /*1220*/  MOV R0, R4 ;  /* 0x0000000400007202 */ /* 0x000fe20000000f00 */
[----:B------:R-:W-:-:S05]  /*1230*/  @P4 IMAD.HI.U32 R7, R4, c[0x0][0x2c8], RZ ;  /* 0x0000b20004074a27 */ /* 0x000fca00078e00ff */
[----:B------:R-:W-:Y:S01]  /*1240*/  @P4 SHF.R.U32.HI R0, RZ, c[0x0][0x2cc], R7 ;  /* 0x0000b300ff004a19 */ /* 0x000fe20000011607 */
[----:B------:R-:W-:-:S03]  /*1250*/  IMAD R7, R35, c[0x0][0x1c4], R6 ;  /* 0x0000710023077a24 */ /* 0x000fc600078e0206 */
[----:B------:R-:W-:Y:S02]  /*1260*/  SHF.R.S32.HI R6, RZ, 0x1f, R0 ;  /* 0x0000001fff067819 */ /* 0x000fe40000011400 */
[----:B------:R-:W-:Y:S02]  /*1270*/  IADD3 R5, -R0, RZ, RZ ;  /* 0x000000ff00057210 */ /* 0x000fe40007ffe1ff */
[----:B------:R-:W-:Y:S01]  /*1280*/  IADD3 R3, R3, R7, RZ ;  /* 0x0000000703037210 */ /* 0x000fe20007ffe0ff */
[----:B------:R-:W-:Y:S02]  /*1290*/  IMAD R6, R6, c[0x0][0x1b0], RZ ;  /* 0x00006c0006067a24 */ /* 0x000fe400078e02ff */
[----:B------:R-:W-:Y:S02]  /*12a0*/  IMAD R4, R5, c[0x0][0x2c4], R4 ;  /* 0x0000b10005047a24 */ /* 0x000fe400078e0204 */
[C---:B------:R-:W-:Y:S02]  /*12b0*/  IMAD R6, R0.reuse, c[0x0][0x1b4], R6 ;  /* 0x00006d0000067a24 */ /* 0x040fe400078e0206 */
[----:B------:R-:W-:Y:S01]  /*12c0*/  IMAD.WIDE.U32 R2, R0, c[0x0][0x1b0], R2 ;  /* 0x00006c0000027a25 */ /* 0x000fe200078e0002 */
[----:B------:R-:W-:-:S04]  /*12d0*/  SHF.R.S32.HI R0, RZ, 0x1f, R4 ;  /* 0x0000001fff007819 */ /* 0x000fc80000011404 */
[----:B------:R-:W-:Y:S01]  /*12e0*/  IADD3 R3, R3, R6, RZ ;  /* 0x0000000603037210 */ /* 0x000fe20007ffe0ff */
[----:B------:R-:W-:-:S04]  /*12f0*/  IMAD R0, R0, c[0x0][0x1a8], RZ ;  /* 0x00006a0000007a24 */ /* 0x000fc800078e02ff */
[----:B------:R-:W-:-:S04]  /*1300*/  IMAD.WIDE.U32 R2, R4, c[0x0][0x1a8], R2 ;  /* 0x00006a0004027a25 */ /* 0x000fc800078e0002 */
[----:B------:R-:W-:Y:S01]  /*1310*/  IMAD R4, R4, c[0x0][0x1ac], R0 ;  /* 0x00006b0004047a24 */ /* 0x000fe200078e0200 */
[----:B------:R-:W-:-:S04]  /*1320*/  LEA R5, P0, R2, c[0x0][0x160], 0x1 ;  /* 0x0000580002057a11 */ /* 0x000fc800078008ff */
[----:B------:R-:W-:-:S04]  /*1330*/  IADD3 R4, R3, R4, RZ ;  /* 0x0000000403047210 */ /* 0x000fc80007ffe0ff */
[----:B------:R-:W-:Y:S01]  /*1340*/  LEA.HI.X R4, R2, c[0x0][0x164], R4, 0x1, P0 ;  /* 0x0000590002047a11 */ /* 0x000fe200000f0c04 */
[----:B------:R-:W-:Y:S05]  /*1350*/  BRA.DIV ~URZ, `(.L_x_512) ;  /* 0x000149127f007947 */ /* 0x000fea000b800000 */
[----:B------:R1:W2:Y:S02]  /*1360*/  SHFL.IDX PT, R6, R4, RZ, 0x181f ;  /* 0x00181fff04067589 */ /* 0x0002a400000e0000 */
.L_x_590:
[----:B------:R-:W-:Y:S05]  /*1370*/  BRA.DIV ~URZ, `(.L_x_513) ;  /* 0x000149627f007947 */ /* 0x000fea000b800000 */
[----:B------:R3:W4:Y:S02]  /*1380*/  SHFL.IDX PT, R2, R5, RZ, 0x181f ;  /* 0x00181fff05027589 */ /* 0x00072400000e0000 */
.L_x_591:
[----:B---3--:R-:W3:Y:S04]  /*1390*/  LDL R3, [R1+0x5c] ;  /* 0x00005c0001037983 */ /* 0x008ee80000100800 */
[----:B------:R-:W1:Y:S02]  /*13a0*/  S2R R7, SR_TID.X ;  /* 0x0000000000077919 */ /* 0x000e640000002100 */
[----:B-1----:R-:W-:-:S04]  /*13b0*/  SHF.R.S32.HI R0, RZ, 0x1f, R7 ;  /* 0x0000001fff007819 */ /* 0x002fc80000011407 */
[----:B------:R-:W-:Y:S01]  /*13c0*/  LEA.HI R0, R0, R7, RZ, 0x3 ;  /* 0x0000000700007211 */ /* 0x000fe200078f18ff */
[----:B------:R-:W-:-:S03]  /*13d0*/  IMAD.MOV.U32 R7, RZ, RZ, c[0x0][0x2c4] ;  /* 0x0000b100ff077624 */ /* 0x000fc600078e00ff */
[----:B------:R-:W-:Y:S01]  /*13e0*/  SHF.R.S32.HI R0, RZ, 0x3, R0 ;  /* 0x00000003ff007819 */ /* 0x000fe20000011400 */
[----:B------:R-:W-:Y:S01]  /*13f0*/  IMAD R7, R7, c[0x0][0x168], RZ ;  /* 0x00005a0007077a24 */ /* 0x000fe200078e02ff */
[----:B------:R-:W-:Y:S03]  /*1400*/  BSSY B0, `(.L_x_514) ;  /* 0x000000b000007945 */ /* 0x000fe60003800000 */
[----:B---3--:R-:W-:-:S05]  /*1410*/  IMAD.IADD R0, R0, 0x1, R3 ;  /* 0x0000000100007824 */ /* 0x008fca00078e0203 */
[----:B------:R-:W-:-:S13]  /*1420*/  ISETP.GE.AND P0, PT, R0, R7, PT ;  /* 0x000000070000720c */ /* 0x000fda0003f06270 */
[----:B------:R-:W-:Y:S05]  /*1430*/  @P0 BRA `(.L_x_515) ;  /* 0x0000007000000947 */ /* 0x000fea0003800000 */
[----:B------:R-:W-:Y:S02]  /*1440*/  SHF.R.S32.HI R9, RZ, 0x1f, R242 ;  /* 0x0000001fff097819 */ /* 0x000fe400000114f2 */
[----:B----4-:R-:W-:-:S04]  /*1450*/  LEA R2, P0, R242, R2, 0x1 ;  /* 0x00000002f2027211 */ /* 0x010fc800078008ff */
[----:B--2---:R-:W-:-:S05]  /*1460*/  LEA.HI.X R3, R242, R6, R9, 0x1, P0 ;  /* 0x00000006f2037211 */ /* 0x004fca00000f0c09 */
[----:B------:R-:W-:Y:S01]  /*1470*/  @!PT LDS RZ, [RZ] ;  /* 0x00000000fffff984 */ /* 0x000fe20000000800 */
[----:B------:R-:W-:Y:S01]  /*1480*/  @!PT LDS RZ, [RZ] ;  /* 0x00000000fffff984 */ /* 0x000fe20000000800 */
[----:B------:R-:W-:Y:S01]  /*1490*/  @!PT LDS RZ, [RZ] ;  /* 0x00000000fffff984 */ /* 0x000fe20000000800 */
[----:B------:R1:W-:Y:S04]  /*14a0*/  LDGSTS.E.BYPASS.LTC128B.128 [R243+0x7100], [R2.64], !P2 ;  /* 0x0710000002f37fae */ /* 0x0003e8000d101d46 */
.L_x_515:
[----:B------:R-:W-:Y:S05]  /*14b0*/  BSYNC B0 ;  /* 0x0000000000007941 */ /* 0x000fea0003800000 */
.L_x_514:
[----:B------:R-:W-:Y:S05]  /*14c0*/  BRA.DIV ~URZ, `(.L_x_516) ;  /* 0x000148827f007947 */ /* 0x000fea000b800000 */
[----:B--2---:R2:W3:Y:S04]  /*14d0*/  SHFL.IDX PT, R6, R4, 0x1, 0x181f ;  /* 0x00381f0004067f89 */ /* 0x0044e800000e0000 */
[----:B-1--4-:R2:W1:Y:S02]  /*14e0*/  SHFL.IDX PT, R2, R5, 0x1, 0x181f ;  /* 0x00381f0005027f89 */ /* 0x01246400000e0000 */
.L_x_592:
[----:B------:R-:W-:Y:S01]  /*14f0*/  IADD3 R3, R0, 0x10, RZ ;  /* 0x0000001000037810 */ /* 0x000fe20007ffe0ff */
[----:B------:R-:W-:Y:S03]  /*1500*/  BSSY B0, `(.L_x_517) ;  /* 0x000000a000007945 */ /* 0x000fe60003800000 */
[----:B------:R-:W-:-:S13]  /*1510*/  ISETP.GE.AND P0, PT, R3, R7, PT ;  /* 0x000000070300720c */ /* 0x000fda0003f06270 */
[----:B------:R-:W-:Y:S05]  /*1520*/  @P0 BRA `(.L_x_518) ;  /* 0x0000007000000947 */ /* 0x000fea0003800000 */
[----:B------:R-:W-:Y:S02]  /*1530*/  SHF.R.S32.HI R9, RZ, 0x1f, R242 ;  /* 0x0000001fff097819 */ /* 0x000fe400000114f2 */
[----:B-1----:R-:W-:-:S04]  /*1540*/  LEA R2, P0, R242, R2, 0x1 ;  /* 0x00000002f2027211 */ /* 0x002fc800078008ff */
[----:B---3--:R-:W-:-:S05]  /*1550*/  LEA.HI.X R3, R242, R6, R9, 0x1, P0 ;  /* 0x00000006f2037211 */ /* 0x008fca00000f0c09 */
[----:B------:R-:W-:Y:S01]  /*1560*/  @!PT LDS RZ, [RZ] ;  /* 0x00000000fffff984 */ /* 0x000fe20000000800 */
[----:B------:R-:W-:Y:S01]  /*1570*/  @!PT LDS RZ, [RZ] ;  /* 0x00000000fffff984 */ /* 0x000fe20000000800 */
[----:B------:R-:W-:Y:S01]  /*1580*/  @!PT LDS RZ, [RZ] ;  /* 0x00000000fffff984 */ /* 0x000fe20000000800 */
[----:B------:R1:W-:Y:S04]  /*1590*/  LDGSTS.E.BYPASS.LTC128B.128 [R243+0x7900], [R2.64], !P2 ;  /* 0x0790000002f37fae */ /* 0x0003e8000d101d46 */
.L_x_518:
[----:B------:R-:W-:Y:S05]  /*15a0*/  BSYNC B0 ;  /* 0x0000000000007941 */ /* 0x000fea0003800000 */
.L_x_517:
[----:B------:R-:W-:Y:S05]  /*15b0*/  BRA.DIV ~URZ, `(.L_x_519) ;  /* 0x000148627f007947 */ /* 0x000fea000b800000 */
[----:B---3--:R3:W4:Y:S02]  /*15c0*/  SHFL.IDX PT, R6, R4, 0x2, 0x181f ;  /* 0x00581f0004067f89 */ /* 0x00872400000e0000 */
.L_x_593:
[----:B------:R-:W-:Y:S05]  /*15d0*/  BRA.DIV ~URZ, `(.L_x_520) ;  /* 0x000148b27f007947 */ /* 0x000fea000b800000 */
[----:B-1----:R1:W2:Y:S02]  /*15e0*/  SHFL.IDX PT, R2, R5, 0x2, 0x181f ;  /* 0x00581f0005027f89 */ /* 0x0022a400000e0000 */
.L_x_594:
[----:B------:R-:W-:Y:S01]  /*15f0*/  IADD3 R3, R0, 0x20, RZ ;  /* 0x0000002000037810 */ /* 0x000fe20007ffe0ff */
[----:B------:R-:W-:Y:S03]  /*1600*/  BSSY B0, `(.L_x_521) ;  /* 0x000000a000007945 */ /* 0x000fe60003800000 */
[----:B------:R-:W-:-:S13]  /*1610*/  ISETP.GE.AND P0, PT, R3, R7, PT ;  /* 0x000000070300720c */ /* 0x000fda0003f06270 */
[----:B------:R-:W-:Y:S05]  /*1620*/  @P0 BRA `(.L_x_522) ;  /* 0x0000007000000947 */ /* 0x000fea0003800000 */
[----:B------:R-:W-:Y:S02]  /*1630*/  SHF.R.S32.HI R9, RZ, 0x1f, R242 ;  /* 0x0000001fff097819 */ /* 0x000fe400000114f2 */
[----:B--2---:R-:W-:-:S04]  /*1640*/  LEA R2, P0, R242, R2, 0x1 ;  /* 0x00000002f2027211 */ /* 0x004fc800078008ff */
[----:B----4-:R-:W-:-:S05]  /*1650*/  LEA.HI.X R3, R242, R6, R9, 0x1, P0 ;  /* 0x00000006f2037211 */ /* 0x010fca00000f0c09 */
[----:B------:R-:W-:Y:S01]  /*1660*/  @!PT LDS RZ, [RZ] ;  /* 0x00000000fffff984 */ /* 0x000fe20000000800 */
[----:B------:R-:W-:Y:S01]  /*1670*/  @!PT LDS RZ, [RZ] ;  /* 0x00000000fffff984 */ /* 0x000fe20000000800 */
[----:B------:R-:W-:Y:S01]  /*1680*/  @!PT LDS RZ, [RZ] ;  /* 0x00000000fffff984 */ /* 0x000fe20000000800 */
[----:B------:R2:W-:Y:S04]  /*1690*/  LDGSTS.E.BYPASS.LTC128B.128 [R243+0x8100], [R2.64], !P2 ;  /* 0x0810000002f37fae */ /* 0x0005e8000d101d46 */
.L_x_522:
[----:B------:R-:W-:Y:S05]  /*16a0*/  BSYNC B0 ;  /* 0x0000000000007941 */ /* 0x000fea0003800000 */
.L_x_521:
[----:B------:R-:W-:Y:S05]  /*16b0*/  BRA.DIV ~URZ, `(.L_x_523) ;  /* 0x000148427f007947 */ /* 0x000fea000b800000 */
[----:B----4-:R4:W1:Y:S04]  /*16c0*/  SHFL.IDX PT, R6, R4, 0x3, 0x181f ;  /* 0x00781f0004067f89 */ /* 0x01086800000e0000 */
[----:B--2---:R4:W2:Y:S02]  /*16d0*/  SHFL.IDX PT, R2, R5, 0x3, 0x181f ;  /* 0x00781f0005027f89 */ /* 0x0048a400000e0000 */
.L_x_595:
[----:B------:R-:W-:Y:S01]  /*16e0*/  IADD3 R3, R0, 0x30, RZ ;  /* 0x0000003000037810 */ /* 0x000fe20007ffe0ff */
[----:B------:R-:W-:Y:S03]  /*16f0*/  BSSY B0, `(.L_x_524) ;  /* 0x000000a000007945 */ /* 0x000fe60003800000 */
[----:B------:R-:W-:-:S13]  /*1700*/  ISETP.GE.AND P0, PT, R3, R7, PT ;  /* 0x000000070300720c */ /* 0x000fda0003f06270 */
[----:B------:R-:W-:Y:S05]  /*1710*/  @P0 BRA `(.L_x_525) ;  /* 0x0000007000000947 */ /* 0x000fea0003800000 */
[----:B------:R-:W-:Y:S02]  /*1720*/  SHF.R.S32.HI R9, RZ, 0x1f, R242 ;  /* 0x0000001fff097819 */ /* 0x000fe400000114f2 */
[----:B--2---:R-:W-:-:S04]  /*1730*/  LEA R2, P0, R242, R2, 0x1 ;  /* 0x00000002f2027211 */ /* 0x004fc800078008ff */
[----:B-1----:R-:W-:-:S05]  /*1740*/  LEA.HI.X R3, R242, R6, R9, 0x1, P0 ;  /* 0x00000006f2037211 */ /* 0x002fca00000f0c09 */
[----:B------:R-:W-:Y:S01]  /*1750*/  @!PT LDS RZ, [RZ] ;  /* 0x00000000fffff984 */ /* 0x000fe20000000800 */
[----:B------:R-:W-:Y:S01]  /*1760*/  @!PT LDS RZ, [RZ] ;  /* 0x00000000fffff984 */ /* 0x000fe20000000800 */
[----:B------:R-:W-:Y:S01]  /*1770*/  @!PT LDS RZ, [RZ] ;  /* 0x00000000fffff984 */ /* 0x000fe20000000800 */
[----:B------:R1:W-:Y:S04]  /*1780*/  LDGSTS.E.BYPASS.LTC128B.128 [R243+0x8900], [R2.64], !P2 ;  /* 0x0890000002f37fae */ /* 0x0003e8000d101d46 */
.L_x_525:
[----:B------:R-:W-:Y:S05]  /*1790*/  BSYNC B0 ;  /* 0x0000000000007941 */ /* 0x000fea0003800000 */
.L_x_524:
[----:B------:R-:W-:Y:S05]  /*17a0*/  BRA.DIV ~URZ, `(.L_x_526) ;  /* 0x000148227f007947 */ /* 0x000fea000b800000 */
[----:B-1----:R1:W3:Y:S02]  /*17b0*/  SHFL.IDX PT, R6, R4, 0x4, 0x181f ;  /* 0x00981f0004067f89 */ /* 0x0022e400000e0000 */
.L_x_596:
[----:B------:R-:W-:Y:S05]  /*17c0*/  BRA.DIV ~URZ, `(.L_x_527) ;  /* 0x000148727f007947 */ /* 0x000fea000b800000 */
[----:B--2---:R2:W1:Y:S02]  /*17d0*/  SHFL.IDX PT, R2, R5, 0x4, 0x181f ;  /* 0x00981f0005027f89 */ /* 0x00446400000e0000 */
.L_x_597:
        /* <DEDUP_REMOVED lines=11> */
.L_x_529:
[----:B------:R-:W-:Y:S05]  /*1890*/  BSYNC B0 ;  /* 0x0000000000007941 */ /* 0x000fea0003800000 */
.L_x_528:
[----:B------:R-:W-:Y:S05]  /*18a0*/  BRA.DIV ~URZ, `(.L_x_530) ;  /* 0x000148027f007947 */ /* 0x000fea000b800000 */
[----:B---3--:R3:W2:Y:S04]  /*18b0*/  SHFL.IDX PT, R6, R4, 0x5, 0x181f ;  /* 0x00b81f0004067f89 */ /* 0x0086a800000e0000 */
[----:B-1----:R3:W1:Y:S02]  /*18c0*/  SHFL.IDX PT, R2, R5, 0x5, 0x181f ;  /* 0x00b81f0005027f89 */ /* 0x00266400000e0000 */
.L_x_598:
[----:B------:R-:W-:Y:S01]  /*18d0*/  IADD3 R3, R0, 0x50, RZ ;  /* 0x0000005000037810 */ /* 0x000fe20007ffe0ff */
[----:B------:R-:W-:Y:S03]  /*18e0*/  BSSY B0, `(.L_x_531) ;  /* 0x000000a000007945 */ /* 0x000fe60003800000 */
[----:B------:R-:W-:-:S13]  /*18f0*/  ISETP.GE.AND P0, PT, R3, R7, PT ;  /* 0x000000070300720c */ /* 0x000fda0003f06270 */
[----:B------:R-:W-:Y:S05]  /*1900*/  @P0 BRA `(.L_x_532) ;  /* 0x0000007000000947 */ /* 0x000fea0003800000 */
[----:B------:R-:W-:Y:S02]  /*1910*/  SHF.R.S32.HI R9, RZ, 0x1f, R242 ;  /* 0x0000001fff097819 */ /* 0x000fe400000114f2 */
[----:B-1----:R-:W-:-:S04]  /*1920*/  LEA R2, P0, R242, R2, 0x1 ;  /* 0x00000002f2027211 */ /* 0x002fc800078008ff */
[----:B--2---:R-:W-:-:S05]  /*1930*/  LEA.HI.X R3, R242, R6, R9, 0x1, P0 ;  /* 0x00000006f2037211 */ /* 0x004fca00000f0c09 */
[----:B------:R-:W-:Y:S01]  /*1940*/  @!PT LDS RZ, [RZ] ;  /* 0x00000000fffff984 */ /* 0x000fe20000000800 */
[----:B------:R-:W-:Y:S01]  /*1950*/  @!PT LDS RZ, [RZ] ;  /* 0x00000000fffff984 */ /* 0x000fe20000000800 */
[----:B------:R-:W-:Y:S01]  /*1960*/  @!PT LDS RZ, [RZ] ;  /* 0x00000000fffff984 */ /* 0x000fe20000000800 */
[----:B------:R1:W-:Y:S04]  /*1970*/  LDGSTS.E.BYPASS.LTC128B.128 [R243+0x9900], [R2.64], !P2 ;  /* 0x0990000002f37fae */ /* 0x0003e8000d101d46 */
.L_x_532:
[----:B------:R-:W-:Y:S05]  /*1980*/  BSYNC B0 ;  /* 0x0000000000007941 */ /* 0x000fea0003800000 */
.L_x_531:
[----:B------:R-:W-:Y:S05]  /*1990*/  BRA.DIV ~URZ, `(.L_x_533) ;  /* 0x000147e27f007947 */ /* 0x000fea000b800000 */
[----:B--2---:R2:W3:Y:S02]  /*19a0*/  SHFL.IDX PT, R6, R4, 0x6, 0x181f ;  /* 0x00d81f0004067f89 */ /* 0x0044e400000e0000 */
.L_x_599:
[----:B------:R-:W-:Y:S05]  /*19b0*/  BRA.DIV ~URZ, `(.L_x_534) ;  /* 0x000148327f007947 */ /* 0x000fea000b800000 */
[----:B-1----:R1:W2:Y:S02]  /*19c0*/  SHFL.IDX PT, R2, R5, 0x6, 0x181f ;  /* 0x00d81f0005027f89 */ /* 0x0022a400000e0000 */
.L_x_600:
[----:B------:R-:W-:Y:S01]  /*19d0*/  IADD3 R3, R0, 0x60, RZ ;  /* 0x0000006000037810 */ /* 0x000fe20007ffe0ff */
[----:B------:R-:W-:Y:S03]  /*19e0*/  BSSY B0, `(.L_x_535) ;  /* 0x000000a000007945 */ /* 0x000fe60003800000 */
[----:B------:R-:W-:-:S13]  /*19f0*/  ISETP.GE.AND P0, PT, R3, R7, PT ;  /* 0x000000070300720c */ /* 0x000fda0003f06270 */
[----:B------:R-:W-:Y:S05]  /*1a00*/  @P0 BRA `(.L_x_536) ;  /* 0x0000007000000947 */ /* 0x000fea0003800000 */
[----:B------:R-:W-:Y:S02]  /*1a10*/  SHF.R.S32.HI R9, RZ, 0x1f, R242 ;  /* 0x0000001fff097819 */ /* 0x000fe400000114f2 */
[----:B--2---:R-:W-:-:S04]  /*1a20*/  LEA R2, P0, R242, R2, 0x1 ;  /* 0x00000002f2027211 */ /* 0x004fc800078008ff */
[----:B---3--:R-:W-:-:S05]  /*1a30*/  LEA.HI.X R3, R242, R6, R9, 0x1, P0 ;  /* 0x00000006f2037211 */ /* 0x008fca00000f0c09 */
[----:B------:R-:W-:Y:S01]  /*1a40*/  @!PT LDS RZ, [RZ] ;  /* 0x00000000fffff984 */ /* 0x000fe20000000800 */
[----:B------:R-:W-:Y:S01]  /*1a50*/  @!PT LDS RZ, [RZ] ;  /* 0x00000000fffff984 */ /* 0x000fe20000000800 */
[----:B------:R-:W-:Y:S01]  /*1a60*/  @!PT LDS RZ, [RZ] ;  /* 0x00000000fffff984 */ /* 0x000fe20000000800 */
[----:B------:R2:W-:Y:S04]  /*1a70*/  LDGSTS.E.BYPASS.LTC128B.128 [R243+0xa100], [R2.64], !P2 ;  /* 0x0a10000002f37fae */ /* 0x0005e8000d101d46 */
.L_x_536:
[----:B------:R-:W-:Y:S05]  /*1a80*/  BSYNC B0 ;  /* 0x0000000000007941 */ /* 0x000fea0003800000 */
.L_x_535:
[----:B------:R-:W-:Y:S05]  /*1a90*/  BRA.DIV ~URZ, `(.L_x_537) ;  /* 0x000147c27f007947 */ /* 0x000fea000b800000 */
[----:B--234-:R-:W2:Y:S04]  /*1aa0*/  SHFL.IDX PT, R4, R4, 0x7, 0x181f ;  /* 0x00f81f0004047f89 */ /* 0x01cea800000e0000 */
[----:B------:R3:W4:Y:S02]  /*1ab0*/  SHFL.IDX PT, R2, R5, 0x7, 0x181f ;  /* 0x00f81f0005027f89 */ /* 0x00072400000e0000 */
.L_x_601:
[----:B------:R-:W-:Y:S01]  /*1ac0*/  IADD3 R0, R0, 0x70, RZ ;  /* 0x0000007000007810 */ /* 0x000fe20007ffe0ff */
[----:B-----5:R-:W-:Y:S01]  /*1ad0*/  IMAD.WIDE.U32 R176, R8, c[0x0][0x2b0], RZ ;  /* 0x0000ac0008b07a25 */ /* 0x020fe200078e00ff */
[----:B------:R-:W-:Y:S02]  /*1ae0*/  SHF.R.S32.HI R20, RZ, 0x1f, R242 ;  /* 0x0000001fff147819 */ /* 0x000fe400000114f2 */
[----:B------:R-:W-:Y:S02]  /*1af0*/  ISETP.GE.AND P1, PT, R0, R7, PT ;  /* 0x000000070000720c */ /* 0x000fe40003f26270 */
[----:B------:R-:W-:Y:S01]  /*1b00*/  SHF.R.S32.HI R0, RZ, 0x1f, R8 ;  /* 0x0000001fff007819 */ /* 0x000fe20000011408 */
[----:B------:R1:W-:Y:S04]  /*1b10*/  STL.64 [R1+0x40], R176 ;  /* 0x000040b001007387 */ /* 0x0003e80000100a00 */
[----:B------:R-:W-:-:S04]  /*1b20*/  IMAD R0, R0, c[0x0][0x2b0], RZ ;  /* 0x0000ac0000007a24 */ /* 0x000fc800078e02ff */
[----:B------:R-:W-:Y:S02]  /*1b30*/  IMAD R0, R8, c[0x0][0x2b4], R0 ;  /* 0x0000ad0008007a24 */ /* 0x000fe400078e0200 */
[C---:B----4-:R-:W-:Y:S02]  /*1b40*/  @!P1 LEA R2, P0, R242.reuse, R2, 0x1 ;  /* 0x00000002f2029211 */ /* 0x050fe400078008ff */
[----:B------:R-:W-:Y:S02]  /*1b50*/  IMAD.IADD R174, R177, 0x1, R0 ;  /* 0x00000001b1ae7824 */ /* 0x000fe400078e0200 */
[----:B--2---:R-:W-:-:S03]  /*1b60*/  @!P1 LEA.HI.X R3, R242, R4, R20, 0x1, P0 ;  /* 0x00000004f2039211 */ /* 0x004fc600000f0c14 */
[----:B------:R1:W-:Y:S04]  /*1b70*/  STL [R1+0x54], R174 ;  /* 0x000054ae01007387 */ /* 0x0003e80000100800 */
[----:B------:R-:W-:Y:S01]  /*1b80*/  @!PT LDS RZ, [RZ] ;  /* 0x00000000fffff984 */ /* 0x000fe20000000800 */
[----:B------:R-:W-:Y:S01]  /*1b90*/  @!PT LDS RZ, [RZ] ;  /* 0x00000000fffff984 */ /* 0x000fe20000000800 */
[----:B------:R-:W-:Y:S01]  /*1ba0*/  @!PT LDS RZ, [RZ] ;  /* 0x00000000fffff984 */ /* 0x000fe20000000800 */
[----:B------:R1:W-:Y:S04]  /*1bb0*/  @!P1 LDGSTS.E.BYPASS.LTC128B.128 [R243+0xa900], [R2.64], !P2 ;  /* 0x0a90000002f39fae */ /* 0x0003e8000d101d46 */
[----:B------:R-:W0:Y:S01]  /*1bc0*/  LDGDEPBAR ;  /* 0x00000000000079af */ /* 0x000e220000000000 */
[----:B------:R-:W-:Y:S02]  /*1bd0*/  WARPSYNC 0xffffffff ;  /* 0xffffffff00007948 */ /* 0x000fe40003800000 */
[----:B------:R-:W2:Y:S04]  /*1be0*/  LDL R175, [R1+0x30] ;  /* 0x0000300001af7983 */ /* 0x000ea80000100800 */
[----:B------:R-:W4:Y:S01]  /*1bf0*/  LDL R178, [R1+0x34] ;  /* 0x0000340001b27983 */ /* 0x000f220000100800 */
[----:B------:R-:W-:-:S02]  /*1c00*/  MOV R6, 0x70 ;  /* 0x0000007000067802 */ /* 0x000fc40000000f00 */
[----:B-1-3--:R-:W-:Y:S01]  /*1c10*/  MOV R5, c[0x0][0x2ac] ;  /* 0x0000ab0000057a02 */ /* 0x00afe20000000f00 */
[----:B------:R-:W3:Y:S01]  /*1c20*/  LDL R18, [R1+0x64] ;  /* 0x0000640001127983 */ /* 0x000ee20000100800 */
[----:B------:R-:W-:Y:S01]  /*1c30*/  MOV R0, c[0x0][0x2b8] ;  /* 0x0000ae0000007a02 */ /* 0x000fe20000000f00 */
[----:B------:R-:W-:Y:S02]  /*1c40*/  IMAD R121, R245, R6, -0x70 ;  /* 0xffffff90f5797424 */ /* 0x000fe400078e0206 */
[----:B------:R-:W-:Y:S01]  /*1c50*/  IMAD R5, R5, c[0x0][0x1d0], RZ ;  /* 0x0000740005057a24 */ /* 0x000fe200078e02ff */
[----:B------:R-:W-:Y:S02]  /*1c60*/  ISETP.NE.AND P3, PT, R0, 0x1, PT ;  /* 0x000000010000780c */ /* 0x000fe40003f65270 */
[----:B------:R-:W-:Y:S01]  /*1c70*/  MOV R244, RZ ;  /* 0x000000ff00f47202 */ /* 0x000fe20000000f00 */
[----:B------:R-:W-:Y:S01]  /*1c80*/  BAR.SYNC.DEFER_BLOCKING 0x0 ;  /* 0x0000000000007b1d */ /* 0x000fe20000010000 */
[----:B--2---:R-:W-:-:S04]  /*1c90*/  IADD3 R2, R175, R121, RZ ;  /* 0x00000079af027210 */ /* 0x004fc80007ffe0ff */
[C---:B------:R-:W-:Y:S02]  /*1ca0*/  ISETP.GE.AND P1, PT, R2.reuse, R5, PT ;  /* 0x000000050200720c */ /* 0x040fe40003f26270 */
[----:B----4-:R-:W-:Y:S02]  /*1cb0*/  IADD3 R2, R2, R178, RZ ;  /* 0x000000b202027210 */ /* 0x010fe40007ffe0ff */
[----:B------:R-:W-:-:S03]  /*1cc0*/  ISETP.GT.OR P1, PT, R175, 0x6f, P1 ;  /* 0x0000006faf00780c */ /* 0x000fc60000f24670 */
[----:B------:R-:W-:Y:S01]  /*1cd0*/  @P3 IMAD.HI.U32 R3, R2, c[0x0][0x2bc], RZ ;  /* 0x0000af0002033a27 */ /* 0x000fe200078e00ff */
[----:B------:R-:W-:-:S04]  /*1ce0*/  MOV R0, R2 ;  /* 0x0000000200007202 */ /* 0x000fc80000000f00 */
[----:B------:R-:W-:-:S05]  /*1cf0*/  @P3 SHF.R.U32.HI R0, RZ, c[0x0][0x2c0], R3 ;  /* 0x0000b000ff003a19 */ /* 0x000fca0000011603 */
[----:B------:R-:W-:-:S04]  /*1d00*/  @!P1 IADD3 R3, P0, R0, R176, RZ ;  /* 0x000000b000039210 */ /* 0x000fc80007f1e0ff */
[----:B------:R-:W-:Y:S02]  /*1d10*/  @!P1 LEA.HI.X.SX32 R5, R0, R174, 0x1, P0 ;  /* 0x000000ae00059211 */ /* 0x000fe400000f0eff */
[----:B------:R-:W-:-:S04]  /*1d20*/  @!P1 LEA R4, P0, R3, c[0x0][0x2a0], 0x2 ;  /* 0x0000a80003049a11 */ /* 0x000fc800078010ff */
[----:B------:R-:W-:-:S05]  /*1d30*/  @!P1 LEA.HI.X R5, R3, c[0x0][0x2a4], R5, 0x2, P0 ;  /* 0x0000a90003059a11 */ /* 0x000fca00000f1405 */
[----:B------:R1:W2:Y:S01]  /*1d40*/  @!P1 LDG.E R244, [R4.64] ;  /* 0x0000000604f49981 */ /* 0x0002a2000c1e1900 */
[----:B------:R-:W-:-:S05]  /*1d50*/  IADD3 R0, -R0, RZ, RZ ;  /* 0x000000ff00007210 */ /* 0x000fca0007ffe1ff */
[----:B------:R-:W-:Y:S01]  /*1d60*/  IMAD R252, R0, c[0x0][0x2b8], R2 ;  /* 0x0000ae0000fc7a24 */ /* 0x000fe200078e0202 */
[----:B------:R-:W4:Y:S03]  /*1d70*/  S2R R9, SR_TID.X ;  /* 0x0000000000097919 */ /* 0x000f260000002100 */
[----:B------:R-:W-:Y:S01]  /*1d80*/  IMAD.WIDE.U32 R2, R252, c[0x0][0x1e0], RZ ;  /* 0x00007800fc027a25 */ /* 0x000fe200078e00ff */
[----:B-1----:R-:W-:-:S05]  /*1d90*/  SHF.R.S32.HI R5, RZ, 0x1f, R252 ;  /* 0x0000001fff057819 */ /* 0x002fca00000114fc */
[----:B------:R-:W-:-:S04]  /*1da0*/  IMAD R0, R5, c[0x0][0x1e0], RZ ;  /* 0x0000780005007a24 */ /* 0x000fc800078e02ff */
[----:B------:R-:W-:-:S05]  /*1db0*/  IMAD R0, R252, c[0x0][0x1e4], R0 ;  /* 0x00007900fc007a24 */ /* 0x000fca00078e0200 */
[----:B------:R-:W-:Y:S01]  /*1dc0*/  IADD3 R3, R3, R0, RZ ;  /* 0x0000000003037210 */ /* 0x000fe20007ffe0ff */
[----:B------:R-:W-:Y:S02]  /*1dd0*/  IMAD R0, R14, c[0x0][0x1e8], RZ ;  /* 0x00007a000e007a24 */ /* 0x000fe400078e02ff */
[----:B---3--:R-:W-:-:S04]  /*1de0*/  IMAD.WIDE.U32 R172, R18, c[0x0][0x1e8], RZ ;  /* 0x00007a0012ac7a25 */ /* 0x008fc800078e00ff */
[----:B------:R-:W-:-:S05]  /*1df0*/  IMAD R0, R18, c[0x0][0x1ec], R0 ;  /* 0x00007b0012007a24 */ /* 0x000fca00078e0200 */
[----:B------:R-:W-:Y:S02]  /*1e00*/  IADD3 R171, R173, R0, RZ ;  /* 0x00000000adab7210 */ /* 0x000fe40007ffe0ff */
[----:B----4-:R-:W-:Y:S02]  /*1e10*/  SHF.R.S32.HI R7, RZ, 0x1f, R9 ;  /* 0x0000001fff077819 */ /* 0x010fe40000011409 */
[----:B------:R-:W-:Y:S02]  /*1e20*/  MOV R120, c[0x0][0x2ac] ;  /* 0x0000ab0000787a02 */ /* 0x000fe40000000f00 */
[----:B------:R-:W-:-:S04]  /*1e30*/  LEA.HI R7, R7, R9, RZ, 0x3 ;  /* 0x0000000907077211 */ /* 0x000fc800078f18ff */
[----:B------:R-:W-:Y:S02]  /*1e40*/  SHF.R.S32.HI R7, RZ, 0x3, R7 ;  /* 0x00000003ff077819 */ /* 0x000fe40000011407 */
[----:B------:R-:W-:Y:S01]  /*1e50*/  ISETP.GE.AND P5, PT, R242, c[0x0][0x1d4], PT ;  /* 0x00007500f2007a0c */ /* 0x000fe20003fa6270 */
[----:B------:R-:W-:-:S04]  /*1e60*/  IMAD R5, R5, c[0x0][0x208], RZ ;  /* 0x0000820005057a24 */ /* 0x000fc800078e02ff */
[----:B------:R-:W-:Y:S02]  /*1e70*/  IMAD R5, R252, c[0x0][0x20c], R5 ;  /* 0x00008300fc057a24 */ /* 0x000fe400078e0205 */
[----:B------:R-:W-:Y:S01]  /*1e80*/  IMAD.WIDE.U32 R22, R18, c[0x0][0x210], RZ ;  /* 0x0000840012167a25 */ /* 0x000fe200078e00ff */
[----:B------:R-:W-:Y:S04]  /*1e90*/  STL.64 [R1+0x38], R172 ;  /* 0x000038ac01007387 */ /* 0x000fe80000100a00 */
[----:B------:R-:W-:Y:S04]  /*1ea0*/  STL [R1+0x50], R171 ;  /* 0x000050ab01007387 */ /* 0x000fe80000100800 */
[----:B------:R-:W-:Y:S01]  /*1eb0*/  STL.64 [R1+0x48], R22 ;  /* 0x0000481601007387 */ /* 0x000fe20000100a00 */
[----:B------:R-:W-:-:S02]  /*1ec0*/  SHF.L.U32 R170, R242, 0x1, RZ ;  /* 0x00000001f2aa7819 */ /* 0x000fc400000006ff */
[----:B------:R-:W-:Y:S02]  /*1ed0*/  SHF.L.U64.HI R36, R242, 0x1, R20 ;  /* 0x00000001f2247819 */ /* 0x000fe40000010214 */
[----:B--2---:R-:W-:Y:S01]  /*1ee0*/  SHF.R.S32.HI R10, RZ, 0x1f, R244 ;  /* 0x0000001fff0a7819 */ /* 0x004fe200000114f4 */
[----:B------:R-:W-:-:S04]  /*1ef0*/  IMAD.WIDE.U32 R2, R244, c[0x0][0x1f0], R2 ;  /* 0x00007c00f4027a25 */ /* 0x000fc800078e0002 */
[----:B------:R-:W-:Y:S01]  /*1f00*/  IMAD R4, R10, c[0x0][0x1f0], RZ ;  /* 0x00007c000a047a24 */ /* 0x000fe200078e02ff */
[----:B------:R-:W-:-:S03]  /*1f10*/  IADD3 R2, P0, R2, R172, RZ ;  /* 0x000000ac02027210 */ /* 0x000fc60007f1e0ff */
[----:B------:R-:W-:-:S05]  /*1f20*/  IMAD R0, R244, c[0x0][0x1f4], R4 ;  /* 0x00007d00f4007a24 */ /* 0x000fca00078e0204 */
[----:B------:R-:W-:Y:S02]  /*1f30*/  IADD3.X R3, R171, R3, R0, P0, !PT ;  /* 0x00000003ab037210 */ /* 0x000fe400007fe400 */
[----:B------:R-:W-:Y:S01]  /*1f40*/  LEA R0, P0, R2, c[0x0][0x1c8], 0x1 ;  /* 0x0000720002007a11 */ /* 0x000fe200078008ff */
[----:B------:R-:W-:-:S03]  /*1f50*/  IMAD R4, R245, -0x70, R6 ;  /* 0xffffff90f5047824 */ /* 0x000fc600078e0206 */
[----:B------:R-:W-:Y:S01]  /*1f60*/  LEA.HI.X R11, R2, c[0x0][0x1cc], R3, 0x1, P0 ;  /* 0x00007300020b7a11 */ /* 0x000fe200000f0c03 */
[----:B------:R-:W1:Y:S01]  /*1f70*/  SHFL.IDX PT, R8, R0, RZ, 0x181f ;  /* 0x00181fff00087589 */ /* 0x000e6200000e0000 */
[----:B------:R-:W-:-:S03]  /*1f80*/  IMAD R120, R120, c[0x0][0x1d0], R4 ;  /* 0x0000740078787a24 */ /* 0x000fc600078e0204 */
[----:B------:R-:W2:Y:S02]  /*1f90*/  SHFL.IDX PT, R6, R11, RZ, 0x181f ;  /* 0x00181fff0b067589 */ /* 0x000ea400000e0000 */
[----:B------:R-:W-:Y:S02]  /*1fa0*/  IADD3 R4, -R7, R120, RZ ;  /* 0x0000007807047210 */ /* 0x000fe40007ffe1ff */
[----:B------:R-:W3:Y:S02]  /*1fb0*/  SHFL.IDX PT, R7, R0, 0x1, 0x181f ;  /* 0x00381f0000077f89 */ /* 0x000ee400000e0000 */
[C---:B------:R-:W-:Y:S02]  /*1fc0*/  ISETP.GE.AND P2, PT, R4.reuse, 0x1, PT ;  /* 0x000000010400780c */ /* 0x040fe40003f46270 */
[----:B------:R-:W4:Y:S01]  /*1fd0*/  SHFL.IDX PT, R12, R11, 0x1, 0x181f ;  /* 0x00381f000b0c7f89 */ /* 0x000f2200000e0000 */
[----:B------:R-:W-:-:S03]  /*1fe0*/  ISETP.GE.AND P1, PT, R4, 0x11, PT ;  /* 0x000000110400780c */ /* 0x000fc60003f26270 */
[----:B------:R-:W5:Y:S04]  /*1ff0*/  SHFL.IDX PT, R13, R0, 0x2, 0x181f ;  /* 0x00581f00000d7f89 */ /* 0x000f6800000e0000 */
[----:B------:R-:W-:Y:S03]  /*2000*/  SHFL.IDX PT, R15, R0, 0x3, 0x181f ;  /* 0x00781f00000f7f89 */ /* 0x000fe600000e0000 */
[C---:B-1----:R-:W-:Y:S01]  /*2010*/  @P2 LEA R8, P0, R242.reuse, R8, 0x1 ;  /* 0x00000008f2082211 */ /* 0x042fe200078008ff */
[----:B------:R-:W1:Y:S03]  /*2020*/  SHFL.IDX PT, R17, R11, 0x2, 0x181f ;  /* 0x00581f000b117f89 */ /* 0x000e6600000e0000 */
[----:B--2---:R-:W-:Y:S01]  /*2030*/  @P2 LEA.HI.X R9, R242, R6, R20, 0x1, P0 ;  /* 0x00000006f2092211 */ /* 0x004fe200000f0c14 */
[----:B------:R-:W2:Y:S01]  /*2040*/  SHFL.IDX PT, R16, R11, 0x3, 0x181f ;  /* 0x00781f000b107f89 */ /* 0x000ea200000e0000 */
[----:B------:R-:W-:-:S02]  /*2050*/  ISETP.GE.AND P6, PT, R4, 0x21, PT ;  /* 0x000000210400780c */ /* 0x000fc40003fc6270 */
[----:B---3--:R-:W-:Y:S01]  /*2060*/  @P1 LEA R6, P0, R242, R7, 0x1 ;  /* 0x00000007f2061211 */ /* 0x008fe200078008ff */
[----:B------:R5:W-:Y:S01]  /*2070*/  @P2 LDGSTS.E.BYPASS.LTC128B.128 [R243+0x3900], [R8.64], !P5 ;  /* 0x0390000008f32fae */ /* 0x000be2000e901d46 */
[----:B------:R-:W-:Y:S01]  /*2080*/  ISETP.GE.AND P2, PT, R4, 0x31, PT ;  /* 0x000000310400780c */ /* 0x000fe20003f46270 */
[----:B------:R-:W-:Y:S01]  /*2090*/  IMAD.WIDE.U32 R2, R252, c[0x0][0x208], RZ ;  /* 0x00008200fc027a25 */ /* 0x000fe200078e00ff */
[----:B----4-:R-:W-:Y:S02]  /*20a0*/  @P1 LEA.HI.X R7, R242, R12, R20, 0x1, P0 ;  /* 0x0000000cf2071211 */ /* 0x010fe400000f0c14 */
[----:B------:R-:W3:Y:S02]  /*20b0*/  SHFL.IDX PT, R12, R0, 0x4, 0x181f ;  /* 0x00981f00000c7f89 */ /* 0x000ee400000e0000 */
[----:B------:R-:W-:Y:S01]  /*20c0*/  IADD3 R3, R3, R5, RZ ;  /* 0x0000000503037210 */ /* 0x000fe20007ffe0ff */
[----:B------:R-:W-:Y:S01]  /*20d0*/  IMAD R5, R14, c[0x0][0x210], RZ ;  /* 0x000084000e057a24 */ /* 0x000fe200078e02ff */
[----:B------:R4:W-:Y:S04]  /*20e0*/  @P1 LDGSTS.E.BYPASS.LTC128B.128 [R243+0x4100], [R6.64], !P5 ;  /* 0x0410000006f31fae */ /* 0x0009e8000e901d46 */
[----:B------:R-:W2:Y:S01]  /*20f0*/  SHFL.IDX PT, R14, R11, 0x4, 0x181f ;  /* 0x00981f000b0e7f89 */ /* 0x000ea200000e0000 */
[----:B------:R-:W-:-:S02]  /*2100*/  IMAD R5, R18, c[0x0][0x214], R5 ;  /* 0x0000850012057a24 */ /* 0x000fc400078e0205 */
[----:B------:R-:W-:Y:S02]  /*2110*/  IMAD R10, R10, c[0x0][0x218], RZ ;  /* 0x000086000a0a7a24 */ /* 0x000fe400078e02ff */
[----:B------:R-:W-:Y:S01]  /*2120*/  IMAD.WIDE.U32 R2, R244, c[0x0][0x218], R2 ;  /* 0x00008600f4027a25 */ /* 0x000fe200078e0002 */
[C---:B-----5:R-:W-:Y:S02]  /*2130*/  @P6 LEA R8, P1, R242.reuse, R13, 0x1 ;  /* 0x0000000df2086211 */ /* 0x060fe400078208ff */
[----:B------:R-:W-:Y:S02]  /*2140*/  SHFL.IDX PT, R13, R0, 0x6, 0x181f ;  /* 0x00d81f00000d7f89 */ /* 0x000fe400000e0000 */
[--C-:B-1----:R-:W-:Y:S02]  /*2150*/  @P6 LEA.HI.X R9, R242, R17, R20.reuse, 0x1, P1 ;  /* 0x00000011f2096211 */ /* 0x102fe400008f0c14 */
[----:B------:R-:W-:Y:S02]  /*2160*/  ISETP.GE.AND P1, PT, R4, 0x41, PT ;  /* 0x000000410400780c */ /* 0x000fe40003f26270 */
[C---:B----4-:R-:W-:Y:S01]  /*2170*/  @P2 LEA R6, P0, R242.reuse, R15, 0x1 ;  /* 0x0000000ff2062211 */ /* 0x050fe200078008ff */
[----:B------:R-:W-:Y:S04]  /*2180*/  SHFL.IDX PT, R17, R11, 0x5, 0x181f ;  /* 0x00b81f000b117f89 */ /* 0x000fe800000e0000 */
[----:B------:R1:W4:Y:S01]  /*2190*/  SHFL.IDX PT, R15, R0, 0x5, 0x181f ;  /* 0x00b81f00000f7f89 */ /* 0x00032200000e0000 */
[----:B--2---:R-:W-:-:S03]  /*21a0*/  @P2 LEA.HI.X R7, R242, R16, R20, 0x1, P0 ;  /* 0x00000010f2072211 */ /* 0x004fc600000f0c14 */
[----:B------:R-:W2:Y:S01]  /*21b0*/  SHFL.IDX PT, R11, R11, 0x6, 0x181f ;  /* 0x00d81f000b0b7f89 */ /* 0x000ea200000e0000 */
[----:B------:R-:W-:Y:S01]  /*21c0*/  IADD3 R18, R23, R5, RZ ;  /* 0x0000000517127210 */ /* 0x000fe20007ffe0ff */
[----:B------:R-:W-:Y:S01]  /*21d0*/  IMAD R10, R244, c[0x0][0x21c], R10 ;  /* 0x00008700f40a7a24 */ /* 0x000fe200078e020a */
[----:B------:R-:W-:Y:S01]  /*21e0*/  IADD3 R5, P0, R2, R22, RZ ;  /* 0x0000001602057210 */ /* 0x000fe20007f1e0ff */
[----:B------:R5:W-:Y:S01]  /*21f0*/  @P6 LDGSTS.E.BYPASS.LTC128B.128 [R243+0x4900], [R8.64], !P5 ;  /* 0x0490000008f36fae */ /* 0x000be2000e901d46 */
[----:B------:R-:W-:-:S03]  /*2200*/  ISETP.GE.AND P6, PT, R4, 0x51, PT ;  /* 0x000000510400780c */ /* 0x000fc60003fc6270 */
[----:B------:R4:W-:Y:S01]  /*2210*/  @P2 LDGSTS.E.BYPASS.LTC128B.128 [R243+0x5100], [R6.64], !P5 ;  /* 0x0510000006f32fae */ /* 0x0009e2000e901d46 */
[----:B------:R-:W-:Y:S02]  /*2220*/  ISETP.GE.AND P2, PT, R4, 0x61, PT ;  /* 0x000000610400780c */ /* 0x000fe40003f46270 */
[----:B------:R-:W-:Y:S02]  /*2230*/  IADD3.X R10, R18, R3, R10, P0, !PT ;  /* 0x00000003120a7210 */ /* 0x000fe400007fe40a */
[----:B---3--:R-:W-:-:S04]  /*2240*/  @P1 LEA R2, P0, R242, R12, 0x1 ;  /* 0x0000000cf2021211 */ /* 0x008fc800078008ff */
[----:B------:R-:W-:Y:S02]  /*2250*/  @P1 LEA.HI.X R3, R242, R14, R20, 0x1, P0 ;  /* 0x0000000ef2031211 */ /* 0x000fe400000f0c14 */
[----:B-1----:R-:W-:-:S03]  /*2260*/  LEA R0, P0, R5, c[0x0][0x1f8], 0x1 ;  /* 0x00007e0005007a11 */ /* 0x002fc600078008ff */
[----:B------:R1:W-:Y:S01]  /*2270*/  @P1 LDGSTS.E.BYPASS.LTC128B.128 [R243+0x5900], [R2.64], !P5 ;  /* 0x0590000002f31fae */ /* 0x0003e2000e901d46 */
[----:B------:R-:W-:Y:S02]  /*2280*/  LEA.HI.X R16, R5, c[0x0][0x1fc], R10, 0x1, P0 ;  /* 0x00007f0005107a11 */ /* 0x000fe400000f0c0a */
[----:B----4-:R-:W-:-:S04]  /*2290*/  @P6 LEA R6, P1, R242, R15, 0x1 ;  /* 0x0000000ff2066211 */ /* 0x010fc800078208ff */
[----:B------:R-:W-:-:S05]  /*22a0*/  @P6 LEA.HI.X R7, R242, R17, R20, 0x1, P1 ;  /* 0x00000011f2076211 */ /* 0x000fca00008f0c14 */
[----:B------:R3:W-:Y:S01]  /*22b0*/  @P6 LDGSTS.E.BYPASS.LTC128B.128 [R243+0x6100], [R6.64], !P5 ;  /* 0x0610000006f36fae */ /* 0x0007e2000e901d46 */
[----:B-1----:R-:W-:-:S04]  /*22c0*/  @P2 LEA R2, P0, R242, R13, 0x1 ;  /* 0x0000000df2022211 */ /* 0x002fc800078008ff */
[----:B--2---:R-:W-:-:S05]  /*22d0*/  @P2 LEA.HI.X R3, R242, R11, R20, 0x1, P0 ;  /* 0x0000000bf2032211 */ /* 0x004fca00000f0c14 */
[----:B------:R1:W-:Y:S04]  /*22e0*/  @P2 LDGSTS.E.BYPASS.LTC128B.128 [R243+0x6900], [R2.64], !P5 ;  /* 0x0690000002f32fae */ /* 0x0003e8000e901d46 */
[----:B------:R-:W0:Y:S04]  /*22f0*/  LDGDEPBAR ;  /* 0x00000000000079af */ /* 0x000e280000000000 */
[----:B------:R-:W1:Y:S04]  /*2300*/  SHFL.IDX PT, R5, R0, RZ, 0x181f ;  /* 0x00181fff00057589 */ /* 0x000e6800000e0000 */
[----:B------:R-:W2:Y:S04]  /*2310*/  SHFL.IDX PT, R14, R0, 0x1, 0x181f ;  /* 0x00381f00000e7f89 */ /* 0x000ea800000e0000 */
[----:B------:R-:W4:Y:S04]  /*2320*/  SHFL.IDX PT, R12, R0, 0x2, 0x181f ;  /* 0x00581f00000c7f89 */ /* 0x000f2800000e0000 */
[----:B------:R-:W-:Y:S01]  /*2330*/  STL [R1+0x58], R18 ;  /* 0x0000581201007387 */ /* 0x000fe20000100800 */
[----:B------:R-:W-:-:S04]  /*2340*/  DEPBAR.LE SB0, 0x1 ;  /* 0x000080400000791a */ /* 0x000fc80000000000 */
[----:B------:R-:W-:-:S04]  /*2350*/  DEPBAR.LE SB0, 0x0 ;  /* 0x000080000000791a */ /* 0x000fc80000000000 */
[----:B------:R-:W-:Y:S06]  /*2360*/  BAR.SYNC.DEFER_BLOCKING 0x0 ;  /* 0x0000000000007b1d */ /* 0x000fec0000010000 */
[----:B-----5:R-:W5:Y:S04]  /*2370*/  SHFL.IDX PT, R8, R16, 0x1, 0x181f ;  /* 0x00381f0010087f89 */ /* 0x020f6800000e0000 */
[----:B------:R-:W2:Y:S04]  /*2380*/  SHFL.IDX PT, R13, R16, 0x2, 0x181f ;  /* 0x00581f00100d7f89 */ /* 0x000ea800000e0000 */
[----:B------:R-:W3:Y:S04]  /*2390*/  SHFL.IDX PT, R18, R0, 0x4, 0x181f ;  /* 0x00981f0000127f89 */ /* 0x000ee800000e0000 */
[----:B------:R-:W3:Y:S04]  /*23a0*/  SHFL.IDX PT, R10, R0, 0x3, 0x181f ;  /* 0x00781f00000a7f89 */ /* 0x000ee800000e0000 */
[----:B------:R-:W3:Y:S04]  /*23b0*/  SHFL.IDX PT, R9, R16, RZ, 0x181f ;  /* 0x00181fff10097589 */ /* 0x000ee800000e0000 */
[----:B------:R-:W3:Y:S01]  /*23c0*/  SHFL.IDX PT, R11, R16, 0x3, 0x181f ;  /* 0x00781f00100b7f89 */ /* 0x000ee200000e0000 */
[----:B-1----:R-:W-:-:S03]  /*23d0*/  IADD3 R2, P0, R5, R170, RZ ;  /* 0x000000aa05027210 */ /* 0x002fc60007f1e0ff */
[----:B------:R-:W1:Y:S04]  /*23e0*/  SHFL.IDX PT, R17, R0, 0x5, 0x181f ;  /* 0x00b81f0000117f89 */ /* 0x000e6800000e0000 */
[----:B------:R-:W1:Y:S01]  /*23f0*/  SHFL.IDX PT, R19, R16, 0x4, 0x181f ;  /* 0x00981f0010137f89 */ /* 0x000e6200000e0000 */
[----:B--2---:R-:W-:-:S03]  /*2400*/  IADD3 R14, P1, R14, R170, RZ ;  /* 0x000000aa0e0e7210 */ /* 0x004fc60007f3e0ff */
[----:B------:R-:W2:Y:S01]  /*2410*/  SHFL.IDX PT, R5, R16, 0x5, 0x181f ;  /* 0x00b81f0010057f89 */ /* 0x000ea200000e0000 */
[----:B----4-:R-:W-:-:S03]  /*2420*/  IADD3 R12, P2, R12, R170, RZ ;  /* 0x000000aa0c0c7210 */ /* 0x010fc60007f5e0ff */
[----:B------:R-:W-:Y:S01]  /*2430*/  LDSM.16.M88.4 R32, [R231] ;  /* 0x00000000e720783b */ /* 0x000fe20000000200 */
[----:B-----5:R-:W-:-:S03]  /*2440*/  IADD3.X R15, R8, R36, RZ, P1, !PT ;  /* 0x00000024080f7210 */ /* 0x020fc60000ffe4ff */
[----:B------:R-:W-:Y:S01]  /*2450*/  LDSM.16.M88.4 R48, [R224] ;  /* 0x00000000e030783b */ /* 0x000fe20000000200 */
[----:B------:R-:W-:Y:S02]  /*2460*/  IADD3.X R13, R13, R36, RZ, P2, !PT ;  /* 0x000000240d0d7210 */ /* 0x000fe400017fe4ff */
[----:B---3--:R-:W-:Y:S01]  /*2470*/  IADD3 R8, P2, R18, R170, RZ ;  /* 0x000000aa12087210 */ /* 0x008fe20007f5e0ff */
[----:B------:R-:W-:Y:S04]  /*2480*/  LDSM.16.M88.4 R28, [R231+0x2000] ;  /* 0x00200000e71c783b */ /* 0x000fe80000000200 */
[----:B------:R-:W3:Y:S01]  /*2490*/  SHFL.IDX PT, R18, R0, 0x6, 0x181f ;  /* 0x00d81f0000127f89 */ /* 0x000ee200000e0000 */
[----:B------:R-:W-:-:S03]  /*24a0*/  ISETP.GE.AND P6, PT, R242, c[0x0][0x1d4], PT ;  /* 0x00007500f2007a0c */ /* 0x000fc60003fc6270 */
[----:B------:R-:W4:Y:S01]  /*24b0*/  SHFL.IDX PT, R0, R16, 0x6, 0x181f ;  /* 0x00d81f0010007f89 */ /* 0x000f2200000e0000 */
[----:B------:R-:W-:Y:S02]  /*24c0*/  IADD3 R10, P1, R10, R170, RZ ;  /* 0x000000aa0a0a7210 */ /* 0x000fe40007f3e0ff */
[-C--:B------:R-:W-:Y:S01]  /*24d0*/  IADD3.X R3, R9, R36.reuse, RZ, P0, !PT ;  /* 0x0000002409037210 */ /* 0x080fe200007fe4ff */
[----:B------:R-:W-:Y:S01]  /*24e0*/  LDSM.16.M88.4 R24, [R234] ;  /* 0x00000000ea18783b */ /* 0x000fe20000000200 */
[C---:B------:R-:W-:Y:S02]  /*24f0*/  ISETP.LT.OR P0, PT, R4.reuse, 0x1, P6 ;  /* 0x000000010400780c */ /* 0x040fe40003701670 */
[----:B------:R-:W-:Y:S01]  /*2500*/  IADD3.X R11, R11, R36, RZ, P1, !PT ;  /* 0x000000240b0b7210 */ /* 0x000fe20000ffe4ff */
[----:B------:R-:W5:Y:S01]  /*2510*/  LDSM.16.M88.4 R52, [R235] ;  /* 0x00000000eb34783b */ /* 0x000f620000000200 */
[----:B-1----:R-:W-:Y:S02]  /*2520*/  IADD3 R6, P1, R17, R170, RZ ;  /* 0x000000aa11067210 */ /* 0x002fe40007f3e0ff */
[----:B------:R-:W-:Y:S01]  /*2530*/  IADD3.X R9, R19, R36, RZ, P2, !PT ;  /* 0x0000002413097210 */ /* 0x000fe200017fe4ff */
[----:B------:R-:W-:Y:S01]  /*2540*/  LDSM.16.M88.4 R76, [R224+0x800] ;  /* 0x00080000e04c783b */ /* 0x000fe20000000200 */
[----:B------:R-:W-:-:S02]  /*2550*/  ISETP.LT.OR P2, PT, R4, 0x11, P6 ;  /* 0x000000110400780c */ /* 0x000fc40003741670 */
[----:B--2---:R-:W-:Y:S01]  /*2560*/  IADD3.X R7, R5, R36, RZ, P1, !PT ;  /* 0x0000002405077210 */ /* 0x004fe20000ffe4ff */
[----:B------:R-:W-:Y:S01]  /*2570*/  LDSM.16.M88.4 R88, [R224+0x1000] ;  /* 0x00100000e058783b */ /* 0x000fe20000000200 */
[----:B------:R-:W-:-:S03]  /*2580*/  ISETP.LT.OR P1, PT, R4, 0x21, P6 ;  /* 0x000000210400780c */ /* 0x000fc60003721670 */
[----:B------:R-:W-:Y:S04]  /*2590*/  LDSM.16.M88.4 R96, [R224+0x1800] ;  /* 0x00180000e060783b */ /* 0x000fe80000000200 */
[----:B------:R-:W-:Y:S04]  /*25a0*/  LDSM.16.M88.4 R104, [R224+0x2000] ;  /* 0x00200000e068783b */ /* 0x000fe80000000200 */
[----:B------:R-:W-:Y:S04]  /*25b0*/  LDSM.16.M88.4 R112, [R224+0x2800] ;  /* 0x00280000e070783b */ /* 0x000fe80000000200 */
[----:B------:R-:W-:Y:S04]  /*25c0*/  LDSM.16.M88.4 R124, [R224+0x3000] ;  /* 0x00300000e07c783b */ /* 0x000fe80000000200 */
[----:B------:R-:W1:Y:S04]  /*25d0*/  LDSM.16.M88.4 R20, [R234+0x2000] ;  /* 0x00200000ea14783b */ /* 0x000e680000000200 */
[----:B------:R-:W-:Y:S04]  /*25e0*/  LDSM.16.M88.4 R84, [R241] ;  /* 0x00000000f154783b */ /* 0x000fe80000000200 */
[----:B------:R-:W-:Y:S04]  /*25f0*/  LDSM.16.M88.4 R92, [R240] ;  /* 0x00000000f05c783b */ /* 0x000fe80000000200 */
[----:B------:R-:W-:Y:S04]  /*2600*/  LDSM.16.M88.4 R100, [R239] ;  /* 0x00000000ef64783b */ /* 0x000fe80000000200 */
[----:B------:R-:W-:Y:S04]  /*2610*/  LDSM.16.M88.4 R108, [R238] ;  /* 0x00000000ee6c783b */ /* 0x000fe80000000200 */
[----:B------:R-:W-:Y:S04]  /*2620*/  LDSM.16.M88.4 R116, [R237] ;  /* 0x00000000ed74783b */ /* 0x000fe80000000200 */
[----:B------:R-:W-:Y:S04]  /*2630*/  LDSM.16.M88.4 R128, [R236] ;  /* 0x00000000ec80783b */ /* 0x000fe80000000200 */
[----:B------:R-:W-:Y:S01]  /*2640*/  @!PT LDS RZ, [RZ] ;  /* 0x00000000fffff984 */ /* 0x000fe20000000800 */
[----:B------:R-:W-:Y:S01]  /*2650*/  @!PT LDS RZ, [RZ] ;  /* 0x00000000fffff984 */ /* 0x000fe20000000800 */
[----:B------:R-:W-:Y:S01]  /*2660*/  @!PT LDS RZ, [RZ] ;  /* 0x00000000fffff984 */ /* 0x000fe20000000800 */
[----:B------:R3:W-:Y:S04]  /*2670*/  LDGSTS.E.BYPASS.LTC128B.128 [R243+0x100], [R2.64], !P0 ;  /* 0x0010000002f37fae */ /* 0x0007e8000c101d46 */
[----:B------:R2:W-:Y:S01]  /*2680*/  LDGSTS.E.BYPASS.LTC128B.128 [R243+0x900], [R14.64], !P2 ;  /* 0x009000000ef37fae */ /* 0x0005e2000d101d46 */
[----:B------:R-:W-:-:S03]  /*2690*/  ISETP.LT.OR P2, PT, R4, 0x31, P6 ;  /* 0x000000310400780c */ /* 0x000fc60003741670 */
[----:B------:R2:W-:Y:S01]  /*26a0*/  LDGSTS.E.BYPASS.LTC128B.128 [R243+0x1100], [R12.64], !P1 ;  /* 0x011000000cf37fae */ /* 0x0005e2000c901d46 */
[----:B------:R-:W-:-:S09]  /*26b0*/  ISETP.LT.OR P1, PT, R4, 0x51, P6 ;  /* 0x000000510400780c */ /* 0x000fd20003721670 */
[----:B------:R1:W-:Y:S01]  /*26c0*/  LDGSTS.E.BYPASS.LTC128B.128 [R243+0x1900], [R10.64], !P2 ;  /* 0x019000000af37fae */ /* 0x0003e2000d101d46 */
[----:B---3--:R-:W-:-:S04]  /*26d0*/  IADD3 R2, P0, R18, R170, RZ ;  /* 0x000000aa12027210 */ /* 0x008fc80007f1e0ff */
[----:B----4-:R-:W-:Y:S02]  /*26e0*/  IADD3.X R3, R0, R36, RZ, P0, !PT ;  /* 0x0000002400037210 */ /* 0x010fe400007fe4ff */
[C---:B------:R-:W-:Y:S02]  /*26f0*/  ISETP.LT.OR P0, PT, R4.reuse, 0x41, P6 ;  /* 0x000000410400780c */ /* 0x040fe40003701670 */
[----:B------:R-:W-:Y:S01]  /*2700*/  ISETP.LT.OR P6, PT, R4, 0x61, P6 ;  /* 0x000000610400780c */ /* 0x000fe200037c1670 */
[-C--:B--2---:R-:W-:Y:S10]  /*2710*/  HMMA.16816.F32 R12, R32, R48.reuse, RZ ;  /* 0x00000030200c723c */ /* 0x084ff400000018ff */
[----:B------:R1:W-:Y:S04]  /*2720*/  LDGSTS.E.BYPASS.LTC128B.128 [R243+0x2100], [R8.64], !P0 ;  /* 0x0210000008f37fae */ /* 0x0003e8000c101d46 */
[----:B------:R2:W-:Y:S04]  /*2730*/  LDGSTS.E.BYPASS.LTC128B.128 [R243+0x2900], [R6.64], !P1 ;  /* 0x0290000006f37fae */ /* 0x0005e8000c901d46 */
[----:B------:R3:W-:Y:S04]  /*2740*/  LDGSTS.E.BYPASS.LTC128B.128 [R243+0x3100], [R2.64], !P6 ;  /* 0x0310000002f37fae */ /* 0x0007e8000f101d46 */
[----:B------:R-:W-:Y:S04]  /*2750*/  LDSM.16.M88.4 R40, [R230] ;  /* 0x00000000e628783b */ /* 0x000fe80000000200 */
[----:B------:R-:W4:Y:S01]  /*2760*/  LDSM.16.M88.4 R16, [R232] ;  /* 0x00000000e810783b */ /* 0x000f220000000200 */
[----:B------:R-:W-:Y:S03]  /*2770*/  HMMA.16816.F32 R56, R28, R48, RZ ;  /* 0x000000301c38723c */ /* 0x000fe600000018ff */
[----:B------:R-:W-:Y:S04]  /*2780*/  LDSM.16.M88.4 R44, [R227] ;  /* 0x00000000e32c783b */ /* 0x000fe80000000200 */
[----:B------:R-:W0:Y:S01]  /*2790*/  LDGDEPBAR ;  /* 0x00000000000079af */ /* 0x000e220000000000 */
[----:B-----5:R-:W-:Y:S03]  /*27a0*/  HMMA.16816.F32 R60, R24, R52, R12 ;  /* 0x00000034183c723c */ /* 0x020fe6000000180c */
[----:B------:R-:W5:Y:S04]  /*27b0*/  LDSM.16.M88.4 R12, [R232+0x2000] ;  /* 0x00200000e80c783b */ /* 0x000f680000000200 */
[----:B-1----:R-:W1:Y:S01]  /*27c0*/  LDSM.16.M88.4 R8, [R233] ;  /* 0x00000000e908783b */ /* 0x002e620000000200 */
[----:B------:R-:W-:Y:S03]  /*27d0*/  HMMA.16816.F32 R68, R32, R50, RZ ;  /* 0x000000322044723c */ /* 0x000fe600000018ff */
[----:B--2---:R-:W2:Y:S05]  /*27e0*/  LDSM.16.M88.4 R4, [R233+0x2000] ;  /* 0x00200000e904783b */ /* 0x004eaa0000000200 */
[----:B------:R-:W-:Y:S08]  /*27f0*/  HMMA.16816.F32 R56, R20, R52, R56 ;  /* 0x000000341438723c */ /* 0x000ff00000001838 */
[----:B----4-:R-:W-:Y:S08]  /*2800*/  HMMA.16816.F32 R64, R16, R40, R60 ;  /* 0x000000281040723c */ /* 0x010ff0000000183c */
[----:B------:R-:W-:Y:S08]  /*2810*/  HMMA.16816.F32 R60, R28, R50, RZ ;  /* 0x000000321c3c723c */ /* 0x000ff000000018ff */
[----:B-----5:R-:W-:Y:S08]  /*2820*/  HMMA.16816.F32 R48, R12, R40, R56 ;  /* 0x000000280c30723c */ /* 0x020ff00000001838 */
[----:B------:R-:W-:Y:S08]  /*2830*/  HMMA.16816.F32 R56, R24, R54, R68 ;  /* 0x000000361838723c */ /* 0x000ff00000001844 */
[----:B-1----:R-:W-:Y:S08]  /*2840*/  HMMA.16816.F32 R68, R8, R44, R64 ;  /* 0x0000002c0844723c */ /* 0x002ff00000001840 */
[----:B------:R-:W-:Y:S08]  /*2850*/  HMMA.16816.F32 R64, R20, R54, R60 ;  /* 0x000000361440723c */ /* 0x000ff0000000183c */
[----:B------:R-:W-:Y:S08]  /*2860*/  HMMA.16816.F32 R60, R32, R76, RZ ;  /* 0x0000004c203c723c */ /* 0x000ff000000018ff */
[----:B--2---:R-:W-:Y:S01]  /*2870*/  HMMA.16816.F32 R80, R4, R44, R48 ;  /* 0x0000002c0450723c */ /* 0x004fe20000001830 */
[----:B------:R-:W1:Y:S07]  /*2880*/  LDSM.16.M88.4 R48, [R230+0x800] ;  /* 0x00080000e630783b */ /* 0x000e6e0000000200 */
[----:B------:R-:W-:Y:S01]  /*2890*/  HMMA.16816.F32 R52, R16, R42, R56 ;  /* 0x0000002a1034723c */ /* 0x000fe20000001838 */
[----:B------:R-:W-:-:S07]  /*28a0*/  FMUL.FTZ R0, R68, c[0x0][0x320] ;  /* 0x0000c80044007a20 */ /* 0x000fce0000410000 */
[----:B------:R-:W-:Y:S01]  /*28b0*/  HMMA.16816.F32 R56, R28, R76, RZ ;  /* 0x0000004c1c38723c */ /* 0x000fe200000018ff */
[----:B------:R2:W4:Y:S07]  /*28c0*/  MUFU.TANH R169, R0 ;  /* 0x0000000000a97308 */ /* 0x00052e0000002400 */
[----:B------:R-:W-:Y:S01]  /*28d0*/  HMMA.16816.F32 R60, R24, R84, R60 ;  /* 0x00000054183c723c */ /* 0x000fe2000000183c */
[----:B--2---:R-:W-:-:S07]  /*28e0*/  FMUL.FTZ R0, R69, c[0x0][0x320] ;  /* 0x0000c80045007a20 */ /* 0x004fce0000410000 */
[----:B------:R-:W-:Y:S01]  /*28f0*/  HMMA.16816.F32 R64, R12, R42, R64 ;  /* 0x0000002a0c40723c */ /* 0x000fe20000001840 */
[----:B------:R-:W2:Y:S01]  /*2900*/  LDSM.16.M88.4 R40, [R227+0x800] ;  /* 0x00080000e328783b */ /* 0x000ea20000000200 */
[----:B------:R5:W1:Y:S02]  /*2910*/  MUFU.TANH R168, R0 ;  /* 0x0000000000a87308 */ /* 0x000a640000002400 */
[----:B-----5:R-:W-:-:S06]  /*2920*/  FMUL.FTZ R0, R70, c[0x0][0x320] ;  /* 0x0000c80046007a20 */ /* 0x020fcc0000410000 */
[----:B------:R5:W1:Y:S02]  /*2930*/  MUFU.TANH R201, R0 ;  /* 0x0000000000c97308 */ /* 0x000a640000002400 */
[----:B-----5:R-:W-:Y:S02]  /*2940*/  FMUL.FTZ R0, R71, c[0x0][0x320] ;  /* 0x0000c80047007a20 */ /* 0x020fe40000410000 */
[----:B------:R-:W-:Y:S04]  /*2950*/  HMMA.16816.F32 R68, R8, R46, R52 ;  /* 0x0000002e0844723c */ /* 0x000fe80000001834 */
[----:B------:R5:W1:Y:S04]  /*2960*/  MUFU.TANH R199, R0 ;  /* 0x0000000000c77308 */ /* 0x000a680000002400 */
[----:B------:R-:W-:Y:S01]  /*2970*/  HMMA.16816.F32 R52, R20, R84, R56 ;  /* 0x000000541434723c */ /* 0x000fe20000001838 */
[----:B-----5:R-:W-:-:S07]  /*2980*/  FMUL.FTZ R0, R80, c[0x0][0x320] ;  /* 0x0000c80050007a20 */ /* 0x020fce0000410000 */
[----:B------:R-:W-:Y:S01]  /*2990*/  HMMA.16816.F32 R56, R32, R78, RZ ;  /* 0x0000004e2038723c */ /* 0x000fe200000018ff */
[----:B------:R5:W2:Y:S07]  /*29a0*/  MUFU.TANH R185, R0 ;  /* 0x0000000000b97308 */ /* 0x000aae0000002400 */
[----:B-1----:R-:W-:Y:S01]  /*29b0*/  HMMA.16816.F32 R60, R16, R48, R60 ;  /* 0x00000030103c723c */ /* 0x002fe2000000183c */
[----:B-----5:R-:W-:-:S04]  /*29c0*/  FMUL.FTZ R0, R81, c[0x0][0x320] ;  /* 0x0000c80051007a20 */ /* 0x020fc80000410000 */
[----:B------:R1:W1:Y:S03]  /*29d0*/  MUFU.TANH R183, R0 ;  /* 0x0000000000b77308 */ /* 0x0002660000002400 */
[----:B------:R-:W-:Y:S01]  /*29e0*/  HMMA.16816.F32 R72, R4, R46, R64 ;  /* 0x0000002e0448723c */ /* 0x000fe20000001840 */
[----:B-1----:R-:W-:-:S04]  /*29f0*/  FMUL.FTZ R0, R82, c[0x0][0x320] ;  /* 0x0000c80052007a20 */ /* 0x002fc80000410000 */
[----:B------:R1:W1:Y:S03]  /*2a00*/  MUFU.TANH R202, R0 ;  /* 0x0000000000ca7308 */ /* 0x0002660000002400 */
[----:B------:R-:W-:Y:S01]  /*2a10*/  HMMA.16816.F32 R64, R28, R78, RZ ;  /* 0x0000004e1c40723c */ /* 0x000fe200000018ff */
[----:B-1----:R-:W-:-:S04]  /*2a20*/  FMUL.FTZ R0, R83, c[0x0][0x320] ;  /* 0x0000c80053007a20 */ /* 0x002fc80000410000 */
[----:B------:R1:W1:Y:S03]  /*2a30*/  MUFU.TANH R200, R0 ;  /* 0x0000000000c87308 */ /* 0x0002660000002400 */
[----:B------:R-:W-:Y:S01]  /*2a40*/  HMMA.16816.F32 R44, R12, R48, R52 ;  /* 0x000000300c2c723c */ /* 0x000fe20000001834 */
[----:B-1----:R-:W-:-:S04]  /*2a50*/  FMUL.FTZ R0, R68, c[0x0][0x320] ;  /* 0x0000c80044007a20 */ /* 0x002fc80000410000 */
[----:B------:R1:W1:Y:S03]  /*2a60*/  MUFU.TANH R166, R0 ;  /* 0x0000000000a67308 */ /* 0x0002660000002400 */
[----:B------:R-:W-:Y:S01]  /*2a70*/  HMMA.16816.F32 R52, R24, R86, R56 ;  /* 0x000000561834723c */ /* 0x000fe20000001838 */
[----:B-1----:R-:W-:-:S04]  /*2a80*/  FMUL.FTZ R0, R69, c[0x0][0x320] ;  /* 0x0000c80045007a20 */ /* 0x002fc80000410000 */
[----:B------:R1:W1:Y:S03]  /*2a90*/  MUFU.TANH R165, R0 ;  /* 0x0000000000a57308 */ /* 0x0002660000002400 */
[----:B------:R-:W-:Y:S01]  /*2aa0*/  HMMA.16816.F32 R64, R20, R86, R64 ;  /* 0x000000561440723c */ /* 0x000fe20000001840 */
[----:B-1----:R-:W-:-:S04]  /*2ab0*/  FMUL.FTZ R0, R70, c[0x0][0x320] ;  /* 0x0000c80046007a20 */ /* 0x002fc80000410000 */
[----:B------:R1:W1:Y:S02]  /*2ac0*/  MUFU.TANH R197, R0 ;  /* 0x0000000000c57308 */ /* 0x0002640000002400 */
[----:B-1----:R-:W-:Y:S02]  /*2ad0*/  FMUL.FTZ R0, R71, c[0x0][0x320] ;  /* 0x0000c80047007a20 */ /* 0x002fe40000410000 */
[----:B--2---:R-:W-:Y:S04]  /*2ae0*/  HMMA.16816.F32 R68, R8, R40, R60 ;  /* 0x000000280844723c */ /* 0x004fe8000000183c */
[----:B------:R1:W2:Y:S04]  /*2af0*/  MUFU.TANH R195, R0 ;  /* 0x0000000000c37308 */ /* 0x0002a80000002400 */
[----:B------:R-:W-:Y:S01]  /*2b00*/  HMMA.16816.F32 R60, R32, R88, RZ ;  /* 0x00000058203c723c */ /* 0x000fe200000018ff */
[----:B-1----:R-:W-:-:S04]  /*2b10*/  FMUL.FTZ R0, R72, c[0x0][0x320] ;  /* 0x0000c80048007a20 */ /* 0x002fc80000410000 */
[----:B------:R1:W1:Y:S03]  /*2b20*/  MUFU.TANH R182, R0 ;  /* 0x0000000000b67308 */ /* 0x0002660000002400 */
[----:B------:R-:W-:Y:S01]  /*2b30*/  HMMA.16816.F32 R76, R4, R40, R44 ;  /* 0x00000028044c723c */ /* 0x000fe2000000182c */
[----:B------:R-:W5:Y:S07]  /*2b40*/  LDSM.16.M88.4 R44, [R230+0x1000] ;  /* 0x00100000e62c783b */ /* 0x000f6e0000000200 */
[----:B------:R-:W-:Y:S01]  /*2b50*/  HMMA.16816.F32 R52, R16, R50, R52 ;  /* 0x000000321034723c */ /* 0x000fe20000001834 */
[----:B-1----:R-:W-:-:S04]  /*2b60*/  FMUL.FTZ R0, R73, c[0x0][0x320] ;  /* 0x0000c80049007a20 */ /* 0x002fc80000410000 */
[----:B------:R1:W1:Y:S03]  /*2b70*/  MUFU.TANH R181, R0 ;  /* 0x0000000000b57308 */ /* 0x0002660000002400 */
[----:B------:R-:W-:Y:S01]  /*2b80*/  HMMA.16816.F32 R56, R28, R88, RZ ;  /* 0x000000581c38723c */ /* 0x000fe200000018ff */
[----:B-1----:R-:W-:-:S04]  /*2b90*/  FMUL.FTZ R0, R74, c[0x0][0x320] ;  /* 0x0000c8004a007a20 */ /* 0x002fc80000410000 */
[----:B------:R1:W1:Y:S03]  /*2ba0*/  MUFU.TANH R198, R0 ;  /* 0x0000000000c67308 */ /* 0x0002660000002400 */
[----:B------:R-:W-:Y:S01]  /*2bb0*/  HMMA.16816.F32 R64, R12, R50, R64 ;  /* 0x000000320c40723c */ /* 0x000fe20000001840 */
[----:B------:R-:W2:Y:S01]  /*2bc0*/  LDSM.16.M88.4 R48, [R227+0x1000] ;  /* 0x00100000e330783b */ /* 0x000ea20000000200 */
[----:B-1----:R-:W-:-:S04]  /*2bd0*/  FMUL.FTZ R0, R75, c[0x0][0x320] ;  /* 0x0000c8004b007a20 */ /* 0x002fc80000410000 */
[----:B------:R1:W1:Y:S02]  /*2be0*/  MUFU.TANH R196, R0 ;  /* 0x0000000000c47308 */ /* 0x0002640000002400 */
[----:B------:R-:W-:Y:S01]  /*2bf0*/  HMMA.16816.F32 R60, R24, R92, R60 ;  /* 0x0000005c183c723c */ /* 0x000fe2000000183c */
[----:B-1----:R-:W-:-:S05]  /*2c00*/  FMUL.FTZ R0, R68, c[0x0][0x320] ;  /* 0x0000c80044007a20 */ /* 0x002fca0000410000 */
[----:B------:R1:W1:Y:S02]  /*2c10*/  MUFU.TANH R161, R0 ;  /* 0x0000000000a17308 */ /* 0x0002640000002400 */
[----:B-1----:R-:W-:-:S06]  /*2c20*/  FMUL.FTZ R0, R69, c[0x0][0x320] ;  /* 0x0000c80045007a20 */ /* 0x002fcc0000410000 */
[----:B------:R1:W1:Y:S02]  /*2c30*/  MUFU.TANH R153, R0 ;  /* 0x0000000000997308 */ /* 0x0002640000002400 */
[----:B-1----:R-:W-:-:S06]  /*2c40*/  FMUL.FTZ R0, R70, c[0x0][0x320] ;  /* 0x0000c80046007a20 */ /* 0x002fcc0000410000 */
[----:B------:R1:W1:Y:S02]  /*2c50*/  MUFU.TANH R193, R0 ;  /* 0x0000000000c17308 */ /* 0x0002640000002400 */
[----:B-1----:R-:W-:Y:S02]  /*2c60*/  FMUL.FTZ R0, R71, c[0x0][0x320] ;  /* 0x0000c80047007a20 */ /* 0x002fe40000410000 */
[----:B------:R-:W-:Y:S04]  /*2c70*/  HMMA.16816.F32 R68, R8, R42, R52 ;  /* 0x0000002a0844723c */ /* 0x000fe80000001834 */
[----:B------:R1:W1:Y:S04]  /*2c80*/  MUFU.TANH R167, R0 ;  /* 0x0000000000a77308 */ /* 0x0002680000002400 */
[----:B------:R-:W-:Y:S01]  /*2c90*/  HMMA.16816.F32 R52, R20, R92, R56 ;  /* 0x0000005c1434723c */ /* 0x000fe20000001838 */
[----:B-1----:R-:W-:-:S07]  /*2ca0*/  FMUL.FTZ R0, R76, c[0x0][0x320] ;  /* 0x0000c8004c007a20 */ /* 0x002fce0000410000 */
[----:B------:R-:W-:Y:S01]  /*2cb0*/  HMMA.16816.F32 R56, R32, R90, RZ ;  /* 0x0000005a2038723c */ /* 0x000fe200000018ff */
[----:B------:R1:W1:Y:S07]  /*2cc0*/  MUFU.TANH R180, R0 ;  /* 0x0000000000b47308 */ /* 0x00026e0000002400 */
[----:B------:R-:W-:Y:S01]  /*2cd0*/  HMMA.16816.F32 R72, R4, R42, R64 ;  /* 0x0000002a0448723c */ /* 0x000fe20000001840 */
[----:B-1----:R-:W-:-:S07]  /*2ce0*/  FMUL.FTZ R0, R77, c[0x0][0x320] ;  /* 0x0000c8004d007a20 */ /* 0x002fce0000410000 */
[----:B-----5:R-:W-:Y:S01]  /*2cf0*/  HMMA.16816.F32 R60, R16, R44, R60 ;  /* 0x0000002c103c723c */ /* 0x020fe2000000183c */
[----:B------:R1:W1:Y:S07]  /*2d00*/  MUFU.TANH R179, R0 ;  /* 0x0000000000b37308 */ /* 0x00026e0000002400 */
        /* <DEDUP_REMOVED lines=12> */
[----:B-1----:R-:W-:-:S06]  /*2dd0*/  FMUL.FTZ R0, R70, c[0x0][0x320] ;  /* 0x0000c80046007a20 */ /* 0x002fcc0000410000 */
[----:B------:R1:W1:Y:S02]  /*2de0*/  MUFU.TANH R164, R0 ;  /* 0x0000000000a47308 */ /* 0x0002640000002400 */
[----:B-1----:R-:W-:Y:S02]  /*2df0*/  FMUL.FTZ R0, R71, c[0x0][0x320] ;  /* 0x0000c80047007a20 */ /* 0x002fe40000410000 */
[----:B--2---:R-:W-:Y:S04]  /*2e00*/  HMMA.16816.F32 R68, R8, R48, R60 ;  /* 0x000000300844723c */ /* 0x004fe8000000183c */
[----:B------:R1:W2:Y:S04]  /*2e10*/  MUFU.TANH R162, R0 ;  /* 0x0000000000a27308 */ /* 0x0002a80000002400 */
[----:B------:R-:W-:Y:S01]  /*2e20*/  HMMA.16816.F32 R60, R32, R96, RZ ;  /* 0x00000060203c723c */ /* 0x000fe200000018ff */
[----:B-1----:R-:W-:-:S04]  /*2e30*/  FMUL.FTZ R0, R72, c[0x0][0x320] ;  /* 0x0000c80048007a20 */ /* 0x002fc80000410000 */
[----:B------:R1:W1:Y:S03]  /*2e40*/  MUFU.TANH R160, R0 ;  /* 0x0000000000a07308 */ /* 0x0002660000002400 */
[----:B------:R-:W-:Y:S08]  /*2e50*/  HMMA.16816.F32 R76, R4, R48, R40 ;  /* 0x00000030044c723c */ /* 0x000ff00000001828 */
[----:B------:R-:W-:Y:S01]  /*2e60*/  HMMA.16816.F32 R40, R16, R46, R52 ;  /* 0x0000002e1028723c */ /* 0x000fe20000001834 */
[----:B------:R-:W5:Y:S01]  /*2e70*/  LDSM.16.M88.4 R52, [R230+0x1800] ;  /* 0x00180000e634783b */ /* 0x000f620000000200 */
[----:B-1----:R-:W-:-:S04]  /*2e80*/  FMUL.FTZ R0, R73, c[0x0][0x320] ;  /* 0x0000c80049007a20 */ /* 0x002fc80000410000 */
[----:B------:R1:W1:Y:S02]  /*2e90*/  MUFU.TANH R159, R0 ;  /* 0x00000000009f7308 */ /* 0x0002640000002400 */
[----:B------:R-:W-:Y:S01]  /*2ea0*/  HMMA.16816.F32 R64, R12, R46, R64 ;  /* 0x0000002e0c40723c */ /* 0x000fe20000001840 */
[----:B-1----:R-:W-:-:S05]  /*2eb0*/  FMUL.FTZ R0, R74, c[0x0][0x320] ;  /* 0x0000c8004a007a20 */ /* 0x002fca0000410000 */
[----:B------:R1:W1:Y:S02]  /*2ec0*/  MUFU.TANH R184, R0 ;  /* 0x0000000000b87308 */ /* 0x0002640000002400 */
[----:B------:R-:W-:Y:S01]  /*2ed0*/  HMMA.16816.F32 R56, R28, R96, RZ ;  /* 0x000000601c38723c */ /* 0x000fe200000018ff */
[----:B-1----:R-:W-:-:S05]  /*2ee0*/  FMUL.FTZ R0, R75, c[0x0][0x320] ;  /* 0x0000c8004b007a20 */ /* 0x002fca0000410000 */
[----:B------:R1:W1:Y:S02]  /*2ef0*/  MUFU.TANH R163, R0 ;  /* 0x0000000000a37308 */ /* 0x0002640000002400 */
[----:B------:R-:W-:Y:S01]  /*2f00*/  HMMA.16816.F32 R60, R24, R100, R60 ;  /* 0x00000064183c723c */ /* 0x000fe2000000183c */
[----:B-1----:R-:W-:-:S05]  /*2f10*/  FMUL.FTZ R0, R68, c[0x0][0x320] ;  /* 0x0000c80044007a20 */ /* 0x002fca0000410000 */
[----:B------:R1:W1:Y:S02]  /*2f20*/  MUFU.TANH R145, R0 ;  /* 0x0000000000917308 */ /* 0x0002640000002400 */
[----:B-1----:R-:W-:-:S06]  /*2f30*/  FMUL.FTZ R0, R69, c[0x0][0x320] ;  /* 0x0000c80045007a20 */ /* 0x002fcc0000410000 */
[----:B------:R1:W1:Y:S01]  /*2f40*/  MUFU.TANH R144, R0 ;  /* 0x0000000000907308 */ /* 0x0002620000002400 */
[----:B------:R-:W-:Y:S01]  /*2f50*/  HMMA.16816.F32 R72, R4, R50, R64 ;  /* 0x000000320448723c */ /* 0x000fe20000001840 */
[----:B-1----:R-:W-:-:S06]  /*2f60*/  FMUL.FTZ R0, R70, c[0x0][0x320] ;  /* 0x0000c80046007a20 */ /* 0x002fcc0000410000 */
[----:B------:R1:W1:Y:S01]  /*2f70*/  MUFU.TANH R152, R0 ;  /* 0x0000000000987308 */ /* 0x0002620000002400 */
[----:B------:R-:W-:Y:S01]  /*2f80*/  HMMA.16816.F32 R44, R20, R100, R56 ;  /* 0x00000064142c723c */ /* 0x000fe20000001838 */
[----:B-1----:R-:W-:-:S07]  /*2f90*/  FMUL.FTZ R0, R71, c[0x0][0x320] ;  /* 0x0000c80047007a20 */ /* 0x002fce0000410000 */
[----:B------:R-:W-:Y:S01]  /*2fa0*/  HMMA.16816.F32 R68, R8, R50, R40 ;  /* 0x000000320844723c */ /* 0x000fe20000001828 */
[----:B------:R-:W1:Y:S01]  /*2fb0*/  LDSM.16.M88.4 R40, [R227+0x1800] ;  /* 0x00180000e328783b */ /* 0x000e620000000200 */
[----:B------:R2:W1:Y:S06]  /*2fc0*/  MUFU.TANH R151, R0 ;  /* 0x0000000000977308 */ /* 0x00046c0000002400 */
[----:B------:R-:W-:Y:S01]  /*2fd0*/  HMMA.16816.F32 R48, R32, R98, RZ ;  /* 0x000000622030723c */ /* 0x000fe200000018ff */
[----:B--2---:R-:W-:-:S04]  /*2fe0*/  FMUL.FTZ R0, R76, c[0x0][0x320] ;  /* 0x0000c8004c007a20 */ /* 0x004fc80000410000 */
[----:B------:R2:W1:Y:S03]  /*2ff0*/  MUFU.TANH R156, R0 ;  /* 0x00000000009c7308 */ /* 0x0004660000002400 */
[----:B-----5:R-:W-:Y:S01]  /*3000*/  HMMA.16816.F32 R56, R16, R52, R60 ;  /* 0x000000341038723c */ /* 0x020fe2000000183c */
[----:B--2---:R-:W-:-:S04]  /*3010*/  FMUL.FTZ R0, R77, c[0x0][0x320] ;  /* 0x0000c8004d007a20 */ /* 0x004fc80000410000 */
[----:B------:R2:W1:Y:S03]  /*3020*/  MUFU.TANH R155, R0 ;  /* 0x00000000009b7308 */ /* 0x0004660000002400 */
[----:B------:R-:W-:Y:S01]  /*3030*/  HMMA.16816.F32 R60, R28, R98, RZ ;  /* 0x000000621c3c723c */ /* 0x000fe200000018ff */
[----:B--2---:R-:W-:-:S04]  /*3040*/  FMUL.FTZ R0, R78, c[0x0][0x320] ;  /* 0x0000c8004e007a20 */ /* 0x004fc80000410000 */
[----:B------:R2:W1:Y:S03]  /*3050*/  MUFU.TANH R158, R0 ;  /* 0x00000000009e7308 */ /* 0x0004660000002400 */
[----:B------:R-:W-:Y:S01]  /*3060*/  HMMA.16816.F32 R44, R12, R52, R44 ;  /* 0x000000340c2c723c */ /* 0x000fe2000000182c */
[----:B--2---:R-:W-:-:S04]  /*3070*/  FMUL.FTZ R0, R79, c[0x0][0x320] ;  /* 0x0000c8004f007a20 */ /* 0x004fc80000410000 */
[----:B------:R2:W1:Y:S03]  /*3080*/  MUFU.TANH R157, R0 ;  /* 0x00000000009d7308 */ /* 0x0004660000002400 */
[----:B------:R-:W-:Y:S01]  /*3090*/  HMMA.16816.F32 R48, R24, R102, R48 ;  /* 0x000000661830723c */ /* 0x000fe20000001830 */
[----:B--2---:R-:W-:-:S04]  /*30a0*/  FMUL.FTZ R0, R68, c[0x0][0x320] ;  /* 0x0000c80044007a20 */ /* 0x004fc80000410000 */
[----:B------:R2:W1:Y:S02]  /*30b0*/  MUFU.TANH R101, R0 ;  /* 0x0000000000657308 */ /* 0x0004640000002400 */
[----:B--2---:R-:W-:-:S06]  /*30c0*/  FMUL.FTZ R0, R69, c[0x0][0x320] ;  /* 0x0000c80045007a20 */ /* 0x004fcc0000410000 */
[----:B------:R2:W1:Y:S01]  /*30d0*/  MUFU.TANH R100, R0 ;  /* 0x0000000000647308 */ /* 0x0004620000002400 */
[----:B------:R-:W-:Y:S01]  /*30e0*/  HMMA.16816.F32 R64, R20, R102, R60 ;  /* 0x000000661440723c */ /* 0x000fe2000000183c */
[----:B--2---:R-:W-:-:S06]  /*30f0*/  FMUL.FTZ R0, R70, c[0x0][0x320] ;  /* 0x0000c80046007a20 */ /* 0x004fcc0000410000 */
[----:B------:R2:W1:Y:S01]  /*3100*/  MUFU.TANH R148, R0 ;  /* 0x0000000000947308 */ /* 0x0004620000002400 */
[----:B------:R-:W-:Y:S01]  /*3110*/  HMMA.16816.F32 R60, R32, R104, RZ ;  /* 0x00000068203c723c */ /* 0x000fe200000018ff */
[----:B--2---:R-:W-:-:S07]  /*3120*/  FMUL.FTZ R0, R71, c[0x0][0x320] ;  /* 0x0000c80047007a20 */ /* 0x004fce0000410000 */
[----:B-1----:R-:W-:Y:S01]  /*3130*/  HMMA.16816.F32 R68, R8, R40, R56 ;  /* 0x000000280844723c */ /* 0x002fe20000001838 */
[----:B------:R1:W2:Y:S02]  /*3140*/  MUFU.TANH R146, R0 ;  /* 0x0000000000927308 */ /* 0x0002a40000002400 */
[----:B-1----:R-:W-:-:S06]  /*3150*/  FMUL.FTZ R0, R72, c[0x0][0x320] ;  /* 0x0000c80048007a20 */ /* 0x002fcc0000410000 */
[----:B------:R1:W1:Y:S01]  /*3160*/  MUFU.TANH R122, R0 ;  /* 0x00000000007a7308 */ /* 0x0002620000002400 */
[----:B------:R-:W-:Y:S01]  /*3170*/  HMMA.16816.F32 R76, R4, R40, R44 ;  /* 0x00000028044c723c */ /* 0x000fe2000000182c */
[----:B------:R-:W5:Y:S07]  /*3180*/  LDSM.16.M88.4 R44, [R230+0x2000] ;  /* 0x00200000e62c783b */ /* 0x000f6e0000000200 */
[----:B------:R-:W-:Y:S01]  /*3190*/  HMMA.16816.F32 R48, R16, R54, R48 ;  /* 0x000000361030723c */ /* 0x000fe20000001830 */
[----:B-1----:R-:W-:-:S07]  /*31a0*/  FMUL.FTZ R0, R73, c[0x0][0x320] ;  /* 0x0000c80049007a20 */ /* 0x002fce0000410000 */
[----:B------:R-:W-:Y:S01]  /*31b0*/  HMMA.16816.F32 R56, R28, R104, RZ ;  /* 0x000000681c38723c */ /* 0x000fe200000018ff */
[----:B------:R1:W1:Y:S02]  /*31c0*/  MUFU.TANH R123, R0 ;  /* 0x00000000007b7308 */ /* 0x0002640000002400 */
[----:B-1----:R-:W-:-:S06]  /*31d0*/  FMUL.FTZ R0, R74, c[0x0][0x320] ;  /* 0x0000c8004a007a20 */ /* 0x002fcc0000410000 */
[----:B------:R1:W1:Y:S01]  /*31e0*/  MUFU.TANH R154, R0 ;  /* 0x00000000009a7308 */ /* 0x0002620000002400 */
[----:B------:R-:W-:Y:S01]  /*31f0*/  HMMA.16816.F32 R64, R12, R54, R64 ;  /* 0x000000360c40723c */ /* 0x000fe20000001840 */
        /* <DEDUP_REMOVED lines=8> */
[----:B------:R-:W-:Y:S01]  /*3280*/  HMMA.16816.F32 R56, R32, R106, RZ ;  /* 0x0000006a2038723c */ /* 0x000fe200000018ff */
[----:B-1----:R-:W-:-:S06]  /*3290*/  FMUL.FTZ R0, R70, c[0x0][0x320] ;  /* 0x0000c80046007a20 */ /* 0x002fcc0000410000 */
[----:B------:R1:W1:Y:S02]  /*32a0*/  MUFU.TANH R132, R0 ;  /* 0x0000000000847308 */ /* 0x0002640000002400 */
[----:B-1----:R-:W-:Y:S02]  /*32b0*/  FMUL.FTZ R0, R71, c[0x0][0x320] ;  /* 0x0000c80047007a20 */ /* 0x002fe40000410000 */
[----:B------:R-:W-:Y:S01]  /*32c0*/  HMMA.16816.F32 R68, R8, R42, R48 ;  /* 0x0000002a0844723c */ /* 0x000fe20000001830 */
[----:B------:R-:W1:Y:S03]  /*32d0*/  LDSM.16.M88.4 R48, [R227+0x2000] ;  /* 0x00200000e330783b */ /* 0x000e660000000200 */
[----:B------:R2:W1:Y:S02]  /*32e0*/  MUFU.TANH R133, R0 ;  /* 0x0000000000857308 */ /* 0x0004640000002400 */
[----:B--2---:R-:W-:-:S06]  /*32f0*/  FMUL.FTZ R0, R76, c[0x0][0x320] ;  /* 0x0000c8004c007a20 */ /* 0x004fcc0000410000 */
[----:B------:R2:W1:Y:S01]  /*3300*/  MUFU.TANH R136, R0 ;  /* 0x0000000000887308 */ /* 0x0004620000002400 */
[----:B------:R-:W-:Y:S08]  /*3310*/  HMMA.16816.F32 R72, R4, R42, R64 ;  /* 0x0000002a0448723c */ /* 0x000ff00000001840 */
[----:B-----5:R-:W-:Y:S01]  /*3320*/  HMMA.16816.F32 R60, R16, R44, R60 ;  /* 0x0000002c103c723c */ /* 0x020fe2000000183c */
[----:B--2---:R-:W-:-:S07]  /*3330*/  FMUL.FTZ R0, R77, c[0x0][0x320] ;  /* 0x0000c8004d007a20 */ /* 0x004fce0000410000 */
[----:B------:R-:W-:Y:S01]  /*3340*/  HMMA.16816.F32 R64, R28, R106, RZ ;  /* 0x0000006a1c40723c */ /* 0x000fe200000018ff */
[----:B------:R2:W1:Y:S07]  /*3350*/  MUFU.TANH R137, R0 ;  /* 0x0000000000897308 */ /* 0x00046e0000002400 */
        /* <DEDUP_REMOVED lines=10> */
[----:B------:R2:W2:Y:S01]  /*3400*/  MUFU.TANH R143, R0 ;  /* 0x00000000008f7308 */ /* 0x0004a20000002400 */
[----:B-1----:R-:W-:Y:S01]  /*3410*/  HMMA.16816.F32 R76, R4, R48, R40 ;  /* 0x00000030044c723c */ /* 0x002fe20000001828 */
[----:B--2---:R-:W-:-:S06]  /*3420*/  FMUL.FTZ R0, R70, c[0x0][0x320] ;  /* 0x0000c80046007a20 */ /* 0x004fcc0000410000 */
[----:B------:R1:W2:Y:S01]  /*3430*/  MUFU.TANH R134, R0 ;  /* 0x0000000000867308 */ /* 0x0002a20000002400 */
[----:B------:R-:W-:Y:S01]  /*3440*/  HMMA.16816.F32 R40, R16, R46, R52 ;  /* 0x0000002e1028723c */ /* 0x000fe20000001834 */
[----:B------:R-:W5:Y:S01]  /*3450*/  LDSM.16.M88.4 R52, [R230+0x2800] ;  /* 0x00280000e634783b */ /* 0x000f620000000200 */
[----:B-1----:R-:W-:-:S06]  /*3460*/  FMUL.FTZ R0, R71, c[0x0][0x320] ;  /* 0x0000c80047007a20 */ /* 0x002fcc0000410000 */
[----:B------:R-:W-:Y:S08]  /*3470*/  HMMA.16816.F32 R68, R8, R48, R60 ;  /* 0x000000300844723c */ /* 0x000ff0000000183c */
[----:B------:R-:W-:Y:S01]  /*3480*/  HMMA.16816.F32 R60, R32, R112, RZ ;  /* 0x00000070203c723c */ /* 0x000fe200000018ff */
[----:B------:R1:W1:Y:S02]  /*3490*/  MUFU.TANH R135, R0 ;  /* 0x0000000000877308 */ /* 0x0002640000002400 */
[----:B-1----:R-:W-:-:S06]  /*34a0*/  FMUL.FTZ R0, R72, c[0x0][0x320] ;  /* 0x0000c80048007a20 */ /* 0x002fcc0000410000 */
[----:B------:R1:W1:Y:S01]  /*34b0*/  MUFU.TANH R138, R0 ;  /* 0x00000000008a7308 */ /* 0x0002620000002400 */
[----:B------:R-:W-:Y:S08]  /*34c0*/  HMMA.16816.F32 R56, R28, R112, RZ ;  /* 0x000000701c38723c */ /* 0x000ff000000018ff */
        /* <DEDUP_REMOVED lines=8> */
[----:B-1----:R-:W-:-:S06]  /*3550*/  FMUL.FTZ R0, R68, c[0x0][0x320] ;  /* 0x0000c80044007a20 */ /* 0x002fcc0000410000 */
[----:B------:R1:W1:Y:S01]  /*3560*/  MUFU.TANH R91, R0 ;  /* 0x00000000005b7308 */ /* 0x0002620000002400 */
[----:B------:R-:W-:Y:S01]  /*3570*/  HMMA.16816.F32 R44, R20, R116, R56 ;  /* 0x00000074142c723c */ /* 0x000fe20000001838 */
[----:B-1----:R-:W-:-:S06]  /*3580*/  FMUL.FTZ R0, R69, c[0x0][0x320] ;  /* 0x0000c80045007a20 */ /* 0x002fcc0000410000 */
[----:B------:R1:W1:Y:S01]  /*3590*/  MUFU.TANH R90, R0 ;  /* 0x00000000005a7308 */ /* 0x0002620000002400 */
[----:B------:R-:W-:Y:S08]  /*35a0*/  HMMA.16816.F32 R72, R4, R50, R64 ;  /* 0x000000320448723c */ /* 0x000ff00000001840 */
[----:B-----5:R-:W-:Y:S01]  /*35b0*/  HMMA.16816.F32 R56, R16, R52, R60 ;  /* 0x000000341038723c */ /* 0x020fe2000000183c */
[----:B-1----:R-:W-:-:S04]  /*35c0*/  FMUL.FTZ R0, R70, c[0x0][0x320] ;  /* 0x0000c80046007a20 */ /* 0x002fc80000410000 */
[----:B------:R1:W1:Y:S03]  /*35d0*/  MUFU.TANH R97, R0 ;  /* 0x0000000000617308 */ /* 0x0002660000002400 */
[----:B------:R-:W-:Y:S01]  /*35e0*/  HMMA.16816.F32 R60, R28, R114, RZ ;  /* 0x000000721c3c723c */ /* 0x000fe200000018ff */
[----:B-1----:R-:W-:-:S07]  /*35f0*/  FMUL.FTZ R0, R71, c[0x0][0x320] ;  /* 0x0000c80047007a20 */ /* 0x002fce0000410000 */
[----:B------:R-:W-:Y:S01]  /*3600*/  HMMA.16816.F32 R68, R8, R50, R40 ;  /* 0x000000320844723c */ /* 0x000fe20000001828 */
[----:B------:R-:W1:Y:S07]  /*3610*/  LDSM.16.M88.4 R40, [R227+0x2800] ;  /* 0x00280000e328783b */ /* 0x000e6e0000000200 */
[----:B------:R-:W-:Y:S01]  /*3620*/  HMMA.16816.F32 R48, R32, R114, RZ ;  /* 0x000000722030723c */ /* 0x000fe200000018ff */
[----:B------:R5:W1:Y:S07]  /*3630*/  MUFU.TANH R96, R0 ;  /* 0x0000000000607308 */ /* 0x000a6e0000002400 */
[-C--:B------:R-:W-:Y:S01]  /*3640*/  HMMA.16816.F32 R64, R20, R118.reuse, R60 ;  /* 0x000000761440723c */ /* 0x080fe2000000183c */
[----:B-----5:R-:W-:Y:S11]  /*3650*/  FMUL.FTZ R0, R76, c[0x0][0x320] ;  /* 0x0000c8004c007a20 */ /* 0x020ff60000410000 */
[----:B------:R-:W-:Y:S04]  /*3660*/  @!UPT UIADD3 URZ, URZ, URZ, URZ ;  /* 0x0000003f3f3ff290 */ /* 0x000fe8000fffe03f */
[----:B------:R-:W-:Y:S01]  /*3670*/  HMMA.16816.F32 R48, R24, R118, R48 ;  /* 0x000000761830723c */ /* 0x000fe20000001830 */
[----:B------:R5:W1:Y:S02]  /*3680*/  MUFU.TANH R94, R0 ;  /* 0x00000000005e7308 */ /* 0x000a640000002400 */
[----:B-----5:R-:W-:-:S06]  /*3690*/  FMUL.FTZ R0, R77, c[0x0][0x320] ;  /* 0x0000c8004d007a20 */ /* 0x020fcc0000410000 */
[----:B------:R5:W1:Y:S01]  /*36a0*/  MUFU.TANH R92, R0 ;  /* 0x00000000005c7308 */ /* 0x000a620000002400 */
[----:B------:R-:W-:Y:S01]  /*36b0*/  HMMA.16816.F32 R44, R12, R52, R44 ;  /* 0x000000340c2c723c */ /* 0x000fe2000000182c */
[----:B-----5:R-:W-:-:S06]  /*36c0*/  FMUL.FTZ R0, R78, c[0x0][0x320] ;  /* 0x0000c8004e007a20 */ /* 0x020fcc0000410000 */
[----:B------:R5:W1:Y:S07]  /*36d0*/  MUFU.TANH R95, R0 ;  /* 0x00000000005f7308 */ /* 0x000a6e0000002400 */
[-C--:B------:R-:W-:Y:S08]  /*36e0*/  HMMA.16816.F32 R48, R16, R54.reuse, R48 ;  /* 0x000000361030723c */ /* 0x080ff00000001830 */
[----:B------:R-:W-:Y:S01]  /*36f0*/  HMMA.16816.F32 R52, R12, R54, R64 ;  /* 0x000000360c34723c */ /* 0x000fe20000001840 */
[----:B-----5:R-:W-:-:S04]  /*3700*/  FMUL.FTZ R0, R79, c[0x0][0x320] ;  /* 0x0000c8004f007a20 */ /* 0x020fc80000410000 */
[----:B------:R5:W1:Y:S02]  /*3710*/  MUFU.TANH R93, R0 ;  /* 0x00000000005d7308 */ /* 0x000a640000002400 */
[----:B-----5:R-:W-:-:S06]  /*3720*/  FMUL.FTZ R0, R68, c[0x0][0x320] ;  /* 0x0000c80044007a20 */ /* 0x020fcc0000410000 */
[----:B------:R5:W1:Y:S02]  /*3730*/  MUFU.TANH R82, R0 ;  /* 0x0000000000527308 */ /* 0x000a640000002400 */
[----:B-----5:R-:W-:-:S06]  /*3740*/  FMUL.FTZ R0, R69, c[0x0][0x320] ;  /* 0x0000c80045007a20 */ /* 0x020fcc0000410000 */
[----:B------:R5:W1:Y:S01]  /*3750*/  MUFU.TANH R81, R0 ;  /* 0x0000000000517308 */ /* 0x000a620000002400 */
[----:B------:R-:W-:Y:S01]  /*3760*/  HMMA.16816.F32 R60, R32, R124, RZ ;  /* 0x0000007c203c723c */ /* 0x000fe200000018ff */
[----:B-----5:R-:W-:-:S06]  /*3770*/  FMUL.FTZ R0, R70, c[0x0][0x320] ;  /* 0x0000c80046007a20 */ /* 0x020fcc0000410000 */
[----:B------:R5:W1:Y:S01]  /*3780*/  MUFU.TANH R89, R0 ;  /* 0x0000000000597308 */ /* 0x000a620000002400 */
[----:B------:R-:W-:Y:S01]  /*3790*/  HMMA.16816.F32 R32, R32, R126, RZ ;  /* 0x0000007e2020723c */ /* 0x000fe200000018ff */
[----:B-----5:R-:W-:-:S07]  /*37a0*/  FMUL.FTZ R0, R71, c[0x0][0x320] ;  /* 0x0000c80047007a20 */ /* 0x020fce0000410000 */
[----:B-1----:R-:W-:Y:S01]  /*37b0*/  HMMA.16816.F32 R68, R8, R40, R56 ;  /* 0x000000280844723c */ /* 0x002fe20000001838 */
[----:B------:R1:W1:Y:S07]  /*37c0*/  MUFU.TANH R87, R0 ;  /* 0x0000000000577308 */ /* 0x00026e0000002400 */
[----:B------:R-:W-:Y:S01]  /*37d0*/  HMMA.16816.F32 R56, R28, R124, RZ ;  /* 0x0000007c1c38723c */ /* 0x000fe200000018ff */
[----:B-1----:R-:W-:-:S07]  /*37e0*/  FMUL.FTZ R0, R72, c[0x0][0x320] ;  /* 0x0000c80048007a20 */ /* 0x002fce0000410000 */
[----:B------:R-:W-:Y:S01]  /*37f0*/  HMMA.16816.F32 R64, R4, R42, R52 ;  /* 0x0000002a0440723c */ /* 0x000fe20000001834 */
[----:B------:R1:W1:Y:S07]  /*3800*/  MUFU.TANH R84, R0 ;  /* 0x0000000000547308 */ /* 0x00026e0000002400 */
[----:B------:R-:W-:Y:S01]  /*3810*/  HMMA.16816.F32 R52, R28, R126, RZ ;  /* 0x0000007e1c34723c */ /* 0x000fe200000018ff */
[----:B-1----:R-:W-:-:S07]  /*3820*/  FMUL.FTZ R0, R73, c[0x0][0x320] ;  /* 0x0000c80049007a20 */ /* 0x002fce0000410000 */
[----:B------:R-:W-:Y:S01]  /*3830*/  HMMA.16816.F32 R76, R4, R40, R44 ;  /* 0x00000028044c723c */ /* 0x000fe2000000182c */
[----:B------:R-:W1:Y:S01]  /*3840*/  LDSM.16.M88.4 R44, [R230+0x3000] ;  /* 0x00300000e62c783b */ /* 0x000e620000000200 */
[----:B------:R5:W1:Y:S02]  /*3850*/  MUFU.TANH R83, R0 ;  /* 0x0000000000537308 */ /* 0x000a640000002400 */
[----:B-----5:R-:W-:-:S06]  /*3860*/  FMUL.FTZ R0, R74, c[0x0][0x320] ;  /* 0x0000c8004a007a20 */ /* 0x020fcc0000410000 */
[----:B------:R5:W1:Y:S01]  /*3870*/  MUFU.TANH R86, R0 ;  /* 0x0000000000567308 */ /* 0x000a620000002400 */
[----:B------:R-:W-:Y:S01]  /*3880*/  HMMA.16816.F32 R60, R24, R128, R60 ;  /* 0x00000080183c723c */ /* 0x000fe2000000183c */
[----:B-----5:R-:W-:-:S06]  /*3890*/  FMUL.FTZ R0, R75, c[0x0][0x320] ;  /* 0x0000c8004b007a20 */ /* 0x020fcc0000410000 */
[----:B------:R5:W1:Y:S01]  /*38a0*/  MUFU.TANH R85, R0 ;  /* 0x0000000000557308 */ /* 0x000a620000002400 */
[----:B------:R-:W-:Y:S01]  /*38b0*/  HMMA.16816.F32 R56, R20, R128, R56 ;  /* 0x000000801438723c */ /* 0x000fe20000001838 */
[----:B-----5:R-:W-:-:S06]  /*38c0*/  FMUL.FTZ R0, R68, c[0x0][0x320] ;  /* 0x0000c80044007a20 */ /* 0x020fcc0000410000 */
[----:B------:R5:W1:Y:S01]  /*38d0*/  MUFU.TANH R73, R0 ;  /* 0x0000000000497308 */ /* 0x000a620000002400 */
[-C--:B------:R-:W-:Y:S08]  /*38e0*/  HMMA.16816.F32 R24, R24, R130.reuse, R32 ;  /* 0x000000821818723c */ /* 0x080ff00000001820 */
[----:B------:R-:W-:Y:S01]  /*38f0*/  HMMA.16816.F32 R32, R20, R130, R52 ;  /* 0x000000821420723c */ /* 0x000fe20000001834 */
[----:B-----5:R-:W-:-:S04]  /*3900*/  FMUL.FTZ R0, R69, c[0x0][0x320] ;  /* 0x0000c80045007a20 */ /* 0x020fc80000410000 */
[----:B------:R5:W1:Y:S02]  /*3910*/  MUFU.TANH R72, R0 ;  /* 0x0000000000487308 */ /* 0x000a640000002400 */
[----:B-----5:R-:W-:-:S06]  /*3920*/  FMUL.FTZ R0, R70, c[0x0][0x320] ;  /* 0x0000c80046007a20 */ /* 0x020fcc0000410000 */
[----:B------:R5:W1:Y:S02]  /*3930*/  MUFU.TANH R80, R0 ;  /* 0x0000000000507308 */ /* 0x000a640000002400 */
[----:B-----5:R-:W-:Y:S02]  /*3940*/  FMUL.FTZ R0, R71, c[0x0][0x320] ;  /* 0x0000c80047007a20 */ /* 0x020fe40000410000 */
[----:B------:R-:W-:Y:S01]  /*3950*/  HMMA.16816.F32 R68, R8, R42, R48 ;  /* 0x0000002a0844723c */ /* 0x000fe20000001830 */
[----:B------:R-:W5:Y:S07]  /*3960*/  LDSM.16.M88.4 R48, [R227+0x3000] ;  /* 0x00300000e330783b */ /* 0x000f6e0000000200 */
[----:B-1----:R-:W-:Y:S01]  /*3970*/  HMMA.16816.F32 R28, R12, R44, R56 ;  /* 0x0000002c0c1c723c */ /* 0x002fe20000001838 */
[----:B------:R-:W-:Y:S01]  /*3980*/  FMUL.FTZ R77, R77, c[0x0][0x320] ;  /* 0x0000c8004d4d7a20 */ /* 0x000fe20000410000 */
[----:B------:R1:W1:Y:S01]  /*3990*/  MUFU.TANH R75, R0 ;  /* 0x00000000004b7308 */ /* 0x0002620000002400 */
[----:B------:R-:W-:Y:S01]  /*39a0*/  FMUL.FTZ R78, R78, c[0x0][0x320] ;  /* 0x0000c8004e4e7a20 */ /* 0x000fe20000410000 */
[----:B------:R-:W-:Y:S01]  /*39b0*/  ISETP.GE.AND P0, PT, R245, 0x2, PT ;  /* 0x00000002f500780c */ /* 0x000fe20003f06270 */
[----:B------:R-:W-:Y:S01]  /*39c0*/  FMUL.FTZ R79, R79, c[0x0][0x320] ;  /* 0x0000c8004f4f7a20 */ /* 0x000fe20000410000 */
[----:B------:R-:W-:-:S04]  /*39d0*/  DEPBAR.LE SB0, 0x0 ;  /* 0x000080000000791a */ /* 0x000fc80000000000 */
[C---:B------:R-:W-:Y:S08]  /*39e0*/  HMMA.16816.F32 R40, R16.reuse, R44, R60 ;  /* 0x0000002c1028723c */ /* 0x040ff0000000183c */
[-C--:B------:R-:W-:Y:S08]  /*39f0*/  HMMA.16816.F32 R16, R16, R46.reuse, R24 ;  /* 0x0000002e1010723c */ /* 0x080ff00000001818 */
[----:B------:R-:W-:Y:S08]  /*3a00*/  HMMA.16816.F32 R12, R12, R46, R32 ;  /* 0x0000002e0c0c723c */ /* 0x000ff00000001820 */
[-C--:B-----5:R-:W-:Y:S08]  /*3a10*/  HMMA.16816.F32 R40, R8, R48.reuse, R40 ;  /* 0x000000300828723c */ /* 0x0a0ff00000001828 */
[----:B------:R-:W-:Y:S08]  /*3a20*/  HMMA.16816.F32 R20, R4, R48, R28 ;  /* 0x000000300414723c */ /* 0x000ff0000000181c */
[-C--:B------:R-:W-:Y:S08]  /*3a30*/  HMMA.16816.F32 R8, R8, R50.reuse, R16 ;  /* 0x000000320808723c */ /* 0x080ff00000001810 */
[----:B------:R-:W-:Y:S01]  /*3a40*/  HMMA.16816.F32 R4, R4, R50, R12 ;  /* 0x000000320404723c */ /* 0x000fe2000000180c */
[----:B------:R-:W-:-:S02]  /*3a50*/  FMUL.FTZ R68, R68, c[0x0][0x320] ;  /* 0x0000c80044447a20 */ /* 0x000fc40000410000 */
[----:B------:R-:W-:Y:S02]  /*3a60*/  FMUL.FTZ R69, R69, c[0x0][0x320] ;  /* 0x0000c80045457a20 */ /* 0x000fe40000410000 */
[----:B------:R-:W-:Y:S02]  /*3a70*/  FMUL.FTZ R70, R70, c[0x0][0x320] ;  /* 0x0000c80046467a20 */ /* 0x000fe40000410000 */
[----:B------:R-:W-:Y:S02]  /*3a80*/  FMUL.FTZ R71, R71, c[0x0][0x320] ;  /* 0x0000c80047477a20 */ /* 0x000fe40000410000 */
[----:B------:R-:W-:Y:S02]  /*3a90*/  FMUL.FTZ R64, R64, c[0x0][0x320] ;  /* 0x0000c80040407a20 */ /* 0x000fe40000410000 */
[----:B------:R-:W-:Y:S02]  /*3aa0*/  FMUL.FTZ R65, R65, c[0x0][0x320] ;  /* 0x0000c80041417a20 */ /* 0x000fe40000410000 */
        /* <DEDUP_REMOVED lines=8> */
[----:B-1----:R-:W-:Y:S02]  /*3b30*/  FMUL.FTZ R0, R76, c[0x0][0x320] ;  /* 0x0000c8004c007a20 */ /* 0x002fe40000410000 */
        /* <DEDUP_REMOVED lines=9> */
[----:B------:R-:W-:Y:S01]  /*3bd0*/  FMUL.FTZ R7, R7, c[0x0][0x320] ;  /* 0x0000c80007077a20 */ /* 0x000fe20000410000 */
[----:B------:R3:W1:Y:S08]  /*3be0*/  MUFU.TANH R37, R20 ;  /* 0x0000001400257308 */ /* 0x0006700000002400 */
[----:B------:R3:W1:Y:S08]  /*3bf0*/  MUFU.TANH R39, R23 ;  /* 0x0000001700277308 */ /* 0x0006700000002400 */
[----:B------:R3:W1:Y:S08]  /*3c00*/  MUFU.TANH R74, R0 ;  /* 0x00000000004a7308 */ /* 0x0006700000002400 */
[----:B------:R-:W1:Y:S08]  /*3c10*/  MUFU.TANH R77, R77 ;  /* 0x0000004d004d7308 */ /* 0x000e700000002400 */
        /* <DEDUP_REMOVED lines=24> */
[----:B------:R-:W-:Y:S01]  /*3da0*/  BSSY B0, `(.L_x_538) ;  /* 0x0000046000007945 */ /* 0x000fe20003800000 */
[----:B------:R-:W-:Y:S01]  /*3db0*/  BAR.SYNC.DEFER_BLOCKING 0x0 ;  /* 0x0000000000007b1d */ /* 0x000fe20000010000 */
[----:B------:R-:W-:-:S05]  /*3dc0*/  ISETP.GT.AND P2, PT, R175, 0x6f, PT ;  /* 0x0000006faf00780c */ /* 0x000fca0003f44270 */
[----:B------:R-:W-:Y:S05]  /*3dd0*/  @!P0 BRA `(.L_x_539) ;  /* 0x0000042000008947 */ /* 0x000fea0003800000 */
[----:B--234-:R-:W-:Y:S01]  /*3de0*/  IADD3 R2, R175, R121, R178 ;  /* 0x00000079af027210 */ /* 0x01cfe20007ffe0b2 */
[----:B------:R-:W-:-:S03]  /*3df0*/  IMAD.MOV.U32 R244, RZ, RZ, RZ ;  /* 0x000000fffff47224 */ /* 0x000fc600078e00ff */
        /* <DEDUP_REMOVED lines=8> */
[----:B------:R-:W2:Y:S01]  /*3e80*/  @!P2 LDG.E R244, [R4.64] ;  /* 0x0000000604f4a981 */ /* 0x000ea2000c1e1900 */
[----:B------:R-:W-:-:S04]  /*3e90*/  IMAD.MOV R0, RZ, RZ, -R0 ;  /* 0x000000ffff007224 */ /* 0x000fc800078e0a00 */
[----:B------:R-:W-:-:S04]  /*3ea0*/  IMAD R252, R0, c[0x0][0x2b8], R2 ;  /* 0x0000ae0000fc7a24 */ /* 0x000fc800078e0202 */
[----:B------:R-:W-:Y:S01]  /*3eb0*/  IMAD.WIDE.U32 R2, R252, c[0x0][0x1e0], RZ ;  /* 0x00007800fc027a25 */ /* 0x000fe200078e00ff */
[----:B------:R-:W-:-:S05]  /*3ec0*/  SHF.R.S32.HI R0, RZ, 0x1f, R252 ;  /* 0x0000001fff007819 */ /* 0x000fca00000114fc */
[----:B------:R-:W-:-:S04]  /*3ed0*/  IMAD R0, R0, c[0x0][0x1e0], RZ ;  /* 0x0000780000007a24 */ /* 0x000fc800078e02ff */
[----:B------:R-:W-:-:S04]  /*3ee0*/  IMAD R0, R252, c[0x0][0x1e4], R0 ;  /* 0x00007900fc007a24 */ /* 0x000fc800078e0200 */
[----:B------:R-:W-:Y:S01]  /*3ef0*/  IMAD.IADD R3, R3, 0x1, R0 ;  /* 0x0000000103037824 */ /* 0x000fe200078e0200 */
[----:B--2---:R-:W-:-:S03]  /*3f00*/  SHF.R.S32.HI R4, RZ, 0x1f, R244 ;  /* 0x0000001fff047819 */ /* 0x004fc600000114f4 */
[----:B------:R-:W-:-:S04]  /*3f10*/  IMAD.WIDE.U32 R2, R244, c[0x0][0x1f0], R2 ;  /* 0x00007c00f4027a25 */ /* 0x000fc800078e0002 */
[----:B------:R-:W-:Y:S01]  /*3f20*/  IMAD R4, R4, c[0x0][0x1f0], RZ ;  /* 0x00007c0004047a24 */ /* 0x000fe200078e02ff */
[----:B------:R-:W-:-:S03]  /*3f30*/  IADD3 R0, P1, R172, R2, RZ ;  /* 0x00000002ac007210 */ /* 0x000fc60007f3e0ff */
[----:B------:R-:W-:Y:S01]  /*3f40*/  IMAD R2, R244, c[0x0][0x1f4], R4 ;  /* 0x00007d00f4027a24 */ /* 0x000fe200078e0204 */
[----:B------:R-:W-:-:S04]  /*3f50*/  LEA R4, P0, R0, c[0x0][0x1c8], 0x1 ;  /* 0x0000720000047a11 */ /* 0x000fc800078008ff */
[----:B------:R-:W-:-:S04]  /*3f60*/  IADD3.X R2, R171, R3, R2, P1, !PT ;  /* 0x00000003ab027210 */ /* 0x000fc80000ffe402 */
[----:B------:R-:W-:Y:S01]  /*3f70*/  LEA.HI.X R0, R0, c[0x0][0x1cc], R2, 0x1, P0 ;  /* 0x0000730000007a11 */ /* 0x000fe200000f0c02 */
[----:B------:R-:W-:Y:S05]  /*3f80*/  BRA.DIV ~URZ, `(.L_x_540) ;  /* 0x000123a27f007947 */ /* 0x000fea000b800000 */
[----:B------:R2:W3:Y:S02]  /*3f90*/  SHFL.IDX PT, R5, R0, RZ, 0x181f ;  /* 0x00181fff00057589 */ /* 0x0004e400000e0000 */
.L_x_602:
[----:B------:R-:W-:Y:S05]  /*3fa0*/  BRA.DIV ~URZ, `(.L_x_541) ;  /* 0x000123f27f007947 */ /* 0x000fea000b800000 */
[----:B------:R-:W4:Y:S04]  /*3fb0*/  SHFL.IDX PT, R6, R4, RZ, 0x181f ;  /* 0x00181fff04067589 */ /* 0x000f2800000e0000 */
[----:B------:R-:W5:Y:S04]  /*3fc0*/  SHFL.IDX PT, R2, R4, 0x1, 0x181f ;  /* 0x00381f0004027f89 */ /* 0x000f6800000e0000 */
[----:B------:R-:W2:Y:S04]  /*3fd0*/  SHFL.IDX PT, R10, R4, 0x2, 0x181f ;  /* 0x00581f00040a7f89 */ /* 0x000ea800000e0000 */
[----:B------:R-:W3:Y:S04]  /*3fe0*/  SHFL.IDX PT, R3, R0, 0x1, 0x181f ;  /* 0x00381f0000037f89 */ /* 0x000ee800000e0000 */
[----:B------:R-:W1:Y:S04]  /*3ff0*/  SHFL.IDX PT, R8, R4, 0x3, 0x181f ;  /* 0x00781f0004087f89 */ /* 0x000e6800000e0000 */
[----:B------:R-:W1:Y:S04]  /*4000*/  SHFL.IDX PT, R11, R0, 0x2, 0x181f ;  /* 0x00581f00000b7f89 */ /* 0x000e6800000e0000 */
[----:B------:R-:W1:Y:S01]  /*4010*/  SHFL.IDX PT, R9, R4, 0x4, 0x181f ;  /* 0x00981f0004097f89 */ /* 0x000e6200000e0000 */
[----:B----4-:R-:W-:-:S03]  /*4020*/  IADD3 R6, P0, R6, R170, RZ ;  /* 0x000000aa06067210 */ /* 0x010fc60007f1e0ff */
[----:B------:R-:W-:Y:S01]  /*4030*/  SHFL.IDX PT, R12, R4, 0x5, 0x181f ;  /* 0x00b81f00040c7f89 */ /* 0x000fe200000e0000 */
[-C--:B-----5:R-:W-:Y:S01]  /*4040*/  IADD3 R2, P1, R2, R170.reuse, RZ ;  /* 0x000000aa02027210 */ /* 0x0a0fe20007f3e0ff */
[----:B---3--:R-:W-:Y:S02]  /*4050*/  IMAD.X R7, R5, 0x1, R36, P0 ;  /* 0x0000000105077824 */ /* 0x008fe400000e0624 */
[----:B------:R-:W3:Y:S01]  /*4060*/  SHFL.IDX PT, R15, R0, 0x3, 0x181f ;  /* 0x00781f00000f7f89 */ /* 0x000ee200000e0000 */
[----:B--2---:R-:W-:-:S03]  /*4070*/  IADD3 R10, P0, R10, R170, RZ ;  /* 0x000000aa0a0a7210 */ /* 0x004fc60007f1e0ff */
[----:B------:R-:W2:Y:S01]  /*4080*/  SHFL.IDX PT, R14, R0, 0x4, 0x181f ;  /* 0x00981f00000e7f89 */ /* 0x000ea200000e0000 */
[----:B------:R-:W-:-:S03]  /*4090*/  IMAD.X R3, R3, 0x1, R36, P1 ;  /* 0x0000000103037824 */ /* 0x000fc600008e0624 */
[----:B------:R-:W4:Y:S01]  /*40a0*/  SHFL.IDX PT, R13, R0, 0x5, 0x181f ;  /* 0x00b81f00000d7f89 */ /* 0x000f2200000e0000 */
[----:B-1----:R-:W-:-:S03]  /*40b0*/  IADD3 R8, P6, R8, R170, RZ ;  /* 0x000000aa08087210 */ /* 0x002fc60007fde0ff */
[----:B------:R1:W-:Y:S01]  /*40c0*/  LDGSTS.E.BYPASS.LTC128B.128 [R243+0x3900], [R6.64], !P5 ;  /* 0x0390000006f37fae */ /* 0x0003e2000e901d46 */
[----:B------:R-:W-:-:S03]  /*40d0*/  IMAD.X R11, R11, 0x1, R36, P0 ;  /* 0x000000010b0b7824 */ /* 0x000fc600000e0624 */
[----:B------:R5:W-:Y:S04]  /*40e0*/  LDGSTS.E.BYPASS.LTC128B.128 [R243+0x4100], [R2.64], !P5 ;  /* 0x0410000002f37fae */ /* 0x000be8000e901d46 */
[----:B------:R4:W-:Y:S04]  /*40f0*/  LDGSTS.E.BYPASS.LTC128B.128 [R243+0x4900], [R10.64], !P5 ;  /* 0x049000000af37fae */ /* 0x0009e8000e901d46 */
[----:B------:R-:W4:Y:S04]  /*4100*/  SHFL.IDX PT, R4, R4, 0x6, 0x181f ;  /* 0x00d81f0004047f89 */ /* 0x000f2800000e0000 */
[----:B------:R-:W4:Y:S01]  /*4110*/  SHFL.IDX PT, R0, R0, 0x6, 0x181f ;  /* 0x00d81f0000007f89 */ /* 0x000f2200000e0000 */
[-C--:B-1----:R-:W-:Y:S01]  /*4120*/  IADD3 R6, P1, R9, R170.reuse, RZ ;  /* 0x000000aa09067210 */ /* 0x082fe20007f3e0ff */
[----:B---3--:R-:W-:Y:S01]  /*4130*/  IMAD.X R9, R15, 0x1, R36, P6 ;  /* 0x000000010f097824 */ /* 0x008fe200030e0624 */
[----:B-----5:R-:W-:-:S03]  /*4140*/  IADD3 R2, P0, R12, R170, RZ ;  /* 0x000000aa0c027210 */ /* 0x020fc60007f1e0ff */
[--C-:B--2---:R-:W-:Y:S01]  /*4150*/  IMAD.X R7, R14, 0x1, R36.reuse, P1 ;  /* 0x000000010e077824 */ /* 0x104fe200008e0624 */
[----:B------:R1:W-:Y:S01]  /*4160*/  LDGSTS.E.BYPASS.LTC128B.128 [R243+0x5100], [R8.64], !P5 ;  /* 0x0510000008f37fae */ /* 0x0003e2000e901d46 */
[----:B----4-:R-:W-:-:S03]  /*4170*/  IMAD.X R3, R13, 0x1, R36, P0 ;  /* 0x000000010d037824 */ /* 0x010fc600000e0624 */
[----:B------:R1:W-:Y:S04]  /*4180*/  LDGSTS.E.BYPASS.LTC128B.128 [R243+0x5900], [R6.64], !P5 ;  /* 0x0590000006f37fae */ /* 0x0003e8000e901d46 */
[----:B------:R1:W-:Y:S02]  /*4190*/  LDGSTS.E.BYPASS.LTC128B.128 [R243+0x6100], [R2.64], !P5 ;  /* 0x0610000002f37fae */ /* 0x0003e4000e901d46 */
.L_x_603:
[----:B-1----:R-:W-:-:S04]  /*41a0*/  IADD3 R2, P0, R4, R170, RZ ;  /* 0x000000aa04027210 */ /* 0x002fc80007f1e0ff */
[----:B------:R-:W-:-:S05]  /*41b0*/  IADD3.X R3, R0, R36, RZ, P0, !PT ;  /* 0x0000002400037210 */ /* 0x000fca00007fe4ff */
[----:B------:R-:W-:Y:S01]  /*41c0*/  @!PT LDS RZ, [RZ] ;  /* 0x00000000fffff984 */ /* 0x000fe20000000800 */
[----:B------:R-:W-:Y:S01]  /*41d0*/  @!PT LDS RZ, [RZ] ;  /* 0x00000000fffff984 */ /* 0x000fe20000000800 */
[----:B------:R-:W-:Y:S01]  /*41e0*/  @!PT LDS RZ, [RZ] ;  /* 0x00000000fffff984 */ /* 0x000fe20000000800 */
[----:B------:R1:W-:Y:S04]  /*41f0*/  LDGSTS.E.BYPASS.LTC128B.128 [R243+0x6900], [R2.64], !P5 ;  /* 0x0690000002f37fae */ /* 0x0003e8000e901d46 */
.L_x_539:
[----:B--2-4-:R-:W-:Y:S05]  /*4200*/  BSYNC B0 ;  /* 0x0000000000007941 */ /* 0x014fea0003800000 */
.L_x_538:
[----:B-1-3--:R-:W2:Y:S04]  /*4210*/  LDL R3, [R1+0x5c] ;  /* 0x00005c0001037983 */ /* 0x00aea80000100800 */
[----:B------:R-:W2:Y:S04]  /*4220*/  LDL R0, [R1+0x6c] ;  /* 0x00006c0001007983 */ /* 0x000ea80000100800 */
[----:B------:R-:W3:Y:S04]  /*4230*/  LDL R2, [R1+0x68] ;  /* 0x0000680001027983 */ /* 0x000ee80000100800 */
[----:B------:R-:W0:Y:S01]  /*4240*/  LDGDEPBAR ;  /* 0x00000000000079af */ /* 0x000e220000000000 */
[----:B--2---:R-:W-:-:S04]  /*4250*/  IMAD.IADD R88, R0, 0x1, R3 ;  /* 0x0000000100587824 */ /* 0x004fc800078e0203 */
[----:B------:R-:W-:Y:S01]  /*4260*/  @P4 IMAD.HI.U32 R0, R88, c[0x0][0x2c8], RZ ;  /* 0x0000b20058004a27 */ /* 0x000fe200078e00ff */
[----:B---3--:R-:W-:-:S03]  /*4270*/  IADD3 R4, -R2, 0x1, R120 ;  /* 0x0000000102047810 */ /* 0x008fc60007ffe178 */
[----:B------:R-:W-:Y:S01]  /*4280*/  IMAD.IADD R5, R120, 0x1, -R2 ;  /* 0x0000000178057824 */ /* 0x000fe200078e0a02 */
[----:B------:R-:W-:Y:S02]  /*4290*/  @P4 SHF.R.U32.HI R88, RZ, c[0x0][0x2cc], R0 ;  /* 0x0000b300ff584a19 */ /* 0x000fe40000011600 */
[----:B------:R-:W-:Y:S01]  /*42a0*/  IADD3 R4, R4, -c[0x0][0x168], RZ ;  /* 0x80005a0004047a10 */ /* 0x000fe20007ffe0ff */
[----:B------:R-:W-:Y:S05]  /*42b0*/  BRA.DIV ~URZ, `(.L_x_542) ;  /* 0x000127b27f007947 */ /* 0x000fea000b800000 */
[----:B------:R1:W2:Y:S02]  /*42c0*/  SHFL.IDX PT, R0, R88, RZ, 0x1c1f ;  /* 0x001c1fff58007589 */ /* 0x0002a400000e0000 */
.L_x_604:
[----:B--2---:R-:W-:-:S05]  /*42d0*/  IMAD.IADD R0, R4, 0x1, R0 ;  /* 0x0000000104007824 */ /* 0x004fca00078e0200 */
[----:B------:R-:W-:-:S04]  /*42e0*/  IMNMX R0, R5, R0, PT ;  /* 0x0000000005007217 */ /* 0x000fc80003800200 */
[C---:B------:R-:W-:Y:S02]  /*42f0*/  ISETP.GT.AND P0, PT, R0.reuse, RZ, PT ;  /* 0x000000ff0000720c */ /* 0x040fe40003f04270 */
[C---:B------:R-:W-:Y:S02]  /*4300*/  ISETP.GT.AND P6, PT, R0.reuse, 0x1, PT ;  /* 0x000000010000780c */ /* 0x040fe40003fc4270 */
[----:B------:R-:W-:Y:S02]  /*4310*/  FSEL R9, R169, -INF , P0 ;  /* 0xff800000a9097808 */ /* 0x000fe40000000000 */
[C---:B------:R-:W-:Y:S02]  /*4320*/  ISETP.GT.AND P1, PT, R0.reuse, 0x8, PT ;  /* 0x000000080000780c */ /* 0x040fe40003f24270 */
[----:B------:R-:W-:Y:S02]  /*4330*/  ISETP.GT.AND P0, PT, R0, 0x9, PT ;  /* 0x000000090000780c */ /* 0x000fe40003f04270 */
[----:B------:R-:W-:-:S02]  /*4340*/  FSEL R10, R168, -INF , P6 ;  /* 0xff800000a80a7808 */ /* 0x000fc40003000000 */
[----:B------:R-:W-:Y:S02]  /*4350*/  FSEL R13, R166, -INF , P1 ;  /* 0xff800000a60d7808 */ /* 0x000fe40000800000 */
[----:B------:R-:W-:Y:S02]  /*4360*/  FSEL R15, R165, -INF , P0 ;  /* 0xff800000a50f7808 */ /* 0x000fe40000000000 */
[C---:B------:R-:W-:Y:S02]  /*4370*/  ISETP.GT.AND P6, PT, R0.reuse, 0x10, PT ;  /* 0x000000100000780c */ /* 0x040fe40003fc4270 */
        /* <DEDUP_REMOVED lines=46> */
[----:B------:R-:W-:Y:S01]  /*4660*/  FSEL R144, R16, -INF , P0 ;  /* 0xff80000010907808 */ /* 0x000fe20000000000 */
[----:B------:R-:W-:Y:S05]  /*4670*/  BRA.DIV ~URZ, `(.L_x_543) ;  /* 0x000124527f007947 */ /* 0x000fea000b800000 */
[----:B------:R-:W2:Y:S04]  /*4680*/  SHFL.IDX PT, R2, R88, 0x2, 0x1c1f ;  /* 0x005c1f0058027f89 */ /* 0x000ea800000e0000 */
[----:B------:R-:W3:Y:S04]  /*4690*/  SHFL.IDX PT, R3, R88, 0x1, 0x1c1f ;  /* 0x003c1f0058037f89 */ /* 0x000ee800000e0000 */
[----:B-1----:R-:W1:Y:S01]  /*46a0*/  SHFL.IDX PT, R88, R88, 0x3, 0x1c1f ;  /* 0x007c1f0058587f89 */ /* 0x002e6200000e0000 */
[----:B--2---:R-:W-:-:S02]  /*46b0*/  IMAD.IADD R2, R4, 0x1, R2 ;  /* 0x0000000104027824 */ /* 0x004fc400078e0202 */
[----:B---3--:R-:W-:-:S03]  /*46c0*/  IMAD.IADD R3, R4, 0x1, R3 ;  /* 0x0000000104037824 */ /* 0x008fc600078e0203 */
[----:B------:R-:W-:Y:S01]  /*46d0*/  IMNMX R2, R5, R2, PT ;  /* 0x0000000205027217 */ /* 0x000fe20003800200 */
[----:B-1----:R-:W-:-:S03]  /*46e0*/  IMAD.IADD R0, R4, 0x1, R88 ;  /* 0x0000000104007824 */ /* 0x002fc600078e0258 */
[C---:B------:R-:W-:Y:S02]  /*46f0*/  ISETP.GT.AND P6, PT, R2.reuse, RZ, PT ;  /* 0x000000ff0200720c */ /* 0x040fe40003fc4270 */
[C---:B------:R-:W-:Y:S02]  /*4700*/  ISETP.GT.AND P1, PT, R2.reuse, 0x1, PT ;  /* 0x000000010200780c */ /* 0x040fe40003f24270 */
[----:B------:R-:W-:Y:S02]  /*4710*/  ISETP.GT.AND P0, PT, R2, 0x8, PT ;  /* 0x000000080200780c */ /* 0x000fe40003f04270 */
[----:B------:R-:W-:Y:S02]  /*4720*/  FSEL R24, R185, -INF , P6 ;  /* 0xff800000b9187808 */ /* 0x000fe40003000000 */
[----:B------:R-:W-:Y:S02]  /*4730*/  FSEL R26, R183, -INF , P1 ;  /* 0xff800000b71a7808 */ /* 0x000fe40000800000 */
[----:B------:R-:W-:-:S02]  /*4740*/  FSEL R29, R182, -INF , P0 ;  /* 0xff800000b61d7808 */ /* 0x000fc40000000000 */
[C---:B------:R-:W-:Y:S02]  /*4750*/  ISETP.GT.AND P6, PT, R2.reuse, 0x9, PT ;  /* 0x000000090200780c */ /* 0x040fe40003fc4270 */
        /* <DEDUP_REMOVED lines=44> */
[----:B------:R-:W-:Y:S02]  /*4a20*/  IMNMX R3, R5, R3, PT ;  /* 0x0000000305037217 */ /* 0x000fe40003800200 */
[----:B------:R-:W-:Y:S02]  /*4a30*/  FSEL R182, R37, -INF , P6 ;  /* 0xff80000025b67808 */ /* 0x000fe40003000000 */
[----:B------:R-:W-:-:S02]  /*4a40*/  FSEL R181, R30, -INF , P1 ;  /* 0xff8000001eb57808 */ /* 0x000fc40000800000 */
[----:B------:R-:W-:Y:S02]  /*4a50*/  FSEL R180, R19, -INF , P0 ;  /* 0xff80000013b47808 */ /* 0x000fe40000000000 */
[----:B------:R-:W-:Y:S02]  /*4a60*/  ISETP.GT.AND P6, PT, R2, 0x69, PT ;  /* 0x000000690200780c */ /* 0x000fe40003fc4270 */
[C---:B------:R-:W-:Y:S02]  /*4a70*/  ISETP.GT.AND P1, PT, R3.reuse, RZ, PT ;  /* 0x000000ff0300720c */ /* 0x040fe40003f24270 */
[----:B------:R-:W-:Y:S02]  /*4a80*/  ISETP.GT.AND P0, PT, R3, 0x1, PT ;  /* 0x000000010300780c */ /* 0x000fe40003f04270 */
[----:B------:R-:W-:Y:S02]  /*4a90*/  FSEL R179, R18, -INF , P6 ;  /* 0xff80000012b37808 */ /* 0x000fe40003000000 */
[----:B------:R-:W-:-:S02]  /*4aa0*/  FSEL R7, R201, -INF , P1 ;  /* 0xff800000c9077808 */ /* 0x000fc40000800000 */
[----:B------:R-:W-:Y:S02]  /*4ab0*/  FSEL R8, R199, -INF , P0 ;  /* 0xff800000c7087808 */ /* 0x000fe40000000000 */
[C---:B------:R-:W-:Y:S02]  /*4ac0*/  ISETP.GT.AND P6, PT, R3.reuse, 0x8, PT ;  /* 0x000000080300780c */ /* 0x040fe40003fc4270 */
[C---:B------:R-:W-:Y:S02]  /*4ad0*/  ISETP.GT.AND P1, PT, R3.reuse, 0x9, PT ;  /* 0x000000090300780c */ /* 0x040fe40003f24270 */
        /* <DEDUP_REMOVED lines=43> */
[----:B------:R-:W-:Y:S02]  /*4d90*/  IMNMX R0, R5, R0, PT ;  /* 0x0000000005007217 */ /* 0x000fe40003800200 */
[----:B------:R-:W-:-:S02]  /*4da0*/  FSEL R150, R71, -INF , P6 ;  /* 0xff80000047967808 */ /* 0x000fc40003000000 */
[----:B------:R-:W-:Y:S02]  /*4db0*/  FSEL R145, R42, -INF , P1 ;  /* 0xff8000002a917808 */ /* 0x000fe40000800000 */
[----:B------:R-:W-:Y:S02]  /*4dc0*/  FSEL R146, R43, -INF , P0 ;  /* 0xff8000002b927808 */ /* 0x000fe40000000000 */
[C---:B------:R-:W-:Y:S02]  /*4dd0*/  ISETP.GT.AND P6, PT, R3.reuse, 0x68, PT ;  /* 0x000000680300780c */ /* 0x040fe40003fc4270 */
[----:B------:R-:W-:Y:S02]  /*4de0*/  ISETP.GT.AND P1, PT, R3, 0x69, PT ;  /* 0x000000690300780c */ /* 0x000fe40003f24270 */
[----:B------:R-:W-:Y:S02]  /*4df0*/  ISETP.GT.AND P0, PT, R0, RZ, PT ;  /* 0x000000ff0000720c */ /* 0x000fe40003f04270 */
        /* <DEDUP_REMOVED lines=42> */
[----:B------:R-:W-:-:S02]  /*50a0*/  FMNMX.FTZ R4, R9, R10, !PT ;  /* 0x0000000a09047209 */ /* 0x000fc40007810000 */
[----:B------:R-:W-:Y:S02]  /*50b0*/  FSEL R160, R85, -INF , P6 ;  /* 0xff80000055a07808 */ /* 0x000fe40003000000 */
[----:B------:R-:W-:Y:S02]  /*50c0*/  FSEL R159, R78, -INF , P1 ;  /* 0xff8000004e9f7808 */ /* 0x000fe40000800000 */
[----:B------:R-:W-:Y:S02]  /*50d0*/  FSEL R158, R79, -INF , P0 ;  /* 0xff8000004f9e7808 */ /* 0x000fe40000000000 */
        /* <DEDUP_REMOVED lines=9> */
[----:B------:R-:W-:Y:S02]  /*5170*/  FMNMX.FTZ R2, R15, R2, !PT ;  /* 0x000000020f027209 */ /* 0x000fe40007810000 */
[C---:B------:R-:W-:Y:S02]  /*5180*/  ISETP.GT.AND P6, PT, R0.reuse, 0x61, PT ;  /* 0x000000610000780c */ /* 0x040fe40003fc4270 */
[C---:B------:R-:W-:Y:S02]  /*5190*/  ISETP.GT.AND P1, PT, R0.reuse, 0x68, PT ;  /* 0x000000680000780c */ /* 0x040fe40003f24270 */
[----:B------:R-:W-:Y:S02]  /*51a0*/  ISETP.GT.AND P0, PT, R0, 0x69, PT ;  /* 0x000000690000780c */ /* 0x000fe40003f04270 */
        /* <DEDUP_REMOVED lines=101> */
[----:B------:R-:W-:Y:S02]  /*5800*/  FMNMX.FTZ R0, R144, R0, !PT ;  /* 0x0000000090007209 */ /* 0x000fe40007810000 */
[----:B------:R-:W-:Y:S01]  /*5810*/  FMNMX.FTZ R70, R149, R70, !PT ;  /* 0x0000004695467209 */ /* 0x000fe20007810000 */
[----:B------:R-:W1:Y:S01]  /*5820*/  SHFL.BFLY PT, R5, R69, 0x2, 0x1f ;  /* 0x0c401f0045057f89 */ /* 0x000e6200000e0000 */
[----:B------:R-:W-:-:S02]  /*5830*/  FSEL R147, R44, -INF , P0 ;  /* 0xff8000002c937808 */ /* 0x000fc40000000000 */
[----:B------:R-:W-:Y:S01]  /*5840*/  FMNMX.FTZ R2, R184, R3, !PT ;  /* 0x00000003b8027209 */ /* 0x000fe20007810000 */
[----:B------:R-:W2:Y:S03]  /*5850*/  SHFL.BFLY PT, R4, R0, 0x2, 0x1f ;  /* 0x0c401f0000047f89 */ /* 0x000ea600000e0000 */
[----:B------:R-:W-:Y:S01]  /*5860*/  FMNMX.FTZ R2, R147, R2, !PT ;  /* 0x0000000293027209 */ /* 0x000fe20007810000 */
[----:B------:R-:W3:Y:S04]  /*5870*/  SHFL.BFLY PT, R3, R70, 0x2, 0x1f ;  /* 0x0c401f0046037f89 */ /* 0x000ee800000e0000 */
[----:B------:R-:W4:Y:S01]  /*5880*/  SHFL.BFLY PT, R6, R2, 0x2, 0x1f ;  /* 0x0c401f0002067f89 */ /* 0x000f2200000e0000 */
[----:B-1----:R-:W-:-:S02]  /*5890*/  FMNMX.FTZ R69, R69, R5, !PT ;  /* 0x0000000545457209 */ /* 0x002fc40007810000 */
[----:B--2---:R-:W-:-:S03]  /*58a0*/  FMNMX.FTZ R0, R4, R0, !PT ;  /* 0x0000000004007209 */ /* 0x004fc60007810000 */
[----:B------:R-:W1:Y:S01]  /*58b0*/  SHFL.BFLY PT, R4, R69, 0x1, 0x1f ;  /* 0x0c201f0045047f89 */ /* 0x000e6200000e0000 */
[----:B---3--:R-:W-:-:S03]  /*58c0*/  FMNMX.FTZ R70, R70, R3, !PT ;  /* 0x0000000346467209 */ /* 0x008fc60007810000 */
[----:B------:R-:W2:Y:S01]  /*58d0*/  SHFL.BFLY PT, R71, R0, 0x1, 0x1f ;  /* 0x0c201f0000477f89 */ /* 0x000ea200000e0000 */
[----:B----4-:R-:W-:-:S03]  /*58e0*/  FMNMX.FTZ R6, R2, R6, !PT ;  /* 0x0000000602067209 */ /* 0x010fc60007810000 */
[----:B------:R-:W3:Y:S04]  /*58f0*/  SHFL.BFLY PT, R3, R70, 0x1, 0x1f ;  /* 0x0c201f0046037f89 */ /* 0x000ee800000e0000 */
[----:B------:R4:W4:Y:S01]  /*5900*/  SHFL.BFLY PT, R68, R6, 0x1, 0x1f ;  /* 0x0c201f0006447f89 */ /* 0x00092200000e0000 */
[----:B-1----:R-:W-:Y:S02]  /*5910*/  FMNMX.FTZ R69, R69, R4, !PT ;  /* 0x0000000445457209 */ /* 0x002fe40007810000 */
[----:B--2---:R-:W-:Y:S02]  /*5920*/  FMNMX.FTZ R71, R0, R71, !PT ;  /* 0x0000004700477209 */ /* 0x004fe40007810000 */
[----:B---3--:R-:W-:-:S03]  /*5930*/  FMNMX.FTZ R70, R70, R3, !PT ;  /* 0x0000000346467209 */ /* 0x008fc60007810000 */
.L_x_605:
[C---:B------:R-:W-:Y:S01]  /*5940*/  FMUL.FTZ R4, R71.reuse, c[0x0][0x2d0] ;  /* 0x0000b40047047a20 */ /* 0x040fe20000410000 */
[----:B------:R-:W-:Y:S01]  /*5950*/  FSETP.NEU.FTZ.AND P0, PT, R71, -INF , PT ;  /* 0xff8000004700780b */ /* 0x000fe20003f1d000 */
[----:B------:R-:W-:Y:S01]  /*5960*/  FMUL.FTZ R3, R70, c[0x0][0x2d0] ;  /* 0x0000b40046037a20 */ /* 0x000fe20000410000 */
[----:B----4-:R-:W-:Y:S01]  /*5970*/  FMNMX.FTZ R68, R68, R6, !PT ;  /* 0x0000000644447209 */ /* 0x010fe20007810000 */
[----:B------:R-:W-:Y:S01]  /*5980*/  WARPSYNC 0xffffffff ;  /* 0xffffffff00007948 */ /* 0x000fe20003800000 */
[----:B------:R-:W-:Y:S01]  /*5990*/  FSEL R4, R4, RZ, P0 ;  /* 0x000000ff04047208 */ /* 0x000fe20000000000 */
[----:B------:R-:W-:Y:S01]  /*59a0*/  LDSM.16.MT88.4 R44, [R225] ;  /* 0x00000000e12c783b */ /* 0x000fe20000004200 */
[----:B------:R-:W-:-:S03]  /*59b0*/  FSETP.NEU.FTZ.AND P0, PT, R70, -INF , PT ;  /* 0xff8000004600780b */ /* 0x000fc60003f1d000 */
[--C-:B------:R-:W-:Y:S01]  /*59c0*/  FFMA.FTZ R0, R9, c[0x0][0x2d0], -R4.reuse ;  /* 0x0000b40009007a23 */ /* 0x100fe20000010804 */
[----:B------:R-:W-:Y:S01]  /*59d0*/  FSEL R3, R3, RZ, P0 ;  /* 0x000000ff03037208 */ /* 0x000fe20000000000 */
[--C-:B------:R-:W-:Y:S01]  /*59e0*/  FFMA.FTZ R2, R25, c[0x0][0x2d0], -R4.reuse ;  /* 0x0000b40019027a23 */ /* 0x100fe20000010804 */
[----:B------:R-:W-:Y:S01]  /*59f0*/  FSETP.NEU.FTZ.AND P0, PT, R69, -INF , PT ;  /* 0xff8000004500780b */ /* 0x000fe20003f1d000 */
[----:B------:R1:W-:Y:S01]  /*5a00*/  MUFU.EX2 R207, R0 ;  /* 0x0000000000cf7308 */ /* 0x0003e20000000800 */
[----:B------:R2:W-:Y:S01]  /*5a10*/  STL [R1+0xa0], R224 ;  /* 0x0000a0e001007387 */ /* 0x0005e20000100800 */
[----:B------:R-:W-:Y:S02]  /*5a20*/  FFMA.FTZ R144, R144, c[0x0][0x2d0], -R4 ;  /* 0x0000b40090907a23 */ /* 0x000fe40000010804 */
[--C-:B------:R-:W-:Y:S01]  /*5a30*/  FFMA.FTZ R145, R145, c[0x0][0x2d0], -R3.reuse ;  /* 0x0000b40091917a23 */ /* 0x100fe20000010803 */
[----:B------:R-:W-:Y:S01]  /*5a40*/  LDSM.16.MT88.4 R52, [R229+0x800] ;  /* 0x00080000e534783b */ /* 0x000fe20000004200 */
[----:B------:R-:W-:-:S02]  /*5a50*/  FFMA.FTZ R146, R146, c[0x0][0x2d0], -R3 ;  /* 0x0000b40092927a23 */ /* 0x000fc40000010803 */
[----:B------:R3:W-:Y:S01]  /*5a60*/  MUFU.EX2 R217, R2 ;  /* 0x0000000200d97308 */ /* 0x0007e20000000800 */
[----:B------:R-:W-:Y:S01]  /*5a70*/  LDSM.16.MT88.4 R48, [R226] ;  /* 0x00000000e230783b */ /* 0x000fe20000004200 */
[--C-:B------:R-:W-:Y:S02]  /*5a80*/  FFMA.FTZ R148, R148, c[0x0][0x2d0], -R3.reuse ;  /* 0x0000b40094947a23 */ /* 0x100fe40000010803 */
[----:B------:R-:W-:Y:S02]  /*5a90*/  FFMA.FTZ R149, R149, c[0x0][0x2d0], -R3 ;  /* 0x0000b40095957a23 */ /* 0x000fe40000010803 */
[----:B-1----:R-:W-:-:S04]  /*5aa0*/  FFMA.FTZ R0, R10, c[0x0][0x2d0], -R4 ;  /* 0x0000b4000a007a23 */ /* 0x002fc80000010804 */
[----:B------:R1:W-:Y:S01]  /*5ab0*/  MUFU.EX2 R206, R0 ;  /* 0x0000000000ce7308 */ /* 0x0003e20000000800 */
[----:B---3--:R-:W-:-:S05]  /*5ac0*/  FMUL.FTZ R2, R69, c[0x0][0x2d0] ;  /* 0x0000b40045027a20 */ /* 0x008fca0000410000 */
[----:B------:R-:W-:Y:S02]  /*5ad0*/  FSEL R2, R2, RZ, P0 ;  /* 0x000000ff02027208 */ /* 0x000fe40000000000 */
[----:B------:R-:W-:Y:S01]  /*5ae0*/  FSETP.NEU.FTZ.AND P0, PT, R68, -INF , PT ;  /* 0xff8000004400780b */ /* 0x000fe20003f1d000 */
[----:B-1----:R-:W-:-:S04]  /*5af0*/  FFMA.FTZ R0, R13, c[0x0][0x2d0], -R4 ;  /* 0x0000b4000d007a23 */ /* 0x002fc80000010804 */
[----:B------:R1:W-:Y:S02]  /*5b00*/  MUFU.EX2 R208, R0 ;  /* 0x0000000000d07308 */ /* 0x0003e40000000800 */
[----:B-1----:R-:W-:-:S06]  /*5b10*/  FFMA.FTZ R0, R15, c[0x0][0x2d0], -R4 ;  /* 0x0000b4000f007a23 */ /* 0x002fcc0000010804 */
[----:B------:R1:W3:Y:S02]  /*5b20*/  MUFU.EX2 R197, R0 ;  /* 0x0000000000c57308 */ /* 0x0002e40000000800 */
[----:B-1----:R-:W-:-:S06]  /*5b30*/  FFMA.FTZ R0, R21, c[0x0][0x2d0], -R4 ;  /* 0x0000b40015007a23 */ /* 0x002fcc0000010804 */
[----:B------:R1:W4:Y:S02]  /*5b40*/  MUFU.EX2 R5, R0 ;  /* 0x0000000000057308 */ /* 0x0003240000000800 */
[----:B-1----:R-:W-:Y:S01]  /*5b50*/  FFMA.FTZ R0, R22, c[0x0][0x2d0], -R4 ;  /* 0x0000b40016007a23 */ /* 0x002fe20000010804 */
[----:B---3--:R-:W-:-:S05]  /*5b60*/  F2FP.PACK_AB R22, R197, R208 ;  /* 0x000000d0c516723e */ /* 0x008fca00000000ff */
[----:B------:R1:W-:Y:S02]  /*5b70*/  MUFU.EX2 R34, R0 ;  /* 0x0000000000227308 */ /* 0x0003e40000000800 */
[----:B-1----:R-:W-:-:S06]  /*5b80*/  FFMA.FTZ R0, R28, c[0x0][0x2d0], -R4 ;  /* 0x0000b4001c007a23 */ /* 0x002fcc0000010804 */
[----:B------:R1:W-:Y:S02]  /*5b90*/  MUFU.EX2 R222, R0 ;  /* 0x0000000000de7308 */ /* 0x0003e40000000800 */
[--C-:B-1----:R-:W-:Y:S01]  /*5ba0*/  FFMA.FTZ R0, R7, c[0x0][0x2d0], -R3.reuse ;  /* 0x0000b40007007a23 */ /* 0x102fe20000010803 */
[----:B----4-:R-:W-:Y:S01]  /*5bb0*/  MOV R7, R5 ;  /* 0x0000000500077202 */ /* 0x010fe20000000f00 */
[----:B------:R-:W-:-:S04]  /*5bc0*/  FFMA.FTZ R5, R17, c[0x0][0x2d0], -R3 ;  /* 0x0000b40011057a23 */ /* 0x000fc80000010803 */
[----:B------:R1:W-:Y:S08]  /*5bd0*/  MUFU.EX2 R204, R0 ;  /* 0x0000000000cc7308 */ /* 0x0003f00000000800 */
[----:B------:R3:W-:Y:S01]  /*5be0*/  MUFU.EX2 R218, R5 ;  /* 0x0000000500da7308 */ /* 0x0007e20000000800 */
[----:B-1----:R-:W-:-:S07]  /*5bf0*/  FFMA.FTZ R0, R8, c[0x0][0x2d0], -R3 ;  /* 0x0000b40008007a23 */ /* 0x002fce0000010803 */
[----:B------:R1:W4:Y:S01]  /*5c00*/  MUFU.EX2 R195, R0 ;  /* 0x0000000000c37308 */ /* 0x0003220000000800 */
[----:B---3--:R-:W-:-:S07]  /*5c10*/  FFMA.FTZ R5, R35, c[0x0][0x2d0], -R2 ;  /* 0x0000b40023057a23 */ /* 0x008fce0000010802 */
[----:B------:R3:W-:Y:S01]  /*5c20*/  MUFU.EX2 R220, R5 ;  /* 0x0000000500dc7308 */ /* 0x0007e20000000800 */
[----:B-1----:R-:W-:Y:S01]  /*5c30*/  FFMA.FTZ R0, R11, c[0x0][0x2d0], -R3 ;  /* 0x0000b4000b007a23 */ /* 0x002fe20000010803 */
[----:B----4-:R-:W-:-:S06]  /*5c40*/  F2FP.PACK_AB R21, R195, R204 ;  /* 0x000000ccc315723e */ /* 0x010fcc00000000ff */
[----:B------:R1:W-:Y:S01]  /*5c50*/  MUFU.EX2 R205, R0 ;  /* 0x0000000000cd7308 */ /* 0x0003e20000000800 */
[----:B---3--:R-:W-:Y:S02]  /*5c60*/  FFMA.FTZ R5, R36, c[0x0][0x2d0], -R2 ;  /* 0x0000b40024057a23 */ /* 0x008fe40000010802 */
[----:B------:R-:W3:Y:S05]  /*5c70*/  LDSM.16.MT88.4 R36, [R229] ;  /* 0x00000000e524783b */ /* 0x000eea0000004200 */
[----:B------:R-:W4:Y:S01]  /*5c80*/  MUFU.EX2 R247, R5 ;  /* 0x0000000500f77308 */ /* 0x000f220000000800 */
[----:B-1----:R-:W-:-:S07]  /*5c90*/  FFMA.FTZ R0, R12, c[0x0][0x2d0], -R3 ;  /* 0x0000b4000c007a23 */ /* 0x002fce0000010803 */
[----:B------:R1:W-:Y:S01]  /*5ca0*/  MUFU.EX2 R219, R0 ;  /* 0x0000000000db7308 */ /* 0x0003e20000000800 */
[----:B----4-:R-:W-:Y:S01]  /*5cb0*/  F2FP.PACK_AB R10, R247, R220 ;  /* 0x000000dcf70a723e */ /* 0x010fe200000000ff */
[----:B-1----:R-:W-:Y:S01]  /*5cc0*/  FFMA.FTZ R0, R14, c[0x0][0x2d0], -R3 ;  /* 0x0000b4000e007a23 */ /* 0x002fe20000010803 */
[----:B------:R-:W-:-:S05]  /*5cd0*/  F2FP.PACK_AB R14, R222, R217 ;  /* 0x000000d9de0e723e */ /* 0x000fca00000000ff */
[----:B------:R1:W-:Y:S02]  /*5ce0*/  MUFU.EX2 R200, R0 ;  /* 0x0000000000c87308 */ /* 0x0003e40000000800 */
[----:B-1----:R-:W-:-:S06]  /*5cf0*/  FFMA.FTZ R0, R16, c[0x0][0x2d0], -R3 ;  /* 0x0000b40010007a23 */ /* 0x002fcc0000010803 */
[----:B------:R1:W4:Y:S02]  /*5d00*/  MUFU.EX2 R216, R0 ;  /* 0x0000000000d87308 */ /* 0x0003240000000800 */
[----:B-1----:R-:W-:Y:S01]  /*5d10*/  FFMA.FTZ R0, R27, c[0x0][0x2d0], -R3 ;  /* 0x0000b4001b007a23 */ /* 0x002fe20000010803 */
[----:B----4-:R-:W-:-:S05]  /*5d20*/  F2FP.PACK_AB R13, R216, R200 ;  /* 0x000000c8d80d723e */ /* 0x010fca00000000ff */
[----:B------:R1:W4:Y:S02]  /*5d30*/  MUFU.EX2 R223, R0 ;  /* 0x0000000000df7308 */ /* 0x0003240000000800 */
[----:B-1----:R-:W-:Y:S01]  /*5d40*/  FFMA.FTZ R0, R24, c[0x0][0x2d0], -R2 ;  /* 0x0000b40018007a23 */ /* 0x002fe20000010802 */
[----:B----4-:R-:W-:-:S05]  /*5d50*/  F2FP.PACK_AB R15, R223, R218 ;  /* 0x000000dadf0f723e */ /* 0x010fca00000000ff */
[----:B------:R1:W-:Y:S02]  /*5d60*/  MUFU.EX2 R194, R0 ;  /* 0x0000000000c27308 */ /* 0x0003e40000000800 */
[----:B-1----:R-:W-:-:S06]  /*5d70*/  FFMA.FTZ R0, R26, c[0x0][0x2d0], -R2 ;  /* 0x0000b4001a007a23 */ /* 0x002fcc0000010802 */
[----:B------:R1:W4:Y:S02]  /*5d80*/  MUFU.EX2 R193, R0 ;  /* 0x0000000000c17308 */ /* 0x0003240000000800 */
[----:B-1----:R-:W-:Y:S01]  /*5d90*/  FFMA.FTZ R0, R29, c[0x0][0x2d0], -R2 ;  /* 0x0000b4001d007a23 */ /* 0x002fe20000010802 */
[----:B----4-:R-:W-:-:S05]  /*5da0*/  F2FP.PACK_AB R16, R193, R194 ;  /* 0x000000c2c110723e */ /* 0x010fca00000000ff */
[----:B------:R1:W-:Y:S02]  /*5db0*/  MUFU.EX2 R203, R0 ;  /* 0x0000000000cb7308 */ /* 0x0003e40000000800 */
[----:B-1----:R-:W-:-:S06]  /*5dc0*/  FFMA.FTZ R0, R31, c[0x0][0x2d0], -R2 ;  /* 0x0000b4001f007a23 */ /* 0x002fcc0000010802 */
[----:B------:R1:W-:Y:S02]  /*5dd0*/  MUFU.EX2 R210, R0 ;  /* 0x0000000000d27308 */ /* 0x0003e40000000800 */
[----:B-1----:R-:W-:-:S06]  /*5de0*/  FFMA.FTZ R0, R32, c[0x0][0x2d0], -R2 ;  /* 0x0000b40020007a23 */ /* 0x002fcc0000010802 */
[----:B------:R1:W-:Y:S02]  /*5df0*/  MUFU.EX2 R196, R0 ;  /* 0x0000000000c47308 */ /* 0x0003e40000000800 */
[----:B-1----:R-:W-:-:S06]  /*5e00*/  FFMA.FTZ R0, R33, c[0x0][0x2d0], -R2 ;  /* 0x0000b40021007a23 */ /* 0x002fcc0000010802 */
[----:B------:R1:W4:Y:S02]  /*5e10*/  MUFU.EX2 R215, R0 ;  /* 0x0000000000d77308 */ /* 0x0003240000000800 */
[----:B-1----:R-:W-:Y:S01]  /*5e20*/  FMUL.FTZ R0, R68, c[0x0][0x2d0] ;  /* 0x0000b40044007a20 */ /* 0x002fe20000410000 */
[----:B----4-:R-:W-:-:S04]  /*5e30*/  F2FP.PACK_AB R8, R215, R196 ;  /* 0x000000c4d708723e */ /* 0x010fc800000000ff */
[----:B------:R-:W-:-:S05]  /*5e40*/  FSEL R0, R0, RZ, P0 ;  /* 0x000000ff00007208 */ /* 0x000fca0000000000 */
[--C-:B------:R-:W-:Y:S01]  /*5e50*/  FFMA.FTZ R5, R18, c[0x0][0x2d0], -R0.reuse ;  /* 0x0000b40012057a23 */ /* 0x100fe20000010800 */
[----:B------:R-:W-:Y:S01]  /*5e60*/  F2FP.PACK_AB R18, R210, R203 ;  /* 0x000000cbd212723e */ /* 0x000fe200000000ff */
[--C-:B------:R-:W-:Y:S02]  /*5e70*/  FFMA.FTZ R6, R30, c[0x0][0x2d0], -R0.reuse ;  /* 0x0000b4001e067a23 */ /* 0x100fe40000010800 */
[----:B------:R1:W-:Y:S01]  /*5e80*/  MUFU.EX2 R202, R5 ;  /* 0x0000000500ca7308 */ /* 0x0003e20000000800 */
[----:B------:R-:W4:Y:S01]  /*5e90*/  LDSM.16.MT88.4 R28, [R225+0x800] ;  /* 0x00080000e11c783b */ /* 0x000f220000004200 */
[--C-:B------:R-:W-:Y:S02]  /*5ea0*/  FFMA.FTZ R154, R154, c[0x0][0x2d0], -R0.reuse ;  /* 0x0000b4009a9a7a23 */ /* 0x100fe40000010800 */
[--C-:B------:R-:W-:Y:S02]  /*5eb0*/  FFMA.FTZ R155, R155, c[0x0][0x2d0], -R0.reuse ;  /* 0x0000b4009b9b7a23 */ /* 0x100fe40000010800 */
[----:B------:R-:W-:-:S02]  /*5ec0*/  FFMA.FTZ R184, R184, c[0x0][0x2d0], -R0 ;  /* 0x0000b400b8b87a23 */ /* 0x000fc40000010800 */
[----:B------:R2:W-:Y:S01]  /*5ed0*/  MUFU.EX2 R214, R6 ;  /* 0x0000000600d67308 */ /* 0x0005e20000000800 */
[----:B-1----:R-:W-:-:S07]  /*5ee0*/  FFMA.FTZ R5, R19, c[0x0][0x2d0], -R0 ;  /* 0x0000b40013057a23 */ /* 0x002fce0000010800 */
[----:B------:R1:W1:Y:S01]  /*5ef0*/  MUFU.EX2 R192, R5 ;  /* 0x0000000500c07308 */ /* 0x0002620000000800 */
[----:B--2---:R-:W-:-:S04]  /*5f00*/  MOV R6, R34 ;  /* 0x0000002200067202 */ /* 0x004fc80000000f00 */
[----:B------:R-:W-:Y:S01]  /*5f10*/  F2FP.PACK_AB R12, R6, R7 ;  /* 0x00000007060c723e */ /* 0x000fe200000000ff */
[--C-:B-1----:R-:W-:Y:S01]  /*5f20*/  FFMA.FTZ R5, R20, c[0x0][0x2d0], -R0.reuse ;  /* 0x0000b40014057a23 */ /* 0x102fe20000010800 */
[----:B------:R-:W-:Y:S02]  /*5f30*/  F2FP.PACK_AB R17, R192, R202 ;  /* 0x000000cac011723e */ /* 0x000fe400000000ff */
[----:B------:R-:W-:Y:S01]  /*5f40*/  F2FP.PACK_AB R20, R206, R207 ;  /* 0x000000cfce14723e */ /* 0x000fe200000000ff */
[----:B------:R1:W-:Y:S02]  /*5f50*/  MUFU.EX2 R209, R5 ;  /* 0x0000000500d17308 */ /* 0x0003e40000000800 */
[----:B-1----:R-:W-:Y:S01]  /*5f60*/  FFMA.FTZ R5, R23, c[0x0][0x2d0], -R0 ;  /* 0x0000b40017057a23 */ /* 0x002fe20000010800 */
[----:B------:R-:W-:-:S05]  /*5f70*/  F2FP.PACK_AB R23, R219, R205 ;  /* 0x000000cddb17723e */ /* 0x000fca00000000ff */
[----:B------:R1:W2:Y:S02]  /*5f80*/  MUFU.EX2 R224, R5 ;  /* 0x0000000500e07308 */ /* 0x0002a40000000800 */
[C---:B---3--:R-:W-:Y:S08]  /*5f90*/  HMMA.16816.F32 R32, R20.reuse, R36, RZ ;  /* 0x000000241420723c */ /* 0x048ff000000018ff */
[----:B------:R-:W-:Y:S01]  /*5fa0*/  HMMA.16816.F32 R60, R20, R44, RZ ;  /* 0x0000002c143c723c */ /* 0x000fe200000018ff */
[----:B-1----:R-:W-:Y:S01]  /*5fb0*/  FFMA.FTZ R5, R40, c[0x0][0x2d0], -R0 ;  /* 0x0000b40028057a23 */ /* 0x002fe20000010800 */
[----:B--2---:R-:W-:-:S03]  /*5fc0*/  F2FP.PACK_AB R19, R224, R209 ;  /* 0x000000d1e013723e */ /* 0x004fc600000000ff */
[----:B------:R1:W2:Y:S03]  /*5fd0*/  MUFU.EX2 R221, R5 ;  /* 0x0000000500dd7308 */ /* 0x0002a60000000800 */
[----:B------:R-:W-:Y:S08]  /*5fe0*/  HMMA.16816.F32 R72, R20, R48, RZ ;  /* 0x000000301448723c */ /* 0x000ff000000018ff */
[----:B------:R-:W-:Y:S01]  /*5ff0*/  HMMA.16816.F32 R24, R16, R44, RZ ;  /* 0x0000002c1018723c */ /* 0x000fe200000018ff */
[----:B-1----:R-:W-:-:S07]  /*6000*/  FFMA.FTZ R5, R41, c[0x0][0x2d0], -R0 ;  /* 0x0000b40029057a23 */ /* 0x002fce0000010800 */
[----:B------:R-:W-:Y:S01]  /*6010*/  HMMA.16816.F32 R56, R16, R36, RZ ;  /* 0x000000241038723c */ /* 0x000fe200000018ff */
[----:B--2---:R-:W-:Y:S01]  /*6020*/  F2FP.PACK_AB R9, R221, R214 ;  /* 0x000000d6dd09723e */ /* 0x004fe200000000ff */
[----:B------:R1:W-:Y:S06]  /*6030*/  MUFU.EX2 R248, R5 ;  /* 0x0000000500f87308 */ /* 0x0003ec0000000800 */
[C---:B------:R-:W-:Y:S01]  /*6040*/  HMMA.16816.F32 R88, R12.reuse, R52, R32 ;  /* 0x000000340c58723c */ /* 0x040fe20000001820 */
[----:B------:R-:W-:Y:S07]  /*6050*/  LDSM.16.MT88.4 R32, [R226+0x800] ;  /* 0x00080000e220783b */ /* 0x000fee0000004200 */
[----:B----4-:R-:W-:Y:S01]  /*6060*/  HMMA.16816.F32 R76, R12, R28, R60 ;  /* 0x0000001c0c4c723c */ /* 0x010fe2000000183c */
[----:B-1----:R-:W-:-:S02]  /*6070*/  FFMA.FTZ R5, R42, c[0x0][0x2d0], -R0 ;  /* 0x0000b4002a057a23 */ /* 0x002fc40000010800 */
[----:B------:R-:W1:Y:S02]  /*6080*/  LDSM.16.MT88.4 R40, [R228] ;  /* 0x00000000e428783b */ /* 0x000e640000004200 */
[----:B------:R-:W2:Y:S03]  /*6090*/  MUFU.EX2 R212, R5 ;  /* 0x0000000500d47308 */ /* 0x000ea60000000800 */
[----:B------:R-:W-:Y:S01]  /*60a0*/  HMMA.16816.F32 R64, R16, R48, RZ ;  /* 0x000000301040723c */ /* 0x000fe200000018ff */
[----:B--2---:R-:W-:Y:S01]  /*60b0*/  F2FP.PACK_AB R11, R212, R248 ;  /* 0x000000f8d40b723e */ /* 0x004fe200000000ff */
[----:B------:R-:W-:-:S04]  /*60c0*/  FFMA.FTZ R5, R124, c[0x0][0x2d0], -R4 ;  /* 0x0000b4007c057a23 */ /* 0x000fc80000010804 */
[----:B------:R2:W3:Y:S02]  /*60d0*/  MUFU.EX2 R198, R5 ;  /* 0x0000000500c67308 */ /* 0x0004e40000000800 */
[C---:B------:R-:W-:Y:S01]  /*60e0*/  HMMA.16816.F32 R80, R8.reuse, R28, R24 ;  /* 0x0000001c0850723c */ /* 0x040fe20000001818 */
[----:B------:R-:W4:Y:S07]  /*60f0*/  LDSM.16.MT88.4 R24, [R228+0x800] ;  /* 0x00080000e418783b */ /* 0x000f2e0000004200 */
[----:B------:R-:W-:Y:S01]  /*6100*/  HMMA.16816.F32 R84, R8, R52, R56 ;  /* 0x000000340854723c */ /* 0x000fe20000001838 */
[----:B--2---:R-:W-:Y:S01]  /*6110*/  FFMA.FTZ R5, R125, c[0x0][0x2d0], -R4 ;  /* 0x0000b4007d057a23 */ /* 0x004fe20000010804 */
[----:B---3--:R-:W-:-:S06]  /*6120*/  MOV R125, R198 ;  /* 0x000000c6007d7202 */ /* 0x008fcc0000000f00 */
[-C--:B-1----:R-:W-:Y:S01]  /*6130*/  HMMA.16816.F32 R56, R16, R40.reuse, RZ ;  /* 0x000000281038723c */ /* 0x082fe200000018ff */
[----:B------:R1:W-:Y:S07]  /*6140*/  MUFU.EX2 R213, R5 ;  /* 0x0000000500d57308 */ /* 0x0003ee0000000800 */
[----:B------:R-:W-:Y:S08]  /*6150*/  HMMA.16816.F32 R60, R20, R40, RZ ;  /* 0x00000028143c723c */ /* 0x000ff000000018ff */
[----:B------:R-:W-:Y:S01]  /*6160*/  HMMA.16816.F32 R96, R8, R32, R64 ;  /* 0x000000200860723c */ /* 0x000fe20000001840 */
[----:B-1----:R-:W-:-:S04]  /*6170*/  FFMA.FTZ R5, R126, c[0x0][0x2d0], -R4 ;  /* 0x0000b4007e057a23 */ /* 0x002fc80000010804 */
[----:B------:R1:W-:Y:S03]  /*6180*/  MUFU.EX2 R126, R5 ;  /* 0x00000005007e7308 */ /* 0x0003e60000000800 */
[----:B------:R-:W-:Y:S08]  /*6190*/  HMMA.16816.F32 R100, R12, R32, R72 ;  /* 0x000000200c64723c */ /* 0x000ff00000001848 */
[----:B----4-:R-:W-:Y:S01]  /*61a0*/  HMMA.16816.F32 R104, R8, R24, R56 ;  /* 0x000000180868723c */ /* 0x010fe20000001838 */
[----:B-1----:R-:W-:-:S07]  /*61b0*/  FFMA.FTZ R5, R127, c[0x0][0x2d0], -R4 ;  /* 0x0000b4007f057a23 */ /* 0x002fce0000010804 */
[----:B------:R-:W-:Y:S01]  /*61c0*/  HMMA.16816.F32 R56, R16, R38, RZ ;  /* 0x000000261038723c */ /* 0x000fe200000018ff */
[----:B------:R1:W-:Y:S07]  /*61d0*/  MUFU.EX2 R198, R5 ;  /* 0x0000000500c67308 */ /* 0x0003ee0000000800 */
[----:B------:R-:W-:Y:S08]  /*61e0*/  HMMA.16816.F32 R108, R12, R24, R60 ;  /* 0x000000180c6c723c */ /* 0x000ff0000000183c */
[----:B------:R-:W-:Y:S01]  /*61f0*/  HMMA.16816.F32 R60, R16, R46, RZ ;  /* 0x0000002e103c723c */ /* 0x000fe200000018ff */
[----:B-1----:R-:W-:-:S04]  /*6200*/  FFMA.FTZ R5, R116, c[0x0][0x2d0], -R3 ;  /* 0x0000b40074057a23 */ /* 0x002fc80000010803 */
[----:B------:R1:W-:Y:S03]  /*6210*/  MUFU.EX2 R124, R5 ;  /* 0x00000005007c7308 */ /* 0x0003e60000000800 */
[----:B------:R-:W-:Y:S08]  /*6220*/  HMMA.16816.F32 R64, R8, R54, R56 ;  /* 0x000000360840723c */ /* 0x000ff00000001838 */
[----:B------:R-:W-:Y:S01]  /*6230*/  HMMA.16816.F32 R56, R16, R50, RZ ;  /* 0x000000321038723c */ /* 0x000fe200000018ff */
[----:B-1----:R-:W-:Y:S01]  /*6240*/  FFMA.FTZ R5, R117, c[0x0][0x2d0], -R3 ;  /* 0x0000b40075057a23 */ /* 0x002fe20000010803 */
[----:B------:R-:W-:-:S06]  /*6250*/  MOV R117, R215 ;  /* 0x000000d700757202 */ /* 0x000fcc0000000f00 */
[----:B------:R-:W-:Y:S08]  /*6260*/  HMMA.16816.F32 R16, R16, R42, RZ ;  /* 0x0000002a1010723c */ /* 0x000ff000000018ff */
[C---:B------:R-:W-:Y:S08]  /*6270*/  HMMA.16816.F32 R60, R8.reuse, R30, R60 ;  /* 0x0000001e083c723c */ /* 0x040ff0000000183c */
[C---:B------:R-:W-:Y:S08]  /*6280*/  HMMA.16816.F32 R56, R8.reuse, R34, R56 ;  /* 0x000000220838723c */ /* 0x040ff00000001838 */
[----:B------:R-:W-:Y:S01]  /*6290*/  HMMA.16816.F32 R92, R8, R26, R16 ;  /* 0x0000001a085c723c */ /* 0x000fe20000001810 */
[----:B------:R1:W2:Y:S01]  /*62a0*/  MUFU.EX2 R8, R5 ;  /* 0x0000000500087308 */ /* 0x0002a20000000800 */
[----:B------:R-:W3:Y:S06]  /*62b0*/  LDSM.16.MT88.4 R16, [R225+0x1000] ;  /* 0x00100000e110783b */ /* 0x000eec0000004200 */
[C---:B------:R-:W-:Y:S08]  /*62c0*/  HMMA.16816.F32 R44, R20.reuse, R46, RZ ;  /* 0x0000002e142c723c */ /* 0x040ff000000018ff */
[----:B------:R-:W-:Y:S01]  /*62d0*/  HMMA.16816.F32 R36, R20, R38, RZ ;  /* 0x000000261424723c */ /* 0x000fe200000018ff */
[----:B-1----:R-:W-:Y:S01]  /*62e0*/  FFMA.FTZ R5, R118, c[0x0][0x2d0], -R3 ;  /* 0x0000b40076057a23 */ /* 0x002fe20000010803 */
[----:B------:R-:W-:-:S03]  /*62f0*/  MOV R118, R214 ;  /* 0x000000d600767202 */ /* 0x000fc60000000f00 */
[----:B------:R1:W-:Y:S03]  /*6300*/  MUFU.EX2 R127, R5 ;  /* 0x00000005007f7308 */ /* 0x0003e60000000800 */
[C---:B------:R-:W-:Y:S08]  /*6310*/  HMMA.16816.F32 R48, R20.reuse, R50, RZ ;  /* 0x000000321430723c */ /* 0x040ff000000018ff */
[----:B------:R-:W-:Y:S01]  /*6320*/  HMMA.16816.F32 R20, R20, R42, RZ ;  /* 0x0000002a1414723c */ /* 0x000fe200000018ff */
[----:B-1----:R-:W-:Y:S01]  /*6330*/  FFMA.FTZ R5, R119, c[0x0][0x2d0], -R3 ;  /* 0x0000b40077057a23 */ /* 0x002fe20000010803 */
[----:B--2---:R-:W-:-:S06]  /*6340*/  MOV R119, R8 ;  /* 0x0000000800777202 */ /* 0x004fcc0000000f00 */
[C---:B------:R-:W-:Y:S01]  /*6350*/  HMMA.16816.F32 R28, R12.reuse, R30, R44 ;  /* 0x0000001e0c1c723c */ /* 0x040fe2000000182c */
[----:B------:R1:W2:Y:S07]  /*6360*/  MUFU.EX2 R199, R5 ;  /* 0x0000000500c77308 */ /* 0x0002ae0000000800 */
[C---:B------:R-:W-:Y:S08]  /*6370*/  HMMA.16816.F32 R36, R12.reuse, R54, R36 ;  /* 0x000000360c24723c */ /* 0x040ff00000001824 */
[----:B------:R-:W-:Y:S01]  /*6380*/  HMMA.16816.F32 R48, R12, R34, R48 ;  /* 0x000000220c30723c */ /* 0x000fe20000001830 */
[----:B-1----:R-:W-:-:S04]  /*6390*/  FFMA.FTZ R5, R120, c[0x0][0x2d0], -R2 ;  /* 0x0000b40078057a23 */ /* 0x002fc80000010802 */
[----:B------:R1:W-:Y:S03]  /*63a0*/  MUFU.EX2 R249, R5 ;  /* 0x0000000500f97308 */ /* 0x0003e60000000800 */
[----:B------:R-:W-:Y:S07]  /*63b0*/  HMMA.16816.F32 R20, R12, R26, R20 ;  /* 0x0000001a0c14723c */ /* 0x000fee0000001814 */
[----:B------:R-:W-:-:S02]  /*63c0*/  F2FP.PACK_AB R12, R213, R125 ;  /* 0x0000007dd50c723e */ /* 0x000fc400000000ff */
[----:B------:R-:W-:Y:S02]  /*63d0*/  F2FP.PACK_AB R13, R119, R124 ;  /* 0x0000007c770d723e */ /* 0x000fe400000000ff */
[----:B------:R-:W-:Y:S01]  /*63e0*/  F2FP.PACK_AB R14, R198, R126 ;  /* 0x0000007ec60e723e */ /* 0x000fe200000000ff */
[----:B-1----:R-:W-:Y:S01]  /*63f0*/  FFMA.FTZ R5, R121, c[0x0][0x2d0], -R2 ;  /* 0x0000b40079057a23 */ /* 0x002fe20000010802 */
[----:B--2---:R-:W-:-:S03]  /*6400*/  F2FP.PACK_AB R15, R199, R127 ;  /* 0x0000007fc70f723e */ /* 0x004fc600000000ff */
[----:B------:R1:W2:Y:S04]  /*6410*/  MUFU.EX2 R251, R5 ;  /* 0x0000000500fb7308 */ /* 0x0002a80000000800 */
[C---:B---3--:R-:W-:Y:S08]  /*6420*/  HMMA.16816.F32 R76, R12.reuse, R16, R76 ;  /* 0x000000100c4c723c */ /* 0x048ff0000000184c */
[----:B------:R-:W-:Y:S01]  /*6430*/  HMMA.16816.F32 R28, R12, R18, R28 ;  /* 0x000000120c1c723c */ /* 0x000fe2000000181c */
        /* <DEDUP_REMOVED lines=13> */
[----:B-1----:R-:W-:-:S06]  /*6510*/  FFMA.FTZ R5, R115, c[0x0][0x2d0], -R0 ;  /* 0x0000b40073057a23 */ /* 0x002fcc0000010800 */
[----:B------:R-:W1:Y:S02]  /*6520*/  MUFU.EX2 R120, R5 ;  /* 0x0000000500787308 */ /* 0x000e640000000800 */
[----:B-1----:R-:W-:Y:S01]  /*6530*/  F2FP.PACK_AB R11, R120, R211 ;  /* 0x000000d3780b723e */ /* 0x002fe200000000ff */
[----:B------:R-:W-:Y:S02]  /*6540*/  FFMA.FTZ R5, R140, c[0x0][0x2d0], -R4 ;  /* 0x0000b4008c057a23 */ /* 0x000fe40000010804 */
[----:B------:R-:W-:-:S04]  /*6550*/  FFMA.FTZ R140, R187, c[0x0][0x2d0], -R2 ;  /* 0x0000b400bb8c7a23 */ /* 0x000fc80000010802 */
[C---:B------:R-:W-:Y:S08]  /*6560*/  HMMA.16816.F32 R80, R8.reuse, R16, R80 ;  /* 0x000000100850723c */ /* 0x040ff00000001850 */
[----:B------:R-:W-:Y:S01]  /*6570*/  HMMA.16816.F32 R72, R8, R18, R60 ;  /* 0x000000120848723c */ /* 0x000fe2000000183c */
[----:B------:R-:W1:Y:S07]  /*6580*/  LDSM.16.MT88.4 R16, [R229+0x1000] ;  /* 0x00100000e510783b */ /* 0x000e6e0000004200 */
[-C--:B-1----:R-:W-:Y:S08]  /*6590*/  HMMA.16816.F32 R52, R12, R16.reuse, R88 ;  /* 0x000000100c34723c */ /* 0x082ff00000001858 */
[C---:B------:R-:W-:Y:S08]  /*65a0*/  HMMA.16816.F32 R44, R8.reuse, R16, R84 ;  /* 0x00000010082c723c */ /* 0x040ff00000001854 */
[-C--:B------:R-:W-:Y:S08]  /*65b0*/  HMMA.16816.F32 R40, R8, R18.reuse, R64 ;  /* 0x000000120828723c */ /* 0x080ff00000001840 */
[C---:B------:R-:W-:Y:S01]  /*65c0*/  HMMA.16816.F32 R24, R12.reuse, R18, R36 ;  /* 0x000000120c18723c */ /* 0x040fe20000001824 */
[----:B------:R-:W1:Y:S07]  /*65d0*/  LDSM.16.MT88.4 R16, [R226+0x1000] ;  /* 0x00100000e210783b */ /* 0x000e6e0000004200 */
[-C--:B-1----:R-:W-:Y:S07]  /*65e0*/  HMMA.16816.F32 R36, R12, R16.reuse, R100 ;  /* 0x000000100c24723c */ /* 0x082fee0000001864 */
[----:B------:R-:W-:Y:S01]  /*65f0*/  MOV R100, R248 ;  /* 0x000000f800647202 */ /* 0x000fe20000000f00 */
[----:B------:R-:W-:Y:S01]  /*6600*/  HMMA.16816.F32 R64, R8, R16, R96 ;  /* 0x000000100840723c */ /* 0x000fe20000001860 */
[----:B------:R-:W-:-:S02]  /*6610*/  MOV R103, R213 ;  /* 0x000000d500677202 */ /* 0x000fc40000000f00 */
[----:B------:R-:W-:Y:S02]  /*6620*/  MOV R101, R211 ;  /* 0x000000d300657202 */ /* 0x000fe40000000f00 */
[----:B------:R-:W-:Y:S02]  /*6630*/  MOV R102, R212 ;  /* 0x000000d400667202 */ /* 0x000fe40000000f00 */
[----:B------:R-:W-:Y:S01]  /*6640*/  MOV R99, R247 ;  /* 0x000000f700637202 */ /* 0x000fe20000000f00 */
[----:B------:R-:W-:Y:S01]  /*6650*/  HMMA.16816.F32 R60, R8, R18, R56 ;  /* 0x00000012083c723c */ /* 0x000fe20000001838 */
[----:B------:R1:W-:Y:S01]  /*6660*/  MUFU.EX2 R247, R5 ;  /* 0x0000000500f77308 */ /* 0x0003e20000000800 */
[----:B------:R-:W-:Y:S02]  /*6670*/  MOV R96, R221 ;  /* 0x000000dd00607202 */ /* 0x000fe40000000f00 */
[----:B------:R-:W-:Y:S02]  /*6680*/  MOV R97, R222 ;  /* 0x000000de00617202 */ /* 0x000fe40000000f00 */
[----:B------:R-:W-:-:S02]  /*6690*/  MOV R98, R223 ;  /* 0x000000df00627202 */ /* 0x000fc40000000f00 */
[----:B------:R-:W-:Y:S01]  /*66a0*/  HMMA.16816.F32 R48, R12, R18, R48 ;  /* 0x000000120c30723c */ /* 0x000fe20000001830 */
[----:B------:R-:W2:Y:S01]  /*66b0*/  LDSM.16.MT88.4 R16, [R228+0x1000] ;  /* 0x00100000e410783b */ /* 0x000ea20000004200 */
[--C-:B-1----:R-:W-:Y:S02]  /*66c0*/  FFMA.FTZ R5, R141, c[0x0][0x2d0], -R4.reuse ;  /* 0x0000b4008d057a23 */ /* 0x102fe40000010804 */
[--C-:B------:R-:W-:Y:S02]  /*66d0*/  FFMA.FTZ R141, R170, c[0x0][0x2d0], -R4.reuse ;  /* 0x0000b400aa8d7a23 */ /* 0x100fe40000010804 */
[----:B------:R1:W3:Y:S02]  /*66e0*/  MUFU.EX2 R248, R5 ;  /* 0x0000000500f87308 */ /* 0x0002e40000000800 */
[--C-:B-1----:R-:W-:Y:S02]  /*66f0*/  FFMA.FTZ R5, R142, c[0x0][0x2d0], -R4.reuse ;  /* 0x0000b4008e057a23 */ /* 0x102fe40000010804 */
[----:B------:R-:W-:-:S04]  /*6700*/  FFMA.FTZ R142, R169, c[0x0][0x2d0], -R4 ;  /* 0x0000b400a98e7a23 */ /* 0x000fc80000010804 */
[----:B------:R1:W-:Y:S01]  /*6710*/  MUFU.EX2 R250, R5 ;  /* 0x0000000500fa7308 */ /* 0x0003e20000000800 */
[----:B--2---:R-:W-:Y:S01]  /*6720*/  HMMA.16816.F32 R56, R8, R18, R92 ;  /* 0x000000120838723c */ /* 0x004fe2000000185c */
[----:B-1----:R-:W-:-:S07]  /*6730*/  FFMA.FTZ R5, R143, c[0x0][0x2d0], -R4 ;  /* 0x0000b4008f057a23 */ /* 0x002fce0000010804 */
[C---:B------:R-:W-:Y:S01]  /*6740*/  HMMA.16816.F32 R32, R12.reuse, R18, R20 ;  /* 0x000000120c20723c */ /* 0x040fe20000001814 */
[----:B------:R-:W-:Y:S01]  /*6750*/  FFMA.FTZ R143, R168, c[0x0][0x2d0], -R4 ;  /* 0x0000b400a88f7a23 */ /* 0x000fe20000010804 */
[----:B------:R1:W2:Y:S05]  /*6760*/  MUFU.EX2 R92, R5 ;  /* 0x00000005005c7308 */ /* 0x0002aa0000000800 */
[----:B------:R-:W-:Y:S01]  /*6770*/  MOV R23, R220 ;  /* 0x000000dc00177202 */ /* 0x000fe20000000f00 */
[----:B------:R-:W-:Y:S01]  /*6780*/  HMMA.16816.F32 R84, R12, R16, R108 ;  /* 0x000000100c54723c */ /* 0x000fe2000000186c */
[----:B------:R-:W-:Y:S02]  /*6790*/  MOV R21, R217 ;  /* 0x000000d900157202 */ /* 0x000fe40000000f00 */
[----:B------:R-:W-:-:S02]  /*67a0*/  MOV R22, R218 ;  /* 0x000000da00167202 */ /* 0x000fc40000000f00 */
[----:B------:R-:W-:Y:S02]  /*67b0*/  MOV R20, R116 ;  /* 0x0000007400147202 */ /* 0x000fe40000000f00 */
[----:B------:R-:W-:Y:S01]  /*67c0*/  MOV R116, R216 ;  /* 0x000000d800747202 */ /* 0x000fe20000000f00 */
[----:B------:R-:W-:Y:S01]  /*67d0*/  HMMA.16816.F32 R88, R8, R16, R104 ;  /* 0x000000100858723c */ /* 0x000fe20000001868 */
[----:B------:R-:W4:Y:S01]  /*67e0*/  LDSM.16.MT88.4 R16, [R225+0x1800] ;  /* 0x00180000e110783b */ /* 0x000f220000004200 */
[----:B---3--:R-:W-:Y:S01]  /*67f0*/  F2FP.PACK_AB R12, R248, R247 ;  /* 0x000000f7f80c723e */ /* 0x008fe200000000ff */
        /* <DEDUP_REMOVED lines=12> */
[----:B------:R-:W-:-:S04]  /*68c0*/  FFMA.FTZ R136, R159, c[0x0][0x2d0], -R0 ;  /* 0x0000b4009f887a23 */ /* 0x000fc80000010800 */
[----:B------:R1:W-:Y:S02]  /*68d0*/  MUFU.EX2 R213, R5 ;  /* 0x0000000500d57308 */ /* 0x0003e40000000800 */
[----:B----4-:R-:W-:Y:S01]  /*68e0*/  HMMA.16816.F32 R76, R12, R16, R76 ;  /* 0x000000100c4c723c */ /* 0x010fe2000000184c */
[--C-:B-1----:R-:W-:Y:S02]  /*68f0*/  FFMA.FTZ R5, R137, c[0x0][0x2d0], -R2.reuse ;  /* 0x0000b40089057a23 */ /* 0x102fe40000010802 */
[--C-:B------:R-:W-:Y:S01]  /*6900*/  FFMA.FTZ R137, R183, c[0x0][0x2d0], -R2.reuse ;  /* 0x0000b400b7897a23 */ /* 0x100fe20000010802 */
[----:B------:R-:W-:Y:S02]  /*6910*/  MOV R183, R100 ;  /* 0x0000006400b77202 */ /* 0x000fe40000000f00 */
[----:B------:R1:W2:Y:S02]  /*6920*/  MUFU.EX2 R215, R5 ;  /* 0x0000000500d77308 */ /* 0x0002a40000000800 */
[--C-:B-1----:R-:W-:Y:S01]  /*6930*/  FFMA.FTZ R5, R138, c[0x0][0x2d0], -R2.reuse ;  /* 0x0000b4008a057a23 */ /* 0x102fe20000010802 */
[----:B--2---:R-:W-:Y:S01]  /*6940*/  F2FP.PACK_AB R8, R215, R213 ;  /* 0x000000d5d708723e */ /* 0x004fe200000000ff */
[----:B------:R-:W-:-:S04]  /*6950*/  FFMA.FTZ R138, R185, c[0x0][0x2d0], -R2 ;  /* 0x0000b400b98a7a23 */ /* 0x000fc80000010802 */
[----:B------:R1:W-:Y:S01]  /*6960*/  MUFU.EX2 R217, R5 ;  /* 0x0000000500d97308 */ /* 0x0003e20000000800 */
[----:B------:R-:W-:Y:S02]  /*6970*/  FFMA.FTZ R185, R147, c[0x0][0x2d0], -R0 ;  /* 0x0000b40093b97a23 */ /* 0x000fe40000010800 */
[--C-:B-1----:R-:W-:Y:S02]  /*6980*/  FFMA.FTZ R5, R139, c[0x0][0x2d0], -R2.reuse ;  /* 0x0000b4008b057a23 */ /* 0x102fe40000010802 */
[----:B------:R-:W-:-:S03]  /*6990*/  FFMA.FTZ R139, R186, c[0x0][0x2d0], -R2 ;  /* 0x0000b400ba8b7a23 */ /* 0x000fc60000010802 */
        /* <DEDUP_REMOVED lines=12> */
[----:B------:R-:W-:-:S06]  /*6a60*/  FFMA.FTZ R5, R177, c[0x0][0x2d0], -R4 ;  /* 0x0000b400b1057a23 */ /* 0x000fcc0000010804 */
[C---:B------:R-:W-:Y:S08]  /*6a70*/  HMMA.16816.F32 R128, R8.reuse, R18, R72 ;  /* 0x000000120880723c */ /* 0x040ff00000001848 */
[----:B------:R-:W-:Y:S07]  /*6a80*/  HMMA.16816.F32 R132, R8, R16, R80 ;  /* 0x000000100884723c */ /* 0x000fee0000001850 */
[----:B------:R-:W-:Y:S01]  /*6a90*/  MOV R81, R127 ;  /* 0x0000007f00517202 */ /* 0x000fe20000000f00 */
[----:B------:R-:W-:Y:S01]  /*6aa0*/  HMMA.16816.F32 R72, R12, R18, R28 ;  /* 0x000000120c48723c */ /* 0x000fe2000000181c */
[----:B------:R-:W1:Y:S01]  /*6ab0*/  LDSM.16.MT88.4 R16, [R229+0x1800] ;  /* 0x00180000e510783b */ /* 0x000e620000004200 */
[----:B------:R-:W-:-:S02]  /*6ac0*/  MOV R80, R126 ;  /* 0x0000007e00507202 */ /* 0x000fc40000000f00 */
[----:B------:R-:W-:Y:S02]  /*6ad0*/  MOV R83, R121 ;  /* 0x0000007900537202 */ /* 0x000fe40000000f00 */
[----:B------:R-:W-:Y:S01]  /*6ae0*/  MOV R82, R120 ;  /* 0x0000007800527202 */ /* 0x000fe20000000f00 */
[--C-:B------:R-:W-:Y:S01]  /*6af0*/  FFMA.FTZ R29, R191, c[0x0][0x2d0], -R2.reuse ;  /* 0x0000b400bf1d7a23 */ /* 0x100fe20000010802 */
[----:B------:R-:W-:Y:S01]  /*6b00*/  MOV R31, R125 ;  /* 0x0000007d001f7202 */ /* 0x000fe20000000f00 */
[--C-:B------:R-:W-:Y:S01]  /*6b10*/  FFMA.FTZ R28, R190, c[0x0][0x2d0], -R2.reuse ;  /* 0x0000b400be1c7a23 */ /* 0x100fe20000010802 */
[----:B------:R-:W-:Y:S01]  /*6b20*/  MOV R30, R124 ;  /* 0x0000007c001e7202 */ /* 0x000fe20000000f00 */
[----:B------:R-:W-:Y:S01]  /*6b30*/  MUFU.EX2 R186, R29 ;  /* 0x0000001d00ba7308 */ /* 0x000fe20000000800 */
[-C--:B-1----:R-:W-:Y:S08]  /*6b40*/  HMMA.16816.F32 R124, R8, R16.reuse, R44 ;  /* 0x00000010087c723c */ /* 0x082ff0000000182c */
[----:B------:R-:W-:Y:S08]  /*6b50*/  HMMA.16816.F32 R52, R12, R16, R52 ;  /* 0x000000100c34723c */ /* 0x000ff00000001834 */
[-C--:B------:R-:W-:Y:S08]  /*6b60*/  HMMA.16816.F32 R120, R8, R18.reuse, R40 ;  /* 0x000000120878723c */ /* 0x080ff00000001828 */
[----:B------:R-:W-:Y:S01]  /*6b70*/  HMMA.16816.F32 R44, R12, R18, R24 ;  /* 0x000000120c2c723c */ /* 0x000fe20000001818 */
[----:B------:R-:W1:Y:S06]  /*6b80*/  LDSM.16.MT88.4 R16, [R226+0x1800] ;  /* 0x00180000e210783b */ /* 0x000e6c0000004200 */
[----:B------:R-:W-:-:S02]  /*6b90*/  FFMA.FTZ R27, R189, c[0x0][0x2d0], -R2 ;  /* 0x0000b400bd1b7a23 */ /* 0x000fc40000010802 */
[----:B------:R-:W-:Y:S02]  /*6ba0*/  FFMA.FTZ R26, R188, c[0x0][0x2d0], -R2 ;  /* 0x0000b400bc1a7a23 */ /* 0x000fe40000010802 */
[--C-:B------:R-:W-:Y:S01]  /*6bb0*/  FFMA.FTZ R25, R163, c[0x0][0x2d0], -R0.reuse ;  /* 0x0000b400a3197a23 */ /* 0x100fe20000010800 */
[----:B------:R-:W-:Y:S01]  /*6bc0*/  MOV R163, R23 ;  /* 0x0000001700a37202 */ /* 0x000fe20000000f00 */
[----:B------:R-:W-:Y:S01]  /*6bd0*/  FFMA.FTZ R24, R162, c[0x0][0x2d0], -R0 ;  /* 0x0000b400a2187a23 */ /* 0x000fe20000010800 */
[----:B------:R-:W-:Y:S01]  /*6be0*/  MOV R162, R22 ;  /* 0x0000001600a27202 */ /* 0x000fe20000000f00 */
[----:B------:R-:W-:Y:S08]  /*6bf0*/  MUFU.EX2 R188, R28 ;  /* 0x0000001c00bc7308 */ /* 0x000ff00000000800 */
[----:B------:R-:W-:Y:S08]  /*6c00*/  MUFU.EX2 R190, R27 ;  /* 0x0000001b00be7308 */ /* 0x000ff00000000800 */
[----:B------:R-:W-:Y:S08]  /*6c10*/  MUFU.EX2 R187, R25 ;  /* 0x0000001900bb7308 */ /* 0x000ff00000000800 */
[----:B------:R-:W-:Y:S01]  /*6c20*/  MUFU.EX2 R189, R24 ;  /* 0x0000001800bd7308 */ /* 0x000fe20000000800 */
[-C--:B-1----:R-:W-:Y:S08]  /*6c30*/  HMMA.16816.F32 R40, R12, R16.reuse, R36 ;  /* 0x000000100c28723c */ /* 0x082ff00000001824 */
[C---:B------:R-:W-:Y:S07]  /*6c40*/  HMMA.16816.F32 R112, R8.reuse, R16, R64 ;  /* 0x000000100870723c */ /* 0x040fee0000001840 */
[--C-:B------:R-:W-:Y:S01]  /*6c50*/  FFMA.FTZ R65, R174, c[0x0][0x2d0], -R4.reuse ;  /* 0x0000b400ae417a23 */ /* 0x100fe20000010804 */
[----:B------:R-:W-:Y:S01]  /*6c60*/  HMMA.16816.F32 R108, R8, R18, R60 ;  /* 0x00000012086c723c */ /* 0x000fe2000000183c */
[----:B------:R-:W-:Y:S01]  /*6c70*/  FFMA.FTZ R64, R173, c[0x0][0x2d0], -R4 ;  /* 0x0000b400ad407a23 */ /* 0x000fe20000010804 */
[----:B------:R-:W-:Y:S01]  /*6c80*/  MOV R173, R82 ;  /* 0x0000005200ad7202 */ /* 0x000fe20000000f00 */
[--C-:B------:R-:W-:Y:S01]  /*6c90*/  FFMA.FTZ R66, R151, c[0x0][0x2d0], -R3.reuse ;  /* 0x0000b40097427a23 */ /* 0x100fe20000010803 */
[----:B------:R-:W-:Y:S01]  /*6ca0*/  MOV R174, R83 ;  /* 0x0000005300ae7202 */ /* 0x000fe20000000f00 */
[----:B------:R-:W-:-:S02]  /*6cb0*/  FFMA.FTZ R67, R150, c[0x0][0x2d0], -R3 ;  /* 0x0000b40096437a23 */ /* 0x000fc40000010803 */
[--C-:B------:R-:W-:Y:S01]  /*6cc0*/  FFMA.FTZ R63, R172, c[0x0][0x2d0], -R4.reuse ;  /* 0x0000b400ac3f7a23 */ /* 0x100fe20000010804 */
[----:B------:R-:W-:Y:S01]  /*6cd0*/  HMMA.16816.F32 R48, R12, R18, R48 ;  /* 0x000000120c30723c */ /* 0x000fe20000001830 */
[----:B------:R-:W1:Y:S01]  /*6ce0*/  LDSM.16.MT88.4 R16, [R228+0x1800] ;  /* 0x00180000e410783b */ /* 0x000e620000004200 */
[----:B------:R-:W-:Y:S01]  /*6cf0*/  FFMA.FTZ R62, R171, c[0x0][0x2d0], -R4 ;  /* 0x0000b400ab3e7a23 */ /* 0x000fe20000010804 */
[----:B------:R-:W-:Y:S01]  /*6d00*/  MOV R171, R80 ;  /* 0x0000005000ab7202 */ /* 0x000fe20000000f00 */
[--C-:B------:R-:W-:Y:S01]  /*6d10*/  FFMA.FTZ R61, R153, c[0x0][0x2d0], -R3.reuse ;  /* 0x0000b400993d7a23 */ /* 0x100fe20000010803 */
[----:B------:R-:W-:Y:S01]  /*6d20*/  MOV R172, R81 ;  /* 0x0000005100ac7202 */ /* 0x000fe20000000f00 */
[----:B------:R-:W-:Y:S02]  /*6d30*/  FFMA.FTZ R60, R152, c[0x0][0x2d0], -R3 ;  /* 0x0000b400983c7a23 */ /* 0x000fe40000010803 */
[--C-:B------:R-:W-:Y:S01]  /*6d40*/  FFMA.FTZ R150, R182, c[0x0][0x2d0], -R2.reuse ;  /* 0x0000b400b6967a23 */ /* 0x100fe20000010802 */
[----:B------:R-:W-:Y:S01]  /*6d50*/  MOV R182, R99 ;  /* 0x0000006300b67202 */ /* 0x000fe20000000f00 */
[--C-:B------:R-:W-:Y:S01]  /*6d60*/  FFMA.FTZ R151, R181, c[0x0][0x2d0], -R2.reuse ;  /* 0x0000b400b5977a23 */ /* 0x100fe20000010802 */
[----:B------:R-:W-:Y:S01]  /*6d70*/  MOV R181, R98 ;  /* 0x0000006200b57202 */ /* 0x000fe20000000f00 */
[--C-:B------:R-:W-:Y:S01]  /*6d80*/  FFMA.FTZ R152, R180, c[0x0][0x2d0], -R2.reuse ;  /* 0x0000b400b4987a23 */ /* 0x100fe20000010802 */
[----:B------:R-:W-:Y:S01]  /*6d90*/  MOV R180, R97 ;  /* 0x0000006100b47202 */ /* 0x000fe20000000f00 */
[----:B------:R-:W-:Y:S01]  /*6da0*/  FFMA.FTZ R153, R179, c[0x0][0x2d0], -R2 ;  /* 0x0000b400b3997a23 */ /* 0x000fe20000010802 */
[----:B------:R-:W-:Y:S01]  /*6db0*/  MOV R179, R96 ;  /* 0x0000006000b37202 */ /* 0x000fe20000000f00 */
[--C-:B------:R-:W-:Y:S01]  /*6dc0*/  FFMA.FTZ R2, R160, c[0x0][0x2d0], -R0.reuse ;  /* 0x0000b400a0027a23 */ /* 0x100fe20000010800 */
[-C--:B-1----:R-:W-:Y:S07]  /*6dd0*/  HMMA.16816.F32 R104, R8, R16.reuse, R88 ;  /* 0x000000100868723c */ /* 0x082fee0000001858 */
[----:B------:R-:W-:Y:S01]  /*6de0*/  MOV R91, R92 ;  /* 0x0000005c005b7202 */ /* 0x000fe20000000f00 */
[----:B------:R-:W-:Y:S01]  /*6df0*/  HMMA.16816.F32 R36, R12, R16, R84 ;  /* 0x000000100c24723c */ /* 0x000fe20000001854 */
[----:B------:R-:W-:Y:S01]  /*6e00*/  MOV R90, R118 ;  /* 0x00000076005a7202 */ /* 0x000fe20000000f00 */
[--C-:B------:R-:W-:Y:S01]  /*6e10*/  FFMA.FTZ R118, R157, c[0x0][0x2d0], -R0.reuse ;  /* 0x0000b4009d767a23 */ /* 0x100fe20000010800 */
[----:B------:R-:W-:Y:S01]  /*6e20*/  MOV R89, R117 ;  /* 0x0000007500597202 */ /* 0x000fe20000000f00 */
[----:B------:R-:W-:Y:S01]  /*6e30*/  FFMA.FTZ R117, R156, c[0x0][0x2d0], -R0 ;  /* 0x0000b4009c757a23 */ /* 0x000fe20000010800 */
[----:B------:R-:W-:-:S02]  /*6e40*/  MOV R88, R116 ;  /* 0x0000007400587202 */ /* 0x000fc40000000f00 */
[----:B------:R-:W-:Y:S01]  /*6e50*/  MOV R17, R6 ;  /* 0x0000000600117202 */ /* 0x000fe20000000f00 */
[-C--:B------:R-:W-:Y:S01]  /*6e60*/  HMMA.16816.F32 R92, R8, R18.reuse, R56 ;  /* 0x00000012085c723c */ /* 0x080fe20000001838 */
[--C-:B------:R-:W-:Y:S01]  /*6e70*/  FFMA.FTZ R6, R178, c[0x0][0x2d0], -R4.reuse ;  /* 0x0000b400b2067a23 */ /* 0x100fe20000010804 */
[----:B------:R-:W-:Y:S02]  /*6e80*/  MOV R87, R101 ;  /* 0x0000006500577202 */ /* 0x000fe40000000f00 */
[----:B------:R-:W-:Y:S01]  /*6e90*/  MOV R16, R7 ;  /* 0x0000000700107202 */ /* 0x000fe20000000f00 */
[--C-:B------:R-:W-:Y:S01]  /*6ea0*/  FFMA.FTZ R7, R175, c[0x0][0x2d0], -R4.reuse ;  /* 0x0000b400af077a23 */ /* 0x100fe20000010804 */
[----:B------:R-:W-:Y:S01]  /*6eb0*/  MOV R101, R201 ;  /* 0x000000c900657202 */ /* 0x000fe20000000f00 */
[----:B------:R-:W-:Y:S01]  /*6ec0*/  FFMA.FTZ R8, R176, c[0x0][0x2d0], -R4 ;  /* 0x0000b400b0087a23 */ /* 0x000fe20000010804 */
[----:B------:R-:W-:Y:S01]  /*6ed0*/  MOV R59, R200 ;  /* 0x000000c8003b7202 */ /* 0x000fe20000000f00 */
[--C-:B------:R-:W-:Y:S01]  /*6ee0*/  FFMA.FTZ R9, R164, c[0x0][0x2d0], -R3.reuse ;  /* 0x0000b400a4097a23 */ /* 0x100fe20000010803 */
[----:B------:R1:W-:Y:S01]  /*6ef0*/  MUFU.EX2 R200, R5 ;  /* 0x0000000500c87308 */ /* 0x0003e20000000800 */
[----:B------:R-:W-:Y:S01]  /*6f00*/  MOV R84, R119 ;  /* 0x0000007700547202 */ /* 0x000fe20000000f00 */
[----:B------:R-:W-:Y:S01]  /*6f10*/  FFMA.FTZ R4, R165, c[0x0][0x2d0], -R3 ;  /* 0x0000b400a5047a23 */ /* 0x000fe20000010803 */
[----:B------:R-:W-:Y:S01]  /*6f20*/  MOV R58, R196 ;  /* 0x000000c4003a7202 */ /* 0x000fe20000000f00 */
[----:B------:R-:W-:Y:S01]  /*6f30*/  FFMA.FTZ R119, R158, c[0x0][0x2d0], -R0 ;  /* 0x0000b4009e777a23 */ /* 0x000fe20000010800 */
[----:B------:R-:W-:Y:S01]  /*6f40*/  MOV R86, R102 ;  /* 0x0000006600567202 */ /* 0x000fe20000000f00 */
[----:B------:R-:W-:Y:S01]  /*6f50*/  HMMA.16816.F32 R32, R12, R18, R32 ;  /* 0x000000120c20723c */ /* 0x000fe20000001820 */
[----:B------:R-:W-:Y:S01]  /*6f60*/  MOV R102, R199 ;  /* 0x000000c700667202 */ /* 0x000fe20000000f00 */
[----:B------:R2:W-:Y:S01]  /*6f70*/  MUFU.EX2 R201, R6 ;  /* 0x0000000600c97308 */ /* 0x0005e20000000800 */
[----:B------:R-:W-:Y:S01]  /*6f80*/  MOV R175, R20 ;  /* 0x0000001400af7202 */ /* 0x000fe20000000f00 */
[----:B------:R-:W-:Y:S01]  /*6f90*/  LDSM.16.MT88.4 R12, [R226+0x2000] ;  /* 0x00200000e20c783b */ /* 0x000fe20000004200 */
[----:B------:R-:W-:-:S02]  /*6fa0*/  MOV R157, R17 ;  /* 0x00000011009d7202 */ /* 0x000fc40000000f00 */
[----:B------:R-:W-:Y:S02]  /*6fb0*/  MOV R116, R197 ;  /* 0x000000c500747202 */ /* 0x000fe40000000f00 */
[----:B------:R-:W-:Y:S01]  /*6fc0*/  MOV R85, R103 ;  /* 0x0000006700557202 */ /* 0x000fe20000000f00 */
[--C-:B-1----:R-:W-:Y:S01]  /*6fd0*/  FFMA.FTZ R5, R166, c[0x0][0x2d0], -R3.reuse ;  /* 0x0000b400a6057a23 */ /* 0x102fe20000010803 */
[----:B------:R-:W-:Y:S01]  /*6fe0*/  MUFU.EX2 R199, R8 ;  /* 0x0000000800c77308 */ /* 0x000fe20000000800 */
[----:B------:R-:W-:Y:S02]  /*6ff0*/  MOV R103, R198 ;  /* 0x000000c600677202 */ /* 0x000fe40000000f00 */
[----:B------:R-:W-:Y:S02]  /*7000*/  MOV R165, R30 ;  /* 0x0000001e00a57202 */ /* 0x000fe40000000f00 */
[----:B------:R-:W-:Y:S01]  /*7010*/  MOV R164, R31 ;  /* 0x0000001f00a47202 */ /* 0x000fe20000000f00 */
[----:B--2---:R-:W-:-:S02]  /*7020*/  FFMA.FTZ R6, R167, c[0x0][0x2d0], -R3 ;  /* 0x0000b400a7067a23 */ /* 0x004fc40000010803 */
[----:B------:R1:W-:Y:S01]  /*7030*/  MUFU.EX2 R196, R5 ;  /* 0x0000000500c47308 */ /* 0x0003e20000000800 */
[----:B------:R-:W-:Y:S01]  /*7040*/  FFMA.FTZ R3, R161, c[0x0][0x2d0], -R0 ;  /* 0x0000b400a1037a23 */ /* 0x000fe20000010800 */
[----:B------:R-:W-:Y:S01]  /*7050*/  MOV R161, R21 ;  /* 0x0000001500a17202 */ /* 0x000fe20000000f00 */
[----:B------:R-:W-:Y:S01]  /*7060*/  FADD.FTZ R0, R207, R206 ;  /* 0x000000cecf007221 */ /* 0x000fe20000010000 */
[----:B------:R-:W-:Y:S01]  /*7070*/  MOV R206, R16 ;  /* 0x0000001000ce7202 */ /* 0x000fe20000000f00 */
[----:B------:R-:W2:Y:S01]  /*7080*/  LDSM.16.MT88.4 R20, [R225+0x2000] ;  /* 0x00200000e114783b */ /* 0x000ea20000004200 */
[----:B------:R-:W-:Y:S01]  /*7090*/  MOV R207, R116 ;  /* 0x0000007400cf7202 */ /* 0x000fe20000000f00 */
[----:B------:R-:W-:Y:S01]  /*70a0*/  FADD.FTZ R116, R202, R192 ;  /* 0x000000c0ca747221 */ /* 0x000fe20000010000 */
[----:B------:R3:W4:Y:S01]  /*70b0*/  MUFU.EX2 R197, R6 ;  /* 0x0000000600c57308 */ /* 0x0007220000000800 */
[----:B------:R-:W2:Y:S01]  /*70c0*/  LDSM.16.MT88.4 R16, [R229+0x2000] ;  /* 0x00200000e510783b */ /* 0x000ea20000004200 */
[----:B------:R-:W-:Y:S01]  /*70d0*/  MOV R178, R101 ;  /* 0x0000006500b27202 */ /* 0x000fe20000000f00 */
[----:B------:R-:W-:Y:S01]  /*70e0*/  FADD.FTZ R0, R208, R0 ;  /* 0x00000000d0007221 */ /* 0x000fe20000010000 */
[----:B------:R-:W-:-:S02]  /*70f0*/  MOV R177, R102 ;  /* 0x0000006600b17202 */ /* 0x000fc40000000f00 */
[----:B------:R-:W-:Y:S01]  /*7100*/  MOV R176, R103 ;  /* 0x0000006700b07202 */ /* 0x000fe20000000f00 */
[----:B-1----:R-:W-:Y:S01]  /*7110*/  FADD.FTZ R5, R204, R195 ;  /* 0x000000c3cc057221 */ /* 0x002fe20000010000 */
[----:B------:R-:W1:Y:S01]  /*7120*/  MUFU.EX2 R198, R7 ;  /* 0x0000000700c67308 */ /* 0x000e620000000800 */
[----:B------:R-:W-:Y:S02]  /*7130*/  MOV R156, R58 ;  /* 0x0000003a009c7202 */ /* 0x000fe40000000f00 */
[----:B------:R-:W-:Y:S01]  /*7140*/  FADD.FTZ R30, R205, R5 ;  /* 0x00000005cd1e7221 */ /* 0x000fe20000010000 */
[----:B------:R-:W-:Y:S02]  /*7150*/  MOV R147, R59 ;  /* 0x0000003b00937202 */ /* 0x000fe40000000f00 */
[----:B------:R-:W-:Y:S01]  /*7160*/  MOV R158, R88 ;  /* 0x00000058009e7202 */ /* 0x000fe20000000f00 */
[----:B---3--:R-:W-:Y:S01]  /*7170*/  FADD.FTZ R6, R194, R193 ;  /* 0x000000c1c2067221 */ /* 0x008fe20000010000 */
[----:B------:R3:W-:Y:S01]  /*7180*/  MUFU.EX2 R195, R9 ;  /* 0x0000000900c37308 */ /* 0x0007e20000000800 */
[----:B----4-:R-:W-:-:S02]  /*7190*/  F2FP.PACK_AB R5, R196, R197 ;  /* 0x000000c5c405723e */ /* 0x010fc400000000ff */
[----:B------:R-:W-:Y:S01]  /*71a0*/  FADD.FTZ R31, R203, R6 ;  /* 0x00000006cb1f7221 */ /* 0x000fe20000010000 */
[----:B------:R-:W-:Y:S02]  /*71b0*/  MOV R159, R89 ;  /* 0x00000059009f7202 */ /* 0x000fe40000000f00 */
[----:B------:R-:W-:Y:S02]  /*71c0*/  MOV R160, R90 ;  /* 0x0000005a00a07202 */ /* 0x000fe40000000f00 */
[----:B------:R4:W2:Y:S01]  /*71d0*/  MUFU.EX2 R194, R4 ;  /* 0x0000000400c27308 */ /* 0x0008a20000000800 */
[----:B-1----:R-:W-:Y:S02]  /*71e0*/  F2FP.PACK_AB R6, R198, R199 ;  /* 0x000000c7c606723e */ /* 0x002fe400000000ff */
[----:B------:R-:W-:Y:S02]  /*71f0*/  MOV R169, R91 ;  /* 0x0000005b00a97202 */ /* 0x000fe40000000f00 */
[----:B------:R-:W-:-:S02]  /*7200*/  MOV R168, R84 ;  /* 0x0000005400a87202 */ /* 0x000fc40000000f00 */
[----:B------:R-:W-:Y:S01]  /*7210*/  MOV R167, R85 ;  /* 0x0000005500a77202 */ /* 0x000fe20000000f00 */
[----:B---3--:R-:W1:Y:S01]  /*7220*/  LDSM.16.MT88.4 R8, [R228+0x2000] ;  /* 0x00200000e408783b */ /* 0x008e620000004200 */
[----:B------:R-:W3:Y:S01]  /*7230*/  MUFU.EX2 R192, R26 ;  /* 0x0000001a00c07308 */ /* 0x000ee20000000800 */
[----:B------:R-:W-:Y:S02]  /*7240*/  MOV R166, R86 ;  /* 0x0000005600a67202 */ /* 0x000fe40000000f00 */
[----:B------:R-:W-:Y:S02]  /*7250*/  MOV R170, R87 ;  /* 0x0000005700aa7202 */ /* 0x000fe40000000f00 */
[----:B----4-:R-:W-:-:S03]  /*7260*/  F2FP.PACK_AB R4, R200, R201 ;  /* 0x000000c9c804723e */ /* 0x010fc600000000ff */
[----:B------:R4:W-:Y:S01]  /*7270*/  MUFU.EX2 R191, R3 ;  /* 0x0000000300bf7308 */ /* 0x0009e20000000800 */
[----:B--2---:R-:W-:-:S07]  /*7280*/  F2FP.PACK_AB R7, R195, R194 ;  /* 0x000000c2c307723e */ /* 0x004fce00000000ff */
[----:B------:R2:W1:Y:S01]  /*7290*/  MUFU.EX2 R193, R2 ;  /* 0x0000000200c17308 */ /* 0x0004620000000800 */
[----:B------:R-:W-:Y:S01]  /*72a0*/  HMMA.16816.F32 R100, R4, R20, R76 ;  /* 0x000000140464723c */ /* 0x000fe2000000184c */
[----:B----4-:R-:W-:-:S07]  /*72b0*/  FADD.FTZ R3, R207, R0 ;  /* 0x00000000cf037221 */ /* 0x010fce0000010000 */
[C---:B------:R-:W-:Y:S01]  /*72c0*/  HMMA.16816.F32 R96, R4.reuse, R22, R72 ;  /* 0x000000160460723c */ /* 0x040fe20000001848 */
[----:B------:R-:W-:Y:S01]  /*72d0*/  FADD.FTZ R0, R210, R31 ;  /* 0x0000001fd2007221 */ /* 0x000fe20000010000 */
[----:B------:R-:W-:Y:S02]  /*72e0*/  MOV R207, R206 ;  /* 0x000000ce00cf7202 */ /* 0x000fe40000000f00 */
[----:B------:R-:W-:Y:S02]  /*72f0*/  MOV R206, R147 ;  /* 0x0000009300ce7202 */ /* 0x000fe40000000f00 */
[----:B------:R-:W-:Y:S02]  /*7300*/  MOV R147, R156 ;  /* 0x0000009c00937202 */ /* 0x000fe40000000f00 */
[C---:B------:R-:W-:Y:S01]  /*7310*/  HMMA.16816.F32 R88, R4.reuse, R16, R52 ;  /* 0x000000100458723c */ /* 0x040fe20000001834 */
[----:B--2---:R-:W-:Y:S01]  /*7320*/  FADD.FTZ R2, R219, R30 ;  /* 0x0000001edb027221 */ /* 0x004fe20000010000 */
[----:B------:R-:W-:Y:S01]  /*7330*/  MOV R156, R224 ;  /* 0x000000e0009c7202 */ /* 0x000fe20000000f00 */
[----:B------:R-:W-:Y:S01]  /*7340*/  FADD.FTZ R24, R209, R116 ;  /* 0x00000074d1187221 */ /* 0x000fe20000010000 */
[----:B------:R-:W-:Y:S01]  /*7350*/  MUFU.EX2 R119, R119 ;  /* 0x0000007700777308 */ /* 0x000fe20000000800 */
[----:B------:R2:W5:Y:S03]  /*7360*/  LDL.LU R224, [R1+0xa0] ;  /* 0x0000a00001e07983 */ /* 0x0005660000300800 */
[C---:B------:R-:W-:Y:S08]  /*7370*/  HMMA.16816.F32 R84, R4.reuse, R18, R44 ;  /* 0x000000120454723c */ /* 0x040ff0000000182c */
[C---:B------:R-:W-:Y:S08]  /*7380*/  HMMA.16816.F32 R80, R4.reuse, R12, R40 ;  /* 0x0000000c0450723c */ /* 0x040ff00000001828 */
[C---:B------:R-:W-:Y:S08]  /*7390*/  HMMA.16816.F32 R76, R4.reuse, R14, R48 ;  /* 0x0000000e044c723c */ /* 0x040ff00000001830 */
[C---:B-1----:R-:W-:Y:S08]  /*73a0*/  HMMA.16816.F32 R72, R4.reuse, R8, R36 ;  /* 0x000000080448723c */ /* 0x042ff00000001824 */
[----:B------:R-:W-:Y:S07]  /*73b0*/  HMMA.16816.F32 R56, R4, R10, R32 ;  /* 0x0000000a0438723c */ /* 0x000fee0000001820 */
[----:B------:R-:W-:-:S02]  /*73c0*/  F2FP.PACK_AB R4, R188, R186 ;  /* 0x000000babc04723e */ /* 0x000fc400000000ff */
[----:B---3--:R-:W-:Y:S02]  /*73d0*/  F2FP.PACK_AB R6, R192, R190 ;  /* 0x000000bec006723e */ /* 0x008fe400000000ff */
[----:B------:R-:W-:Y:S02]  /*73e0*/  F2FP.PACK_AB R5, R189, R187 ;  /* 0x000000bbbd05723e */ /* 0x000fe400000000ff */
[----:B------:R-:W-:-:S07]  /*73f0*/  F2FP.PACK_AB R7, R193, R191 ;  /* 0x000000bfc107723e */ /* 0x000fce00000000ff */
[C---:B------:R-:W-:Y:S08]  /*7400*/  HMMA.16816.F32 R52, R4.reuse, R20, R132 ;  /* 0x000000140434723c */ /* 0x040ff00000001884 */
[C---:B------:R-:W-:Y:S01]  /*7410*/  HMMA.16816.F32 R48, R4.reuse, R22, R128 ;  /* 0x000000160430723c */ /* 0x040fe20000001880 */
[----:B------:R-:W1:Y:S07]  /*7420*/  LDSM.16.MT88.4 R20, [R225+0x2800] ;  /* 0x00280000e114783b */ /* 0x000e6e0000004200 */
[C---:B------:R-:W-:Y:S08]  /*7430*/  HMMA.16816.F32 R40, R4.reuse, R16, R124 ;  /* 0x000000100428723c */ /* 0x040ff0000000187c */
[C---:B------:R-:W-:Y:S01]  /*7440*/  HMMA.16816.F32 R36, R4.reuse, R18, R120 ;  /* 0x000000120424723c */ /* 0x040fe20000001878 */
[----:B------:R-:W3:Y:S07]  /*7450*/  LDSM.16.MT88.4 R16, [R229+0x2800] ;  /* 0x00280000e510783b */ /* 0x000eee0000004200 */
[C---:B------:R-:W-:Y:S08]  /*7460*/  HMMA.16816.F32 R32, R4.reuse, R12, R112 ;  /* 0x0000000c0420723c */ /* 0x040ff00000001870 */
[C---:B------:R-:W-:Y:S01]  /*7470*/  HMMA.16816.F32 R28, R4.reuse, R14, R108 ;  /* 0x0000000e041c723c */ /* 0x040fe2000000186c */
[----:B------:R-:W4:Y:S07]  /*7480*/  LDSM.16.MT88.4 R12, [R226+0x2800] ;  /* 0x00280000e20c783b */ /* 0x000f2e0000004200 */
[C---:B------:R-:W-:Y:S08]  /*7490*/  HMMA.16816.F32 R104, R4.reuse, R8, R104 ;  /* 0x000000080468723c */ /* 0x040ff00000001868 */
[----:B------:R-:W-:Y:S01]  /*74a0*/  HMMA.16816.F32 R44, R4, R10, R92 ;  /* 0x0000000a042c723c */ /* 0x000fe2000000185c */
[----:B------:R-:W1:Y:S01]  /*74b0*/  LDSM.16.MT88.4 R8, [R228+0x2800] ;  /* 0x00280000e408783b */ /* 0x000e620000004200 */
[----:B------:R-:W-:Y:S08]  /*74c0*/  MUFU.EX2 R112, R65 ;  /* 0x0000004100707308 */ /* 0x000ff00000000800 */
[----:B------:R-:W-:Y:S08]  /*74d0*/  MUFU.EX2 R110, R64 ;  /* 0x00000040006e7308 */ /* 0x000ff00000000800 */
[----:B------:R-:W-:Y:S08]  /*74e0*/  MUFU.EX2 R111, R63 ;  /* 0x0000003f006f7308 */ /* 0x000ff00000000800 */
[----:B------:R-:W-:Y:S08]  /*74f0*/  MUFU.EX2 R113, R62 ;  /* 0x0000003e00717308 */ /* 0x000ff00000000800 */
[----:B------:R-:W-:Y:S08]  /*7500*/  MUFU.EX2 R108, R61 ;  /* 0x0000003d006c7308 */ /* 0x000ff00000000800 */
[----:B------:R-:W1:Y:S08]  /*7510*/  MUFU.EX2 R109, R60 ;  /* 0x0000003c006d7308 */ /* 0x000e700000000800 */
[----:B------:R-:W-:Y:S08]  /*7520*/  MUFU.EX2 R92, R66 ;  /* 0x00000042005c7308 */ /* 0x000ff00000000800 */
[----:B------:R-:W2:Y:S01]  /*7530*/  MUFU.EX2 R93, R67 ;  /* 0x00000043005d7308 */ /* 0x000ea20000000800 */
[----:B------:R-:W-:Y:S01]  /*7540*/  FADD.FTZ R4, R156, R24 ;  /* 0x000000189c047221 */ /* 0x000fe20000010000 */
[----:B-1----:R-:W-:-:S02]  /*7550*/  F2FP.PACK_AB R5, R109, R108 ;  /* 0x0000006c6d05723e */ /* 0x002fc400000000ff */
[----:B------:R-:W-:Y:S01]  /*7560*/  F2FP.PACK_AB R6, R113, R111 ;  /* 0x0000006f7106723e */ /* 0x000fe200000000ff */
[----:B------:R-:W-:-:S03]  /*7570*/  FADD.FTZ R24, R160, R4 ;  /* 0x00000004a0187221 */ /* 0x000fc60000010000 */
[----:B------:R-:W-:Y:S01]  /*7580*/  MUFU.EX2 R63, R140 ;  /* 0x0000008c003f7308 */ /* 0x000fe20000000800 */
[----:B------:R-:W-:-:S07]  /*7590*/  F2FP.PACK_AB R4, R110, R112 ;  /* 0x000000706e04723e */ /* 0x000fce00000000ff */
[----:B------:R-:W-:Y:S01]  /*75a0*/  MUFU.EX2 R65, R139 ;  /* 0x0000008b00417308 */ /* 0x000fe20000000800 */
[----:B--2---:R-:W-:-:S07]  /*75b0*/  F2FP.PACK_AB R7, R93, R92 ;  /* 0x0000005c5d07723e */ /* 0x004fce00000000ff */
[----:B------:R-:W-:Y:S08]  /*75c0*/  MUFU.EX2 R66, R138 ;  /* 0x0000008a00427308 */ /* 0x000ff00000000800 */
[----:B------:R-:W1:Y:S08]  /*75d0*/  MUFU.EX2 R67, R137 ;  /* 0x0000008900437308 */ /* 0x000e700000000800 */
[----:B------:R-:W2:Y:S08]  /*75e0*/  MUFU.EX2 R64, R136 ;  /* 0x0000008800407308 */ /* 0x000eb00000000800 */
[----:B------:R-:W-:Y:S08]  /*75f0*/  MUFU.EX2 R118, R118 ;  /* 0x0000007600767308 */ /* 0x000ff00000000800 */
[----:B------:R-:W1:Y:S01]  /*7600*/  MUFU.EX2 R117, R117 ;  /* 0x0000007500757308 */ /* 0x000e620000000800 */
[----:B------:R-:W-:Y:S01]  /*7610*/  HMMA.16816.F32 R100, R4, R20, R100 ;  /* 0x000000140464723c */ /* 0x000fe20000001864 */
[----:B------:R-:W-:-:S02]  /*7620*/  FADD.FTZ R2, R206, R2 ;  /* 0x00000002ce027221 */ /* 0x000fc40000010000 */
[----:B------:R-:W-:Y:S02]  /*7630*/  FADD.FTZ R0, R147, R0 ;  /* 0x0000000093007221 */ /* 0x000fe40000010000 */
[----:B------:R-:W-:Y:S01]  /*7640*/  FADD.FTZ R3, R207, R3 ;  /* 0x00000003cf037221 */ /* 0x000fe20000010000 */
[----:B------:R-:W-:Y:S02]  /*7650*/  MOV R210, R172 ;  /* 0x000000ac00d27202 */ /* 0x000fe40000000f00 */
[C---:B------:R-:W-:Y:S08]  /*7660*/  HMMA.16816.F32 R96, R4.reuse, R22, R96 ;  /* 0x000000160460723c */ /* 0x040ff00000001860 */
[C---:B---3--:R-:W-:Y:S08]  /*7670*/  HMMA.16816.F32 R88, R4.reuse, R16, R88 ;  /* 0x000000100458723c */ /* 0x048ff00000001858 */
[C---:B------:R-:W-:Y:S08]  /*7680*/  HMMA.16816.F32 R84, R4.reuse, R18, R84 ;  /* 0x000000120454723c */ /* 0x040ff00000001854 */
[C---:B----4-:R-:W-:Y:S08]  /*7690*/  HMMA.16816.F32 R80, R4.reuse, R12, R80 ;  /* 0x0000000c0450723c */ /* 0x050ff00000001850 */
[C---:B------:R-:W-:Y:S08]  /*76a0*/  HMMA.16816.F32 R76, R4.reuse, R14, R76 ;  /* 0x0000000e044c723c */ /* 0x040ff0000000184c */
[C---:B------:R-:W-:Y:S08]  /*76b0*/  HMMA.16816.F32 R72, R4.reuse, R8, R72 ;  /* 0x000000080448723c */ /* 0x040ff00000001848 */
[----:B------:R-:W-:Y:S01]  /*76c0*/  HMMA.16816.F32 R56, R4, R10, R56 ;  /* 0x0000000a0438723c */ /* 0x000fe20000001838 */
[----:B------:R-:W-:-:S02]  /*76d0*/  MOV R219, R174 ;  /* 0x000000ae00db7202 */ /* 0x000fc40000000f00 */
[----:B------:R-:W-:Y:S02]  /*76e0*/  MOV R205, R177 ;  /* 0x000000b100cd7202 */ /* 0x000fe40000000f00 */
[----:B------:R-:W-:Y:S02]  /*76f0*/  MOV R208, R178 ;  /* 0x000000b200d07202 */ /* 0x000fe40000000f00 */
[----:B------:R-:W-:Y:S01]  /*7700*/  MOV R116, R171 ;  /* 0x000000ab00747202 */ /* 0x000fe20000000f00 */
[----:B------:R-:W-:Y:S01]  /*7710*/  FADD.FTZ R4, R179, R24 ;  /* 0x00000018b3047221 */ /* 0x000fe20000010000 */
[----:B-1----:R-:W-:Y:S02]  /*7720*/  F2FP.PACK_AB R6, R67, R66 ;  /* 0x000000424306723e */ /* 0x002fe400000000ff */
[----:B------:R-:W-:Y:S01]  /*7730*/  MOV R203, R176 ;  /* 0x000000b000cb7202 */ /* 0x000fe20000000f00 */
[----:B------:R-:W-:Y:S01]  /*7740*/  FADD.FTZ R24, R183, R4 ;  /* 0x00000004b7187221 */ /* 0x000fe20000010000 */
[----:B------:R-:W-:-:S02]  /*7750*/  F2FP.PACK_AB R4, R65, R63 ;  /* 0x0000003f4104723e */ /* 0x000fc400000000ff */
[----:B------:R-:W-:Y:S02]  /*7760*/  MOV R202, R175 ;  /* 0x000000af00ca7202 */ /* 0x000fe40000000f00 */
[----:B------:R-:W-:Y:S01]  /*7770*/  MOV R204, R170 ;  /* 0x000000aa00cc7202 */ /* 0x000fe20000000f00 */
[----:B------:R-:W-:Y:S01]  /*7780*/  MUFU.EX2 R62, R141 ;  /* 0x0000008d003e7308 */ /* 0x000fe20000000800 */
[----:B--2---:R-:W-:Y:S01]  /*7790*/  F2FP.PACK_AB R5, R119, R64 ;  /* 0x000000407705723e */ /* 0x004fe200000000ff */
[----:B------:R-:W-:Y:S01]  /*77a0*/  LDSM.16.MT88.4 R136, [R226+0x3000] ;  /* 0x00300000e288783b */ /* 0x000fe20000004200 */
[----:B------:R-:W-:-:S07]  /*77b0*/  F2FP.PACK_AB R7, R117, R118 ;  /* 0x000000767507723e */ /* 0x000fce00000000ff */
        /* <DEDUP_REMOVED lines=8> */
[----:B------:R-:W-:-:S02]  /*7840*/  FADD.FTZ R2, R158, R2 ;  /* 0x000000029e027221 */ /* 0x000fc40000010000 */
[----:B------:R-:W-:Y:S02]  /*7850*/  FADD.FTZ R0, R159, R0 ;  /* 0x000000009f007221 */ /* 0x000fe40000010000 */
[----:B------:R-:W-:Y:S01]  /*7860*/  FADD.FTZ R3, R157, R3 ;  /* 0x000000039d037221 */ /* 0x000fe20000010000 */
[----:B------:R-:W-:Y:S01]  /*7870*/  MOV R207, R173 ;  /* 0x000000ad00cf7202 */ /* 0x000fe20000000f00 */
[----:B------:R-:W-:Y:S01]  /*7880*/  FADD.FTZ R4, R166, R24 ;  /* 0x00000018a6047221 */ /* 0x000fe20000010000 */
[----:B------:R-:W-:Y:S01]  /*7890*/  MOV R9, c[0x0][0x2ac] ;  /* 0x0000ab0000097a02 */ /* 0x000fe20000000f00 */
[----:B------:R-:W2:Y:S01]  /*78a0*/  LDL R24, [R1+0x5c] ;  /* 0x00005c0001187983 */ /* 0x000ea20000100800 */
[----:B------:R-:W-:Y:S02]  /*78b0*/  FADD.FTZ R2, R162, R2 ;  /* 0x00000002a2027221 */ /* 0x000fe40000010000 */
[----:B------:R-:W-:Y:S01]  /*78c0*/  FADD.FTZ R0, R163, R0 ;  /* 0x00000000a3007221 */ /* 0x000fe20000010000 */
[----:B------:R-:W-:Y:S01]  /*78d0*/  MOV R206, R169 ;  /* 0x000000a900ce7202 */ /* 0x000fe20000000f00 */
[----:B------:R-:W-:Y:S01]  /*78e0*/  FADD.FTZ R2, R181, R2 ;  /* 0x00000002b5027221 */ /* 0x000fe20000010000 */
[----:B------:R-:W-:Y:S01]  /*78f0*/  MUFU.EX2 R26, R145 ;  /* 0x00000091001a7308 */ /* 0x000fe20000000800 */
[----:B------:R-:W-:Y:S01]  /*7900*/  FADD.FTZ R0, R182, R0 ;  /* 0x00000000b6007221 */ /* 0x000fe20000010000 */
[----:B------:R-:W1:Y:S01]  /*7910*/  LDSM.16.MT88.4 R156, [R225+0x3000] ;  /* 0x00300000e19c783b */ /* 0x000e620000004200 */
[----:B------:R-:W-:-:S02]  /*7920*/  FADD.FTZ R2, R165, R2 ;  /* 0x00000002a5027221 */ /* 0x000fc40000010000 */
[----:B------:R-:W-:Y:S01]  /*7930*/  FADD.FTZ R3, R161, R3 ;  /* 0x00000003a1037221 */ /* 0x000fe20000010000 */
[----:B------:R-:W-:Y:S01]  /*7940*/  LDSM.16.MT88.4 R12, [R228+0x3000] ;  /* 0x00300000e40c783b */ /* 0x000fe20000004200 */
        /* <DEDUP_REMOVED lines=11> */
[----:B------:R-:W-:Y:S02]  /*7a00*/  IMAD R9, R9, c[0x0][0x1d0], RZ ;  /* 0x0000740009097a24 */ /* 0x000fe400078e02ff */
        /* <DEDUP_REMOVED lines=20> */
[----:B------:R-:W-:Y:S01]  /*7b50*/  MUFU.EX2 R20, R150 ;  /* 0x0000009600147308 */ /* 0x000fe20000000800 */
[----:B------:R-:W-:-:S02]  /*7b60*/  FADD.FTZ R4, R63, R4 ;  /* 0x000000043f047221 */ /* 0x000fc40000010000 */
[----:B------:R-:W-:Y:S02]  /*7b70*/  FADD.FTZ R5, R193, R5 ;  /* 0x00000005c1057221 */ /* 0x000fe40000010000 */
[----:B------:R-:W-:Y:S02]  /*7b80*/  FADD.FTZ R4, R65, R4 ;  /* 0x0000000441047221 */ /* 0x000fe40000010000 */
[----:B------:R-:W-:Y:S01]  /*7b90*/  FADD.FTZ R5, R64, R5 ;  /* 0x0000000540057221 */ /* 0x000fe20000010000 */
[----:B------:R-:W-:Y:S01]  /*7ba0*/  MUFU.EX2 R18, R151 ;  /* 0x0000009700127308 */ /* 0x000fe20000000800 */
[----:B------:R-:W-:Y:S02]  /*7bb0*/  FADD.FTZ R4, R66, R4 ;  /* 0x0000000442047221 */ /* 0x000fe40000010000 */
[----:B------:R-:W-:-:S05]  /*7bc0*/  FADD.FTZ R5, R119, R5 ;  /* 0x0000000577057221 */ /* 0x000fca0000010000 */
[----:B------:R-:W-:Y:S01]  /*7bd0*/  MUFU.EX2 R17, R154 ;  /* 0x0000009a00117308 */ /* 0x000fe20000000800 */
[----:B------:R-:W-:-:S07]  /*7be0*/  FADD.FTZ R5, R118, R5 ;  /* 0x0000000576057221 */ /* 0x000fce0000010000 */
[----:B------:R-:W3:Y:S08]  /*7bf0*/  MUFU.EX2 R61, R142 ;  /* 0x0000008e003d7308 */ /* 0x000ef00000000800 */
[----:B------:R-:W4:Y:S08]  /*7c00*/  MUFU.EX2 R25, R146 ;  /* 0x0000009200197308 */ /* 0x000f300000000800 */
[----:B------:R-:W-:Y:S08]  /*7c10*/  MUFU.EX2 R16, R155 ;  /* 0x0000009b00107308 */ /* 0x000ff00000000800 */
[----:B------:R-:W-:Y:S08]  /*7c20*/  MUFU.EX2 R60, R143 ;  /* 0x0000008f003c7308 */ /* 0x000ff00000000800 */
[----:B------:R-:W-:Y:S08]  /*7c30*/  MUFU.EX2 R23, R148 ;  /* 0x0000009400177308 */ /* 0x000ff00000000800 */
[----:B------:R1:W1:Y:S08]  /*7c40*/  MUFU.EX2 R27, R144 ;  /* 0x00000090001b7308 */ /* 0x0002700000000800 */
[----:B------:R-:W-:Y:S01]  /*7c50*/  MUFU.EX2 R11, R184 ;  /* 0x000000b8000b7308 */ /* 0x000fe20000000800 */
[----:B-1----:R-:W1:Y:S07]  /*7c60*/  LDSM.16.MT88.4 R144, [R229+0x3000] ;  /* 0x00300000e590783b */ /* 0x002e6e0000004200 */
[----:B------:R-:W-:Y:S08]  /*7c70*/  MUFU.EX2 R21, R152 ;  /* 0x0000009800157308 */ /* 0x000ff00000000800 */
[----:B------:R-:W3:Y:S08]  /*7c80*/  MUFU.EX2 R22, R149 ;  /* 0x0000009500167308 */ /* 0x000ef00000000800 */
[----:B------:R-:W1:Y:S08]  /*7c90*/  MUFU.EX2 R10, R185 ;  /* 0x000000b9000a7308 */ /* 0x000e700000000800 */
[----:B------:R-:W1:Y:S01]  /*7ca0*/  MUFU.EX2 R19, R153 ;  /* 0x0000009900137308 */ /* 0x000e620000000800 */
[----:B------:R-:W-:-:S02]  /*7cb0*/  IADD3 R245, R245, -0x2, RZ ;  /* 0xfffffffef5f57810 */ /* 0x000fc40007ffe0ff */
[----:B---3--:R-:W-:Y:S02]  /*7cc0*/  F2FP.PACK_AB R124, R61, R62 ;  /* 0x0000003e3d7c723e */ /* 0x008fe400000000ff */
[----:B----4-:R-:W-:Y:S02]  /*7cd0*/  F2FP.PACK_AB R125, R25, R26 ;  /* 0x0000001a197d723e */ /* 0x010fe400000000ff */
[----:B------:R-:W-:Y:S02]  /*7ce0*/  F2FP.PACK_AB R126, R27, R60 ;  /* 0x0000003c1b7e723e */ /* 0x000fe400000000ff */
[----:B------:R-:W-:Y:S01]  /*7cf0*/  F2FP.PACK_AB R127, R22, R23 ;  /* 0x00000017167f723e */ /* 0x000fe200000000ff */
[----:B--2---:R-:W-:Y:S01]  /*7d00*/  @P4 IMAD.HI.U32 R2, R24, c[0x0][0x2c8], RZ ;  /* 0x0000b20018024a27 */ /* 0x004fe200078e00ff */
[----:B------:R-:W-:-:S04]  /*7d10*/  MOV R0, R24 ;  /* 0x0000001800007202 */ /* 0x000fc80000000f00 */
[----:B------:R-:W-:Y:S02]  /*7d20*/  @P4 SHF.R.U32.HI R0, RZ, c[0x0][0x2cc], R2 ;  /* 0x0000b300ff004a19 */ /* 0x000fe40000011602 */
[----:B------:R-:W-:Y:S02]  /*7d30*/  MOV R2, RZ ;  /* 0x000000ff00027202 */ /* 0x000fe40000000f00 */
[----:B------:R-:W-:-:S05]  /*7d40*/  IADD3 R3, R0, -c[0x0][0x168], R9 ;  /* 0x80005a0000037a10 */ /* 0x000fca0007ffe009 */
[----:B------:R-:W-:-:S05]  /*7d50*/  IMAD.HI R2, R3, -0x6db6db6d, R2 ;  /* 0x9249249303027827 */ /* 0x000fca00078e0202 */
[----:B------:R-:W-:Y:S01]  /*7d60*/  SHF.R.U32.HI R0, RZ, 0x1f, R2 ;  /* 0x0000001fff007819 */ /* 0x000fe20000011602 */
[----:B------:R-:W-:-:S03]  /*7d70*/  FADD.FTZ R3, R220, R6 ;  /* 0x00000006dc037221 */ /* 0x000fc60000010000 */
[----:B------:R-:W-:Y:S01]  /*7d80*/  LEA.HI.SX32 R9, R2, R0, 0x1a ;  /* 0x0000000002097211 */ /* 0x000fe200078fd2ff */
        /* <DEDUP_REMOVED lines=34> */
[----:B------:R-:W-:Y:S01]  /*7fb0*/  FADD.FTZ R2, R23, R6 ;  /* 0x0000000617027221 */ /* 0x000fe20000010000 */
[----:B------:R-:W-:Y:S01]  /*7fc0*/  IMNMX R7, RZ, R9, !PT ;  /* 0x00000009ff077217 */ /* 0x000fe20007800200 */
[----:B------:R-:W-:Y:S02]  /*7fd0*/  FADD.FTZ R0, R11, R0 ;  /* 0x000000000b007221 */ /* 0x000fe40000010000 */
[----:B------:R-:W-:-:S02]  /*7fe0*/  FADD.FTZ R4, R21, R5 ;  /* 0x0000000515047221 */ /* 0x000fc40000010000 */
[----:B------:R-:W-:Y:S02]  /*7ff0*/  FADD.FTZ R5, R27, R3 ;  /* 0x000000031b057221 */ /* 0x000fe40000010000 */
[----:B------:R-:W-:Y:S02]  /*8000*/  FADD.FTZ R3, R22, R2 ;  /* 0x0000000216037221 */ /* 0x000fe40000010000 */
[----:B-1----:R-:W-:Y:S01]  /*8010*/  FADD.FTZ R0, R10, R0 ;  /* 0x000000000a007221 */ /* 0x002fe20000010000 */
[----:B------:R1:W-:Y:S01]  /*8020*/  STL [R1+0x1c], R7 ;  /* 0x00001c0701007387 */ /* 0x0003e20000100800 */
[----:B------:R-:W-:-:S03]  /*8030*/  FADD.FTZ R2, R19, R4 ;  /* 0x0000000413027221 */ /* 0x000fc60000010000 */
[----:B------:R1:W-:Y:S04]  /*8040*/  STL [R1+0x24], R5 ;  /* 0x0000240501007387 */ /* 0x0003e80000100800 */
[----:B------:R1:W-:Y:S04]  /*8050*/  STL [R1+0x28], R3 ;  /* 0x0000280301007387 */ /* 0x0003e80000100800 */
[----:B------:R1:W-:Y:S04]  /*8060*/  STL [R1+0x2c], R0 ;  /* 0x00002c0001007387 */ /* 0x0003e80000100800 */
[----:B------:R1:W-:Y:S01]  /*8070*/  STL [R1+0x20], R2 ;  /* 0x0000200201007387 */ /* 0x0003e20000100800 */
[----:B------:R-:W-:-:S02]  /*8080*/  ISETP.GE.AND P0, PT, R245, R7, PT ;  /* 0x00000007f500720c */ /* 0x000fc40003f06270 */
[----:B------:R-:W-:Y:S02]  /*8090*/  F2FP.PACK_AB R120, R18, R20 ;  /* 0x000000141278723e */ /* 0x000fe400000000ff */
[----:B------:R-:W-:Y:S02]  /*80a0*/  F2FP.PACK_AB R122, R19, R21 ;  /* 0x00000015137a723e */ /* 0x000fe400000000ff */
[----:B------:R-:W-:Y:S02]  /*80b0*/  F2FP.PACK_AB R121, R16, R17 ;  /* 0x000000111079723e */ /* 0x000fe400000000ff */
        /* <DEDUP_REMOVED lines=17> */
[----:B------:R-:W-:Y:S02]  /*81d0*/  @!UPT UIADD3 URZ, URZ, URZ, URZ ;  /* 0x0000003f3f3ff290 */ /* 0x000fe4000fffe03f */
[----:B------:R-:W-:Y:S11]  /*81e0*/  @!P0 BRA `(.L_x_544) ;  /* 0x0000643000008947 */ /* 0x000ff60003800000 */
[----:B-1----:R-:W-:Y:S01]  /*81f0*/  IMAD.MOV.U32 R117, RZ, RZ, R70 ;  /* 0x000000ffff757224 */ /* 0x002fe200078e0046 */
[----:B------:R-:W-:Y:S01]  /*8200*/  MOV R119, R68 ;  /* 0x0000004400777202 */ /* 0x000fe20000000f00 */
[----:B------:R-:W-:Y:S01]  /*8210*/  IMAD.MOV.U32 R116, RZ, RZ, R71 ;  /* 0x000000ffff747224 */ /* 0x000fe200078e0047 */
[----:B------:R-:W-:-:S07]  /*8220*/  MOV R118, R69 ;  /* 0x0000004500767202 */ /* 0x000fce0000000f00 */
.L_x_555:
[----:B------:R-:W-:Y:S04]  /*8230*/  DEPBAR.LE SB0, 0x0 ;  /* 0x000080000000791a */ /* 0x000fe80000000000 */
[----:B------:R-:W-:Y:S01]  /*8240*/  WARPSYNC 0xffffffff ;  /* 0xffffffff00007948 */ /* 0x000fe20003800000 */
[----:B------:R-:W-:Y:S01]  /*8250*/  BAR.SYNC.DEFER_BLOCKING 0x0 ;  /* 0x0000000000007b1d */ /* 0x000fe20000010000 */
[----:B------:R-:W-:Y:S05]  /*8260*/  ISETP.GE.AND P0, PT, R245, RZ, PT ;  /* 0x000000fff500720c */ /* 0x000fea0003f06270 */
[----:B------:R1:W2:Y:S01]  /*8270*/  LDSM.16.M88.4 R112, [R231] ;  /* 0x00000000e770783b */ /* 0x0002a20000000200 */
[----:B------:R-:W-:Y:S03]  /*8280*/  BSSY B0, `(.L_x_545) ;  /* 0x000004d000007945 */ /* 0x000fe60003800000 */
[----:B------:R1:W3:Y:S04]  /*8290*/  LDSM.16.M88.4 R108, [R231+0x2000] ;  /* 0x00200000e76c783b */ /* 0x0002e80000000200 */
[----:B-----5:R1:W4:Y:S04]  /*82a0*/  LDSM.16.M88.4 R16, [R224] ;  /* 0x00000000e010783b */ /* 0x0203280000000200 */
        /* <DEDUP_REMOVED lines=8> */
[----:B------:R1:W1:Y:S04]  /*8330*/  LDSM.16.M88.4 R192, [R235] ;  /* 0x00000000ebc0783b */ /* 0x0002680000000200 */
[----:B------:R1:W1:Y:S04]  /*8340*/  LDSM.16.M88.4 R200, [R241] ;  /* 0x00000000f1c8783b */ /* 0x0002680000000200 */
[----:B------:R1:W1:Y:S04]  /*8350*/  LDSM.16.M88.4 R204, [R240] ;  /* 0x00000000f0cc783b */ /* 0x0002680000000200 */
[----:B------:R1:W1:Y:S04]  /*8360*/  LDSM.16.M88.4 R208, [R239] ;  /* 0x00000000efd0783b */ /* 0x0002680000000200 */
[----:B------:R1:W1:Y:S04]  /*8370*/  LDSM.16.M88.4 R212, [R238] ;  /* 0x00000000eed4783b */ /* 0x0002680000000200 */
[----:B------:R1:W1:Y:S04]  /*8380*/  LDSM.16.M88.4 R216, [R237] ;  /* 0x00000000edd8783b */ /* 0x0002680000000200 */
[----:B------:R1:W1:Y:S01]  /*8390*/  LDSM.16.M88.4 R220, [R236] ;  /* 0x00000000ecdc783b */ /* 0x0002620000000200 */
[----:B------:R-:W-:-:S05]  /*83a0*/  @!P0 BRA `(.L_x_546) ;  /* 0x000003a000008947 */ /* 0x000fca0003800000 */
[----:B--234-:R-:W-:Y:S01]  /*83b0*/  IMAD.WIDE.U32 R2, R252, c[0x0][0x208], RZ ;  /* 0x00008200fc027a25 */ /* 0x01cfe200078e00ff */
[----:B------:R-:W-:Y:S01]  /*83c0*/  SHF.R.S32.HI R0, RZ, 0x1f, R252 ;  /* 0x0000001fff007819 */ /* 0x000fe200000114fc */
[----:B------:R-:W2:Y:S01]  /*83d0*/  LDL.64 R8, [R1+0x48] ;  /* 0x0000480001087983 */ /* 0x000ea20000100a00 */
[----:B------:R-:W-:Y:S01]  /*83e0*/  SHF.R.S32.HI R4, RZ, 0x1f, R244 ;  /* 0x0000001fff047819 */ /* 0x000fe200000114f4 */
[----:B------:R-:W-:Y:S01]  /*83f0*/  IMAD.SHL.U32 R20, R242, 0x2, RZ ;  /* 0x00000002f2147824 */ /* 0x000fe200078e00ff */
[----:B------:R-:W-:Y:S01]  /*8400*/  SHF.R.S32.HI R5, RZ, 0x1f, R242 ;  /* 0x0000001fff057819 */ /* 0x000fe200000114f2 */
[----:B------:R-:W-:Y:S02]  /*8410*/  IMAD R0, R0, c[0x0][0x208], RZ ;  /* 0x0000820000007a24 */ /* 0x000fe400078e02ff */
[----:B------:R-:W-:Y:S01]  /*8420*/  IMAD R4, R4, c[0x0][0x218], RZ ;  /* 0x0000860004047a24 */ /* 0x000fe200078e02ff */
[----:B------:R-:W-:Y:S01]  /*8430*/  SHF.L.U64.HI R5, R242, 0x1, R5 ;  /* 0x00000001f2057819 */ /* 0x000fe20000010205 */
[----:B------:R-:W-:Y:S01]  /*8440*/  IMAD R0, R252, c[0x0][0x20c], R0 ;  /* 0x00008300fc007a24 */ /* 0x000fe200078e0200 */
[----:B------:R-:W3:Y:S03]  /*8450*/  LDL R6, [R1+0x58] ;  /* 0x0000580001067983 */ /* 0x000ee60000100800 */
[----:B------:R-:W-:Y:S04]  /*8460*/  IMAD.IADD R3, R3, 0x1, R0 ;  /* 0x0000000103037824 */ /* 0x000fe800078e0200 */
[----:B------:R-:W-:Y:S05]  /*8470*/  IMAD.WIDE.U32 R2, R244, c[0x0][0x218], R2 ;  /* 0x00008600f4027a25 */ /* 0x000fea00078e0002 */
[----:B--2---:R-:W-:Y:S01]  /*8480*/  IADD3 R0, P1, R8, R2, RZ ;  /* 0x0000000208007210 */ /* 0x004fe20007f3e0ff */
[----:B------:R-:W-:Y:S03]  /*8490*/  IMAD R2, R244, c[0x0][0x21c], R4 ;  /* 0x00008700f4027a24 */ /* 0x000fe600078e0204 */
[----:B------:R-:W-:Y:S02]  /*84a0*/  LEA R4, P0, R0, c[0x0][0x1f8], 0x1 ;  /* 0x00007e0000047a11 */ /* 0x000fe400078008ff */
[----:B---3--:R-:W-:Y:S04]  /*84b0*/  IADD3.X R2, R6, R3, R2, P1, !PT ;  /* 0x0000000306027210 */ /* 0x008fe80000ffe402 */
[----:B------:R-:W-:Y:S01]  /*84c0*/  LEA.HI.X R0, R0, c[0x0][0x1fc], R2, 0x1, P0 ;  /* 0x00007f0000007a11 */ /* 0x000fe200000f0c02 */
[----:B------:R-:W-:-:S05]  /*84d0*/  BRA.DIV ~URZ, `(.L_x_547) ;  /* 0x0000fae27f007947 */ /* 0x000fca000b800000 */
[----:B------:R2:W3:Y:S02]  /*84e0*/  SHFL.IDX PT, R7, R0, RZ, 0x181f ;  /* 0x00181fff00077589 */ /* 0x0004e400000e0000 */
.L_x_606:
[----:B------:R-:W-:-:S05]  /*84f0*/  BRA.DIV ~URZ, `(.L_x_548) ;  /* 0x0000fb327f007947 */ /* 0x000fca000b800000 */
[----:B------:R-:W4:Y:S04]  /*8500*/  SHFL.IDX PT, R6, R4, RZ, 0x181f ;  /* 0x00181fff04067589 */ /* 0x000f2800000e0000 */
[----:B------:R-:W5:Y:S04]  /*8510*/  SHFL.IDX PT, R2, R4, 0x1, 0x181f ;  /* 0x00381f0004027f89 */ /* 0x000f6800000e0000 */
[----:B------:R-:W-:Y:S04]  /*8520*/  SHFL.IDX PT, R3, R0, 0x1, 0x181f ;  /* 0x00381f0000037f89 */ /* 0x000fe800000e0000 */
[----:B------:R-:W-:Y:S04]  /*8530*/  SHFL.IDX PT, R10, R4, 0x2, 0x181f ;  /* 0x00581f00040a7f89 */ /* 0x000fe800000e0000 */
[----:B------:R-:W2:Y:S04]  /*8540*/  SHFL.IDX PT, R8, R4, 0x3, 0x181f ;  /* 0x00781f0004087f89 */ /* 0x000ea800000e0000 */
[----:B------:R-:W3:Y:S04]  /*8550*/  SHFL.IDX PT, R11, R0, 0x2, 0x181f ;  /* 0x00581f00000b7f89 */ /* 0x000ee800000e0000 */
[----:B------:R-:W1:Y:S04]  /*8560*/  SHFL.IDX PT, R9, R4, 0x4, 0x181f ;  /* 0x00981f0004097f89 */ /* 0x000e6800000e0000 */
[----:B------:R-:W1:Y:S04]  /*8570*/  SHFL.IDX PT, R15, R0, 0x3, 0x181f ;  /* 0x00781f00000f7f89 */ /* 0x000e6800000e0000 */
[----:B------:R-:W1:Y:S04]  /*8580*/  SHFL.IDX PT, R12, R4, 0x5, 0x181f ;  /* 0x00b81f00040c7f89 */ /* 0x000e6800000e0000 */
[----:B------:R-:W1:Y:S04]  /*8590*/  SHFL.IDX PT, R14, R0, 0x4, 0x181f ;  /* 0x00981f00000e7f89 */ /* 0x000e6800000e0000 */
[----:B------:R-:W1:Y:S04]  /*85a0*/  SHFL.IDX PT, R13, R0, 0x5, 0x181f ;  /* 0x00b81f00000d7f89 */ /* 0x000e6800000e0000 */
[----:B------:R-:W1:Y:S04]  /*85b0*/  SHFL.IDX PT, R4, R4, 0x6, 0x181f ;  /* 0x00d81f0004047f89 */ /* 0x000e6800000e0000 */
[----:B--2---:R-:W2:Y:S01]  /*85c0*/  SHFL.IDX PT, R0, R0, 0x6, 0x181f ;  /* 0x00d81f0000007f89 */ /* 0x004ea200000e0000 */
[-C--:B----4-:R-:W-:Y:S02]  /*85d0*/  IADD3 R6, P0, R6, R20.reuse, RZ ;  /* 0x0000001406067210 */ /* 0x090fe40007f1e0ff */
[-C--:B-----5:R-:W-:Y:S02]  /*85e0*/  IADD3 R2, P1, R2, R20.reuse, RZ ;  /* 0x0000001402027210 */ /* 0x0a0fe40007f3e0ff */
[-C--:B------:R-:W-:Y:S01]  /*85f0*/  IADD3 R8, P6, R8, R20.reuse, RZ ;  /* 0x0000001408087210 */ /* 0x080fe20007fde0ff */
[--C-:B---3--:R-:W-:Y:S01]  /*8600*/  IMAD.X R7, R7, 0x1, R5.reuse, P0 ;  /* 0x0000000107077824 */ /* 0x108fe200000e0605 */
[-C--:B------:R-:W-:Y:S01]  /*8610*/  IADD3 R10, P0, R10, R20.reuse, RZ ;  /* 0x000000140a0a7210 */ /* 0x080fe20007f1e0ff */
[--C-:B------:R-:W-:Y:S03]  /*8620*/  IMAD.X R3, R3, 0x1, R5.reuse, P1 ;  /* 0x0000000103037824 */ /* 0x100fe600008e0605 */
[----:B------:R1:W-:Y:S01]  /*8630*/  LDGSTS.E.BYPASS.LTC128B.128 [R243+0x100], [R6.64], !P5 ;  /* 0x0010000006f37fae */ /* 0x0003e2000e901d46 */
[--C-:B------:R-:W-:Y:S03]  /*8640*/  IMAD.X R11, R11, 0x1, R5.reuse, P0 ;  /* 0x000000010b0b7824 */ /* 0x100fe600000e0605 */
[----:B------:R3:W-:Y:S04]  /*8650*/  LDGSTS.E.BYPASS.LTC128B.128 [R243+0x900], [R2.64], !P5 ;  /* 0x0090000002f37fae */ /* 0x0007e8000e901d46 */
[----:B------:R4:W-:Y:S01]  /*8660*/  LDGSTS.E.BYPASS.LTC128B.128 [R243+0x1100], [R10.64], !P5 ;  /* 0x011000000af37fae */ /* 0x0009e2000e901d46 */
[-C--:B-1----:R-:W-:Y:S01]  /*8670*/  IADD3 R6, P1, R9, R20.reuse, RZ ;  /* 0x0000001409067210 */ /* 0x082fe20007f3e0ff */
[--C-:B------:R-:W-:Y:S01]  /*8680*/  IMAD.X R9, R15, 0x1, R5.reuse, P6 ;  /* 0x000000010f097824 */ /* 0x100fe200030e0605 */
[----:B---3--:R-:W-:Y:S03]  /*8690*/  IADD3 R2, P0, R12, R20, RZ ;  /* 0x000000140c027210 */ /* 0x008fe60007f1e0ff */
[--C-:B------:R-:W-:Y:S01]  /*86a0*/  IMAD.X R7, R14, 0x1, R5.reuse, P1 ;  /* 0x000000010e077824 */ /* 0x100fe200008e0605 */
[----:B------:R4:W-:Y:S01]  /*86b0*/  LDGSTS.E.BYPASS.LTC128B.128 [R243+0x1900], [R8.64], !P5 ;  /* 0x0190000008f37fae */ /* 0x0009e2000e901d46 */
[----:B------:R-:W-:Y:S03]  /*86c0*/  IMAD.X R3, R13, 0x1, R5, P0 ;  /* 0x000000010d037824 */ /* 0x000fe600000e0605 */
[----:B------:R4:W-:Y:S04]  /*86d0*/  LDGSTS.E.BYPASS.LTC128B.128 [R243+0x2100], [R6.64], !P5 ;  /* 0x0210000006f37fae */ /* 0x0009e8000e901d46 */
[----:B------:R4:W-:Y:S02]  /*86e0*/  LDGSTS.E.BYPASS.LTC128B.128 [R243+0x2900], [R2.64], !P5 ;  /* 0x0290000002f37fae */ /* 0x0009e4000e901d46 */
.L_x_607:
[----:B--2-4-:R-:W-:Y:S04]  /*86f0*/  IADD3 R2, P0, R4, R20, RZ ;  /* 0x0000001404027210 */ /* 0x014fe80007f1e0ff */
[----:B------:R-:W-:Y:S05]  /*8700*/  IADD3.X R3, R0, R5, RZ, P0, !PT ;  /* 0x0000000500037210 */ /* 0x000fea00007fe4ff */
[----:B------:R-:W-:Y:S01]  /*8710*/  @!PT LDS RZ, [RZ] ;  /* 0x00000000fffff984 */ /* 0x000fe20000000800 */
[----:B------:R-:W-:Y:S01]  /*8720*/  @!PT LDS RZ, [RZ] ;  /* 0x00000000fffff984 */ /* 0x000fe20000000800 */
[----:B------:R-:W-:Y:S01]  /*8730*/  @!PT LDS RZ, [RZ] ;  /* 0x00000000fffff984 */ /* 0x000fe20000000800 */
[----:B------:R1:W-:Y:S04]  /*8740*/  LDGSTS.E.BYPASS.LTC128B.128 [R243+0x3100], [R2.64], !P5 ;  /* 0x0310000002f37fae */ /* 0x0003e8000e901d46 */
.L_x_546:
[----:B--234-:R-:W-:Y:S05]  /*8750*/  BSYNC B0 ;  /* 0x0000000000007941 */ /* 0x01cfea0003800000 */
.L_x_545:
[----:B------:R-:W0:Y:S01]  /*8760*/  LDGDEPBAR ;  /* 0x00000000000079af */ /* 0x000e220000000000 */
[----:B------:R-:W-:Y:S01]  /*8770*/  WARPSYNC 0xffffffff ;  /* 0xffffffff00007948 */ /* 0x000fe20003800000 */
[-C--:B------:R-:W-:Y:S01]  /*8780*/  HMMA.16816.F32 R4, R112, R16.reuse, RZ ;  /* 0x000000107004723c */ /* 0x080fe200000018ff */
[----:B------:R-:W-:Y:S02]  /*8790*/  BSSY B0, `(.L_x_549) ;  /* 0x00001ba000007945 */ /* 0x000fe40003800000 */
[----:B------:R-:W-:Y:S05]  /*87a0*/  ISETP.GE.AND P0, PT, R245, 0x1, PT ;  /* 0x00000001f500780c */ /* 0x000fea0003f06270 */
        /* <DEDUP_REMOVED lines=27> */
[----:B------:R-:W-:Y:S07]  /*8960*/  LDSM.16.M88.4 R184, [R232] ;  /* 0x00000000e8b8783b */ /* 0x000fee0000000200 */
[-C--:B------:R-:W-:Y:S08]  /*8970*/  HMMA.16816.F32 R4, R188, R192.reuse, R4 ;  /* 0x000000c0bc04723c */ /* 0x080ff00000001804 */
[C---:B------:R-:W-:Y:S08]  /*8980*/  HMMA.16816.F32 R8, R196.reuse, R192, R8 ;  /* 0x000000c0c408723c */ /* 0x040ff00000001808 */
[-C--:B------:R-:W-:Y:S08]  /*8990*/  HMMA.16816.F32 R12, R196, R194.reuse, R12 ;  /* 0x000000c2c40c723c */ /* 0x080ff0000000180c */
[C---:B------:R-:W-:Y:S01]  /*89a0*/  HMMA.16816.F32 R16, R188.reuse, R194, R16 ;  /* 0x000000c2bc10723c */ /* 0x040fe20000001810 */
[----:B------:R-:W1:Y:S07]  /*89b0*/  LDSM.16.M88.4 R192, [R230] ;  /* 0x00000000e6c0783b */ /* 0x000e6e0000000200 */
        /* <DEDUP_REMOVED lines=19> */
[----:B------:R-:W-:Y:S07]  /*8af0*/  LDSM.16.M88.4 R212, [R233] ;  /* 0x00000000e9d4783b */ /* 0x000fee0000000200 */
        /* <DEDUP_REMOVED lines=10> */
[----:B------:R-:W5:Y:S07]  /*8ba0*/  LDSM.16.M88.4 R188, [R230+0x1800] ;  /* 0x00180000e6bc783b */ /* 0x000f6e0000000200 */
        /* <DEDUP_REMOVED lines=17> */
[C---:B------:R-:W-:Y:S01]  /*8cc0*/  HMMA.16816.F32 R64, R184.reuse, R190, R64 ;  /* 0x000000beb840723c */ /* 0x040fe20000001840 */
[----:B------:R-:W3:Y:S07]  /*8cd0*/  LDSM.16.M88.4 R188, [R233+0x2000] ;  /* 0x00200000e9bc783b */ /* 0x000eee0000000200 */
        /* <DEDUP_REMOVED lines=8> */
[-C--:B--2---:R-:W-:Y:S08]  /*8d60*/  HMMA.16816.F32 R100, R184, R204.reuse, R100 ;  /* 0x000000ccb864723c */ /* 0x084ff00000001864 */
[C---:B------:R-:W-:Y:S08]  /*8d70*/  HMMA.16816.F32 R104, R200.reuse, R204, R104 ;  /* 0x000000ccc868723c */ /* 0x040ff00000001868 */
[-C--:B------:R-:W-:Y:S08]  /*8d80*/  HMMA.16816.F32 R108, R200, R206.reuse, R108 ;  /* 0x000000cec86c723c */ /* 0x080ff0000000186c */
[----:B------:R-:W-:Y:S08]  /*8d90*/  HMMA.16816.F32 R112, R184, R206, R112 ;  /* 0x000000ceb870723c */ /* 0x000ff00000001870 */
[-C--:B------:R-:W-:Y:S08]  /*8da0*/  HMMA.16816.F32 R4, R212, R216.reuse, R4 ;  /* 0x000000d8d404723c */ /* 0x080ff00000001804 */
        /* <DEDUP_REMOVED lines=9> */
[----:B------:R-:W1:Y:S01]  /*8e40*/  MUFU.TANH R0, R8 ;  /* 0x0000000800007308 */ /* 0x000e620000002400 */
        /* <DEDUP_REMOVED lines=12> */
[----:B------:R-:W-:Y:S01]  /*8f10*/  FMUL.FTZ R13, R13, c[0x0][0x320] ;  /* 0x0000c8000d0d7a20 */ /* 0x000fe20000410000 */
[----:B-1----:R1:W-:Y:S08]  /*8f20*/  STL [R1+0x8], R0 ;  /* 0x0000080001007387 */ /* 0x0023f00000100800 */
[----:B------:R2:W-:Y:S10]  /*8f30*/  MUFU.TANH R223, R7 ;  /* 0x0000000700df7308 */ /* 0x0005f40000002400 */
[----:B------:R-:W-:Y:S10]  /*8f40*/  MUFU.TANH R251, R9 ;  /* 0x0000000900fb7308 */ /* 0x000ff40000002400 */
[----:B------:R-:W3:Y:S01]  /*8f50*/  MUFU.TANH R2, R10 ;  /* 0x0000000a00027308 */ /* 0x000ee20000002400 */
[----:B--2---:R-:W2:Y:S09]  /*8f60*/  LDSM.16.M88.4 R4, [R227+0x800] ;  /* 0x00080000e304783b */ /* 0x004eb20000000200 */
[----:B-1----:R1:W4:Y:S10]  /*8f70*/  MUFU.TANH R0, R11 ;  /* 0x0000000b00007308 */ /* 0x0023340000002400 */
[----:B------:R-:W-:Y:S01]  /*8f80*/  MUFU.TANH R248, R12 ;  /* 0x0000000c00f87308 */ /* 0x000fe20000002400 */
[----:B---3--:R3:W-:Y:S09]  /*8f90*/  STL [R1+0x14], R2 ;  /* 0x0000140201007387 */ /* 0x0087f20000100800 */
[----:B------:R-:W-:Y:S01]  /*8fa0*/  MUFU.TANH R247, R13 ;  /* 0x0000000d00f77308 */ /* 0x000fe20000002400 */
[----:B-1----:R-:W1:Y:S09]  /*8fb0*/  LDSM.16.M88.4 R8, [R227+0x1000] ;  /* 0x00100000e308783b */ /* 0x002e720000000200 */
[----:B------:R-:W-:Y:S01]  /*8fc0*/  MUFU.TANH R209, R18 ;  /* 0x0000001200d17308 */ /* 0x000fe20000002400 */
[----:B----4-:R4:W-:Y:S01]  /*8fd0*/  STL [R1+0x18], R0 ;  /* 0x0000180001007387 */ /* 0x0109e20000100800 */
[-C--:B--2---:R-:W-:Y:S08]  /*8fe0*/  HMMA.16816.F32 R20, R212, R4.reuse, R20 ;  /* 0x00000004d414723c */ /* 0x084ff00000001814 */
[----:B---3--:R-:W2:Y:S01]  /*8ff0*/  MUFU.TANH R2, R14 ;  /* 0x0000000e00027308 */ /* 0x008ea20000002400 */
[C---:B------:R-:W-:Y:S09]  /*9000*/  HMMA.16816.F32 R24, R188.reuse, R4, R24 ;  /* 0x00000004bc18723c */ /* 0x040ff20000001818 */
[----:B------:R-:W-:Y:S01]  /*9010*/  MUFU.TANH R207, R19 ;  /* 0x0000001300cf7308 */ /* 0x000fe20000002400 */
[-C--:B------:R-:W-:Y:S05]  /*9020*/  HMMA.16816.F32 R28, R188, R6.reuse, R28 ;  /* 0x00000006bc1c723c */ /* 0x080fea000000181c */
[----:B------:R-:W-:Y:S03]  /*9030*/  FMUL.FTZ R20, R20, c[0x0][0x320] ;  /* 0x0000c80014147a20 */ /* 0x000fe60000410000 */
[C---:B------:R-:W-:Y:S01]  /*9040*/  HMMA.16816.F32 R32, R212.reuse, R6, R32 ;  /* 0x00000006d420723c */ /* 0x040fe20000001820 */
[----:B----4-:R-:W3:Y:S01]  /*9050*/  MUFU.TANH R0, R15 ;  /* 0x0000000f00007308 */ /* 0x010ee20000002400 */
[----:B------:R-:W4:Y:S02]  /*9060*/  LDSM.16.M88.4 R4, [R227+0x1800] ;  /* 0x00180000e304783b */ /* 0x000f240000000200 */
[----:B------:R-:W-:Y:S02]  /*9070*/  FMUL.FTZ R21, R21, c[0x0][0x320] ;  /* 0x0000c80015157a20 */ /* 0x000fe40000410000 */
[----:B------:R-:W-:Y:S02]  /*9080*/  FMUL.FTZ R22, R22, c[0x0][0x320] ;  /* 0x0000c80016167a20 */ /* 0x000fe40000410000 */
[-C--:B-1----:R-:W-:Y:S02]  /*9090*/  HMMA.16816.F32 R36, R212, R8.reuse, R36 ;  /* 0x00000008d424723c */ /* 0x082fe40000001824 */
[----:B--2---:R1:W-:Y:S01]  /*90a0*/  STL [R1+0x10], R2 ;  /* 0x0000100201007387 */ /* 0x0043e20000100800 */
[----:B------:R-:W-:Y:S01]  /*90b0*/  MUFU.TANH R15, R16 ;  /* 0x00000010000f7308 */ /* 0x000fe20000002400 */
[----:B------:R-:W-:Y:S02]  /*90c0*/  FMUL.FTZ R26, R26, c[0x0][0x320] ;  /* 0x0000c8001a1a7a20 */ /* 0x000fe40000410000 */
[----:B------:R-:W-:Y:S02]  /*90d0*/  FMUL.FTZ R27, R27, c[0x0][0x320] ;  /* 0x0000c8001b1b7a20 */ /* 0x000fe40000410000 */
[C---:B------:R-:W-:Y:S04]  /*90e0*/  HMMA.16816.F32 R40, R188.reuse, R8, R40 ;  /* 0x00000008bc28723c */ /* 0x040fe80000001828 */
[----:B------:R-:W-:Y:S01]  /*90f0*/  FMUL.FTZ R23, R23, c[0x0][0x320] ;  /* 0x0000c80017177a20 */ /* 0x000fe20000410000 */
[----:B------:R-:W-:Y:S01]  /*9100*/  MUFU.TANH R16, R17 ;  /* 0x0000001100107308 */ /* 0x000fe20000002400 */
[----:B------:R-:W-:Y:S02]  /*9110*/  FMUL.FTZ R24, R24, c[0x0][0x320] ;  /* 0x0000c80018187a20 */ /* 0x000fe40000410000 */
[-C--:B------:R-:W-:Y:S01]  /*9120*/  HMMA.16816.F32 R44, R188, R10.reuse, R44 ;  /* 0x0000000abc2c723c */ /* 0x080fe2000000182c */
[----:B---3--:R2:W-:Y:S03]  /*9130*/  STL [R1+0xc], R0 ;  /* 0x00000c0001007387 */ /* 0x0085e60000100800 */
[----:B------:R-:W-:Y:S02]  /*9140*/  FMUL.FTZ R25, R25, c[0x0][0x320] ;  /* 0x0000c80019197a20 */ /* 0x000fe40000410000 */
[----:B------:R-:W-:Y:S01]  /*9150*/  FMUL.FTZ R28, R28, c[0x0][0x320] ;  /* 0x0000c8001c1c7a20 */ /* 0x000fe20000410000 */
[----:B------:R-:W-:Y:S01]  /*9160*/  MUFU.TANH R184, R20 ;  /* 0x0000001400b87308 */ /* 0x000fe20000002400 */
[C---:B------:R-:W-:Y:S01]  /*9170*/  HMMA.16816.F32 R48, R212.reuse, R10, R48 ;  /* 0x0000000ad430723c */ /* 0x040fe20000001830 */
[----:B------:R-:W3:Y:S03]  /*9180*/  LDSM.16.M88.4 R8, [R227+0x2000] ;  /* 0x00200000e308783b */ /* 0x000ee60000000200 */
[----:B------:R-:W-:Y:S02]  /*9190*/  FMUL.FTZ R29, R29, c[0x0][0x320] ;  /* 0x0000c8001d1d7a20 */ /* 0x000fe40000410000 */
[----:B------:R-:W-:Y:S02]  /*91a0*/  FMUL.FTZ R30, R30, c[0x0][0x320] ;  /* 0x0000c8001e1e7a20 */ /* 0x000fe40000410000 */
[----:B------:R-:W-:Y:S01]  /*91b0*/  FMUL.FTZ R31, R31, c[0x0][0x320] ;  /* 0x0000c8001f1f7a20 */ /* 0x000fe20000410000 */
[----:B-1----:R-:W1:Y:S01]  /*91c0*/  MUFU.TANH R2, R26 ;  /* 0x0000001a00027308 */ /* 0x002e620000002400 */
[-C--:B----4-:R-:W-:Y:S03]  /*91d0*/  HMMA.16816.F32 R52, R212, R4.reuse, R52 ;  /* 0x00000004d434723c */ /* 0x090fe60000001834 */
[----:B------:R-:W-:Y:S02]  /*91e0*/  FMUL.FTZ R32, R32, c[0x0][0x320] ;  /* 0x0000c80020207a20 */ /* 0x000fe40000410000 */
[----:B------:R-:W-:Y:S02]  /*91f0*/  FMUL.FTZ R33, R33, c[0x0][0x320] ;  /* 0x0000c80021217a20 */ /* 0x000fe40000410000 */
[----:B------:R-:W-:Y:S01]  /*9200*/  FMUL.FTZ R34, R34, c[0x0][0x320] ;  /* 0x0000c80022227a20 */ /* 0x000fe20000410000 */
[C---:B------:R-:W-:Y:S01]  /*9210*/  HMMA.16816.F32 R56, R188.reuse, R4, R56 ;  /* 0x00000004bc38723c */ /* 0x040fe20000001838 */
[----:B--2---:R-:W2:Y:S03]  /*9220*/  MUFU.TANH R0, R27 ;  /* 0x0000001b00007308 */ /* 0x004ea60000002400 */
[----:B------:R-:W-:Y:S02]  /*9230*/  FMUL.FTZ R35, R35, c[0x0][0x320] ;  /* 0x0000c80023237a20 */ /* 0x000fe40000410000 */
[----:B------:R-:W-:Y:S02]  /*9240*/  FMUL.FTZ R36, R36, c[0x0][0x320] ;  /* 0x0000c80024247a20 */ /* 0x000fe40000410000 */
[-C--:B------:R-:W-:Y:S03]  /*9250*/  HMMA.16816.F32 R60, R188, R6.reuse, R60 ;  /* 0x00000006bc3c723c */ /* 0x080fe6000000183c */
[----:B------:R4:W4:Y:S01]  /*9260*/  MUFU.TANH R185, R21 ;  /* 0x0000001500b97308 */ /* 0x0009220000002400 */
[----:B------:R-:W-:Y:S02]  /*9270*/  FMUL.FTZ R37, R37, c[0x0][0x320] ;  /* 0x0000c80025257a20 */ /* 0x000fe40000410000 */
[----:B------:R-:W-:Y:S01]  /*9280*/  FMUL.FTZ R38, R38, c[0x0][0x320] ;  /* 0x0000c80026267a20 */ /* 0x000fe20000410000 */
[----:B-1----:R-:W-:Y:S01]  /*9290*/  STL [R1+0x4], R2 ;  /* 0x0000040201007387 */ /* 0x002fe20000100800 */
[C---:B------:R-:W-:Y:S03]  /*92a0*/  HMMA.16816.F32 R64, R212.reuse, R6, R64 ;  /* 0x00000006d440723c */ /* 0x040fe60000001840 */
[----:B------:R-:W1:Y:S01]  /*92b0*/  LDSM.16.M88.4 R4, [R227+0x2800] ;  /* 0x00280000e304783b */ /* 0x000e620000000200 */
[----:B------:R-:W-:Y:S01]  /*92c0*/  FMUL.FTZ R39, R39, c[0x0][0x320] ;  /* 0x0000c80027277a20 */ /* 0x000fe20000410000 */
[----:B------:R1:W1:Y:S01]  /*92d0*/  MUFU.TANH R187, R22 ;  /* 0x0000001600bb7308 */ /* 0x0002620000002400 */
[----:B------:R-:W-:Y:S02]  /*92e0*/  FMUL.FTZ R40, R40, c[0x0][0x320] ;  /* 0x0000c80028287a20 */ /* 0x000fe40000410000 */
[-C--:B---3--:R-:W-:Y:S03]  /*92f0*/  HMMA.16816.F32 R68, R212, R8.reuse, R68 ;  /* 0x00000008d444723c */ /* 0x088fe60000001844 */
[----:B--2---:R-:W-:Y:S01]  /*9300*/  STL [R1], R0 ;  /* 0x0000000001007387 */ /* 0x004fe20000100800 */
[----:B------:R-:W-:Y:S02]  /*9310*/  FMUL.FTZ R41, R41, c[0x0][0x320] ;  /* 0x0000c80029297a20 */ /* 0x000fe40000410000 */
[----:B------:R-:W-:Y:S01]  /*9320*/  FMUL.FTZ R42, R42, c[0x0][0x320] ;  /* 0x0000c8002a2a7a20 */ /* 0x000fe20000410000 */
[----:B------:R2:W3:Y:S01]  /*9330*/  MUFU.TANH R186, R23 ;  /* 0x0000001700ba7308 */ /* 0x0004e20000002400 */
[C---:B------:R-:W-:Y:S04]  /*9340*/  HMMA.16816.F32 R72, R188.reuse, R8, R72 ;  /* 0x00000008bc48723c */ /* 0x040fe80000001848 */
[----:B------:R-:W-:Y:S02]  /*9350*/  FMUL.FTZ R43, R43, c[0x0][0x320] ;  /* 0x0000c8002b2b7a20 */ /* 0x000fe40000410000 */
[----:B------:R-:W-:Y:S02]  /*9360*/  FMUL.FTZ R44, R44, c[0x0][0x320] ;  /* 0x0000c8002c2c7a20 */ /* 0x000fe40000410000 */
[-C--:B------:R-:W-:Y:S01]  /*9370*/  HMMA.16816.F32 R76, R188, R10.reuse, R76 ;  /* 0x0000000abc4c723c */ /* 0x080fe2000000184c */
[----:B------:R2:W2:Y:S03]  /*9380*/  MUFU.TANH R219, R24 ;  /* 0x0000001800db7308 */ /* 0x0004a60000002400 */
[----:B------:R-:W-:Y:S02]  /*9390*/  FMUL.FTZ R45, R45, c[0x0][0x320] ;  /* 0x0000c8002d2d7a20 */ /* 0x000fe40000410000 */
[----:B------:R-:W-:Y:S02]  /*93a0*/  FMUL.FTZ R46, R46, c[0x0][0x320] ;  /* 0x0000c8002e2e7a20 */ /* 0x000fe40000410000 */
[C---:B------:R-:W-:Y:S01]  /*93b0*/  HMMA.16816.F32 R80, R212.reuse, R10, R80 ;  /* 0x0000000ad450723c */ /* 0x040fe20000001850 */
[----:B------:R-:W5:Y:S01]  /*93c0*/  LDSM.16.M88.4 R8, [R227+0x3000] ;  /* 0x00300000e308783b */ /* 0x000f620000000200 */
[----:B------:R-:W-:Y:S04]  /*93d0*/  DEPBAR.LE SB0, 0x0 ;  /* 0x000080000000791a */ /* 0x000fe80000000000 */
[----:B------:R2:W2:Y:S01]  /*93e0*/  MUFU.TANH R217, R25 ;  /* 0x0000001900d97308 */ /* 0x0004a20000002400 */
[----:B------:R-:W-:Y:S02]  /*93f0*/  FMUL.FTZ R48, R48, c[0x0][0x320] ;  /* 0x0000c80030307a20 */ /* 0x000fe40000410000 */
[----:B------:R-:W-:Y:S01]  /*9400*/  BAR.SYNC.DEFER_BLOCKING 0x0 ;  /* 0x0000000000007b1d */ /* 0x000fe20000010000 */
[-C--:B-1----:R-:W-:Y:S06]  /*9410*/  HMMA.16816.F32 R84, R212, R4.reuse, R84 ;  /* 0x00000004d454723c */ /* 0x082fec0000001854 */
        /* <DEDUP_REMOVED lines=8> */
[----:B------:R-:W-:Y:S03]  /*94a0*/  FMUL.FTZ R53, R53, c[0x0][0x320] ;  /* 0x0000c80035357a20 */ /* 0x000fe60000410000 */
[C---:B------:R-:W-:Y:S01]  /*94b0*/  HMMA.16816.F32 R96, R212.reuse, R6, R96 ;  /* 0x00000006d460723c */ /* 0x040fe20000001860 */
[----:B------:R1:W1:Y:S03]  /*94c0*/  MUFU.TANH R249, R30 ;  /* 0x0000001e00f97308 */ /* 0x0002660000002400 */
[----:B------:R-:W-:Y:S02]  /*94d0*/  FMUL.FTZ R54, R54, c[0x0][0x320] ;  /* 0x0000c80036367a20 */ /* 0x000fe40000410000 */
[----:B------:R-:W-:Y:S02]  /*94e0*/  FMUL.FTZ R55, R55, c[0x0][0x320] ;  /* 0x0000c80037377a20 */ /* 0x000fe40000410000 */
[-C--:B-----5:R-:W-:Y:S03]  /*94f0*/  HMMA.16816.F32 R100, R212, R8.reuse, R100 ;  /* 0x00000008d464723c */ /* 0x0a0fe60000001864 */
[----:B------:R1:W1:Y:S01]  /*9500*/  MUFU.TANH R250, R31 ;  /* 0x0000001f00fa7308 */ /* 0x0002620000002400 */
        /* <DEDUP_REMOVED lines=9> */
[----:B------:R1:W1:Y:S01]  /*95a0*/  MUFU.TANH R27, R33 ;  /* 0x00000021001b7308 */ /* 0x0002620000002400 */
[----:B------:R-:W-:Y:S04]  /*95b0*/  HMMA.16816.F32 R112, R212, R10, R112 ;  /* 0x0000000ad470723c */ /* 0x000fe80000001870 */
[----:B------:R-:W-:Y:S02]  /*95c0*/  FMUL.FTZ R63, R63, c[0x0][0x320] ;  /* 0x0000c8003f3f7a20 */ /* 0x000fe40000410000 */
[----:B------:R-:W-:Y:S02]  /*95d0*/  FMUL.FTZ R64, R64, c[0x0][0x320] ;  /* 0x0000c80040407a20 */ /* 0x000fe40000410000 */
[----:B------:R-:W-:Y:S01]  /*95e0*/  FMUL.FTZ R65, R65, c[0x0][0x320] ;  /* 0x0000c80041417a20 */ /* 0x000fe20000410000 */
[----:B------:R-:W1:Y:S03]  /*95f0*/  MUFU.TANH R34, R34 ;  /* 0x0000002200227308 */ /* 0x000e660000002400 */
        /* <DEDUP_REMOVED lines=61> */
[----:B------:R-:W-:Y:S05]  /*99d0*/  FMUL.FTZ R115, R115, c[0x0][0x320] ;  /* 0x0000c80073737a20 */ /* 0x000fea0000410000 */
        /* <DEDUP_REMOVED lines=70> */
[----:B------:R1:W1:Y:S01]  /*9e40*/  MUFU.TANH R35, R115 ;  /* 0x0000007300237308 */ /* 0x0002620000002400 */
[----:B------:R-:W-:-:S05]  /*9e50*/  @!P0 BRA `(.L_x_550) ;  /* 0x000004d000008947 */ /* 0x000fca0003800000 */
[----:B--234-:R-:W-:Y:S01]  /*9e60*/  IMAD.MOV.U32 R244, RZ, RZ, RZ ;  /* 0x000000fffff47224 */ /* 0x01cfe200078e00ff */
[----:B------:R-:W2:Y:S01]  /*9e70*/  LDL R2, [R1+0x34] ;  /* 0x0000340001027983 */ /* 0x000ea20000100800 */
[----:B------:R-:W-:Y:S03]  /*9e80*/  IMAD.SHL.U32 R8, R242, 0x2, RZ ;  /* 0x00000002f2087824 */ /* 0x000fe600078e00ff */
[----:B------:R-:W3:Y:S04]  /*9e90*/  LDL R0, [R1+0x30] ;  /* 0x0000300001007983 */ /* 0x000ee80000100800 */
[----:B-1----:R-:W4:Y:S04]  /*9ea0*/  LDL.64 R74, [R1+0x40] ;  /* 0x00004000014a7983 */ /* 0x002f280000100a00 */
[----:B------:R-:W5:Y:S04]  /*9eb0*/  LDL R13, [R1+0x54] ;  /* 0x00005400010d7983 */ /* 0x000f680000100800 */
[----:B------:R-:W4:Y:S04]  /*9ec0*/  LDL.64 R72, [R1+0x38] ;  /* 0x0000380001487983 */ /* 0x000f280000100a00 */
[----:B------:R-:W5:Y:S01]  /*9ed0*/  LDL R14, [R1+0x50] ;  /* 0x00005000010e7983 */ /* 0x000f620000100800 */
[----:B--2---:R-:W-:Y:S05]  /*9ee0*/  IMAD R2, R245, 0x70, R2 ;  /* 0x00000070f5027824 */ /* 0x004fea00078e0202 */
[----:B---3--:R-:W-:Y:S05]  /*9ef0*/  IADD3 R2, R2, -0x70, R0 ;  /* 0xffffff9002027810 */ /* 0x008fea0007ffe000 */
[----:B------:R-:W-:Y:S04]  /*9f00*/  @P3 IMAD.HI.U32 R3, R2, c[0x0][0x2bc], RZ ;  /* 0x0000af0002033a27 */ /* 0x000fe800078e00ff */
[----:B------:R-:W-:Y:S01]  /*9f10*/  IMAD.MOV.U32 R0, RZ, RZ, R2 ;  /* 0x000000ffff007224 */ /* 0x000fe200078e0002 */
[----:B------:R-:W-:Y:S04]  /*9f20*/  @P3 SHF.R.U32.HI R0, RZ, c[0x0][0x2c0], R3 ;  /* 0x0000b000ff003a19 */ /* 0x000fe80000011603 */
[C---:B----4-:R-:W-:Y:S04]  /*9f30*/  @!P2 IADD3 R3, P0, R0.reuse, R74, RZ ;  /* 0x0000004a0003a210 */ /* 0x050fe80007f1e0ff */
[----:B-----5:R-:W-:Y:S01]  /*9f40*/  @!P2 LEA.HI.X.SX32 R5, R0, R13, 0x1, P0 ;  /* 0x0000000d0005a211 */ /* 0x020fe200000f0eff */
[----:B------:R-:W-:Y:S01]  /*9f50*/  IMAD.MOV R0, RZ, RZ, -R0 ;  /* 0x000000ffff007224 */ /* 0x000fe200078e0a00 */
[C---:B------:R-:W-:Y:S02]  /*9f60*/  @!P2 LEA R4, P0, R3.reuse, c[0x0][0x2a0], 0x2 ;  /* 0x0000a8000304aa11 */ /* 0x040fe400078010ff */
[----:B------:R-:W-:Y:S01]  /*9f70*/  SHF.R.S32.HI R13, RZ, 0x1f, R242 ;  /* 0x0000001fff0d7819 */ /* 0x000fe200000114f2 */
[----:B------:R-:W-:Y:S01]  /*9f80*/  IMAD R252, R0, c[0x0][0x2b8], R2 ;  /* 0x0000ae0000fc7a24 */ /* 0x000fe200078e0202 */
[----:B------:R-:W-:Y:S03]  /*9f90*/  @!P2 LEA.HI.X R5, R3, c[0x0][0x2a4], R5, 0x2, P0 ;  /* 0x0000a9000305aa11 */ /* 0x000fe600000f1405 */
[----:B------:R-:W-:Y:S01]  /*9fa0*/  IMAD.WIDE.U32 R2, R252, c[0x0][0x1e0], RZ ;  /* 0x00007800fc027a25 */ /* 0x000fe200078e00ff */
[----:B------:R-:W-:Y:S01]  /*9fb0*/  SHF.R.S32.HI R0, RZ, 0x1f, R252 ;  /* 0x0000001fff007819 */ /* 0x000fe200000114fc */
[----:B------:R1:W2:Y:S04]  /*9fc0*/  @!P2 LDG.E R244, [R4.64] ;  /* 0x0000000604f4a981 */ /* 0x0002a8000c1e1900 */
[----:B------:R-:W-:Y:S04]  /*9fd0*/  IMAD R0, R0, c[0x0][0x1e0], RZ ;  /* 0x0000780000007a24 */ /* 0x000fe800078e02ff */
[----:B------:R-:W-:Y:S04]  /*9fe0*/  IMAD R0, R252, c[0x0][0x1e4], R0 ;  /* 0x00007900fc007a24 */ /* 0x000fe800078e0200 */
[----:B------:R-:W-:Y:S01]  /*9ff0*/  IMAD.IADD R3, R3, 0x1, R0 ;  /* 0x0000000103037824 */ /* 0x000fe200078e0200 */
[----:B-1----:R-:W-:Y:S02]  /*a000*/  SHF.L.U64.HI R5, R242, 0x1, R13 ;  /* 0x00000001f2057819 */ /* 0x002fe4000001020d */
[----:B--2---:R-:W-:Y:S01]  /*a010*/  SHF.R.S32.HI R4, RZ, 0x1f, R244 ;  /* 0x0000001fff047819 */ /* 0x004fe200000114f4 */
[----:B------:R-:W-:Y:S04]  /*a020*/  IMAD.WIDE.U32 R2, R244, c[0x0][0x1f0], R2 ;  /* 0x00007c00f4027a25 */ /* 0x000fe800078e0002 */
[----:B------:R-:W-:Y:S01]  /*a030*/  IMAD R4, R4, c[0x0][0x1f0], RZ ;  /* 0x00007c0004047a24 */ /* 0x000fe200078e02ff */
[----:B------:R-:W-:Y:S03]  /*a040*/  IADD3 R0, P1, R72, R2, RZ ;  /* 0x0000000248007210 */ /* 0x000fe60007f3e0ff */
[----:B------:R-:W-:Y:S01]  /*a050*/  IMAD R2, R244, c[0x0][0x1f4], R4 ;  /* 0x00007d00f4027a24 */ /* 0x000fe200078e0204 */
[----:B------:R-:W-:Y:S04]  /*a060*/  LEA R4, P0, R0, c[0x0][0x1c8], 0x1 ;  /* 0x0000720000047a11 */ /* 0x000fe800078008ff */
[----:B------:R-:W-:Y:S04]  /*a070*/  IADD3.X R2, R14, R3, R2, P1, !PT ;  /* 0x000000030e027210 */ /* 0x000fe80000ffe402 */
[----:B------:R-:W-:Y:S01]  /*a080*/  LEA.HI.X R0, R0, c[0x0][0x1cc], R2, 0x1, P0 ;  /* 0x0000730000007a11 */ /* 0x000fe200000f0c02 */
[----:B------:R-:W-:-:S05]  /*a090*/  BRA.DIV ~URZ, `(.L_x_551) ;  /* 0x0000e6627f007947 */ /* 0x000fca000b800000 */
[----:B------:R1:W2:Y:S02]  /*a0a0*/  SHFL.IDX PT, R6, R0, RZ, 0x181f ;  /* 0x00181fff00067589 */ /* 0x0002a400000e0000 */
.L_x_608:
[----:B------:R-:W-:-:S05]  /*a0b0*/  BRA.DIV ~URZ, `(.L_x_552) ;  /* 0x0000e6b27f007947 */ /* 0x000fca000b800000 */
[----:B------:R-:W3:Y:S02]  /*a0c0*/  SHFL.IDX PT, R2, R4, RZ, 0x181f ;  /* 0x00181fff04027589 */ /* 0x000ee400000e0000 */
[-C--:B---3--:R-:W-:Y:S05]  /*a0d0*/  IADD3 R2, P0, R2, R8.reuse, RZ ;  /* 0x0000000802027210 */ /* 0x088fea0007f1e0ff */
[--C-:B--2---:R-:W-:Y:S05]  /*a0e0*/  IMAD.X R3, R6, 0x1, R5.reuse, P0 ;  /* 0x0000000106037824 */ /* 0x104fea00000e0605 */
[----:B------:R-:W-:Y:S01]  /*a0f0*/  @!PT LDS RZ, [RZ] ;  /* 0x00000000fffff984 */ /* 0x000fe20000000800 */
[----:B------:R-:W-:Y:S01]  /*a100*/  @!PT LDS RZ, [RZ] ;  /* 0x00000000fffff984 */ /* 0x000fe20000000800 */
[----:B------:R2:W-:Y:S04]  /*a110*/  LDGSTS.E.BYPASS.LTC128B.128 [R243+0x3900], [R2.64], !P5 ;  /* 0x0390000002f37fae */ /* 0x0005e8000e901d46 */
[----:B--2---:R-:W2:Y:S04]  /*a120*/  SHFL.IDX PT, R2, R4, 0x1, 0x181f ;  /* 0x00381f0004027f89 */ /* 0x004ea800000e0000 */
[----:B------:R-:W3:Y:S01]  /*a130*/  SHFL.IDX PT, R3, R0, 0x1, 0x181f ;  /* 0x00381f0000037f89 */ /* 0x000ee200000e0000 */
[-C--:B--2---:R-:W-:Y:S05]  /*a140*/  IADD3 R2, P0, R2, R8.reuse, RZ ;  /* 0x0000000802027210 */ /* 0x084fea0007f1e0ff */
[--C-:B---3--:R-:W-:Y:S05]  /*a150*/  IMAD.X R3, R3, 0x1, R5.reuse, P0 ;  /* 0x0000000103037824 */ /* 0x108fea00000e0605 */
        /* <DEDUP_REMOVED lines=17> */
[----:B------:R-:W3:Y:S04]  /*a270*/  SHFL.IDX PT, R3, R0, 0x5, 0x181f ;  /* 0x00b81f0000037f89 */ /* 0x000ee800000e0000 */
[----:B------:R-:W4:Y:S04]  /*a280*/  SHFL.IDX PT, R4, R4, 0x6, 0x181f ;  /* 0x00d81f0004047f89 */ /* 0x000f2800000e0000 */
[----:B-1----:R-:W1:Y:S01]  /*a290*/  SHFL.IDX PT, R0, R0, 0x6, 0x181f ;  /* 0x00d81f0000007f89 */ /* 0x002e6200000e0000 */
[----:B--2---:R-:W-:Y:S05]  /*a2a0*/  IADD3 R2, P0, R2, R8, RZ ;  /* 0x0000000802027210 */ /* 0x004fea0007f1e0ff */
[----:B---3--:R-:W-:Y:S05]  /*a2b0*/  IMAD.X R3, R3, 0x1, R5, P0 ;  /* 0x0000000103037824 */ /* 0x008fea00000e0605 */
[----:B------:R2:W-:Y:S03]  /*a2c0*/  LDGSTS.E.BYPASS.LTC128B.128 [R243+0x6100], [R2.64], !P5 ;  /* 0x0610000002f37fae */ /* 0x0005e6000e901d46 */
.L_x_609:
[----:B--2-4-:R-:W-:Y:S04]  /*a2d0*/  IADD3 R2, P0, R4, R8, RZ ;  /* 0x0000000804027210 */ /* 0x014fe80007f1e0ff */
[----:B-1----:R-:W-:Y:S05]  /*a2e0*/  IADD3.X R3, R0, R5, RZ, P0, !PT ;  /* 0x0000000500037210 */ /* 0x002fea00007fe4ff */
[----:B------:R-:W-:Y:S01]  /*a2f0*/  @!PT LDS RZ, [RZ] ;  /* 0x00000000fffff984 */ /* 0x000fe20000000800 */
[----:B------:R-:W-:Y:S01]  /*a300*/  @!PT LDS RZ, [RZ] ;  /* 0x00000000fffff984 */ /* 0x000fe20000000800 */
[----:B------:R-:W-:Y:S01]  /*a310*/  @!PT LDS RZ, [RZ] ;  /* 0x00000000fffff984 */ /* 0x000fe20000000800 */
[----:B------:R1:W-:Y:S04]  /*a320*/  LDGSTS.E.BYPASS.LTC128B.128 [R243+0x6900], [R2.64], !P5 ;  /* 0x0690000002f37fae */ /* 0x0003e8000e901d46 */
.L_x_550:
[----:B--234-:R-:W-:Y:S05]  /*a330*/  BSYNC B0 ;  /* 0x0000000000007941 */ /* 0x01cfea0003800000 */
.L_x_549:
[----:B------:R-:W2:Y:S01]  /*a340*/  LDL R4, [R1+0x5c] ;  /* 0x00005c0001047983 */ /* 0x000ea20000100800 */
[----:B-1----:R-:W-:Y:S03]  /*a350*/  IMAD R2, R245, -0x70, RZ ;  /* 0xffffff90f5027824 */ /* 0x002fe600078e02ff */
[----:B------:R-:W2:Y:S04]  /*a360*/  LDL R0, [R1+0x6c] ;  /* 0x00006c0001007983 */ /* 0x000ea80000100800 */
[----:B------:R-:W3:Y:S04]  /*a370*/  LDL R3, [R1+0x68] ;  /* 0x0000680001037983 */ /* 0x000ee80000100800 */
[----:B------:R-:W0:Y:S01]  /*a380*/  LDGDEPBAR ;  /* 0x00000000000079af */ /* 0x000e220000000000 */
[----:B--2---:R-:W-:Y:S02]  /*a390*/  IADD3 R0, R0, R4, RZ ;  /* 0x0000000400007210 */ /* 0x004fe40007ffe0ff */
[----:B------:R-:W-:Y:S02]  /*a3a0*/  MOV R4, c[0x0][0x2ac] ;  /* 0x0000ab0000047a02 */ /* 0x000fe40000000f00 */
[----:B---3--:R-:W-:Y:S01]  /*a3b0*/  IADD3 R2, -R3, 0x1, R2 ;  /* 0x0000000103027810 */ /* 0x008fe20007ffe102 */
[----:B------:R-:W-:Y:S01]  /*a3c0*/  @P4 IMAD.HI.U32 R3, R0, c[0x0][0x2c8], RZ ;  /* 0x0000b20000034a27 */ /* 0x000fe200078e00ff */
[----:B------:R-:W-:Y:S03]  /*a3d0*/  MOV R5, R0 ;  /* 0x0000000000057202 */ /* 0x000fe60000000f00 */
[----:B------:R-:W-:Y:S01]  /*a3e0*/  IMAD R2, R4, c[0x0][0x1d0], R2 ;  /* 0x0000740004027a24 */ /* 0x000fe200078e0202 */
[----:B------:R-:W-:Y:S04]  /*a3f0*/  @P4 SHF.R.U32.HI R5, RZ, c[0x0][0x2cc], R3 ;  /* 0x0000b300ff054a19 */ /* 0x000fe80000011603 */
[----:B------:R-:W-:Y:S01]  /*a400*/  IADD3 R4, R2, -c[0x0][0x168], RZ ;  /* 0x80005a0002047a10 */ /* 0x000fe20007ffe0ff */
[----:B------:R-:W-:-:S05]  /*a410*/  BRA.DIV ~URZ, `(.L_x_553) ;  /* 0x0000ea227f007947 */ /* 0x000fca000b800000 */
[----:B------:R1:W2:Y:S02]  /*a420*/  SHFL.IDX PT, R0, R5, RZ, 0x1c1f ;  /* 0x001c1fff05007589 */ /* 0x0002a400000e0000 */
.L_x_610:
[----:B--2---:R-:W-:Y:S05]  /*a430*/  IMAD.IADD R0, R4, 0x1, R0 ;  /* 0x0000000104007824 */ /* 0x004fea00078e0200 */
[C---:B------:R-:W-:Y:S02]  /*a440*/  ISETP.GT.AND P0, PT, R0.reuse, RZ, PT ;  /* 0x000000ff0000720c */ /* 0x040fe40003f04270 */
[C---:B------:R-:W-:Y:S02]  /*a450*/  ISETP.GT.AND P6, PT, R0.reuse, 0x1, PT ;  /* 0x000000010000780c */ /* 0x040fe40003fc4270 */
[----:B------:R-:W-:Y:S02]  /*a460*/  ISETP.GT.AND P1, PT, R0, 0x8, PT ;  /* 0x000000080000780c */ /* 0x000fe40003f24270 */
[----:B------:R-:W-:Y:S02]  /*a470*/  FSEL R14, R216, -INF , P0 ;  /* 0xff800000d80e7808 */ /* 0x000fe40000000000 */
[C---:B------:R-:W-:Y:S02]  /*a480*/  ISETP.GT.AND P0, PT, R0.reuse, 0x9, PT ;  /* 0x000000090000780c */ /* 0x040fe40003f04270 */
[----:B------:R-:W-:Y:S02]  /*a490*/  FSEL R13, R211, -INF , P6 ;  /* 0xff800000d30d7808 */ /* 0x000fe40003000000 */
[C---:B------:R-:W-:Y:S02]  /*a4a0*/  ISETP.GT.AND P6, PT, R0.reuse, 0x10, PT ;  /* 0x000000100000780c */ /* 0x040fe40003fc4270 */
[----:B------:R-:W-:Y:S02]  /*a4b0*/  FSEL R15, R15, -INF , P1 ;  /* 0xff8000000f0f7808 */ /* 0x000fe40000800000 */
[----:B------:R-:W-:Y:S02]  /*a4c0*/  ISETP.GT.AND P1, PT, R0, 0x11, PT ;  /* 0x000000110000780c */ /* 0x000fe40003f24270 */
[----:B------:R-:W-:Y:S02]  /*a4d0*/  FSEL R16, R16, -INF , P0 ;  /* 0xff80000010107808 */ /* 0x000fe40000000000 */
[----:B------:R-:W-:Y:S02]  /*a4e0*/  ISETP.GT.AND P0, PT, R0, 0x18, PT ;  /* 0x000000180000780c */ /* 0x000fe40003f04270 */
[----:B------:R-:W-:Y:S02]  /*a4f0*/  FSEL R184, R184, -INF , P6 ;  /* 0xff800000b8b87808 */ /* 0x000fe40003000000 */
[C---:B------:R-:W-:Y:S02]  /*a500*/  ISETP.GT.AND P6, PT, R0.reuse, 0x19, PT ;  /* 0x000000190000780c */ /* 0x040fe40003fc4270 */
        /* <DEDUP_REMOVED lines=41> */
[----:B------:R-:W-:Y:S02]  /*a7a0*/  FSEL R112, R112, -INF , P1 ;  /* 0xff80000070707808 */ /* 0x000fe40000800000 */
[----:B------:R-:W-:Y:S01]  /*a7b0*/  FSEL R6, R7, -INF , P0 ;  /* 0xff80000007067808 */ /* 0x000fe20000000000 */
[----:B------:R-:W-:-:S05]  /*a7c0*/  BRA.DIV ~URZ, `(.L_x_554) ;  /* 0x0000e6e27f007947 */ /* 0x000fca000b800000 */
[----:B------:R-:W2:Y:S08]  /*a7d0*/  SHFL.IDX PT, R2, R5, 0x1, 0x1c1f ;  /* 0x003c1f0005027f89 */ /* 0x000eb000000e0000 */
[----:B------:R-:W3:Y:S08]  /*a7e0*/  SHFL.IDX PT, R3, R5, 0x2, 0x1c1f ;  /* 0x005c1f0005037f89 */ /* 0x000ef000000e0000 */
[----:B------:R4:W2:Y:S08]  /*a7f0*/  SHFL.IDX PT, R0, R5, 0x3, 0x1c1f ;  /* 0x007c1f0005007f89 */ /* 0x0008b000000e0000 */
[----:B------:R-:W5:Y:S01]  /*a800*/  LDL.LU R68, [R1+0x8] ;  /* 0x0000080001447983 */ /* 0x000f620000300800 */
[----:B-1--4-:R-:W-:Y:S01]  /*a810*/  FMNMX.FTZ R5, R14, R116, !PT ;  /* 0x000000740e057209 */ /* 0x012fe20007810000 */
[C---:B--2---:R-:W-:Y:S02]  /*a820*/  IMAD.IADD R2, R4.reuse, 0x1, R2 ;  /* 0x0000000104027824 */ /* 0x044fe400078e0202 */
[C---:B---3--:R-:W-:Y:S02]  /*a830*/  IMAD.IADD R3, R4.reuse, 0x1, R3 ;  /* 0x0000000104037824 */ /* 0x048fe400078e0203 */
[----:B------:R-:W-:Y:S01]  /*a840*/  IMAD.IADD R0, R4, 0x1, R0 ;  /* 0x0000000104007824 */ /* 0x000fe200078e0200 */
[----:B------:R-:W-:Y:S02]  /*a850*/  FMNMX.FTZ R4, R13, R5, !PT ;  /* 0x000000050d047209 */ /* 0x000fe40007810000 */
[C---:B------:R-:W-:Y:S01]  /*a860*/  ISETP.GT.AND P6, PT, R2.reuse, 0x8, PT ;  /* 0x000000080200780c */ /* 0x040fe20003fc4270 */
[----:B------:R-:W2:Y:S01]  /*a870*/  LDL.LU R5, [R1+0x14] ;  /* 0x0000140001057983 */ /* 0x000ea20000300800 */
[C---:B------:R-:W-:Y:S02]  /*a880*/  ISETP.GT.AND P1, PT, R2.reuse, 0x1, PT ;  /* 0x000000010200780c */ /* 0x040fe40003f24270 */
[----:B------:R-:W-:Y:S01]  /*a890*/  FSEL R12, R209, -INF , P6 ;  /* 0xff800000d10c7808 */ /* 0x000fe20003000000 */
[----:B------:R-:W3:Y:S01]  /*a8a0*/  LDL.LU R20, [R1+0x18] ;  /* 0x0000180001147983 */ /* 0x000ee20000300800 */
[C---:B------:R-:W-:Y:S02]  /*a8b0*/  ISETP.GT.AND P6, PT, R2.reuse, 0x11, PT ;  /* 0x000000110200780c */ /* 0x040fe40003fc4270 */
[----:B------:R-:W-:Y:S01]  /*a8c0*/  FSEL R11, R223, -INF , P1 ;  /* 0xff800000df0b7808 */ /* 0x000fe20000800000 */
[----:B------:R-:W4:Y:S01]  /*a8d0*/  LDL.LU R18, [R1+0x10] ;  /* 0x0000100001127983 */ /* 0x000f220000300800 */
[----:B------:R-:W-:Y:S02]  /*a8e0*/  ISETP.GT.AND P1, PT, R2, 0x10, PT ;  /* 0x000000100200780c */ /* 0x000fe40003f24270 */
[----:B------:R-:W-:Y:S01]  /*a8f0*/  FSEL R92, R186, -INF , P6 ;  /* 0xff800000ba5c7808 */ /* 0x000fe20003000000 */
[----:B------:R-:W3:Y:S01]  /*a900*/  LDL.LU R8, [R1+0xc] ;  /* 0x00000c0001087983 */ /* 0x000ee20000300800 */
[----:B------:R-:W-:Y:S02]  /*a910*/  ISETP.GT.AND P6, PT, R3, 0x1, PT ;  /* 0x000000010300780c */ /* 0x000fe40003fc4270 */
[----:B------:R-:W-:Y:S01]  /*a920*/  FSEL R93, R187, -INF , P1 ;  /* 0xff800000bb5d7808 */ /* 0x000fe20000800000 */
[----:B------:R-:W4:Y:S01]  /*a930*/  LDL.LU R7, [R1+0x4] ;  /* 0x0000040001077983 */ /* 0x000f220000300800 */
[----:B------:R-:W-:Y:S02]  /*a940*/  FSEL R187, R251, -INF , P6 ;  /* 0xff800000fbbb7808 */ /* 0x000fe40003000000 */
[C---:B------:R-:W-:Y:S02]  /*a950*/  ISETP.GT.AND P6, PT, R2.reuse, 0x20, PT ;  /* 0x000000200200780c */ /* 0x040fe40003fc4270 */
[----:B------:R-:W-:Y:S02]  /*a960*/  ISETP.GT.AND P0, PT, R2, RZ, PT ;  /* 0x000000ff0200720c */ /* 0x000fe40003f04270 */
[----:B------:R-:W-:Y:S02]  /*a970*/  FSEL R86, R38, -INF , P6 ;  /* 0xff80000026567808 */ /* 0x000fe40003000000 */
[----:B------:R-:W-:Y:S02]  /*a980*/  ISETP.GT.AND P6, PT, R3, 0x10, PT ;  /* 0x000000100300780c */ /* 0x000fe40003fc4270 */
[----:B------:R-:W-:Y:S02]  /*a990*/  FSEL R10, R246, -INF , P0 ;  /* 0xff800000f60a7808 */ /* 0x000fe40000000000 */
[----:B------:R-:W-:Y:S02]  /*a9a0*/  FSEL R188, R219, -INF , P6 ;  /* 0xff800000dbbc7808 */ /* 0x000fe40003000000 */
[C---:B------:R-:W-:Y:S02]  /*a9b0*/  ISETP.GT.AND P6, PT, R2.reuse, 0x29, PT ;  /* 0x000000290200780c */ /* 0x040fe40003fc4270 */
[----:B------:R-:W-:Y:S02]  /*a9c0*/  ISETP.GT.AND P0, PT, R2, 0x9, PT ;  /* 0x000000090200780c */ /* 0x000fe40003f04270 */
[----:B------:R-:W-:Y:S02]  /*a9d0*/  FSEL R81, R51, -INF , P6 ;  /* 0xff80000033517808 */ /* 0x000fe40003000000 */
[----:B------:R-:W-:Y:S02]  /*a9e0*/  ISETP.GT.AND P6, PT, R3, 0x19, PT ;  /* 0x000000190300780c */ /* 0x000fe40003fc4270 */
[----:B------:R-:W-:Y:S02]  /*a9f0*/  FSEL R87, R207, -INF , P0 ;  /* 0xff800000cf577808 */ /* 0x000fe40000000000 */
[----:B------:R-:W-:Y:S02]  /*aa00*/  FSEL R89, R210, -INF , P6 ;  /* 0xff800000d2597808 */ /* 0x000fe40003000000 */
[C---:B------:R-:W-:Y:S02]  /*aa10*/  ISETP.GT.AND P6, PT, R2.reuse, 0x38, PT ;  /* 0x000000380200780c */ /* 0x040fe40003fc4270 */
[----:B------:R-:W-:Y:S02]  /*aa20*/  ISETP.GT.AND P0, PT, R3, RZ, PT ;  /* 0x000000ff0300720c */ /* 0x000fe40003f04270 */
[----:B------:R-:W-:Y:S02]  /*aa30*/  FSEL R74, R19, -INF , P6 ;  /* 0xff800000134a7808 */ /* 0x000fe40003000000 */
[----:B------:R-:W-:Y:S02]  /*aa40*/  ISETP.GT.AND P6, PT, R3, 0x28, PT ;  /* 0x000000280300780c */ /* 0x000fe40003fc4270 */
[----:B------:R-:W-:Y:S02]  /*aa50*/  ISETP.GT.AND P1, PT, R2, 0x18, PT ;  /* 0x000000180200780c */ /* 0x000fe40003f24270 */
[----:B------:R-:W-:Y:S02]  /*aa60*/  FSEL R80, R200, -INF , P6 ;  /* 0xff800000c8507808 */ /* 0x000fe40003000000 */
[----:B------:R-:W-:Y:S02]  /*aa70*/  ISETP.GT.AND P6, PT, R2, 0x41, PT ;  /* 0x000000410200780c */ /* 0x000fe40003fc4270 */
[----:B------:R-:W-:Y:S02]  /*aa80*/  FMNMX.FTZ R4, R15, R4, !PT ;  /* 0x000000040f047209 */ /* 0x000fe40007810000 */
[----:B------:R-:W-:Y:S02]  /*aa90*/  FSEL R64, R71, -INF , P6 ;  /* 0xff80000047407808 */ /* 0x000fe40003000000 */
[----:B------:R-:W-:Y:S02]  /*aaa0*/  ISETP.GT.AND P6, PT, R3, 0x31, PT ;  /* 0x000000310300780c */ /* 0x000fe40003fc4270 */
[----:B------:R-:W-:Y:S02]  /*aab0*/  FSEL R91, R34, -INF , P1 ;  /* 0xff800000225b7808 */ /* 0x000fe40000800000 */
[----:B------:R-:W-:Y:S02]  /*aac0*/  FSEL R73, R57, -INF , P6 ;  /* 0xff80000039497808 */ /* 0x000fe40003000000 */
[----:B------:R-:W-:Y:S02]  /*aad0*/  ISETP.GT.AND P6, PT, R2, 0x50, PT ;  /* 0x000000500200780c */ /* 0x000fe40003fc4270 */
[C---:B------:R-:W-:Y:S02]  /*aae0*/  ISETP.GT.AND P1, PT, R3.reuse, 0x8, PT ;  /* 0x000000080300780c */ /* 0x040fe40003f24270 */
[----:B------:R-:W-:Y:S02]  /*aaf0*/  FSEL R56, R56, -INF , P6 ;  /* 0xff80000038387808 */ /* 0x000fe40003000000 */
[----:B------:R-:W-:Y:S02]  /*ab00*/  ISETP.GT.AND P6, PT, R3, 0x40, PT ;  /* 0x000000400300780c */ /* 0x000fe40003fc4270 */
[----:B------:R-:W-:Y:S02]  /*ab10*/  FMNMX.FTZ R4, R16, R4, !PT ;  /* 0x0000000410047209 */ /* 0x000fe40007810000 */
[----:B------:R-:W-:Y:S02]  /*ab20*/  FSEL R63, R63, -INF , P6 ;  /* 0xff8000003f3f7808 */ /* 0x000fe40003000000 */
[----:B------:R-:W-:Y:S02]  /*ab30*/  ISETP.GT.AND P6, PT, R2, 0x59, PT ;  /* 0x000000590200780c */ /* 0x000fe40003fc4270 */
[----:B------:R-:W-:Y:S02]  /*ab40*/  FSEL R190, R248, -INF , P1 ;  /* 0xff800000f8be7808 */ /* 0x000fe40000800000 */
[----:B------:R-:W-:Y:S02]  /*ab50*/  FSEL R46, R46, -INF , P6 ;  /* 0xff8000002e2e7808 */ /* 0x000fe40003000000 */
[----:B------:R-:W-:Y:S02]  /*ab60*/  ISETP.GT.AND P6, PT, R0, RZ, PT ;  /* 0x000000ff0000720c */ /* 0x000fe40003fc4270 */
[----:B------:R-:W-:Y:S02]  /*ab70*/  ISETP.GT.AND P1, PT, R2, 0x21, PT ;  /* 0x000000210200780c */ /* 0x000fe40003f24270 */
[----:B------:R-:W-:Y:S02]  /*ab80*/  FMNMX.FTZ R4, R184, R4, !PT ;  /* 0x00000004b8047209 */ /* 0x000fe40007810000 */
[----:B------:R-:W-:Y:S02]  /*ab90*/  FSEL R85, R29, -INF , P1 ;  /* 0xff8000001d557808 */ /* 0x000fe40000800000 */
        /* <DEDUP_REMOVED lines=27> */
[C---:B------:R-:W-:Y:S02]  /*ad50*/  ISETP.GT.AND P1, PT, R2.reuse, 0x60, PT ;  /* 0x000000600200780c */ /* 0x040fe40003f24270 */
        /* <DEDUP_REMOVED lines=13> */
[----:B------:R-:W-:Y:S02]  /*ae30*/  FMNMX.FTZ R70, R10, R117, !PT ;  /* 0x000000750a467209 */ /* 0x000fe40007810000 */
[----:B------:R-:W-:Y:S02]  /*ae40*/  FSEL R43, R43, -INF , P1 ;  /* 0xff8000002b2b7808 */ /* 0x000fe40000800000 */
[----:B------:R-:W-:Y:S02]  /*ae50*/  ISETP.GT.AND P1, PT, R0, 0x11, PT ;  /* 0x000000110000780c */ /* 0x000fe40003f24270 */
        /* <DEDUP_REMOVED lines=13> */
[----:B-----5:R-:W-:Y:S02]  /*af30*/  FSEL R79, R68, -INF , P0 ;  /* 0xff800000444f7808 */ /* 0x020fe40000000000 */
[----:B------:R-:W-:Y:S04]  /*af40*/  ISETP.GT.AND P0, PT, R2, 0x19, PT ;  /* 0x000000190200780c */ /* 0x000fe80003f04270 */
        /* <DEDUP_REMOVED lines=9> */
[----:B--2---:R-:W-:Y:S02]  /*afe0*/  FSEL R47, R5, -INF , P6 ;  /* 0xff800000052f7808 */ /* 0x004fe40003000000 */
[----:B------:R-:W-:Y:S01]  /*aff0*/  FSEL R185, R208, -INF , P0 ;  /* 0xff800000d0b97808 */ /* 0x000fe20000000000 */
[----:B------:R-:W2:Y:S01]  /*b000*/  LDL.LU R5, [R1] ;  /* 0x0000000001057983 */ /* 0x000ea20000300800 */
[----:B------:R-:W-:Y:S02]  /*b010*/  ISETP.GT.AND P0, PT, R2, 0x31, PT ;  /* 0x000000310200780c */ /* 0x000fe40003f04270 */
[----:B------:R-:W-:Y:S02]  /*b020*/  ISETP.GT.AND P6, PT, R0, 0x1, PT ;  /* 0x000000010000780c */ /* 0x000fe40003fc4270 */
[----:B------:R-:W-:Y:S02]  /*b030*/  FSEL R76, R22, -INF , P0 ;  /* 0xff800000164c7808 */ /* 0x000fe40000000000 */
[----:B------:R-:W-:Y:S02]  /*b040*/  ISETP.GT.AND P0, PT, R3, 0x21, PT ;  /* 0x000000210300780c */ /* 0x000fe40003f04270 */
[----:B---3--:R-:W-:Y:S02]  /*b050*/  FSEL R58, R20, -INF , P6 ;  /* 0xff800000143a7808 */ /* 0x008fe40003000000 */
[----:B------:R-:W-:Y:S02]  /*b060*/  FSEL R82, R201, -INF , P0 ;  /* 0xff800000c9527808 */ /* 0x000fe40000000000 */
[C---:B------:R-:W-:Y:S02]  /*b070*/  ISETP.GT.AND P0, PT, R2.reuse, 0x40, PT ;  /* 0x000000400200780c */ /* 0x040fe40003f04270 */
[----:B------:R-:W-:Y:S02]  /*b080*/  ISETP.GT.AND P6, PT, R2, 0x69, PT ;  /* 0x000000690200780c */ /* 0x000fe40003fc4270 */
[----:B------:R-:W-:Y:S02]  /*b090*/  FSEL R66, R66, -INF , P0 ;  /* 0xff80000042427808 */ /* 0x000fe40000000000 */
[----:B------:R-:W-:Y:S02]  /*b0a0*/  ISETP.GT.AND P0, PT, R3, 0x30, PT ;  /* 0x000000300300780c */ /* 0x000fe40003f04270 */
[----:B------:R-:W-:Y:S02]  /*b0b0*/  FSEL R35, R35, -INF , P6 ;  /* 0xff80000023237808 */ /* 0x000fe40003000000 */
[----:B------:R-:W-:Y:S02]  /*b0c0*/  FSEL R75, R28, -INF , P0 ;  /* 0xff8000001c4b7808 */ /* 0x000fe40000000000 */
[----:B------:R-:W-:Y:S02]  /*b0d0*/  ISETP.GT.AND P0, PT, R2, 0x49, PT ;  /* 0x000000490200780c */ /* 0x000fe40003f04270 */
[----:B------:R-:W-:Y:S02]  /*b0e0*/  ISETP.GT.AND P6, PT, R0, 0x10, PT ;  /* 0x000000100000780c */ /* 0x000fe40003fc4270 */
[----:B------:R-:W-:Y:S02]  /*b0f0*/  FSEL R60, R60, -INF , P0 ;  /* 0xff8000003c3c7808 */ /* 0x000fe40000000000 */
[----:B------:R-:W-:Y:S02]  /*b100*/  ISETP.GT.AND P0, PT, R3, 0x39, PT ;  /* 0x000000390300780c */ /* 0x000fe40003f04270 */
[----:B----4-:R-:W-:Y:S02]  /*b110*/  FSEL R57, R7, -INF , P6 ;  /* 0xff80000007397808 */ /* 0x010fe40003000000 */
        /* <DEDUP_REMOVED lines=8> */
[----:B------:R-:W-:Y:S02]  /*b1a0*/  FMNMX.FTZ R2, R6, R2, !PT ;  /* 0x0000000206027209 */ /* 0x000fe40007810000 */
[----:B------:R-:W-:Y:S02]  /*b1b0*/  FSEL R55, R55, -INF , P0 ;  /* 0xff80000037377808 */ /* 0x000fe40000000000 */
[----:B------:R-:W-:Y:S01]  /*b1c0*/  ISETP.GT.AND P0, PT, R3, 0x50, PT ;  /* 0x000000500300780c */ /* 0x000fe20003f04270 */
[----:B------:R-:W1:Y:S01]  /*b1d0*/  SHFL.BFLY PT, R4, R2, 0x2, 0x1f ;  /* 0x0c401f0002047f89 */ /* 0x000e6200000e0000 */
        /* <DEDUP_REMOVED lines=15> */
[----:B------:R-:W-:Y:S02]  /*b2d0*/  FSEL R39, R39, -INF , P6 ;  /* 0xff80000027277808 */ /* 0x000fe40003000000 */
[----:B------:R-:W-:Y:S02]  /*b2e0*/  ISETP.GT.AND P6, PT, R0, 0x19, PT ;  /* 0x000000190000780c */ /* 0x000fe40003fc4270 */
[----:B------:R-:W-:Y:S02]  /*b2f0*/  FMNMX.FTZ R70, R72, R70, !PT ;  /* 0x0000004648467209 */ /* 0x000fe40007810000 */
[----:B------:R-:W-:Y:S02]  /*b300*/  FSEL R41, R250, -INF , P6 ;  /* 0xff800000fa297808 */ /* 0x000fe40003000000 */
[C---:B------:R-:W-:Y:S02]  /*b310*/  ISETP.GT.AND P6, PT, R0.reuse, 0x20, PT ;  /* 0x000000200000780c */ /* 0x040fe40003fc4270 */
[----:B------:R-:W-:Y:S02]  /*b320*/  FSEL R33, R33, -INF , P0 ;  /* 0xff80000021217808 */ /* 0x000fe40000000000 */
[----:B------:R-:W-:Y:S02]  /*b330*/  ISETP.GT.AND P0, PT, R0, 0x21, PT ;  /* 0x000000210000780c */ /* 0x000fe40003f04270 */
[----:B-1----:R-:W-:Y:S02]  /*b340*/  FMNMX.FTZ R2, R4, R2, !PT ;  /* 0x0000000204027209 */ /* 0x002fe40007810000 */
[----:B------:R-:W-:Y:S02]  /*b350*/  FMNMX.FTZ R70, R66, R70, !PT ;  /* 0x0000004642467209 */ /* 0x000fe40007810000 */
[----:B------:R-:W-:Y:S01]  /*b360*/  FSEL R38, R221, -INF , P6 ;  /* 0xff800000dd267808 */ /* 0x000fe20003000000 */
[----:B------:R-:W1:Y:S01]  /*b370*/  SHFL.BFLY PT, R71, R2, 0x1, 0x1f ;  /* 0x0c201f0002477f89 */ /* 0x000e6200000e0000 */
        /* <DEDUP_REMOVED lines=24> */
[----:B------:R-:W-:Y:S02]  /*b500*/  FMNMX.FTZ R70, R52, R70, !PT ;  /* 0x0000004634467209 */ /* 0x000fe40007810000 */
[----:B------:R-:W-:Y:S02]  /*b510*/  FSEL R19, R193, -INF , P6 ;  /* 0xff800000c1137808 */ /* 0x000fe40003000000 */
[C---:B------:R-:W-:Y:S02]  /*b520*/  ISETP.GT.AND P6, PT, R0.reuse, 0x61, PT ;  /* 0x000000610000780c */ /* 0x040fe40003fc4270 */
[----:B------:R-:W-:Y:S02]  /*b530*/  FSEL R17, R17, -INF , P0 ;  /* 0xff80000011117808 */ /* 0x000fe40000000000 */
[----:B------:R-:W-:Y:S02]  /*b540*/  ISETP.GT.AND P0, PT, R0, 0x69, PT ;  /* 0x000000690000780c */ /* 0x000fe40003f04270 */
[----:B------:R-:W-:Y:S02]  /*b550*/  FMNMX.FTZ R70, R49, R70, !PT ;  /* 0x0000004631467209 */ /* 0x000fe40007810000 */
[----:B-1----:R-:W-:Y:S02]  /*b560*/  FMNMX.FTZ R71, R2, R71, !PT ;  /* 0x0000004702477209 */ /* 0x002fe40007810000 */
[----:B------:R-:W-:Y:S02]  /*b570*/  FMNMX.FTZ R70, R46, R70, !PT ;  /* 0x000000462e467209 */ /* 0x000fe40007810000 */
[----:B------:R-:W-:Y:S02]  /*b580*/  FSEL R9, R9, -INF , P6 ;  /* 0xff80000009097808 */ /* 0x000fe40003000000 */
[----:B------:R-:W-:Y:S02]  /*b590*/  FMNMX.FTZ R70, R45, R70, !PT ;  /* 0x000000462d467209 */ /* 0x000fe40007810000 */
[----:B------:R-:W-:Y:S02]  /*b5a0*/  FSEL R7, R191, -INF , P0 ;  /* 0xff800000bf077808 */ /* 0x000fe40000000000 */
[----:B------:R-:W-:Y:S04]  /*b5b0*/  FMNMX.FTZ R70, R40, R70, !PT ;  /* 0x0000004628467209 */ /* 0x000fe80007810000 */
[----:B------:R-:W-:Y:S04]  /*b5c0*/  FMNMX.FTZ R70, R36, R70, !PT ;  /* 0x0000004624467209 */ /* 0x000fe80007810000 */
[----:B------:R-:W-:Y:S02]  /*b5d0*/  FMNMX.FTZ R70, R35, R70, !PT ;  /* 0x0000004623467209 */ /* 0x000fe40007810000 */
[----:B--2---:R-:W-:Y:S02]  /*b5e0*/  FSEL R53, R5, -INF , P1 ;  /* 0xff80000005357808 */ /* 0x004fe40000800000 */
[----:B------:R-:W-:Y:S04]  /*b5f0*/  ISETP.GT.AND P1, PT, R3, 0x61, PT ;  /* 0x000000610300780c */ /* 0x000fe80003f24270 */
[----:B------:R-:W-:Y:S02]  /*b600*/  FSEL R37, R37, -INF , P1 ;  /* 0xff80000025257808 */ /* 0x000fe40000800000 */
[----:B------:R-:W-:Y:S02]  /*b610*/  ISETP.GT.AND P1, PT, R3, 0x69, PT ;  /* 0x000000690300780c */ /* 0x000fe40003f24270 */
[----:B------:R-:W-:Y:S02]  /*b620*/  FMNMX.FTZ R3, R79, R118, !PT ;  /* 0x000000764f037209 */ /* 0x000fe40007810000 */
[----:B------:R-:W-:Y:S02]  /*b630*/  FSEL R31, R31, -INF , P1 ;  /* 0xff8000001f1f7808 */ /* 0x000fe40000800000 */
[----:B------:R-:W-:Y:S02]  /*b640*/  FMNMX.FTZ R3, R187, R3, !PT ;  /* 0x00000003bb037209 */ /* 0x000fe40007810000 */
        /* <DEDUP_REMOVED lines=8> */
[C---:B------:R-:W-:Y:S02]  /*b6d0*/  ISETP.GT.AND P1, PT, R0.reuse, 0x41, PT ;  /* 0x000000410000780c */ /* 0x040fe40003f24270 */
        /* <DEDUP_REMOVED lines=14> */
[----:B------:R-:W-:Y:S04]  /*b7c0*/  FMNMX.FTZ R3, R73, R3, !PT ;  /* 0x0000000349037209 */ /* 0x000fe80007810000 */
[----:B------:R-:W-:Y:S04]  /*b7d0*/  FMNMX.FTZ R3, R67, R3, !PT ;  /* 0x0000000343037209 */ /* 0x000fe80007810000 */
[----:B------:R-:W-:Y:S04]  /*b7e0*/  FMNMX.FTZ R3, R65, R3, !PT ;  /* 0x0000000341037209 */ /* 0x000fe80007810000 */
[----:B------:R-:W-:Y:S04]  /*b7f0*/  FMNMX.FTZ R3, R63, R3, !PT ;  /* 0x000000033f037209 */ /* 0x000fe80007810000 */
[----:B------:R-:W-:Y:S04]  /*b800*/  FMNMX.FTZ R3, R61, R3, !PT ;  /* 0x000000033d037209 */ /* 0x000fe80007810000 */
[----:B------:R-:W-:Y:S04]  /*b810*/  FMNMX.FTZ R3, R59, R3, !PT ;  /* 0x000000033b037209 */ /* 0x000fe80007810000 */
        /* <DEDUP_REMOVED lines=20> */
[----:B------:R-:W-:Y:S01]  /*b960*/  FMNMX.FTZ R2, R32, R2, !PT ;  /* 0x0000000220027209 */ /* 0x000fe20007810000 */
[----:B------:R-:W1:Y:S03]  /*b970*/  SHFL.BFLY PT, R3, R0, 0x2, 0x1f ;  /* 0x0c401f0000037f89 */ /* 0x000e6600000e0000 */
[----:B------:R-:W-:Y:S04]  /*b980*/  FMNMX.FTZ R2, R30, R2, !PT ;  /* 0x000000021e027209 */ /* 0x000fe80007810000 */
[----:B------:R-:W-:Y:S04]  /*b990*/  FMNMX.FTZ R2, R29, R2, !PT ;  /* 0x000000021d027209 */ /* 0x000fe80007810000 */
[----:B------:R-:W-:Y:S04]  /*b9a0*/  FMNMX.FTZ R2, R28, R2, !PT ;  /* 0x000000021c027209 */ /* 0x000fe80007810000 */
[----:B------:R-:W-:Y:S04]  /*b9b0*/  FMNMX.FTZ R2, R27, R2, !PT ;  /* 0x000000021b027209 */ /* 0x000fe80007810000 */
[----:B------:R-:W-:Y:S04]  /*b9c0*/  FMNMX.FTZ R2, R26, R2, !PT ;  /* 0x000000021a027209 */ /* 0x000fe80007810000 */
[----:B------:R-:W-:Y:S02]  /*b9d0*/  FMNMX.FTZ R2, R25, R2, !PT ;  /* 0x0000000219027209 */ /* 0x000fe40007810000 */
[----:B-1----:R-:W-:Y:S02]  /*b9e0*/  FMNMX.FTZ R0, R0, R3, !PT ;  /* 0x0000000300007209 */ /* 0x002fe40007810000 */
[----:B------:R-:W1:Y:S01]  /*b9f0*/  SHFL.BFLY PT, R3, R70, 0x1, 0x1f ;  /* 0x0c201f0046037f89 */ /* 0x000e6200000e0000 */
[----:B------:R-:W-:Y:S04]  /*ba00*/  FMNMX.FTZ R2, R24, R2, !PT ;  /* 0x0000000218027209 */ /* 0x000fe80007810000 */
[----:B------:R-:W-:Y:S03]  /*ba10*/  FMNMX.FTZ R2, R23, R2, !PT ;  /* 0x0000000217027209 */ /* 0x000fe60007810000 */
[----:B------:R-:W2:Y:S01]  /*ba20*/  SHFL.BFLY PT, R69, R0, 0x1, 0x1f ;  /* 0x0c201f0000457f89 */ /* 0x000ea200000e0000 */
[----:B------:R-:W-:Y:S04]  /*ba30*/  FMNMX.FTZ R2, R22, R2, !PT ;  /* 0x0000000216027209 */ /* 0x000fe80007810000 */
[----:B------:R-:W-:Y:S04]  /*ba40*/  FMNMX.FTZ R2, R21, R2, !PT ;  /* 0x0000000215027209 */ /* 0x000fe80007810000 */
[----:B------:R-:W-:Y:S04]  /*ba50*/  FMNMX.FTZ R2, R20, R2, !PT ;  /* 0x0000000214027209 */ /* 0x000fe80007810000 */
[----:B------:R-:W-:Y:S02]  /*ba60*/  FMNMX.FTZ R2, R19, R2, !PT ;  /* 0x0000000213027209 */ /* 0x000fe40007810000 */
[----:B-1----:R-:W-:Y:S02]  /*ba70*/  FMNMX.FTZ R70, R70, R3, !PT ;  /* 0x0000000346467209 */ /* 0x002fe40007810000 */
[----:B------:R-:W-:Y:S04]  /*ba80*/  FMNMX.FTZ R2, R18, R2, !PT ;  /* 0x0000000212027209 */ /* 0x000fe80007810000 */
[----:B------:R-:W-:Y:S02]  /*ba90*/  FMNMX.FTZ R2, R17, R2, !PT ;  /* 0x0000000211027209 */ /* 0x000fe40007810000 */
[----:B--2---:R-:W-:Y:S02]  /*baa0*/  FMNMX.FTZ R69, R0, R69, !PT ;  /* 0x0000004500457209 */ /* 0x004fe40007810000 */
[----:B------:R-:W-:Y:S04]  /*bab0*/  FMNMX.FTZ R2, R9, R2, !PT ;  /* 0x0000000209027209 */ /* 0x000fe80007810000 */
[----:B------:R-:W-:Y:S04]  /*bac0*/  FMNMX.FTZ R4, R8, R2, !PT ;  /* 0x0000000208047209 */ /* 0x000fe80007810000 */
[----:B------:R-:W-:Y:S05]  /*bad0*/  FMNMX.FTZ R4, R7, R4, !PT ;  /* 0x0000000407047209 */ /* 0x000fea0007810000 */
[----:B------:R-:W1:Y:S02]  /*bae0*/  SHFL.BFLY PT, R0, R4, 0x2, 0x1f ;  /* 0x0c401f0004007f89 */ /* 0x000e6400000e0000 */
[----:B-1----:R-:W-:Y:S06]  /*baf0*/  FMNMX.FTZ R4, R4, R0, !PT ;  /* 0x0000000004047209 */ /* 0x002fec0007810000 */
[----:B------:R1:W2:Y:S02]  /*bb00*/  SHFL.BFLY PT, R0, R4, 0x1, 0x1f ;  /* 0x0c201f0004007f89 */ /* 0x0002a400000e0000 */
.L_x_611:
[C---:B------:R-:W-:Y:S01]  /*bb10*/  FMUL.FTZ R2, R71.reuse, c[0x0][0x2d0] ;  /* 0x0000b40047027a20 */ /* 0x040fe20000410000 */
[C---:B------:R-:W-:Y:S01]  /*bb20*/  FSETP.NEU.FTZ.AND P0, PT, R71.reuse, -INF , PT ;  /* 0xff8000004700780b */ /* 0x040fe20003f1d000 */
[----:B------:R-:W-:Y:S01]  /*bb30*/  WARPSYNC 0xffffffff ;  /* 0xffffffff00007948 */ /* 0x000fe20003800000 */
[----:B------:R-:W-:Y:S02]  /*bb40*/  FSETP.NEU.FTZ.AND P1, PT, R70, -INF , PT ;  /* 0xff8000004600780b */ /* 0x000fe40003f3d000 */
[----:B------:R-:W-:Y:S02]  /*bb50*/  FSEL R2, R2, RZ, P0 ;  /* 0x000000ff02027208 */ /* 0x000fe40000000000 */
[----:B--2---:R-:W-:Y:S02]  /*bb60*/  FMNMX.FTZ R68, R0, R4, !PT ;  /* 0x0000000400447209 */ /* 0x004fe40007810000 */
[----:B------:R-:W-:Y:S01]  /*bb70*/  FSEL R0, R71, RZ, P0 ;  /* 0x000000ff47007208 */ /* 0x000fe20000000000 */
[--C-:B------:R-:W-:Y:S01]  /*bb80*/  FFMA.FTZ R218, R95, c[0x0][0x2d0], -R2.reuse ;  /* 0x0000b4005fda7a23 */ /* 0x100fe20000010802 */
[----:B------:R-:W-:Y:S01]  /*bb90*/  FSETP.NEU.FTZ.AND P0, PT, R69, -INF , PT ;  /* 0xff8000004500780b */ /* 0x000fe20003f1d000 */
[--C-:B------:R-:W-:Y:S02]  /*bba0*/  FFMA.FTZ R220, R94, c[0x0][0x2d0], -R2.reuse ;  /* 0x0000b4005edc7a23 */ /* 0x100fe40000010802 */
[--C-:B------:R-:W-:Y:S02]  /*bbb0*/  FFMA.FTZ R13, R13, c[0x0][0x2d0], -R2.reuse ;  /* 0x0000b4000d0d7a23 */ /* 0x100fe40000010802 */
[----:B------:R-:W-:Y:S01]  /*bbc0*/  MUFU.EX2 R218, R218 ;  /* 0x000000da00da7308 */ /* 0x000fe20000000800 */
[--C-:B------:R-:W-:Y:S02]  /*bbd0*/  FFMA.FTZ R194, R110, c[0x0][0x2d0], -R2.reuse ;  /* 0x0000b4006ec27a23 */ /* 0x100fe40000010802 */
[--C-:B------:R-:W-:Y:S02]  /*bbe0*/  FFMA.FTZ R193, R109, c[0x0][0x2d0], -R2.reuse ;  /* 0x0000b4006dc17a23 */ /* 0x100fe40000010802 */
[--C-:B------:R-:W-:Y:S02]  /*bbf0*/  FFMA.FTZ R192, R108, c[0x0][0x2d0], -R2.reuse ;  /* 0x0000b4006cc07a23 */ /* 0x100fe40000010802 */
[--C-:B------:R-:W-:Y:S02]  /*bc00*/  FFMA.FTZ R191, R107, c[0x0][0x2d0], -R2.reuse ;  /* 0x0000b4006bbf7a23 */ /* 0x100fe40000010802 */
[--C-:B------:R-:W-:Y:S01]  /*bc10*/  FFMA.FTZ R200, R105, c[0x0][0x2d0], -R2.reuse ;  /* 0x0000b40069c87a23 */ /* 0x100fe20000010802 */
        /* <DEDUP_REMOVED lines=23> */
[----:B------:R-:W-:Y:S01]  /*bd90*/  FFMA.FTZ R101, R101, c[0x0][0x2d0], -R2 ;  /* 0x0000b40065657a23 */ /* 0x000fe20000010802 */
[----:B------:R-:W-:Y:S01]  /*bda0*/  MUFU.EX2 R199, R199 ;  /* 0x000000c700c77308 */ /* 0x000fe20000000800 */
[----:B------:R-:W-:Y:S02]  /*bdb0*/  FMUL.FTZ R2, R70, c[0x0][0x2d0] ;  /* 0x0000b40046027a20 */ /* 0x000fe40000410000 */
[----:B-1----:R-:W-:Y:S01]  /*bdc0*/  FADD.FTZ R4, -R0, R116 ;  /* 0x0000007400047221 */ /* 0x002fe20000010100 */
[----:B------:R-:W-:Y:S02]  /*bdd0*/  FSEL R0, R70, RZ, P1 ;  /* 0x000000ff46007208 */ /* 0x000fe40000800000 */
[----:B------:R-:W-:Y:S03]  /*bde0*/  FSEL R2, R2, RZ, P1 ;  /* 0x000000ff02027208 */ /* 0x000fe60000800000 */
[----:B------:R-:W-:Y:S01]  /*bdf0*/  FADD.FTZ R3, -R0, R117 ;  /* 0x0000007500037221 */ /* 0x000fe20000010100 */
[----:B------:R-:W-:Y:S01]  /*be00*/  MUFU.EX2 R198, R198 ;  /* 0x000000c600c67308 */ /* 0x000fe20000000800 */
[--C-:B------:R-:W-:Y:S01]  /*be10*/  FFMA.FTZ R203, R60, c[0x0][0x2d0], -R2.reuse ;  /* 0x0000b4003ccb7a23 */ /* 0x100fe20000010802 */
[----:B------:R-:W-:Y:S01]  /*be20*/  FSEL R0, R69, RZ, P0 ;  /* 0x000000ff45007208 */ /* 0x000fe20000000000 */
[--C-:B------:R-:W-:Y:S01]  /*be30*/  FFMA.FTZ R109, R93, c[0x0][0x2d0], -R2.reuse ;  /* 0x0000b4005d6d7a23 */ /* 0x100fe20000010802 */
[----:B------:R-:W2:Y:S01]  /*be40*/  LDL.LU R60, [R1+0x20] ;  /* 0x00002000013c7983 */ /* 0x000ea20000300800 */
[--C-:B------:R-:W-:Y:S02]  /*be50*/  FFMA.FTZ R108, R92, c[0x0][0x2d0], -R2.reuse ;  /* 0x0000b4005c6c7a23 */ /* 0x100fe40000010802 */
[--C-:B------:R-:W-:Y:S02]  /*be60*/  FFMA.FTZ R107, R91, c[0x0][0x2d0], -R2.reuse ;  /* 0x0000b4005b6b7a23 */ /* 0x100fe40000010802 */
[--C-:B------:R-:W-:Y:S01]  /*be70*/  FFMA.FTZ R106, R90, c[0x0][0x2d0], -R2.reuse ;  /* 0x0000b4005a6a7a23 */ /* 0x100fe20000010802 */
[----:B------:R-:W-:Y:S01]  /*be80*/  MUFU.EX2 R109, R109 ;  /* 0x0000006d006d7308 */ /* 0x000fe20000000800 */
[--C-:B------:R-:W-:Y:S02]  /*be90*/  FFMA.FTZ R105, R86, c[0x0][0x2d0], -R2.reuse ;  /* 0x0000b40056697a23 */ /* 0x100fe40000010802 */
[--C-:B------:R-:W-:Y:S02]  /*bea0*/  FFMA.FTZ R104, R85, c[0x0][0x2d0], -R2.reuse ;  /* 0x0000b40055687a23 */ /* 0x100fe40000010802 */
[--C-:B------:R-:W-:Y:S01]  /*beb0*/  FFMA.FTZ R103, R83, c[0x0][0x2d0], -R2.reuse ;  /* 0x0000b40053677a23 */ /* 0x100fe20000010802 */
[----:B------:R-:W-:Y:S01]  /*bec0*/  MOV R83, R101 ;  /* 0x0000006500537202 */ /* 0x000fe20000000f00 */
[--C-:B------:R-:W-:Y:S01]  /*bed0*/  FFMA.FTZ R102, R81, c[0x0][0x2d0], -R2.reuse ;  /* 0x0000b40051667a23 */ /* 0x100fe20000010802 */
[----:B------:R-:W-:Y:S01]  /*bee0*/  MOV R81, R5 ;  /* 0x0000000500517202 */ /* 0x000fe20000000f00 */
[--C-:B------:R-:W-:Y:S01]  /*bef0*/  FFMA.FTZ R100, R78, c[0x0][0x2d0], -R2.reuse ;  /* 0x0000b4004e647a23 */ /* 0x100fe20000010802 */
[----:B------:R-:W-:Y:S01]  /*bf00*/  MUFU.EX2 R108, R108 ;  /* 0x0000006c006c7308 */ /* 0x000fe20000000800 */
[--C-:B------:R-:W-:Y:S02]  /*bf10*/  FFMA.FTZ R98, R76, c[0x0][0x2d0], -R2.reuse ;  /* 0x0000b4004c627a23 */ /* 0x100fe40000010802 */
[--C-:B------:R-:W-:Y:S02]  /*bf20*/  FFMA.FTZ R205, R64, c[0x0][0x2d0], -R2.reuse ;  /* 0x0000b40040cd7a23 */ /* 0x100fe40000010802 */
[--C-:B------:R-:W-:Y:S02]  /*bf30*/  FFMA.FTZ R64, R36, c[0x0][0x2d0], -R2.reuse ;  /* 0x0000b40024407a23 */ /* 0x100fe40000010802 */
[--C-:B------:R-:W-:Y:S01]  /*bf40*/  FFMA.FTZ R40, R40, c[0x0][0x2d0], -R2.reuse ;  /* 0x0000b40028287a23 */ /* 0x100fe20000010802 */
[----:B------:R-:W3:Y:S01]  /*bf50*/  LDL.LU R36, [R1+0x24] ;  /* 0x0000240001247983 */ /* 0x000ee20000300800 */
        /* <DEDUP_REMOVED lines=13> */
[----:B------:R1:W-:Y:S01]  /*c030*/  MUFU.EX2 R66, R10 ;  /* 0x0000000a00427308 */ /* 0x0003e20000000800 */
[--C-:B------:R-:W-:Y:S02]  /*c040*/  FFMA.FTZ R207, R52, c[0x0][0x2d0], -R2.reuse ;  /* 0x0000b40034cf7a23 */ /* 0x100fe40000010802 */
[--C-:B------:R-:W-:Y:S02]  /*c050*/  FFMA.FTZ R217, R49, c[0x0][0x2d0], -R2.reuse ;  /* 0x0000b40031d97a23 */ /* 0x100fe40000010802 */
[----:B------:R-:W-:Y:S02]  /*c060*/  FFMA.FTZ R49, R35, c[0x0][0x2d0], -R2 ;  /* 0x0000b40023317a23 */ /* 0x000fe40000010802 */
[----:B------:R-:W-:Y:S02]  /*c070*/  FMUL.FTZ R2, R69, c[0x0][0x2d0] ;  /* 0x0000b40045027a20 */ /* 0x000fe40000410000 */
[----:B------:R-:W-:Y:S01]  /*c080*/  FMUL.FTZ R3, R3, c[0x0][0x2d0] ;  /* 0x0000b40003037a20 */ /* 0x000fe20000410000 */
[----:B------:R-:W-:Y:S01]  /*c090*/  MUFU.EX2 R62, R6 ;  /* 0x00000006003e7308 */ /* 0x000fe20000000800 */
[----:B------:R-:W-:Y:S01]  /*c0a0*/  FADD.FTZ R0, -R0, R118 ;  /* 0x0000007600007221 */ /* 0x000fe20000010100 */
[----:B------:R-:W-:Y:S02]  /*c0b0*/  FSEL R2, R2, RZ, P0 ;  /* 0x000000ff02027208 */ /* 0x000fe40000000000 */
[----:B------:R-:W-:Y:S01]  /*c0c0*/  FSETP.NEU.FTZ.AND P0, PT, R68, -INF , PT ;  /* 0xff8000004400780b */ /* 0x000fe20003f1d000 */
[----:B------:R-:W-:Y:S02]  /*c0d0*/  FMUL.FTZ R0, R0, c[0x0][0x2d0] ;  /* 0x0000b40000007a20 */ /* 0x000fe40000410000 */
[--C-:B------:R-:W-:Y:S01]  /*c0e0*/  FFMA.FTZ R5, R79, c[0x0][0x2d0], -R2.reuse ;  /* 0x0000b4004f057a23 */ /* 0x100fe20000010802 */
[----:B------:R-:W-:Y:S01]  /*c0f0*/  MOV R79, R40 ;  /* 0x00000028004f7202 */ /* 0x000fe20000000f00 */
[--C-:B------:R-:W-:Y:S01]  /*c100*/  FFMA.FTZ R95, R89, c[0x0][0x2d0], -R2.reuse ;  /* 0x0000b400595f7a23 */ /* 0x100fe20000010802 */
[----:B------:R-:W-:Y:S01]  /*c110*/  MUFU.EX2 R72, R14 ;  /* 0x0000000e00487308 */ /* 0x000fe20000000800 */
[--C-:B------:R-:W-:Y:S01]  /*c120*/  FFMA.FTZ R94, R84, c[0x0][0x2d0], -R2.reuse ;  /* 0x0000b400545e7a23 */ /* 0x100fe20000010802 */
[----:B------:R-:W-:Y:S01]  /*c130*/  MOV R89, R81 ;  /* 0x0000005100597202 */ /* 0x000fe20000000f00 */
[--C-:B------:R-:W-:Y:S01]  /*c140*/  FFMA.FTZ R87, R82, c[0x0][0x2d0], -R2.reuse ;  /* 0x0000b40052577a23 */ /* 0x100fe20000010802 */
[----:B------:R-:W-:Y:S01]  /*c150*/  MOV R84, R45 ;  /* 0x0000002d00547202 */ /* 0x000fe20000000f00 */
[--C-:B------:R-:W-:Y:S02]  /*c160*/  FFMA.FTZ R86, R80, c[0x0][0x2d0], -R2.reuse ;  /* 0x0000b40050567a23 */ /* 0x100fe40000010802 */
[--C-:B------:R-:W-:Y:S02]  /*c170*/  FFMA.FTZ R85, R77, c[0x0][0x2d0], -R2.reuse ;  /* 0x0000b4004d557a23 */ /* 0x100fe40000010802 */
[--C-:B------:R-:W-:Y:S01]  /*c180*/  FFMA.FTZ R76, R39, c[0x0][0x2d0], -R2.reuse ;  /* 0x0000b400274c7a23 */ /* 0x100fe20000010802 */
[----:B------:R4:W-:Y:S01]  /*c190*/  MUFU.EX2 R74, R5 ;  /* 0x00000005004a7308 */ /* 0x0009e20000000800 */
[--C-:B------:R-:W-:Y:S02]  /*c1a0*/  FFMA.FTZ R78, R33, c[0x0][0x2d0], -R2.reuse ;  /* 0x0000b400214e7a23 */ /* 0x100fe40000010802 */
[--C-:B-1----:R-:W-:Y:S02]  /*c1b0*/  FFMA.FTZ R10, R189, c[0x0][0x2d0], -R2.reuse ;  /* 0x0000b400bd0a7a23 */ /* 0x102fe40000010802 */
[--C-:B------:R-:W-:Y:S02]  /*c1c0*/  FFMA.FTZ R97, R75, c[0x0][0x2d0], -R2.reuse ;  /* 0x0000b4004b617a23 */ /* 0x100fe40000010802 */
[--C-:B------:R-:W-:Y:S02]  /*c1d0*/  FFMA.FTZ R96, R73, c[0x0][0x2d0], -R2.reuse ;  /* 0x0000b40049607a23 */ /* 0x100fe40000010802 */
[--C-:B------:R-:W-:Y:S01]  /*c1e0*/  FFMA.FTZ R117, R61, c[0x0][0x2d0], -R2.reuse ;  /* 0x0000b4003d757a23 */ /* 0x100fe20000010802 */
[----:B------:R-:W-:Y:S01]  /*c1f0*/  MUFU.EX2 R35, R13 ;  /* 0x0000000d00237308 */ /* 0x000fe20000000800 */
[--C-:B------:R-:W-:Y:S01]  /*c200*/  FFMA.FTZ R116, R59, c[0x0][0x2d0], -R2.reuse ;  /* 0x0000b4003b747a23 */ /* 0x100fe20000010802 */
[----:B------:R-:W-:Y:S01]  /*c210*/  MOV R59, R84 ;  /* 0x00000054003b7202 */ /* 0x000fe20000000f00 */
[--C-:B------:R-:W-:Y:S02]  /*c220*/  FFMA.FTZ R215, R48, c[0x0][0x2d0], -R2.reuse ;  /* 0x0000b40030d77a23 */ /* 0x100fe40000010802 */
[--C-:B------:R-:W-:Y:S02]  /*c230*/  FFMA.FTZ R221, R44, c[0x0][0x2d0], -R2.reuse ;  /* 0x0000b4002cdd7a23 */ /* 0x100fe40000010802 */
[--C-:B------:R-:W-:Y:S01]  /*c240*/  FFMA.FTZ R223, R43, c[0x0][0x2d0], -R2.reuse ;  /* 0x0000b4002bdf7a23 */ /* 0x100fe20000010802 */
[----:B------:R-:W-:Y:S01]  /*c250*/  MOV R43, R89 ;  /* 0x00000059002b7202 */ /* 0x000fe20000000f00 */
[--C-:B------:R-:W-:Y:S01]  /*c260*/  FFMA.FTZ R31, R31, c[0x0][0x2d0], -R2.reuse ;  /* 0x0000b4001f1f7a23 */ /* 0x100fe20000010802 */
[----:B------:R-:W-:Y:S01]  /*c270*/  MUFU.EX2 R82, R12 ;  /* 0x0000000c00527308 */ /* 0x000fe20000000800 */
[--C-:B------:R-:W-:Y:S02]  /*c280*/  FFMA.FTZ R188, R188, c[0x0][0x2d0], -R2.reuse ;  /* 0x0000b400bcbc7a23 */ /* 0x100fe40000010802 */
[--C-:B------:R-:W-:Y:S02]  /*c290*/  FFMA.FTZ R186, R186, c[0x0][0x2d0], -R2.reuse ;  /* 0x0000b400baba7a23 */ /* 0x100fe40000010802 */
[--C-:B----4-:R-:W-:Y:S02]  /*c2a0*/  FFMA.FTZ R5, R187, c[0x0][0x2d0], -R2.reuse ;  /* 0x0000b400bb057a23 */ /* 0x110fe40000010802 */
[--C-:B------:R-:W-:Y:S02]  /*c2b0*/  FFMA.FTZ R185, R185, c[0x0][0x2d0], -R2.reuse ;  /* 0x0000b400b9b97a23 */ /* 0x100fe40000010802 */
[--C-:B------:R-:W-:Y:S01]  /*c2c0*/  FFMA.FTZ R99, R67, c[0x0][0x2d0], -R2.reuse ;  /* 0x0000b40043637a23 */ /* 0x100fe20000010802 */
[----:B------:R1:W-:Y:S01]  /*c2d0*/  MUFU.EX2 R46, R5 ;  /* 0x00000005002e7308 */ /* 0x0003e20000000800 */
[--C-:B------:R-:W-:Y:S02]  /*c2e0*/  FFMA.FTZ R101, R65, c[0x0][0x2d0], -R2.reuse ;  /* 0x0000b40041657a23 */ /* 0x100fe40000010802 */
[--C-:B------:R-:W-:Y:S02]  /*c2f0*/  FFMA.FTZ R118, R63, c[0x0][0x2d0], -R2.reuse ;  /* 0x0000b4003f767a23 */ /* 0x100fe40000010802 */
[--C-:B------:R-:W-:Y:S02]  /*c300*/  FFMA.FTZ R63, R37, c[0x0][0x2d0], -R2.reuse ;  /* 0x0000b400253f7a23 */ /* 0x100fe40000010802 */
[--C-:B------:R-:W-:Y:S02]  /*c310*/  FFMA.FTZ R115, R55, c[0x0][0x2d0], -R2.reuse ;  /* 0x0000b40037737a23 */ /* 0x100fe40000010802 */
[--C-:B------:R-:W-:Y:S01]  /*c320*/  FFMA.FTZ R248, R42, c[0x0][0x2d0], -R2.reuse ;  /* 0x0000b4002af87a23 */ /* 0x100fe20000010802 */
[----:B------:R-:W-:Y:S01]  /*c330*/  MUFU.EX2 R222, R10 ;  /* 0x0000000a00de7308 */ /* 0x000fe20000000800 */
[----:B------:R-:W-:Y:S09]  /*c340*/  MOV R42, R64 ;  /* 0x00000040002a7202 */ /* 0x000ff20000000f00 */
[----:B------:R-:W2:Y:S01]  /*c350*/  MUFU.EX2 R0, R0 ;  /* 0x0000000000007308 */ /* 0x000ea20000000800 */
[----:B-1----:R-:W-:Y:S01]  /*c360*/  FFMA.FTZ R5, R190, c[0x0][0x2d0], -R2 ;  /* 0x0000b400be057a23 */ /* 0x002fe20000010802 */
[----:B------:R-:W-:Y:S08]  /*c370*/  FSEL R2, R68, RZ, P0 ;  /* 0x000000ff44027208 */ /* 0x000ff00000000000 */
[----:B------:R1:W-:Y:S01]  /*c380*/  MUFU.EX2 R246, R5 ;  /* 0x0000000500f67308 */ /* 0x0003e20000000800 */
[----:B------:R-:W-:Y:S02]  /*c390*/  FADD.FTZ R6, -R2, R119 ;  /* 0x0000007702067221 */ /* 0x000fe40000010100 */
[----:B------:R-:W-:Y:S07]  /*c3a0*/  FMUL.FTZ R2, R4, c[0x0][0x2d0] ;  /* 0x0000b40004027a20 */ /* 0x000fee0000410000 */
[----:B------:R-:W3:Y:S10]  /*c3b0*/  MUFU.EX2 R2, R2 ;  /* 0x0000000200027308 */ /* 0x000ef40000000800 */
[----:B------:R4:W5:Y:S01]  /*c3c0*/  MUFU.EX2 R52, R15 ;  /* 0x0000000f00347308 */ /* 0x0009620000000800 */
[----:B-1----:R-:W-:Y:S05]  /*c3d0*/  FMUL.FTZ R5, R68, c[0x0][0x2d0] ;  /* 0x0000b40044057a20 */ /* 0x002fea0000410000 */
[----:B------:R-:W-:Y:S04]  /*c3e0*/  FSEL R5, R5, RZ, P0 ;  /* 0x000000ff05057208 */ /* 0x000fe80000000000 */
[----:B------:R-:W1:Y:S01]  /*c3f0*/  MUFU.EX2 R3, R3 ;  /* 0x0000000300037308 */ /* 0x000e620000000800 */
[--C-:B------:R-:W-:Y:S02]  /*c400*/  FFMA.FTZ R216, R26, c[0x0][0x2d0], -R5.reuse ;  /* 0x0000b4001ad87a23 */ /* 0x100fe40000010805 */
[----:B------:R-:W2:Y:S01]  /*c410*/  LDL.LU R26, [R1+0x28] ;  /* 0x00002800011a7983 */ /* 0x000ea20000300800 */
[--C-:B------:R-:W-:Y:S02]  /*c420*/  FFMA.FTZ R251, R23, c[0x0][0x2d0], -R5.reuse ;  /* 0x0000b40017fb7a23 */ /* 0x100fe40000010805 */
[--C-:B------:R-:W-:Y:S04]  /*c430*/  FFMA.FTZ R91, R50, c[0x0][0x2d0], -R5.reuse ;  /* 0x0000b400325b7a23 */ /* 0x100fe80000010805 */
[----:B------:R-:W-:Y:S01]  /*c440*/  MUFU.EX2 R196, R196 ;  /* 0x000000c400c47308 */ /* 0x000fe20000000800 */
[----:B------:R-:W2:Y:S01]  /*c450*/  LDL.LU R23, [R1+0x2c] ;  /* 0x00002c0001177983 */ /* 0x000ea20000300800 */
[----:B------:R-:W-:Y:S01]  /*c460*/  MOV R50, R78 ;  /* 0x0000004e00327202 */ /* 0x000fe20000000f00 */
[--C-:B------:R-:W-:Y:S01]  /*c470*/  FFMA.FTZ R110, R38, c[0x0][0x2d0], -R5.reuse ;  /* 0x0000b400266e7a23 */ /* 0x100fe20000010805 */
[----:B------:R-:W-:Y:S01]  /*c480*/  MOV R38, R76 ;  /* 0x0000004c00267202 */ /* 0x000fe20000000f00 */
[--C-:B------:R-:W-:Y:S01]  /*c490*/  FFMA.FTZ R187, R30, c[0x0][0x2d0], -R5.reuse ;  /* 0x0000b4001ebb7a23 */ /* 0x100fe20000010805 */
[----:B------:R-:W-:Y:S01]  /*c4a0*/  MOV R30, R79 ;  /* 0x0000004f001e7202 */ /* 0x000fe20000000f00 */
[--C-:B------:R-:W-:Y:S01]  /*c4b0*/  FFMA.FTZ R4, R47, c[0x0][0x2d0], -R5.reuse ;  /* 0x0000b4002f047a23 */ /* 0x100fe20000010805 */
[----:B------:R-:W1:Y:S01]  /*c4c0*/  LDSM.16.MT88.4 R76, [R225] ;  /* 0x00000000e14c783b */ /* 0x000e620000004200 */
[--C-:B------:R-:W-:Y:S01]  /*c4d0*/  FFMA.FTZ R93, R57, c[0x0][0x2d0], -R5.reuse ;  /* 0x0000b400395d7a23 */ /* 0x100fe20000010805 */
[----:B------:R-:W-:Y:S01]  /*c4e0*/  MUFU.EX2 R107, R107 ;  /* 0x0000006b006b7308 */ /* 0x000fe20000000800 */
[--C-:B------:R-:W-:Y:S01]  /*c4f0*/  FFMA.FTZ R90, R41, c[0x0][0x2d0], -R5.reuse ;  /* 0x0000b400295a7a23 */ /* 0x100fe20000010805 */
[----:B----4-:R-:W-:Y:S01]  /*c500*/  MOV R15, R49 ;  /* 0x00000031000f7202 */ /* 0x010fe20000000f00 */
[--C-:B------:R-:W-:Y:S02]  /*c510*/  FFMA.FTZ R10, R58, c[0x0][0x2d0], -R5.reuse ;  /* 0x0000b4003a0a7a23 */ /* 0x100fe40000010805 */
[--C-:B------:R-:W-:Y:S01]  /*c520*/  FFMA.FTZ R189, R29, c[0x0][0x2d0], -R5.reuse ;  /* 0x0000b4001dbd7a23 */ /* 0x100fe20000010805 */
[----:B------:R-:W-:Y:S01]  /*c530*/  MOV R67, R15 ;  /* 0x0000000f00437202 */ /* 0x000fe20000000f00 */
[--C-:B------:R-:W-:Y:S01]  /*c540*/  FFMA.FTZ R190, R28, c[0x0][0x2d0], -R5.reuse ;  /* 0x0000b4001cbe7a23 */ /* 0x100fe20000010805 */
[----:B------:R-:W-:Y:S01]  /*c550*/  MOV R15, R83 ;  /* 0x00000053000f7202 */ /* 0x000fe20000000f00 */
[--C-:B------:R-:W-:Y:S01]  /*c560*/  FFMA.FTZ R247, R25, c[0x0][0x2d0], -R5.reuse ;  /* 0x0000b40019f77a23 */ /* 0x100fe20000010805 */
[----:B------:R4:W-:Y:S01]  /*c570*/  MUFU.EX2 R81, R4 ;  /* 0x0000000400517308 */ /* 0x0009e20000000800 */
[--C-:B------:R-:W-:Y:S01]  /*c580*/  FFMA.FTZ R249, R24, c[0x0][0x2d0], -R5.reuse ;  /* 0x0000b40018f97a23 */ /* 0x100fe20000010805 */
[----:B------:R-:W-:Y:S01]  /*c590*/  MOV R83, R88 ;  /* 0x0000005800537202 */ /* 0x000fe20000000f00 */
[--C-:B------:R-:W-:Y:S02]  /*c5a0*/  FFMA.FTZ R39, R9, c[0x0][0x2d0], -R5.reuse ;  /* 0x0000b40009277a23 */ /* 0x100fe40000010805 */
[--C-:B------:R-:W-:Y:S02]  /*c5b0*/  FFMA.FTZ R47, R8, c[0x0][0x2d0], -R5.reuse ;  /* 0x0000b400082f7a23 */ /* 0x100fe40000010805 */
[--C-:B------:R-:W-:Y:S02]  /*c5c0*/  FFMA.FTZ R58, R7, c[0x0][0x2d0], -R5.reuse ;  /* 0x0000b400073a7a23 */ /* 0x100fe40000010805 */
        /* <DEDUP_REMOVED lines=16> */
[----:B------:R-:W-:Y:S09]  /*c6d0*/  FFMA.FTZ R55, R21, c[0x0][0x2d0], -R5 ;  /* 0x0000b40015377a23 */ /* 0x000ff20000010805 */
[----:B------:R-:W-:Y:S10]  /*c6e0*/  MUFU.EX2 R185, R185 ;  /* 0x000000b900b97308 */ /* 0x000ff40000000800 */
        /* <DEDUP_REMOVED lines=37> */
[----:B------:R-:W-:Y:S01]  /*c940*/  MUFU.EX2 R248, R248 ;  /* 0x000000f800f87308 */ /* 0x000fe20000000800 */
[C---:B--2---:R-:W-:Y:S01]  /*c950*/  FFMA.FTZ R7, R0.reuse, R60, R74 ;  /* 0x0000003c00077223 */ /* 0x044fe2000001004a */
[----:B------:R-:W-:Y:S01]  /*c960*/  MOV R80, R16 ;  /* 0x0000001000507202 */ /* 0x000fe20000000f00 */
[----:B------:R-:W-:Y:S01]  /*c970*/  FMUL.FTZ R8, R0, R148 ;  /* 0x0000009400087220 */ /* 0x000fe20000410000 */
[----:B------:R-:W-:Y:S01]  /*c980*/  F2FP.PACK_AB R73, R62, R66 ;  /* 0x000000423e49723e */ /* 0x000fe200000000ff */
[C---:B------:R-:W-:Y:S01]  /*c990*/  FMUL.FTZ R9, R0.reuse, R149 ;  /* 0x0000009500097220 */ /* 0x040fe20000410000 */
[----:B------:R-:W-:Y:S01]  /*c9a0*/  MOV R149, R47 ;  /* 0x0000002f00957202 */ /* 0x000fe20000000f00 */
        /* <DEDUP_REMOVED lines=15> */
[----:B------:R-:W-:Y:S01]  /*caa0*/  MUFU.EX2 R132, R100 ;  /* 0x0000006400847308 */ /* 0x000fe20000000800 */
[C---:B------:R-:W-:Y:S01]  /*cab0*/  FMUL.FTZ R44, R0.reuse, R136 ;  /* 0x00000088002c7220 */ /* 0x040fe20000410000 */
[----:B------:R-:W-:Y:S01]  /*cac0*/  MOV R136, R83 ;  /* 0x0000005300887202 */ /* 0x000fe20000000f00 */
[C---:B------:R-:W-:Y:S01]  /*cad0*/  FMUL.FTZ R45, R0.reuse, R137 ;  /* 0x00000089002d7220 */ /* 0x040fe20000410000 */
[----:B------:R-:W-:Y:S01]  /*cae0*/  MOV R137, R30 ;  /* 0x0000001e00897202 */ /* 0x000fe20000000f00 */
[C---:B------:R-:W-:Y:S02]  /*caf0*/  FMUL.FTZ R56, R0.reuse, R128 ;  /* 0x0000008000387220 */ /* 0x040fe40000410000 */
[C---:B------:R-:W-:Y:S02]  /*cb00*/  FMUL.FTZ R57, R0.reuse, R129 ;  /* 0x0000008100397220 */ /* 0x040fe40000410000 */
[C---:B------:R-:W-:Y:S01]  /*cb10*/  FMUL.FTZ R60, R0.reuse, R120 ;  /* 0x00000078003c7220 */ /* 0x040fe20000410000 */
[----:B------:R-:W-:Y:S01]  /*cb20*/  MUFU.EX2 R128, R85 ;  /* 0x0000005500807308 */ /* 0x000fe20000000800 */
[----:B------:R-:W-:Y:S02]  /*cb30*/  FMUL.FTZ R61, R0, R121 ;  /* 0x00000079003d7220 */ /* 0x000fe40000410000 */
[C---:B---3--:R-:W-:Y:S01]  /*cb40*/  FFMA.FTZ R0, R2.reuse, R36, R72 ;  /* 0x0000002402007223 */ /* 0x048fe20000010048 */
[C---:B------:R-:W-:Y:S01]  /*cb50*/  F2FP.PACK_AB R72, R35.reuse, R72 ;  /* 0x000000482348723e */ /* 0x040fe200000000ff */
[----:B------:R-:W-:Y:S01]  /*cb60*/  FMUL.FTZ R49, R2, R161 ;  /* 0x000000a102317220 */ /* 0x000fe20000410000 */
[----:B-----5:R-:W-:Y:S01]  /*cb70*/  MOV R161, R52 ;  /* 0x0000003400a17202 */ /* 0x020fe20000000f00 */
[----:B------:R-:W-:Y:S02]  /*cb80*/  FADD.FTZ R84, R35, R0 ;  /* 0x0000000023547221 */ /* 0x000fe40000010000 */
[----:B------:R-:W-:Y:S01]  /*cb90*/  FMUL.FTZ R0, R6, c[0x0][0x2d0] ;  /* 0x0000b40006007a20 */ /* 0x000fe20000410000 */
[----:B------:R-:W-:Y:S01]  /*cba0*/  MUFU.EX2 R120, R11 ;  /* 0x0000000b00787308 */ /* 0x000fe20000000800 */
[C---:B------:R-:W-:Y:S01]  /*cbb0*/  FMUL.FTZ R52, R2.reuse, R152 ;  /* 0x0000009802347220 */ /* 0x040fe20000410000 */
[----:B------:R-:W-:Y:S01]  /*cbc0*/  MOV R152, R80 ;  /* 0x0000005000987202 */ /* 0x000fe20000000f00 */
[----:B------:R-:W-:Y:S01]  /*cbd0*/  FMUL.FTZ R53, R2, R153 ;  /* 0x0000009902357220 */ /* 0x000fe20000410000 */
[----:B------:R-:W-:Y:S01]  /*cbe0*/  MOV R153, R82 ;  /* 0x0000005200997202 */ /* 0x000fe20000000f00 */
[C---:B------:R-:W-:Y:S01]  /*cbf0*/  FADD.FTZ R89, R46.reuse, R7 ;  /* 0x000000072e597221 */ /* 0x040fe20000010000 */
[----:B------:R-:W-:Y:S01]  /*cc00*/  F2FP.PACK_AB R80, R46, R74 ;  /* 0x0000004a2e50723e */ /* 0x000fe200000000ff */
[----:B----4-:R-:W-:Y:S01]  /*cc10*/  FMUL.FTZ R4, R2, R180 ;  /* 0x000000b402047220 */ /* 0x010fe20000410000 */
[----:B------:R-:W-:Y:S01]  /*cc20*/  F2FP.PACK_AB R74, R152, R161 ;  /* 0x000000a1984a723e */ /* 0x000fe200000000ff */
[----:B------:R-:W-:Y:S01]  /*cc30*/  FMUL.FTZ R5, R2, R181 ;  /* 0x000000b502057220 */ /* 0x000fe20000410000 */
[----:B------:R-:W2:Y:S01]  /*cc40*/  MUFU.EX2 R0, R0 ;  /* 0x0000000000007308 */ /* 0x000ea20000000800 */
[----:B------:R-:W-:Y:S01]  /*cc50*/  F2FP.PACK_AB R75, R250, R153 ;  /* 0x00000099fa4b723e */ /* 0x000fe200000000ff */
[C---:B-1----:R-:W-:Y:S01]  /*cc60*/  FMUL.FTZ R6, R3.reuse, R182 ;  /* 0x000000b603067220 */ /* 0x042fe20000410000 */
[----:B------:R-:W-:Y:S01]  /*cc70*/  F2FP.PACK_AB R82, R222, R246 ;  /* 0x000000f6de52723e */ /* 0x000fe200000000ff */
[C---:B------:R-:W-:Y:S01]  /*cc80*/  FMUL.FTZ R7, R3.reuse, R183 ;  /* 0x000000b703077220 */ /* 0x040fe20000410000 */
[----:B------:R-:W-:Y:S01]  /*cc90*/  MOV R181, R18 ;  /* 0x0000001200b57202 */ /* 0x000fe20000000f00 */
[C---:B------:R-:W-:Y:S01]  /*cca0*/  FMUL.FTZ R18, R3.reuse, R174 ;  /* 0x000000ae03127220 */ /* 0x040fe20000410000 */
[----:B------:R-:W-:Y:S01]  /*ccb0*/  MOV R180, R67 ;  /* 0x0000004300b47202 */ /* 0x000fe20000000f00 */
[C---:B------:R-:W-:Y:S02]  /*ccc0*/  FMUL.FTZ R35, R3.reuse, R167 ;  /* 0x000000a703237220 */ /* 0x040fe40000410000 */
[----:B------:R-:W1:Y:S01]  /*ccd0*/  MUFU.EX2 R121, R14 ;  /* 0x0000000e00797308 */ /* 0x000e620000000800 */
[-C--:B------:R-:W-:Y:S05]  /*cce0*/  HMMA.16816.F32 R4, R72, R76.reuse, R4 ;  /* 0x0000004c4804723c */ /* 0x080fea0000001804 */
[C---:B------:R-:W-:Y:S01]  /*ccf0*/  FMUL.FTZ R48, R2.reuse, R160 ;  /* 0x000000a002307220 */ /* 0x040fe20000410000 */
[----:B------:R-:W-:Y:S01]  /*cd00*/  MOV R160, R15 ;  /* 0x0000000f00a07202 */ /* 0x000fe20000000f00 */
[C---:B------:R-:W-:Y:S01]  /*cd10*/  FMUL.FTZ R16, R2.reuse, R172 ;  /* 0x000000ac02107220 */ /* 0x040fe20000410000 */
[----:B------:R-:W-:Y:S01]  /*cd20*/  MOV R172, R19 ;  /* 0x0000001300ac7202 */ /* 0x000fe20000000f00 */
[----:B------:R-:W-:Y:S01]  /*cd30*/  FMUL.FTZ R19, R3, R175 ;  /* 0x000000af03137220 */ /* 0x000fe20000410000 */
[----:B------:R-:W3:Y:S02]  /*cd40*/  MUFU.EX2 R100, R93 ;  /* 0x0000005d00647308 */ /* 0x000ee40000000800 */
[----:B------:R-:W-:Y:S01]  /*cd50*/  FMUL.FTZ R17, R2, R173 ;  /* 0x000000ad02117220 */ /* 0x000fe20000410000 */
[----:B------:R-:W-:Y:S01]  /*cd60*/  MOV R173, R34 ;  /* 0x0000002200ad7202 */ /* 0x000fe20000000f00 */
[C---:B--2---:R-:W-:Y:S01]  /*cd70*/  FFMA.FTZ R88, R0.reuse, R23, R81 ;  /* 0x0000001700587223 */ /* 0x044fe20000010051 */
[----:B------:R-:W-:Y:S01]  /*cd80*/  F2FP.PACK_AB R81, R113, R81 ;  /* 0x000000517151723e */ /* 0x000fe200000000ff */
[C---:B------:R-:W-:Y:S02]  /*cd90*/  FMUL.FTZ R10, R0.reuse, R150 ;  /* 0x00000096000a7220 */ /* 0x040fe40000410000 */
[C---:B------:R-:W-:Y:S02]  /*cda0*/  FMUL.FTZ R11, R0.reuse, R151 ;  /* 0x00000097000b7220 */ /* 0x040fe40000410000 */
[----:B------:R-:W-:Y:S01]  /*cdb0*/  FMUL.FTZ R15, R0, R159 ;  /* 0x0000009f000f7220 */ /* 0x000fe20000410000 */
[----:B------:R-:W-:Y:S01]  /*cdc0*/  MUFU.EX2 R129, R102 ;  /* 0x0000006600817308 */ /* 0x000fe20000000800 */
[----:B------:R-:W-:Y:S01]  /*cdd0*/  FMUL.FTZ R20, R2, R176 ;  /* 0x000000b002147220 */ /* 0x000fe20000410000 */
[----:B-1----:R-:W-:Y:S01]  /*cde0*/  F2FP.PACK_AB R83, R121, R120 ;  /* 0x000000787953723e */ /* 0x002fe200000000ff */
[C---:B------:R-:W-:Y:S01]  /*cdf0*/  FMUL.FTZ R34, R3.reuse, R166 ;  /* 0x000000a603227220 */ /* 0x040fe20000410000 */
[----:B------:R-:W-:Y:S01]  /*ce00*/  MOV R176, R55 ;  /* 0x0000003700b07202 */ /* 0x000fe20000000f00 */
[C---:B------:R-:W-:Y:S02]  /*ce10*/  FMUL.FTZ R50, R3.reuse, R162 ;  /* 0x000000a203327220 */ /* 0x040fe40000410000 */
[----:B------:R-:W-:Y:S02]  /*ce20*/  FMUL.FTZ R51, R3, R163 ;  /* 0x000000a303337220 */ /* 0x000fe40000410000 */
[C---:B------:R-:W-:Y:S01]  /*ce30*/  HMMA.16816.F32 R8, R80.reuse, R76, R8 ;  /* 0x0000004c5008723c */ /* 0x040fe20000001808 */
[----:B------:R-:W1:Y:S03]  /*ce40*/  MUFU.EX2 R102, R92 ;  /* 0x0000005c00667308 */ /* 0x000e660000000800 */
[----:B------:R-:W-:Y:S02]  /*ce50*/  FMUL.FTZ R14, R0, R158 ;  /* 0x0000009e000e7220 */ /* 0x000fe40000410000 */
[----:B------:R-:W-:Y:S02]  /*ce60*/  FADD.FTZ R88, R113, R88 ;  /* 0x0000005871587221 */ /* 0x000fe40000010000 */
[C---:B------:R-:W-:Y:S01]  /*ce70*/  FMUL.FTZ R21, R2.reuse, R177 ;  /* 0x000000b102157220 */ /* 0x040fe20000410000 */
[----:B------:R-:W-:Y:S02]  /*ce80*/  MOV R177, R42 ;  /* 0x0000002a00b17202 */ /* 0x000fe40000000f00 */
[-C--:B------:R-:W-:Y:S01]  /*ce90*/  HMMA.16816.F32 R12, R80, R78.reuse, R12 ;  /* 0x0000004e500c723c */ /* 0x080fe2000000180c */
[----:B------:R2:W-:Y:S02]  /*cea0*/  MUFU.EX2 R133, R98 ;  /* 0x0000006200857308 */ /* 0x0005e40000000800 */
[C---:B------:R-:W-:Y:S01]  /*ceb0*/  FMUL.FTZ R37, R2.reuse, R169 ;  /* 0x000000a902257220 */ /* 0x040fe20000410000 */
[----:B------:R-:W-:Y:S01]  /*cec0*/  MOV R169, R22 ;  /* 0x0000001600a97202 */ /* 0x000fe20000000f00 */
[C---:B------:R-:W-:Y:S02]  /*ced0*/  FMUL.FTZ R22, R3.reuse, R178 ;  /* 0x000000b203167220 */ /* 0x040fe40000410000 */
[C---:B------:R-:W-:Y:S01]  /*cee0*/  FMUL.FTZ R23, R3.reuse, R179 ;  /* 0x000000b303177220 */ /* 0x040fe20000410000 */
[C---:B------:R-:W-:Y:S01]  /*cef0*/  HMMA.16816.F32 R16, R72.reuse, R78, R16 ;  /* 0x0000004e4810723c */ /* 0x040fe20000001810 */
[----:B------:R-:W4:Y:S03]  /*cf00*/  LDSM.16.MT88.4 R76, [R229] ;  /* 0x00000000e54c783b */ /* 0x000f260000004200 */
[C---:B------:R-:W-:Y:S01]  /*cf10*/  FMUL.FTZ R32, R2.reuse, R164 ;  /* 0x000000a402207220 */ /* 0x040fe20000410000 */
[----:B------:R-:W-:Y:S01]  /*cf20*/  MOV R164, R31 ;  /* 0x0000001f00a47202 */ /* 0x000fe20000000f00 */
[C---:B------:R-:W-:Y:S01]  /*cf30*/  FMUL.FTZ R33, R2.reuse, R165 ;  /* 0x000000a502217220 */ /* 0x040fe20000410000 */
[----:B------:R-:W-:Y:S01]  /*cf40*/  MOV R165, R43 ;  /* 0x0000002b00a57202 */ /* 0x000fe20000000f00 */
[C---:B------:R-:W-:Y:S01]  /*cf50*/  FMUL.FTZ R36, R2.reuse, R168 ;  /* 0x000000a802247220 */ /* 0x040fe20000410000 */
[----:B------:R-:W-:Y:S03]  /*cf60*/  MOV R168, R59 ;  /* 0x0000003b00a87202 */ /* 0x000fe60000000f00 */
[----:B------:R-:W-:Y:S02]  /*cf70*/  FMUL.FTZ R64, R2, R124 ;  /* 0x0000007c02407220 */ /* 0x000fe40000410000 */
[----:B------:R-:W-:Y:S01]  /*cf80*/  MUFU.EX2 R124, R87 ;  /* 0x00000057007c7308 */ /* 0x000fe20000000800 */
[----:B------:R-:W-:Y:S02]  /*cf90*/  FMUL.FTZ R27, R0, R143 ;  /* 0x0000008f001b7220 */ /* 0x000fe40000410000 */
[----:B--2---:R-:W-:Y:S02]  /*cfa0*/  FADD.FTZ R98, R120, R88 ;  /* 0x0000005878627221 */ /* 0x004fe40000010000 */
[C---:B------:R-:W-:Y:S02]  /*cfb0*/  FMUL.FTZ R30, R0.reuse, R146 ;  /* 0x00000092001e7220 */ /* 0x040fe40000410000 */
[C---:B------:R-:W-:Y:S02]  /*cfc0*/  FMUL.FTZ R31, R0.reuse, R147 ;  /* 0x00000093001f7220 */ /* 0x040fe40000410000 */
[C---:B------:R-:W-:Y:S02]  /*cfd0*/  FMUL.FTZ R38, R3.reuse, R170 ;  /* 0x000000aa03267220 */ /* 0x040fe40000410000 */
[C---:B------:R-:W-:Y:S02]  /*cfe0*/  FMUL.FTZ R39, R3.reuse, R171 ;  /* 0x000000ab03277220 */ /* 0x040fe40000410000 */
[C---:B------:R-:W-:Y:S02]  /*cff0*/  FMUL.FTZ R42, R0.reuse, R134 ;  /* 0x00000086002a7220 */ /* 0x040fe40000410000 */
[C---:B------:R-:W-:Y:S01]  /*d000*/  FMUL.FTZ R43, R0.reuse, R135 ;  /* 0x00000087002b7220 */ /* 0x040fe20000410000 */
[----:B------:R-:W-:Y:S01]  /*d010*/  MUFU.EX2 R134, R99 ;  /* 0x0000006300867308 */ /* 0x000fe20000000800 */
[C---:B------:R-:W-:Y:S02]  /*d020*/  FMUL.FTZ R46, R0.reuse, R138 ;  /* 0x0000008a002e7220 */ /* 0x040fe40000410000 */
[----:B------:R-:W-:Y:S02]  /*d030*/  FMUL.FTZ R47, R0, R139 ;  /* 0x0000008b002f7220 */ /* 0x000fe40000410000 */
[C---:B------:R-:W-:Y:S02]  /*d040*/  FMUL.FTZ R54, R3.reuse, R154 ;  /* 0x0000009a03367220 */ /* 0x040fe40000410000 */
[C---:B------:R-:W-:Y:S02]  /*d050*/  FMUL.FTZ R55, R3.reuse, R155 ;  /* 0x0000009b03377220 */ /* 0x040fe40000410000 */
[C---:B------:R-:W-:Y:S01]  /*d060*/  FMUL.FTZ R67, R3.reuse, R127 ;  /* 0x0000007f03437220 */ /* 0x040fe20000410000 */
[----:B------:R-:W-:Y:S01]  /*d070*/  MUFU.EX2 R135, R112 ;  /* 0x0000007000877308 */ /* 0x000fe20000000800 */
[-C--:B----4-:R-:W-:Y:S03]  /*d080*/  HMMA.16816.F32 R20, R72, R76.reuse, R20 ;  /* 0x0000004c4814723c */ /* 0x090fe60000001814 */
[----:B------:R-:W-:Y:S02]  /*d090*/  FMUL.FTZ R65, R2, R125 ;  /* 0x0000007d02417220 */ /* 0x000fe40000410000 */
[C---:B------:R-:W-:Y:S02]  /*d0a0*/  FFMA.FTZ R2, R3.reuse, R26, R66 ;  /* 0x0000001a03027223 */ /* 0x040fe40000010042 */
[C---:B------:R-:W-:Y:S02]  /*d0b0*/  FMUL.FTZ R26, R0.reuse, R142 ;  /* 0x0000008e001a7220 */ /* 0x040fe40000410000 */
[----:B------:R-:W-:Y:S01]  /*d0c0*/  FMUL.FTZ R66, R3, R126 ;  /* 0x0000007e03427220 */ /* 0x000fe20000410000 */
[----:B------:R-:W-:Y:S02]  /*d0d0*/  MUFU.EX2 R125, R104 ;  /* 0x00000068007d7308 */ /* 0x000fe40000000800 */
[----:B------:R-:W-:Y:S01]  /*d0e0*/  FADD.FTZ R3, R161, R84 ;  /* 0x00000054a1037221 */ /* 0x000fe20000010000 */
[----:B------:R-:W-:Y:S01]  /*d0f0*/  MOV R161, R160 ;  /* 0x000000a000a17202 */ /* 0x000fe20000000f00 */
[C---:B------:R-:W-:Y:S04]  /*d100*/  HMMA.16816.F32 R24, R80.reuse, R76, R24 ;  /* 0x0000004c5018723c */ /* 0x040fe80000001818 */
[----:B------:R-:W-:Y:S01]  /*d110*/  MOV R160, R169 ;  /* 0x000000a900a07202 */ /* 0x000fe20000000f00 */
[C---:B------:R-:W-:Y:S01]  /*d120*/  FMUL.FTZ R58, R0.reuse, R130 ;  /* 0x00000082003a7220 */ /* 0x040fe20000410000 */
[----:B------:R2:W-:Y:S01]  /*d130*/  MUFU.EX2 R126, R86 ;  /* 0x00000056007e7308 */ /* 0x0005e20000000800 */
[C---:B------:R-:W-:Y:S01]  /*d140*/  FMUL.FTZ R59, R0.reuse, R131 ;  /* 0x00000083003b7220 */ /* 0x040fe20000410000 */
[-C--:B------:R-:W-:Y:S04]  /*d150*/  HMMA.16816.F32 R28, R80, R78.reuse, R28 ;  /* 0x0000004e501c723c */ /* 0x080fe8000000181c */
[----:B------:R-:W-:Y:S01]  /*d160*/  FMUL.FTZ R63, R0, R123 ;  /* 0x0000007b003f7220 */ /* 0x000fe20000410000 */
[----:B------:R-:W-:Y:S01]  /*d170*/  MOV R169, R168 ;  /* 0x000000a800a97202 */ /* 0x000fe20000000f00 */
[----:B------:R-:W-:Y:S01]  /*d180*/  FADD.FTZ R2, R62, R2 ;  /* 0x000000023e027221 */ /* 0x000fe20000010000 */
[----:B------:R-:W-:Y:S01]  /*d190*/  MOV R168, R137 ;  /* 0x0000008900a87202 */ /* 0x000fe20000000f00 */
[C---:B------:R-:W-:Y:S01]  /*d1a0*/  HMMA.16816.F32 R32, R72.reuse, R78, R32 ;  /* 0x0000004e4820723c */ /* 0x040fe20000001820 */
[----:B------:R-:W4:Y:S01]  /*d1b0*/  LDSM.16.MT88.4 R76, [R226] ;  /* 0x00000000e24c783b */ /* 0x000f220000004200 */
[----:B------:R-:W-:Y:S02]  /*d1c0*/  MUFU.EX2 R104, R90 ;  /* 0x0000005a00687308 */ /* 0x000fe40000000800 */
[----:B------:R-:W-:Y:S02]  /*d1d0*/  FMUL.FTZ R62, R0, R122 ;  /* 0x0000007a003e7220 */ /* 0x000fe40000410000 */
[----:B------:R-:W-:Y:S02]  /*d1e0*/  FADD.FTZ R0, R246, R89 ;  /* 0x00000059f6007221 */ /* 0x000fe40000010000 */
[----:B------:R-:W-:Y:S01]  /*d1f0*/  FADD.FTZ R2, R153, R2 ;  /* 0x0000000299027221 */ /* 0x000fe20000010000 */
[----:B------:R-:W-:Y:S03]  /*d200*/  MOV R153, R136 ;  /* 0x0000008800997202 */ /* 0x000fe60000000f00 */
[----:B------:R-:W-:Y:S01]  /*d210*/  MUFU.EX2 R113, R161 ;  /* 0x000000a100717308 */ /* 0x000fe20000000800 */
[----:B--2---:R-:W-:Y:S09]  /*d220*/  LDSM.16.MT88.4 R84, [R225+0x800] ;  /* 0x00080000e154783b */ /* 0x004ff20000004200 */
[----:B------:R-:W-:Y:S10]  /*d230*/  MUFU.EX2 R122, R106 ;  /* 0x0000006a007a7308 */ /* 0x000ff40000000800 */
[----:B------:R-:W-:Y:S01]  /*d240*/  MUFU.EX2 R106, R95 ;  /* 0x0000005f006a7308 */ /* 0x000fe20000000800 */
[-C--:B----4-:R-:W-:Y:S09]  /*d250*/  HMMA.16816.F32 R36, R72, R76.reuse, R36 ;  /* 0x0000004c4824723c */ /* 0x090ff20000001824 */
[----:B------:R-:W-:Y:S01]  /*d260*/  MUFU.EX2 R127, R103 ;  /* 0x00000067007f7308 */ /* 0x000fe20000000800 */
[C---:B------:R-:W-:Y:S09]  /*d270*/  HMMA.16816.F32 R40, R80.reuse, R76, R40 ;  /* 0x0000004c5028723c */ /* 0x040ff20000001828 */
[----:B------:R2:W4:Y:S01]  /*d280*/  MUFU.EX2 R103, R91 ;  /* 0x0000005b00677308 */ /* 0x0005220000000800 */
[-C--:B------:R-:W-:Y:S09]  /*d290*/  HMMA.16816.F32 R44, R80, R78.reuse, R44 ;  /* 0x0000004e502c723c */ /* 0x080ff2000000182c */
[----:B------:R-:W-:Y:S01]  /*d2a0*/  MUFU.EX2 R123, R105 ;  /* 0x00000069007b7308 */ /* 0x000fe20000000800 */
[C---:B------:R-:W-:Y:S01]  /*d2b0*/  HMMA.16816.F32 R48, R72.reuse, R78, R48 ;  /* 0x0000004e4830723c */ /* 0x040fe20000001830 */
[----:B------:R-:W5:Y:S08]  /*d2c0*/  LDSM.16.MT88.4 R76, [R228] ;  /* 0x00000000e44c783b */ /* 0x000f700000004200 */
[----:B------:R1:W1:Y:S01]  /*d2d0*/  MUFU.EX2 R105, R94 ;  /* 0x0000005e00697308 */ /* 0x0002620000000800 */
[----:B--2---:R-:W-:Y:S09]  /*d2e0*/  LDSM.16.MT88.4 R88, [R226+0x800] ;  /* 0x00080000e258783b */ /* 0x004ff20000004200 */
[----:B------:R2:W-:Y:S10]  /*d2f0*/  MUFU.EX2 R131, R96 ;  /* 0x0000006000837308 */ /* 0x0005f40000000800 */
[----:B------:R-:W-:Y:S01]  /*d300*/  MUFU.EX2 R137, R111 ;  /* 0x0000006f00897308 */ /* 0x000fe20000000800 */
[----:B-1----:R-:W-:Y:S09]  /*d310*/  LDSM.16.MT88.4 R92, [R226+0x1000] ;  /* 0x00100000e25c783b */ /* 0x002ff20000004200 */
[----:B------:R1:W1:Y:S01]  /*d320*/  MUFU.EX2 R130, R97 ;  /* 0x0000006100827308 */ /* 0x0002620000000800 */
[-C--:B-----5:R-:W-:Y:S03]  /*d330*/  HMMA.16816.F32 R52, R72, R76.reuse, R52 ;  /* 0x0000004c4834723c */ /* 0x0a0fe60000001834 */
[----:B--2---:R-:W-:Y:S02]  /*d340*/  FADD.FTZ R96, R250, R2 ;  /* 0x00000002fa607221 */ /* 0x004fe40000010000 */
[----:B------:R-:W-:Y:S04]  /*d350*/  FADD.FTZ R2, R121, R98 ;  /* 0x0000006279027221 */ /* 0x000fe80000010000 */
[----:B------:R-:W-:Y:S01]  /*d360*/  MUFU.EX2 R136, R101 ;  /* 0x0000006500887308 */ /* 0x000fe20000000800 */
[C---:B------:R-:W-:Y:S04]  /*d370*/  HMMA.16816.F32 R56, R80.reuse, R76, R56 ;  /* 0x0000004c5038723c */ /* 0x040fe80000001838 */
[----:B---3--:R-:W-:Y:S03]  /*d380*/  FADD.FTZ R2, R100, R2 ;  /* 0x0000000264027221 */ /* 0x008fe60000010000 */
[----:B------:R-:W-:Y:S01]  /*d390*/  F2FP.PACK_AB R76, R186, R188 ;  /* 0x000000bcba4c723e */ /* 0x000fe200000000ff */
[-C--:B------:R-:W-:Y:S01]  /*d3a0*/  HMMA.16816.F32 R60, R80, R78.reuse, R60 ;  /* 0x0000004e503c723c */ /* 0x080fe2000000183c */
[----:B------:R-:W2:Y:S01]  /*d3b0*/  LDSM.16.MT88.4 R80, [R229+0x800] ;  /* 0x00080000e550783b */ /* 0x000ea20000004200 */
[----:B------:R-:W-:Y:S02]  /*d3c0*/  MUFU.EX2 R112, R169 ;  /* 0x000000a900707308 */ /* 0x000fe40000000800 */
[C---:B------:R-:W-:Y:S01]  /*d3d0*/  F2FP.PACK_AB R77, R102.reuse, R100 ;  /* 0x00000064664d723e */ /* 0x040fe200000000ff */
[----:B------:R-:W-:Y:S02]  /*d3e0*/  FADD.FTZ R2, R102, R2 ;  /* 0x0000000266027221 */ /* 0x000fe40000010000 */
[----:B-1----:R-:W-:Y:S01]  /*d3f0*/  FADD.FTZ R97, R152, R3 ;  /* 0x0000000398617221 */ /* 0x002fe20000010000 */
[----:B------:R-:W-:Y:S04]  /*d400*/  HMMA.16816.F32 R64, R72, R78, R64 ;  /* 0x0000004e4840723c */ /* 0x000fe80000001840 */
[----:B----4-:R-:W-:Y:S01]  /*d410*/  FADD.FTZ R2, R103, R2 ;  /* 0x0000000267027221 */ /* 0x010fe20000010000 */
[----:B------:R-:W-:Y:S01]  /*d420*/  MUFU.EX2 R102, R181 ;  /* 0x000000b500667308 */ /* 0x000fe20000000800 */
[----:B------:R-:W-:Y:S01]  /*d430*/  FADD.FTZ R3, R222, R0 ;  /* 0x00000000de037221 */ /* 0x000fe20000010000 */
[----:B------:R-:W-:Y:S01]  /*d440*/  F2FP.PACK_AB R72, R198, R199 ;  /* 0x000000c7c648723e */ /* 0x000fe200000000ff */
[----:B------:R-:W-:Y:S01]  /*d450*/  FADD.FTZ R2, R104, R2 ;  /* 0x0000000268027221 */ /* 0x000fe20000010000 */
[----:B------:R-:W-:Y:S03]  /*d460*/  F2FP.PACK_AB R73, R108, R109 ;  /* 0x0000006d6c49723e */ /* 0x000fe600000000ff */
[----:B------:R-:W-:Y:S01]  /*d470*/  F2FP.PACK_AB R74, R196, R197 ;  /* 0x000000c5c44a723e */ /* 0x000fe200000000ff */
[----:B------:R-:W-:Y:S01]  /*d480*/  FADD.FTZ R2, R110, R2 ;  /* 0x000000026e027221 */ /* 0x000fe20000010000 */
[----:B------:R-:W-:Y:S01]  /*d490*/  F2FP.PACK_AB R75, R122, R107 ;  /* 0x0000006b7a4b723e */ /* 0x000fe200000000ff */
[----:B------:R-:W-:Y:S01]  /*d4a0*/  MUFU.EX2 R152, R115 ;  /* 0x0000007300987308 */ /* 0x000fe20000000800 */
[----:B------:R-:W-:Y:S01]  /*d4b0*/  F2FP.PACK_AB R78, R106, R185 ;  /* 0x000000b96a4e723e */ /* 0x000fe200000000ff */
[----:B------:R-:W-:Y:S01]  /*d4c0*/  FADD.FTZ R3, R188, R3 ;  /* 0x00000003bc037221 */ /* 0x000fe20000010000 */
[----:B------:R-:W-:Y:S01]  /*d4d0*/  F2FP.PACK_AB R79, R104, R103 ;  /* 0x00000067684f723e */ /* 0x000fe200000000ff */
[----:B------:R-:W-:Y:S02]  /*d4e0*/  FADD.FTZ R2, R114, R2 ;  /* 0x0000000272027221 */ /* 0x000fe40000010000 */
[-C--:B------:R-:W-:Y:S03]  /*d4f0*/  HMMA.16816.F32 R4, R72, R84.reuse, R4 ;  /* 0x000000544804723c */ /* 0x080fe60000001804 */
[----:B------:R-:W-:Y:S01]  /*d500*/  FADD.FTZ R3, R186, R3 ;  /* 0x00000003ba037221 */ /* 0x000fe20000010000 */
[----:B------:R-:W-:Y:S01]  /*d510*/  MUFU.EX2 R104, R173 ;  /* 0x000000ad00687308 */ /* 0x000fe20000000800 */
[----:B------:R-:W-:Y:S02]  /*d520*/  FADD.FTZ R98, R119, R2 ;  /* 0x0000000277627221 */ /* 0x000fe40000010000 */
[----:B------:R-:W-:Y:S01]  /*d530*/  FADD.FTZ R3, R185, R3 ;  /* 0x00000003b9037221 */ /* 0x000fe20000010000 */
[C---:B------:R-:W-:Y:S04]  /*d540*/  HMMA.16816.F32 R8, R76.reuse, R84, R8 ;  /* 0x000000544c08723c */ /* 0x040fe80000001808 */
[----:B------:R-:W-:Y:S02]  /*d550*/  FADD.FTZ R3, R106, R3 ;  /* 0x000000036a037221 */ /* 0x000fe40000010000 */
[----:B------:R1:W-:Y:S01]  /*d560*/  MUFU.EX2 R103, R172 ;  /* 0x000000ac00677308 */ /* 0x0003e20000000800 */
[----:B------:R-:W-:Y:S01]  /*d570*/  FADD.FTZ R0, R199, R97 ;  /* 0x00000061c7007221 */ /* 0x000fe20000010000 */
[-C--:B------:R-:W-:Y:S04]  /*d580*/  HMMA.16816.F32 R12, R76, R86.reuse, R12 ;  /* 0x000000564c0c723c */ /* 0x080fe8000000180c */
[----:B------:R-:W-:Y:S02]  /*d590*/  FADD.FTZ R3, R105, R3 ;  /* 0x0000000369037221 */ /* 0x000fe40000010000 */
[----:B------:R-:W-:Y:S02]  /*d5a0*/  FADD.FTZ R0, R198, R0 ;  /* 0x00000000c6007221 */ /* 0x000fe40000010000 */
[C---:B------:R-:W-:Y:S01]  /*d5b0*/  HMMA.16816.F32 R16, R72.reuse, R86, R16 ;  /* 0x000000564810723c */ /* 0x040fe20000001810 */
[----:B------:R-:W3:Y:S01]  /*d5c0*/  LDSM.16.MT88.4 R84, [R228+0x800] ;  /* 0x00080000e454783b */ /* 0x000ee20000004200 */
[----:B------:R-:W-:Y:S02]  /*d5d0*/  MUFU.EX2 R106, R176 ;  /* 0x000000b0006a7308 */ /* 0x000fe40000000800 */
[----:B------:R-:W-:Y:S02]  /*d5e0*/  FADD.FTZ R3, R124, R3 ;  /* 0x000000037c037221 */ /* 0x000fe40000010000 */
[----:B------:R-:W-:Y:S02]  /*d5f0*/  FADD.FTZ R0, R197, R0 ;  /* 0x00000000c5007221 */ /* 0x000fe40000010000 */
[-C--:B--2---:R-:W-:Y:S04]  /*d600*/  HMMA.16816.F32 R20, R72, R80.reuse, R20 ;  /* 0x000000504814723c */ /* 0x084fe80000001814 */
[----:B------:R-:W-:Y:S01]  /*d610*/  FADD.FTZ R3, R126, R3 ;  /* 0x000000037e037221 */ /* 0x000fe20000010000 */
[----:B------:R-:W-:Y:S01]  /*d620*/  MUFU.EX2 R115, R153 ;  /* 0x0000009900737308 */ /* 0x000fe20000000800 */
[----:B-1----:R-:W-:Y:S01]  /*d630*/  LDSM.16.MT88.4 R172, [R225+0x3000] ;  /* 0x00300000e1ac783b */ /* 0x002fe20000004200 */
[----:B------:R-:W-:Y:S01]  /*d640*/  FADD.FTZ R0, R196, R0 ;  /* 0x00000000c4007221 */ /* 0x000fe20000010000 */
[C---:B------:R-:W-:Y:S04]  /*d650*/  HMMA.16816.F32 R24, R76.reuse, R80, R24 ;  /* 0x000000504c18723c */ /* 0x040fe80000001818 */
[----:B------:R-:W-:Y:S02]  /*d660*/  FADD.FTZ R2, R128, R3 ;  /* 0x0000000380027221 */ /* 0x000fe40000010000 */
[----:B------:R-:W-:Y:S01]  /*d670*/  FADD.FTZ R0, R195, R0 ;  /* 0x00000000c3007221 */ /* 0x000fe20000010000 */
[----:B------:R-:W-:Y:S01]  /*d680*/  MUFU.EX2 R111, R168 ;  /* 0x000000a8006f7308 */ /* 0x000fe20000000800 */
[-C--:B------:R-:W-:Y:S04]  /*d690*/  HMMA.16816.F32 R28, R76, R82.reuse, R28 ;  /* 0x000000524c1c723c */ /* 0x080fe8000000181c */
[----:B------:R-:W-:Y:S02]  /*d6a0*/  FADD.FTZ R2, R130, R2 ;  /* 0x0000000282027221 */ /* 0x000fe40000010000 */
[----:B------:R-:W-:Y:S02]  /*d6b0*/  FADD.FTZ R0, R194, R0 ;  /* 0x00000000c2007221 */ /* 0x000fe40000010000 */
[C---:B------:R-:W-:Y:S01]  /*d6c0*/  HMMA.16816.F32 R32, R72.reuse, R82, R32 ;  /* 0x000000524820723c */ /* 0x040fe20000001820 */
[----:B------:R-:W1:Y:S01]  /*d6d0*/  LDSM.16.MT88.4 R80, [R225+0x1000] ;  /* 0x00100000e150783b */ /* 0x000e620000004200 */
[----:B------:R-:W-:Y:S02]  /*d6e0*/  MUFU.EX2 R99, R141 ;  /* 0x0000008d00637308 */ /* 0x000fe40000000800 */
[----:B------:R-:W-:Y:S04]  /*d6f0*/  FADD.FTZ R0, R193, R0 ;  /* 0x00000000c1007221 */ /* 0x000fe80000010000 */
[-C--:B------:R-:W-:Y:S04]  /*d700*/  HMMA.16816.F32 R36, R72, R88.reuse, R36 ;  /* 0x000000584824723c */ /* 0x080fe80000001824 */
[----:B------:R-:W-:Y:S01]  /*d710*/  MUFU.EX2 R100, R144 ;  /* 0x0000009000647308 */ /* 0x000fe20000000800 */
[----:B------:R-:W-:Y:S02]  /*d720*/  FADD.FTZ R97, R192, R0 ;  /* 0x00000000c0617221 */ /* 0x000fe40000010000 */
[----:B------:R-:W-:Y:S01]  /*d730*/  FADD.FTZ R0, R187, R98 ;  /* 0x00000062bb007221 */ /* 0x000fe20000010000 */
[C---:B------:R-:W-:Y:S06]  /*d740*/  HMMA.16816.F32 R40, R76.reuse, R88, R40 ;  /* 0x000000584c28723c */ /* 0x040fec0000001828 */
[----:B------:R-:W2:Y:S02]  /*d750*/  MUFU.EX2 R101, R145 ;  /* 0x0000009100657308 */ /* 0x000ea40000000800 */
[-C--:B------:R-:W-:Y:S08]  /*d760*/  HMMA.16816.F32 R44, R76, R90.reuse, R44 ;  /* 0x0000005a4c2c723c */ /* 0x080ff0000000182c */
[C---:B------:R-:W-:Y:S01]  /*d770*/  HMMA.16816.F32 R48, R72.reuse, R90, R48 ;  /* 0x0000005a4830723c */ /* 0x040fe20000001830 */
[----:B------:R-:W4:Y:S07]  /*d780*/  LDSM.16.MT88.4 R88, [R229+0x1000] ;  /* 0x00100000e558783b */ /* 0x000f2e0000004200 */
[-C--:B---3--:R-:W-:Y:S04]  /*d790*/  HMMA.16816.F32 R52, R72, R84.reuse, R52 ;  /* 0x000000544834723c */ /* 0x088fe80000001834 */
[----:B--2---:R-:W-:Y:S04]  /*d7a0*/  F2FP.PACK_AB R120, R100, R101 ;  /* 0x000000656478723e */ /* 0x004fe800000000ff */
[C---:B------:R-:W-:Y:S08]  /*d7b0*/  HMMA.16816.F32 R56, R76.reuse, R84, R56 ;  /* 0x000000544c38723c */ /* 0x040ff00000001838 */
[-C--:B------:R-:W-:Y:S07]  /*d7c0*/  HMMA.16816.F32 R60, R76, R86.reuse, R60 ;  /* 0x000000564c3c723c */ /* 0x080fee000000183c */
[----:B------:R-:W-:Y:S01]  /*d7d0*/  FADD.FTZ R76, R109, R96 ;  /* 0x000000606d4c7221 */ /* 0x000fe20000010000 */
[----:B------:R-:W-:Y:S01]  /*d7e0*/  HMMA.16816.F32 R64, R72, R86, R64 ;  /* 0x000000564840723c */ /* 0x000fe20000001840 */
[----:B------:R-:W2:Y:S01]  /*d7f0*/  LDSM.16.MT88.4 R84, [R228+0x1000] ;  /* 0x00100000e454783b */ /* 0x000ea20000004200 */
[----:B------:R3:W-:Y:S02]  /*d800*/  MUFU.EX2 R109, R160 ;  /* 0x000000a0006d7308 */ /* 0x0007e40000000800 */
[----:B------:R-:W-:Y:S01]  /*d810*/  F2FP.PACK_AB R78, R128, R126 ;  /* 0x0000007e804e723e */ /* 0x000fe200000000ff */
[----:B------:R-:W-:Y:S01]  /*d820*/  FADD.FTZ R96, R108, R76 ;  /* 0x0000004c6c607221 */ /* 0x000fe20000010000 */
[----:B------:R-:W-:Y:S02]  /*d830*/  F2FP.PACK_AB R76, R124, R105 ;  /* 0x000000697c4c723e */ /* 0x000fe400000000ff */
[----:B------:R-:W-:Y:S04]  /*d840*/  F2FP.PACK_AB R72, R194, R195 ;  /* 0x000000c3c248723e */ /* 0x000fe800000000ff */
[----:B------:R-:W-:Y:S01]  /*d850*/  F2FP.PACK_AB R73, R125, R123 ;  /* 0x0000007b7d49723e */ /* 0x000fe200000000ff */
[----:B------:R-:W-:Y:S01]  /*d860*/  MUFU.EX2 R108, R164 ;  /* 0x000000a4006c7308 */ /* 0x000fe20000000800 */
[----:B------:R-:W-:Y:S02]  /*d870*/  F2FP.PACK_AB R74, R192, R193 ;  /* 0x000000c1c04a723e */ /* 0x000fe400000000ff */
[----:B------:R-:W-:Y:S02]  /*d880*/  F2FP.PACK_AB R75, R129, R127 ;  /* 0x0000007f814b723e */ /* 0x000fe400000000ff */
[----:B------:R-:W-:Y:S02]  /*d890*/  F2FP.PACK_AB R77, R114, R110 ;  /* 0x0000006e724d723e */ /* 0x000fe400000000ff */
[----:B------:R-:W-:Y:S02]  /*d8a0*/  F2FP.PACK_AB R79, R187, R119 ;  /* 0x00000077bb4f723e */ /* 0x000fe400000000ff */
[----:B------:R-:W-:Y:S01]  /*d8b0*/  F2FP.PACK_AB R124, R113, R115 ;  /* 0x00000073717c723e */ /* 0x000fe200000000ff */
[-C--:B-1----:R-:W-:Y:S01]  /*d8c0*/  HMMA.16816.F32 R4, R72, R80.reuse, R4 ;  /* 0x000000504804723c */ /* 0x082fe20000001804 */
[----:B------:R-:W1:Y:S01]  /*d8d0*/  MUFU.EX2 R110, R165 ;  /* 0x000000a5006e7308 */ /* 0x000e620000000800 */
[----:B---3--:R-:W-:Y:S01]  /*d8e0*/  LDSM.16.MT88.4 R160, [R226+0x3000] ;  /* 0x00300000e2a0783b */ /* 0x008fe20000004200 */
[----:B------:R-:W-:Y:S05]  /*d8f0*/  MOV R119, R68 ;  /* 0x0000004400777202 */ /* 0x000fea0000000f00 */
[C---:B------:R-:W-:Y:S03]  /*d900*/  HMMA.16816.F32 R8, R76.reuse, R80, R8 ;  /* 0x000000504c08723c */ /* 0x040fe60000001808 */
[----:B------:R-:W-:Y:S05]  /*d910*/  MUFU.EX2 R105, R180 ;  /* 0x000000b400697308 */ /* 0x000fea0000000800 */
[-C--:B------:R-:W-:Y:S08]  /*d920*/  HMMA.16816.F32 R12, R76, R82.reuse, R12 ;  /* 0x000000524c0c723c */ /* 0x080ff0000000180c */
[C---:B------:R-:W-:Y:S01]  /*d930*/  HMMA.16816.F32 R16, R72.reuse, R82, R16 ;  /* 0x000000524810723c */ /* 0x040fe20000001810 */
[----:B------:R-:W3:Y:S03]  /*d940*/  LDSM.16.MT88.4 R80, [R225+0x1800] ;  /* 0x00180000e150783b */ /* 0x000ee60000004200 */
[----:B-1----:R-:W-:Y:S04]  /*d950*/  F2FP.PACK_AB R126, R108, R110 ;  /* 0x0000006e6c7e723e */ /* 0x002fe800000000ff */
[-C--:B----4-:R-:W-:Y:S01]  /*d960*/  HMMA.16816.F32 R20, R72, R88.reuse, R20 ;  /* 0x000000584814723c */ /* 0x090fe20000001814 */
[----:B------:R-:W-:Y:S07]  /*d970*/  LDSM.16.MT88.4 R164, [R229+0x3000] ;  /* 0x00300000e5a4783b */ /* 0x000fee0000004200 */
        /* <DEDUP_REMOVED lines=8> */
[----:B------:R-:W4:Y:S07]  /*da00*/  LDSM.16.MT88.4 R92, [R226+0x1800] ;  /* 0x00180000e25c783b */ /* 0x000f2e0000004200 */
[-C--:B--2---:R-:W-:Y:S08]  /*da10*/  HMMA.16816.F32 R52, R72, R84.reuse, R52 ;  /* 0x000000544834723c */ /* 0x084ff00000001834 */
[C---:B------:R-:W-:Y:S08]  /*da20*/  HMMA.16816.F32 R56, R76.reuse, R84, R56 ;  /* 0x000000544c38723c */ /* 0x040ff00000001838 */
[-C--:B------:R-:W-:Y:S07]  /*da30*/  HMMA.16816.F32 R60, R76, R86.reuse, R60 ;  /* 0x000000564c3c723c */ /* 0x080fee000000183c */
[----:B------:R-:W-:Y:S01]  /*da40*/  F2FP.PACK_AB R78, R136, R134 ;  /* 0x00000086884e723e */ /* 0x000fe200000000ff */
[----:B------:R-:W-:Y:S01]  /*da50*/  HMMA.16816.F32 R64, R72, R86, R64 ;  /* 0x000000564840723c */ /* 0x000fe20000001840 */
[----:B------:R-:W2:Y:S03]  /*da60*/  LDSM.16.MT88.4 R84, [R228+0x1800] ;  /* 0x00180000e454783b */ /* 0x000ea60000004200 */
[----:B------:R-:W-:Y:S01]  /*da70*/  FADD.FTZ R76, R107, R96 ;  /* 0x000000606b4c7221 */ /* 0x000fe20000010000 */
[----:B------:R-:W-:Y:S01]  /*da80*/  F2FP.PACK_AB R77, R190, R189 ;  /* 0x000000bdbe4d723e */ /* 0x000fe200000000ff */
[----:B------:R-:W5:Y:S01]  /*da90*/  MUFU.EX2 R107, R177 ;  /* 0x000000b1006b7308 */ /* 0x000f620000000800 */
[----:B------:R-:W-:Y:S01]  /*daa0*/  F2FP.PACK_AB R72, R184, R191 ;  /* 0x000000bfb848723e */ /* 0x000fe200000000ff */
[----:B------:R-:W-:Y:S01]  /*dab0*/  FADD.FTZ R96, R122, R76 ;  /* 0x0000004c7a607221 */ /* 0x000fe20000010000 */
[----:B------:R-:W-:Y:S03]  /*dac0*/  F2FP.PACK_AB R73, R133, R132 ;  /* 0x000000848549723e */ /* 0x000fe600000000ff */
[----:B------:R-:W-:Y:S02]  /*dad0*/  F2FP.PACK_AB R74, R201, R200 ;  /* 0x000000c8c94a723e */ /* 0x000fe400000000ff */
[----:B------:R-:W-:Y:S02]  /*dae0*/  F2FP.PACK_AB R75, R137, R135 ;  /* 0x00000087894b723e */ /* 0x000fe400000000ff */
[----:B------:R-:W-:Y:S02]  /*daf0*/  F2FP.PACK_AB R76, R131, R130 ;  /* 0x00000082834c723e */ /* 0x000fe400000000ff */
[----:B------:R-:W-:Y:S03]  /*db00*/  F2FP.PACK_AB R79, R216, R214 ;  /* 0x000000d6d84f723e */ /* 0x000fe600000000ff */
[-C--:B---3--:R-:W-:Y:S08]  /*db10*/  HMMA.16816.F32 R4, R72, R80.reuse, R4 ;  /* 0x000000504804723c */ /* 0x088ff00000001804 */
[C---:B------:R-:W-:Y:S08]  /*db20*/  HMMA.16816.F32 R8, R76.reuse, R80, R8 ;  /* 0x000000504c08723c */ /* 0x040ff00000001808 */
[-C--:B------:R-:W-:Y:S08]  /*db30*/  HMMA.16816.F32 R12, R76, R82.reuse, R12 ;  /* 0x000000524c0c723c */ /* 0x080ff0000000180c */
[C---:B------:R-:W-:Y:S01]  /*db40*/  HMMA.16816.F32 R16, R72.reuse, R82, R16 ;  /* 0x000000524810723c */ /* 0x040fe20000001810 */
[----:B------:R-:W3:Y:S07]  /*db50*/  LDSM.16.MT88.4 R80, [R225+0x2000] ;  /* 0x00200000e150783b */ /* 0x000eee0000004200 */
[-C--:B-1----:R-:W-:Y:S08]  /*db60*/  HMMA.16816.F32 R20, R72, R88.reuse, R20 ;  /* 0x000000584814723c */ /* 0x082ff00000001814 */
[C---:B------:R-:W-:Y:S08]  /*db70*/  HMMA.16816.F32 R24, R76.reuse, R88, R24 ;  /* 0x000000584c18723c */ /* 0x040ff00000001818 */
[-C--:B------:R-:W-:Y:S08]  /*db80*/  HMMA.16816.F32 R28, R76, R90.reuse, R28 ;  /* 0x0000005a4c1c723c */ /* 0x080ff0000000181c */
[C---:B------:R-:W-:Y:S01]  /*db90*/  HMMA.16816.F32 R32, R72.reuse, R90, R32 ;  /* 0x0000005a4820723c */ /* 0x040fe20000001820 */
[----:B------:R-:W1:Y:S07]  /*dba0*/  LDSM.16.MT88.4 R88, [R229+0x2000] ;  /* 0x00200000e558783b */ /* 0x000e6e0000004200 */
[-C--:B----4-:R-:W-:Y:S08]  /*dbb0*/  HMMA.16816.F32 R36, R72, R92.reuse, R36 ;  /* 0x0000005c4824723c */ /* 0x090ff00000001824 */
        /* <DEDUP_REMOVED lines=11> */
[----:B------:R-:W-:Y:S02]  /*dc70*/  F2FP.PACK_AB R77, R249, R247 ;  /* 0x000000f7f94d723e */ /* 0x000fe400000000ff */
[----:B------:R-:W-:Y:S01]  /*dc80*/  F2FP.PACK_AB R72, R210, R208 ;  /* 0x000000d0d248723e */ /* 0x000fe200000000ff */
[----:B------:R-:W-:Y:S01]  /*dc90*/  FADD.FTZ R96, R125, R76 ;  /* 0x0000004c7d607221 */ /* 0x000fe20000010000 */
[----:B------:R-:W-:Y:S03]  /*dca0*/  F2FP.PACK_AB R73, R205, R206 ;  /* 0x000000cecd49723e */ /* 0x000fe600000000ff */
[----:B------:R-:W-:Y:S02]  /*dcb0*/  F2FP.PACK_AB R74, R212, R213 ;  /* 0x000000d5d44a723e */ /* 0x000fe400000000ff */
[----:B------:R-:W-:Y:S02]  /*dcc0*/  F2FP.PACK_AB R75, R203, R204 ;  /* 0x000000cccb4b723e */ /* 0x000fe400000000ff */
[----:B------:R-:W-:Y:S02]  /*dcd0*/  F2FP.PACK_AB R76, R117, R118 ;  /* 0x00000076754c723e */ /* 0x000fe400000000ff */
[----:B------:R-:W-:Y:S02]  /*dce0*/  F2FP.PACK_AB R79, R109, R251 ;  /* 0x000000fb6d4f723e */ /* 0x000fe400000000ff */
[----:B------:R-:W-:Y:S01]  /*dcf0*/  F2FP.PACK_AB R125, R111, R112 ;  /* 0x000000706f7d723e */ /* 0x000fe200000000ff */
        /* <DEDUP_REMOVED lines=26> */
[----:B------:R-:W-:Y:S01]  /*dea0*/  F2FP.PACK_AB R74, R220, R218 ;  /* 0x000000dadc4a723e */ /* 0x000fe200000000ff */
[----:B------:R-:W-:Y:S01]  /*deb0*/  FADD.FTZ R3, R132, R96 ;  /* 0x0000006084037221 */ /* 0x000fe20000010000 */
[----:B------:R-:W-:Y:S02]  /*dec0*/  F2FP.PACK_AB R75, R219, R217 ;  /* 0x000000d9db4b723e */ /* 0x000fe400000000ff */
[----:B------:R-:W-:Y:S01]  /*ded0*/  F2FP.PACK_AB R76, R221, R215 ;  /* 0x000000d7dd4c723e */ /* 0x000fe200000000ff */
[----:B------:R-:W-:Y:S01]  /*dee0*/  FADD.FTZ R3, R133, R3 ;  /* 0x0000000385037221 */ /* 0x000fe20000010000 */
[----:B------:R-:W-:Y:S02]  /*def0*/  F2FP.PACK_AB R79, R102, R103 ;  /* 0x00000067664f723e */ /* 0x000fe400000000ff */
[----:B-----5:R-:W-:Y:S01]  /*df00*/  F2FP.PACK_AB R127, R105, R107 ;  /* 0x0000006b697f723e */ /* 0x020fe200000000ff */
[-C--:B---3--:R-:W-:Y:S03]  /*df10*/  HMMA.16816.F32 R4, R72, R80.reuse, R4 ;  /* 0x000000504804723c */ /* 0x088fe60000001804 */
[----:B------:R-:W-:Y:S04]  /*df20*/  FADD.FTZ R3, R135, R3 ;  /* 0x0000000387037221 */ /* 0x000fe80000010000 */
[----:B------:R-:W-:Y:S01]  /*df30*/  FADD.FTZ R3, R137, R3 ;  /* 0x0000000389037221 */ /* 0x000fe20000010000 */
[C---:B------:R-:W-:Y:S01]  /*df40*/  HMMA.16816.F32 R8, R76.reuse, R80, R8 ;  /* 0x000000504c08723c */ /* 0x040fe20000001808 */
[----:B------:R-:W-:Y:S07]  /*df50*/  MUFU.EX2 R80, R148 ;  /* 0x0000009400507308 */ /* 0x000fee0000000800 */
[-C--:B------:R-:W-:Y:S03]  /*df60*/  HMMA.16816.F32 R12, R76, R82.reuse, R12 ;  /* 0x000000524c0c723c */ /* 0x080fe6000000180c */
[----:B------:R-:W3:Y:S05]  /*df70*/  MUFU.EX2 R81, R149 ;  /* 0x0000009500517308 */ /* 0x000eea0000000800 */
[C---:B------:R-:W-:Y:S05]  /*df80*/  HMMA.16816.F32 R16, R72.reuse, R82, R16 ;  /* 0x000000524810723c */ /* 0x040fea0000001810 */
[----:B------:R-:W-:Y:S03]  /*df90*/  MUFU.EX2 R82, R156 ;  /* 0x0000009c00527308 */ /* 0x000fe60000000800 */
[-C--:B-1----:R-:W-:Y:S07]  /*dfa0*/  HMMA.16816.F32 R20, R72, R88.reuse, R20 ;  /* 0x000000584814723c */ /* 0x082fee0000001814 */
[----:B------:R-:W1:Y:S01]  /*dfb0*/  MUFU.EX2 R83, R157 ;  /* 0x0000009d00537308 */ /* 0x000e620000000800 */
[C---:B------:R-:W-:Y:S04]  /*dfc0*/  HMMA.16816.F32 R24, R76.reuse, R88, R24 ;  /* 0x000000584c18723c */ /* 0x040fe80000001818 */
[----:B---3--:R-:W-:Y:S04]  /*dfd0*/  F2FP.PACK_AB R123, R80, R81 ;  /* 0x00000051507b723e */ /* 0x008fe800000000ff */
[-C--:B------:R-:W-:Y:S01]  /*dfe0*/  HMMA.16816.F32 R28, R76, R90.reuse, R28 ;  /* 0x0000005a4c1c723c */ /* 0x080fe2000000181c */
[----:B------:R-:W3:Y:S07]  /*dff0*/  MUFU.EX2 R88, R140 ;  /* 0x0000008c00587308 */ /* 0x000eee0000000800 */
[C---:B------:R-:W-:Y:S04]  /*e000*/  HMMA.16816.F32 R32, R72.reuse, R90, R32 ;  /* 0x0000005a4820723c */ /* 0x040fe80000001820 */
[----:B-1----:R-:W-:Y:S04]  /*e010*/  F2FP.PACK_AB R121, R82, R83 ;  /* 0x000000535279723e */ /* 0x002fe800000000ff */
[-C--:B----4-:R-:W-:Y:S08]  /*e020*/  HMMA.16816.F32 R36, R72, R92.reuse, R36 ;  /* 0x0000005c4824723c */ /* 0x090ff00000001824 */
[C---:B------:R-:W-:Y:S04]  /*e030*/  HMMA.16816.F32 R40, R76.reuse, R92, R40 ;  /* 0x0000005c4c28723c */ /* 0x040fe80000001828 */
[----:B---3--:R-:W-:Y:S04]  /*e040*/  F2FP.PACK_AB R122, R88, R99 ;  /* 0x00000063587a723e */ /* 0x008fe800000000ff */
[-C--:B------:R-:W-:Y:S08]  /*e050*/  HMMA.16816.F32 R44, R76, R94.reuse, R44 ;  /* 0x0000005e4c2c723c */ /* 0x080ff0000000182c */
[C---:B------:R-:W-:Y:S08]  /*e060*/  HMMA.16816.F32 R48, R72.reuse, R94, R48 ;  /* 0x0000005e4830723c */ /* 0x040ff00000001830 */
[-C--:B--2---:R-:W-:Y:S08]  /*e070*/  HMMA.16816.F32 R52, R72, R84.reuse, R52 ;  /* 0x000000544834723c */ /* 0x084ff00000001834 */
[C---:B------:R-:W-:Y:S01]  /*e080*/  HMMA.16816.F32 R56, R76.reuse, R84, R56 ;  /* 0x000000544c38723c */ /* 0x040fe20000001838 */
[----:B------:R-:W2:Y:S07]  /*e090*/  LDL R84, [R1+0x1c] ;  /* 0x00001c0001547983 */ /* 0x000eae0000100800 */
[-C--:B------:R-:W-:Y:S07]  /*e0a0*/  HMMA.16816.F32 R60, R76, R86.reuse, R60 ;  /* 0x000000564c3c723c */ /* 0x080fee000000183c */
[----:B------:R-:W-:Y:S01]  /*e0b0*/  FADD.FTZ R77, R189, R0 ;  /* 0x00000000bd4d7221 */ /* 0x000fe20000010000 */
[----:B------:R-:W-:Y:S04]  /*e0c0*/  HMMA.16816.F32 R64, R72, R86, R64 ;  /* 0x000000564840723c */ /* 0x000fe80000001840 */
[----:B------:R-:W-:Y:S03]  /*e0d0*/  FADD.FTZ R76, R191, R97 ;  /* 0x00000061bf4c7221 */ /* 0x000fe60000010000 */
[----:B------:R-:W-:Y:S01]  /*e0e0*/  FADD.FTZ R72, R131, R2 ;  /* 0x0000000283487221 */ /* 0x000fe20000010000 */
[-C--:B------:R-:W-:Y:S01]  /*e0f0*/  HMMA.16816.F32 R180, R124, R172.reuse, R4 ;  /* 0x000000ac7cb4723c */ /* 0x080fe20000001804 */
[----:B------:R-:W1:Y:S04]  /*e100*/  LDSM.16.MT88.4 R4, [R228+0x3000] ;  /* 0x00300000e404783b */ /* 0x000e680000004200 */
[----:B------:R-:W-:Y:S02]  /*e110*/  FADD.FTZ R2, R190, R77 ;  /* 0x0000004dbe027221 */ /* 0x000fe40000010000 */
[----:B------:R-:W-:Y:S01]  /*e120*/  FADD.FTZ R0, R184, R76 ;  /* 0x0000004cb8007221 */ /* 0x000fe20000010000 */
[C---:B------:R-:W-:Y:S04]  /*e130*/  HMMA.16816.F32 R148, R120.reuse, R172, R8 ;  /* 0x000000ac7894723c */ /* 0x040fe80000001808 */
[----:B------:R-:W-:Y:S03]  /*e140*/  FADD.FTZ R0, R200, R0 ;  /* 0x00000000c8007221 */ /* 0x000fe60000010000 */
[----:B------:R-:W-:Y:S01]  /*e150*/  FADD.FTZ R9, R134, R72 ;  /* 0x0000004886097221 */ /* 0x000fe20000010000 */
[-C--:B------:R-:W-:Y:S04]  /*e160*/  HMMA.16816.F32 R156, R120, R174.reuse, R12 ;  /* 0x000000ae789c723c */ /* 0x080fe8000000180c */
[----:B------:R-:W-:Y:S02]  /*e170*/  FADD.FTZ R8, R214, R2 ;  /* 0x00000002d6087221 */ /* 0x000fe40000010000 */
[----:B------:R-:W-:Y:S02]  /*e180*/  FADD.FTZ R2, R136, R9 ;  /* 0x0000000988027221 */ /* 0x000fe40000010000 */
[C---:B------:R-:W-:Y:S04]  /*e190*/  HMMA.16816.F32 R172, R124.reuse, R174, R16 ;  /* 0x000000ae7cac723c */ /* 0x040fe80000001810 */
[----:B------:R-:W-:Y:S02]  /*e1a0*/  FADD.FTZ R11, R201, R0 ;  /* 0x00000000c90b7221 */ /* 0x000fe40000010000 */
[----:B------:R-:W-:Y:S02]  /*e1b0*/  FADD.FTZ R0, R216, R8 ;  /* 0x00000008d8007221 */ /* 0x000fe40000010000 */
[-C--:B------:R-:W-:Y:S04]  /*e1c0*/  HMMA.16816.F32 R176, R124, R164.reuse, R20 ;  /* 0x000000a47cb0723c */ /* 0x080fe80000001814 */
[----:B------:R-:W-:Y:S02]  /*e1d0*/  FADD.FTZ R11, R208, R11 ;  /* 0x0000000bd00b7221 */ /* 0x000fe40000010000 */
[----:B------:R-:W-:Y:S01]  /*e1e0*/  FADD.FTZ R9, R118, R2 ;  /* 0x0000000276097221 */ /* 0x000fe20000010000 */
[----:B------:R-:W-:Y:S01]  /*e1f0*/  MOV R118, R69 ;  /* 0x0000004500767202 */ /* 0x000fe20000000f00 */
[----:B------:R-:W-:Y:S01]  /*e200*/  FADD.FTZ R10, R206, R3 ;  /* 0x00000003ce0a7221 */ /* 0x000fe20000010000 */
[C---:B------:R-:W-:Y:S04]  /*e210*/  HMMA.16816.F32 R140, R120.reuse, R164, R24 ;  /* 0x000000a4788c723c */ /* 0x040fe80000001818 */
[----:B------:R-:W-:Y:S02]  /*e220*/  FADD.FTZ R8, R247, R0 ;  /* 0x00000000f7087221 */ /* 0x000fe40000010000 */
[----:B------:R-:W-:Y:S02]  /*e230*/  FADD.FTZ R3, R210, R11 ;  /* 0x0000000bd2037221 */ /* 0x000fe40000010000 */
[----:B------:R-:W-:Y:S01]  /*e240*/  FADD.FTZ R0, R117, R9 ;  /* 0x0000000975007221 */ /* 0x000fe20000010000 */
[-C--:B------:R-:W-:Y:S03]  /*e250*/  HMMA.16816.F32 R144, R120, R166.reuse, R28 ;  /* 0x000000a67890723c */ /* 0x080fe6000000181c */
[----:B------:R-:W-:Y:S01]  /*e260*/  FADD.FTZ R2, R205, R10 ;  /* 0x0000000acd027221 */ /* 0x000fe20000010000 */
[----:B------:R-:W-:Y:S01]  /*e270*/  MOV R117, R70 ;  /* 0x0000004600757202 */ /* 0x000fe20000000f00 */
[----:B------:R-:W-:Y:S02]  /*e280*/  FADD.FTZ R11, R249, R8 ;  /* 0x00000008f90b7221 */ /* 0x000fe40000010000 */
[----:B------:R-:W-:Y:S01]  /*e290*/  FADD.FTZ R10, R213, R3 ;  /* 0x00000003d50a7221 */ /* 0x000fe20000010000 */
[C---:B------:R-:W-:Y:S04]  /*e2a0*/  HMMA.16816.F32 R164, R124.reuse, R166, R32 ;  /* 0x000000a67ca4723c */ /* 0x040fe80000001820 */
[----:B------:R-:W-:Y:S01]  /*e2b0*/  FADD.FTZ R8, R116, R0 ;  /* 0x0000000074087221 */ /* 0x000fe20000010000 */
[----:B------:R-:W-:Y:S01]  /*e2c0*/  MOV R116, R71 ;  /* 0x0000004700747202 */ /* 0x000fe20000000f00 */
        /* <DEDUP_REMOVED lines=18> */
[-C--:B-1----:R-:W-:Y:S03]  /*e3f0*/  HMMA.16816.F32 R152, R124, R4.reuse, R52 ;  /* 0x000000047c98723c */ /* 0x082fe60000001834 */
        /* <DEDUP_REMOVED lines=27> */
[----:B------:R-:W-:Y:S03]  /*e5b0*/  FADD.FTZ R0, R81, R0 ;  /* 0x0000000051007221 */ /* 0x000fe60000010000 */
[----:B------:R1:W-:Y:S01]  /*e5c0*/  STL [R1+0x20], R2 ;  /* 0x0000200201007387 */ /* 0x0003e20000100800 */
[----:B------:R-:W-:Y:S05]  /*e5d0*/  FADD.FTZ R0, R80, R0 ;  /* 0x0000000050007221 */ /* 0x000fea0000010000 */
[----:B------:R1:W-:Y:S01]  /*e5e0*/  STL [R1+0x2c], R0 ;  /* 0x00002c0001007387 */ /* 0x0003e20000100800 */
[C---:B--2---:R-:W-:Y:S02]  /*e5f0*/  ISETP.GT.AND P0, PT, R245.reuse, R84, PT ;  /* 0x00000054f500720c */ /* 0x044fe40003f04270 */
[----:B------:R-:W-:Y:S11]  /*e600*/  IADD3 R245, R245, -0x1, RZ ;  /* 0xfffffffff5f57810 */ /* 0x000ff60007ffe0ff */
[----:B-1----:R-:W-:-:S05]  /*e610*/  @P0 BRA `(.L_x_555) ;  /* 0xffff9c1000000947 */ /* 0x002fca000383ffff */
.L_x_544:
[----:B-1----:R-:W-:-:S13]  /*e620*/  ISETP.GE.AND P0, PT, R245, RZ, PT ;  /* 0x000000fff500720c */ /* 0x002fda0003f06270 */
[----:B------:R-:W-:Y:S05]  /*e630*/  @!P0 BRA `(.L_x_556) ;  /* 0x0000526000008947 */ /* 0x000fea0003800000 */
[----:B------:R-:W-:Y:S01]  /*e640*/  IMAD.MOV.U32 R118, RZ, RZ, R70 ;  /* 0x000000ffff767224 */ /* 0x000fe200078e0046 */
[----:B------:R-:W-:Y:S01]  /*e650*/  MOV R119, R68 ;  /* 0x0000004400777202 */ /* 0x000fe20000000f00 */
[----:B------:R-:W-:Y:S01]  /*e660*/  IMAD.MOV.U32 R117, RZ, RZ, R71 ;  /* 0x000000ffff757224 */ /* 0x000fe200078e0047 */
[----:B------:R-:W-:Y:S02]  /*e670*/  MOV R116, R69 ;  /* 0x0000004500747202 */ /* 0x000fe40000000f00 */
.L_x_563:
[----:B------:R-:W2:Y:S01]  /*e680*/  LDL.64 R6, [R1+0x48] ;  /* 0x0000480001067983 */ /* 0x000ea20000100a00 */
[----:B------:R-:W-:Y:S04]  /*e690*/  DEPBAR.LE SB0, 0x0 ;  /* 0x000080000000791a */ /* 0x000fe80000000000 */
[----:B------:R-:W3:Y:S01]  /*e6a0*/  LDL R5, [R1+0x58] ;  /* 0x0000580001057983 */ /* 0x000ee20000100800 */
[----:B------:R-:W-:Y:S01]  /*e6b0*/  WARPSYNC 0xffffffff ;  /* 0xffffffff00007948 */ /* 0x000fe20003800000 */
[----:B------:R-:W-:Y:S01]  /*e6c0*/  SHF.R.S32.HI R0, RZ, 0x1f, R252 ;  /* 0x0000001fff007819 */ /* 0x000fe200000114fc */
[----:B------:R-:W-:Y:S01]  /*e6d0*/  IMAD.WIDE.U32 R2, R252, c[0x0][0x208], RZ ;  /* 0x00008200fc027a25 */ /* 0x000fe200078e00ff */
[----:B------:R-:W-:Y:S01]  /*e6e0*/  BAR.SYNC.DEFER_BLOCKING 0x0 ;  /* 0x0000000000007b1d */ /* 0x000fe20000010000 */
[----:B------:R-:W-:Y:S02]  /*e6f0*/  SHF.R.S32.HI R4, RZ, 0x1f, R242 ;  /* 0x0000001fff047819 */ /* 0x000fe400000114f2 */
[----:B------:R-:W-:Y:S02]  /*e700*/  IMAD R0, R0, c[0x0][0x208], RZ ;  /* 0x0000820000007a24 */ /* 0x000fe400078e02ff */
[C---:B------:R-:W-:Y:S01]  /*e710*/  SHF.L.U64.HI R100, R242.reuse, 0x1, R4 ;  /* 0x00000001f2647819 */ /* 0x040fe20000010204 */
[----:B------:R-:W-:Y:S02]  /*e720*/  IMAD.SHL.U32 R104, R242, 0x2, RZ ;  /* 0x00000002f2687824 */ /* 0x000fe400078e00ff */
[----:B------:R-:W-:Y:S04]  /*e730*/  IMAD R0, R252, c[0x0][0x20c], R0 ;  /* 0x00008300fc007a24 */ /* 0x000fe800078e0200 */
[----:B------:R-:W-:Y:S01]  /*e740*/  IMAD.IADD R3, R3, 0x1, R0 ;  /* 0x0000000103037824 */ /* 0x000fe200078e0200 */
[----:B------:R-:W-:Y:S03]  /*e750*/  SHF.R.S32.HI R0, RZ, 0x1f, R244 ;  /* 0x0000001fff007819 */ /* 0x000fe600000114f4 */
[----:B------:R-:W-:Y:S04]  /*e760*/  IMAD.WIDE.U32 R2, R244, c[0x0][0x218], R2 ;  /* 0x00008600f4027a25 */ /* 0x000fe800078e0002 */
[----:B------:R-:W-:Y:S01]  /*e770*/  IMAD R0, R0, c[0x0][0x218], RZ ;  /* 0x0000860000007a24 */ /* 0x000fe200078e02ff */
[----:B------:R1:W4:Y:S03]  /*e780*/  LDSM.16.M88.4 R112, [R231] ;  /* 0x00000000e770783b */ /* 0x0003260000000200 */
[----:B------:R-:W-:Y:S01]  /*e790*/  IMAD R0, R244, c[0x0][0x21c], R0 ;  /* 0x00008700f4007a24 */ /* 0x000fe200078e0200 */
[----:B------:R1:W1:Y:S04]  /*e7a0*/  LDSM.16.M88.4 R108, [R231+0x2000] ;  /* 0x00200000e76c783b */ /* 0x0002680000000200 */
[----:B-----5:R1:W1:Y:S04]  /*e7b0*/  LDSM.16.M88.4 R16, [R224] ;  /* 0x00000000e010783b */ /* 0x0202680000000200 */
        /* <DEDUP_REMOVED lines=15> */
[----:B--2---:R-:W-:Y:S04]  /*e8b0*/  IADD3 R88, P0, R6, R2, RZ ;  /* 0x0000000206587210 */ /* 0x004fe80007f1e0ff */
[----:B---3--:R-:W-:Y:S02]  /*e8c0*/  IADD3.X R2, R5, R3, R0, P0, !PT ;  /* 0x0000000305027210 */ /* 0x008fe400007fe400 */
[C---:B------:R-:W-:Y:S04]  /*e8d0*/  LEA R0, P0, R88.reuse, c[0x0][0x1f8], 0x1 ;  /* 0x00007e0058007a11 */ /* 0x040fe800078008ff */
[----:B------:R-:W-:Y:S01]  /*e8e0*/  LEA.HI.X R88, R88, c[0x0][0x1fc], R2, 0x1, P0 ;  /* 0x00007f0058587a11 */ /* 0x000fe200000f0c02 */
[----:B------:R-:W-:-:S06]  /*e8f0*/  BRA.DIV ~URZ, `(.L_x_557) ;  /* 0x0000baf27f007947 */ /* 0x000fcc000b800000 */
[----:B-1--4-:R1:W2:Y:S02]  /*e900*/  SHFL.IDX PT, R85, R88, RZ, 0x181f ;  /* 0x00181fff58557589 */ /* 0x0122a400000e0000 */
.L_x_612:
[-C--:B------:R-:W-:Y:S01]  /*e910*/  HMMA.16816.F32 R4, R112, R16.reuse, RZ ;  /* 0x000000107004723c */ /* 0x080fe200000018ff */
[----:B------:R-:W3:Y:S01]  /*e920*/  SHFL.IDX PT, R84, R0, RZ, 0x181f ;  /* 0x00181fff00547589 */ /* 0x000ee200000e0000 */
[----:B------:R-:W-:Y:S06]  /*e930*/  BSSY B0, `(.L_x_558) ;  /* 0x00001d5000007945 */ /* 0x000fec0003800000 */
[C---:B------:R-:W-:Y:S01]  /*e940*/  HMMA.16816.F32 R8, R108.reuse, R16, RZ ;  /* 0x000000106c08723c */ /* 0x040fe200000018ff */
[----:B------:R-:W4:Y:S07]  /*e950*/  SHFL.IDX PT, R2, R0, 0x1, 0x181f ;  /* 0x00381f0000027f89 */ /* 0x000f2e00000e0000 */
[-C--:B------:R-:W-:Y:S01]  /*e960*/  HMMA.16816.F32 R12, R108, R18.reuse, RZ ;  /* 0x000000126c0c723c */ /* 0x080fe200000018ff */
[----:B------:R-:W5:Y:S07]  /*e970*/  SHFL.IDX PT, R3, R88, 0x1, 0x181f ;  /* 0x00381f0058037f89 */ /* 0x000f6e00000e0000 */
[C---:B------:R-:W-:Y:S01]  /*e980*/  HMMA.16816.F32 R16, R112.reuse, R18, RZ ;  /* 0x000000127010723c */ /* 0x040fe200000018ff */
[----:B------:R-:W1:Y:S07]  /*e990*/  SHFL.IDX PT, R90, R0, 0x2, 0x181f ;  /* 0x00581f00005a7f89 */ /* 0x000e6e00000e0000 */
[-C--:B------:R-:W-:Y:S01]  /*e9a0*/  HMMA.16816.F32 R20, R112, R32.reuse, RZ ;  /* 0x000000207014723c */ /* 0x080fe200000018ff */
[----:B------:R-:W-:Y:S07]  /*e9b0*/  SHFL.IDX PT, R86, R88, 0x2, 0x181f ;  /* 0x00581f0058567f89 */ /* 0x000fee00000e0000 */
[C---:B------:R-:W-:Y:S01]  /*e9c0*/  HMMA.16816.F32 R24, R108.reuse, R32, RZ ;  /* 0x000000206c18723c */ /* 0x040fe200000018ff */
[----:B------:R-:W2:Y:S07]  /*e9d0*/  SHFL.IDX PT, R94, R0, 0x3, 0x181f ;  /* 0x00781f00005e7f89 */ /* 0x000eae00000e0000 */
[-C--:B------:R-:W-:Y:S01]  /*e9e0*/  HMMA.16816.F32 R28, R108, R34.reuse, RZ ;  /* 0x000000226c1c723c */ /* 0x080fe200000018ff */
[----:B------:R-:W1:Y:S07]  /*e9f0*/  SHFL.IDX PT, R89, R88, 0x3, 0x181f ;  /* 0x00781f0058597f89 */ /* 0x000e6e00000e0000 */
[C---:B------:R-:W-:Y:S01]  /*ea00*/  HMMA.16816.F32 R32, R112.reuse, R34, RZ ;  /* 0x000000227020723c */ /* 0x040fe200000018ff */
[----:B------:R-:W1:Y:S07]  /*ea10*/  SHFL.IDX PT, R92, R0, 0x4, 0x181f ;  /* 0x00981f00005c7f89 */ /* 0x000e6e00000e0000 */
        /* <DEDUP_REMOVED lines=8> */
[-C--:B------:R-:W-:Y:S08]  /*eaa0*/  HMMA.16816.F32 R52, R112, R64.reuse, RZ ;  /* 0x000000407034723c */ /* 0x080ff000000018ff */
[C---:B------:R-:W-:Y:S08]  /*eab0*/  HMMA.16816.F32 R56, R108.reuse, R64, RZ ;  /* 0x000000406c38723c */ /* 0x040ff000000018ff */
[-C--:B------:R-:W-:Y:S01]  /*eac0*/  HMMA.16816.F32 R60, R108, R66.reuse, RZ ;  /* 0x000000426c3c723c */ /* 0x080fe200000018ff */
[-C--:B---3--:R-:W-:Y:S03]  /*ead0*/  IADD3 R84, P4, R84, R104.reuse, RZ ;  /* 0x0000006854547210 */ /* 0x088fe60007f9e0ff */
[----:B----4-:R-:W-:Y:S02]  /*eae0*/  IADD3 R2, P1, R2, R104, RZ ;  /* 0x0000006802027210 */ /* 0x010fe40007f3e0ff */
[-C--:B--2---:R-:W-:Y:S02]  /*eaf0*/  IADD3.X R85, R85, R100.reuse, RZ, P4, !PT ;  /* 0x0000006455557210 */ /* 0x084fe400027fe4ff */
[----:B-----5:R-:W-:Y:S01]  /*eb00*/  IADD3.X R3, R3, R100, RZ, P1, !PT ;  /* 0x0000006403037210 */ /* 0x020fe20000ffe4ff */
[C---:B------:R-:W-:Y:S02]  /*eb10*/  HMMA.16816.F32 R64, R112.reuse, R66, RZ ;  /* 0x000000427040723c */ /* 0x040fe400000018ff */
[----:B------:R2:W-:Y:S01]  /*eb20*/  LDGSTS.E.BYPASS.LTC128B.128 [R243+0x100], [R84.64], !P5 ;  /* 0x0010000054f37fae */ /* 0x0005e2000e901d46 */
[-C--:B-1----:R-:W-:Y:S02]  /*eb30*/  IADD3 R90, P0, R90, R104.reuse, RZ ;  /* 0x000000685a5a7210 */ /* 0x082fe40007f1e0ff */
[----:B------:R-:W-:Y:S02]  /*eb40*/  IADD3 R94, P6, R94, R104, RZ ;  /* 0x000000685e5e7210 */ /* 0x000fe40007fde0ff */
[-C--:B------:R-:W-:Y:S01]  /*eb50*/  IADD3.X R91, R86, R100.reuse, RZ, P0, !PT ;  /* 0x00000064565b7210 */ /* 0x080fe200007fe4ff */
[-C--:B------:R-:W-:Y:S01]  /*eb60*/  HMMA.16816.F32 R68, R112, R80.reuse, RZ ;  /* 0x000000507044723c */ /* 0x080fe200000018ff */
[----:B------:R-:W-:Y:S01]  /*eb70*/  IADD3.X R95, R89, R100, RZ, P6, !PT ;  /* 0x00000064595f7210 */ /* 0x000fe200037fe4ff */
[----:B------:R1:W-:Y:S02]  /*eb80*/  LDGSTS.E.BYPASS.LTC128B.128 [R243+0x900], [R2.64], !P5 ;  /* 0x0090000002f37fae */ /* 0x0003e4000e901d46 */
[-C--:B------:R-:W-:Y:S02]  /*eb90*/  IADD3 R92, P4, R92, R104.reuse, RZ ;  /* 0x000000685c5c7210 */ /* 0x080fe40007f9e0ff */
[-C--:B------:R-:W-:Y:S02]  /*eba0*/  IADD3 R102, P1, R102, R104.reuse, RZ ;  /* 0x0000006866667210 */ /* 0x080fe40007f3e0ff */
[----:B------:R-:W-:Y:S01]  /*ebb0*/  IADD3 R104, P0, R0, R104, RZ ;  /* 0x0000006800687210 */ /* 0x000fe20007f1e0ff */
[C---:B------:R-:W-:Y:S01]  /*ebc0*/  HMMA.16816.F32 R72, R108.reuse, R80, RZ ;  /* 0x000000506c48723c */ /* 0x040fe200000018ff */
[----:B------:R3:W-:Y:S02]  /*ebd0*/  LDGSTS.E.BYPASS.LTC128B.128 [R243+0x1100], [R90.64], !P5 ;  /* 0x011000005af37fae */ /* 0x0007e4000e901d46 */
[-C--:B------:R-:W-:Y:S02]  /*ebe0*/  IADD3.X R93, R93, R100.reuse, RZ, P4, !PT ;  /* 0x000000645d5d7210 */ /* 0x080fe400027fe4ff */
[-C--:B------:R-:W-:Y:S03]  /*ebf0*/  IADD3.X R103, R101, R100.reuse, RZ, P1, !PT ;  /* 0x0000006465677210 */ /* 0x080fe60000ffe4ff */
[-C--:B------:R-:W-:Y:S01]  /*ec00*/  HMMA.16816.F32 R76, R108, R82.reuse, RZ ;  /* 0x000000526c4c723c */ /* 0x080fe200000018ff */
[----:B------:R4:W-:Y:S07]  /*ec10*/  LDGSTS.E.BYPASS.LTC128B.128 [R243+0x1900], [R94.64], !P5 ;  /* 0x019000005ef37fae */ /* 0x0009ee000e901d46 */
[C---:B------:R-:W-:Y:S01]  /*ec20*/  HMMA.16816.F32 R80, R112.reuse, R82, RZ ;  /* 0x000000527050723c */ /* 0x040fe200000018ff */
[----:B------:R4:W-:Y:S07]  /*ec30*/  LDGSTS.E.BYPASS.LTC128B.128 [R243+0x2100], [R92.64], !P5 ;  /* 0x021000005cf37fae */ /* 0x0009ee000e901d46 */
[-C--:B--2---:R-:W-:Y:S01]  /*ec40*/  HMMA.16816.F32 R84, R112, R96.reuse, RZ ;  /* 0x000000607054723c */ /* 0x084fe200000018ff */
[----:B------:R2:W-:Y:S08]  /*ec50*/  LDGSTS.E.BYPASS.LTC128B.128 [R243+0x2900], [R102.64], !P5 ;  /* 0x0290000066f37fae */ /* 0x0005f0000e901d46 */
[----:B------:R3:W5:Y:S02]  /*ec60*/  SHFL.IDX PT, R0, R88, 0x6, 0x181f ;  /* 0x00d81f0058007f89 */ /* 0x00076400000e0000 */
[C---:B---3--:R-:W-:Y:S02]  /*ec70*/  HMMA.16816.F32 R88, R108.reuse, R96, RZ ;  /* 0x000000606c58723c */ /* 0x048fe400000018ff */
[----:B-----5:R-:W-:Y:S02]  /*ec80*/  IADD3.X R105, R0, R100, RZ, P0, !PT ;  /* 0x0000006400697210 */ /* 0x020fe400007fe4ff */
[----:B------:R-:W-:Y:S03]  /*ec90*/  ISETP.GE.AND P0, PT, R245, 0x1, PT ;  /* 0x00000001f500780c */ /* 0x000fe60003f06270 */
[----:B------:R3:W-:Y:S01]  /*eca0*/  LDGSTS.E.BYPASS.LTC128B.128 [R243+0x3100], [R104.64], !P5 ;  /* 0x0310000068f37fae */ /* 0x0007e2000e901d46 */
[-C--:B----4-:R-:W-:Y:S07]  /*ecb0*/  HMMA.16816.F32 R92, R108, R98.reuse, RZ ;  /* 0x000000626c5c723c */ /* 0x090fee00000018ff */
[----:B------:R-:W0:Y:S01]  /*ecc0*/  LDGDEPBAR ;  /* 0x00000000000079af */ /* 0x000e220000000000 */
[C---:B------:R-:W-:Y:S08]  /*ecd0*/  HMMA.16816.F32 R96, R112.reuse, R98, RZ ;  /* 0x000000627060723c */ /* 0x040ff000000018ff */
[-C--:B--2---:R-:W-:Y:S08]  /*ece0*/  HMMA.16816.F32 R100, R112, R184.reuse, RZ ;  /* 0x000000b87064723c */ /* 0x084ff000000018ff */
[C---:B---3--:R-:W-:Y:S08]  /*ecf0*/  HMMA.16816.F32 R104, R108.reuse, R184, RZ ;  /* 0x000000b86c68723c */ /* 0x048ff000000018ff */
[-C--:B------:R-:W-:Y:S08]  /*ed00*/  HMMA.16816.F32 R108, R108, R186.reuse, RZ ;  /* 0x000000ba6c6c723c */ /* 0x080ff000000018ff */
[----:B------:R-:W-:Y:S01]  /*ed10*/  HMMA.16816.F32 R112, R112, R186, RZ ;  /* 0x000000ba7070723c */ /* 0x000fe200000018ff */
[----:B------:R-:W-:Y:S07]  /*ed20*/  LDSM.16.M88.4 R184, [R232] ;  /* 0x00000000e8b8783b */ /* 0x000fee0000000200 */
[-C--:B------:R-:W-:Y:S08]  /*ed30*/  HMMA.16816.F32 R4, R188, R192.reuse, R4 ;  /* 0x000000c0bc04723c */ /* 0x080ff00000001804 */
[C---:B------:R-:W-:Y:S08]  /*ed40*/  HMMA.16816.F32 R8, R196.reuse, R192, R8 ;  /* 0x000000c0c408723c */ /* 0x040ff00000001808 */
[-C--:B------:R-:W-:Y:S08]  /*ed50*/  HMMA.16816.F32 R12, R196, R194.reuse, R12 ;  /* 0x000000c2c40c723c */ /* 0x080ff0000000180c */
[C---:B------:R-:W-:Y:S01]  /*ed60*/  HMMA.16816.F32 R16, R188.reuse, R194, R16 ;  /* 0x000000c2bc10723c */ /* 0x040fe20000001810 */
[----:B------:R-:W2:Y:S07]  /*ed70*/  LDSM.16.M88.4 R192, [R230] ;  /* 0x00000000e6c0783b */ /* 0x000eae0000000200 */
        /* <DEDUP_REMOVED lines=30> */
[----:B------:R-:W1:Y:S07]  /*ef60*/  LDSM.16.M88.4 R188, [R230+0x1800] ;  /* 0x00180000e6bc783b */ /* 0x000e6e0000000200 */
[-C--:B--2---:R-:W-:Y:S08]  /*ef70*/  HMMA.16816.F32 R4, R184, R192.reuse, R4 ;  /* 0x000000c0b804723c */ /* 0x084ff00000001804 */
[C---:B---3--:R-:W-:Y:S08]  /*ef80*/  HMMA.16816.F32 R8, R200.reuse, R192, R8 ;  /* 0x000000c0c808723c */ /* 0x048ff00000001808 */
        /* <DEDUP_REMOVED lines=8> */
[-C--:B-----5:R-:W-:Y:S08]  /*f010*/  HMMA.16816.F32 R36, R184, R208.reuse, R36 ;  /* 0x000000d0b824723c */ /* 0x0a0ff00000001824 */
[C---:B------:R-:W-:Y:S08]  /*f020*/  HMMA.16816.F32 R40, R200.reuse, R208, R40 ;  /* 0x000000d0c828723c */ /* 0x040ff00000001828 */
[-C--:B------:R-:W-:Y:S08]  /*f030*/  HMMA.16816.F32 R44, R200, R210.reuse, R44 ;  /* 0x000000d2c82c723c */ /* 0x080ff0000000182c */
[C---:B------:R-:W-:Y:S08]  /*f040*/  HMMA.16816.F32 R48, R184.reuse, R210, R48 ;  /* 0x000000d2b830723c */ /* 0x040ff00000001830 */
[-C--:B-1----:R-:W-:Y:S08]  /*f050*/  HMMA.16816.F32 R52, R184, R188.reuse, R52 ;  /* 0x000000bcb834723c */ /* 0x082ff00000001834 */
[C---:B------:R-:W-:Y:S08]  /*f060*/  HMMA.16816.F32 R56, R200.reuse, R188, R56 ;  /* 0x000000bcc838723c */ /* 0x040ff00000001838 */
[-C--:B------:R-:W-:Y:S08]  /*f070*/  HMMA.16816.F32 R60, R200, R190.reuse, R60 ;  /* 0x000000bec83c723c */ /* 0x080ff0000000183c */
[C---:B------:R-:W-:Y:S01]  /*f080*/  HMMA.16816.F32 R64, R184.reuse, R190, R64 ;  /* 0x000000beb840723c */ /* 0x040fe20000001840 */
[----:B------:R-:W1:Y:S07]  /*f090*/  LDSM.16.M88.4 R188, [R233+0x2000] ;  /* 0x00200000e9bc783b */ /* 0x000e6e0000000200 */
[-C--:B--2---:R-:W-:Y:S08]  /*f0a0*/  HMMA.16816.F32 R68, R184, R192.reuse, R68 ;  /* 0x000000c0b844723c */ /* 0x084ff00000001844 */
[C---:B------:R-:W-:Y:S08]  /*f0b0*/  HMMA.16816.F32 R72, R200.reuse, R192, R72 ;  /* 0x000000c0c848723c */ /* 0x040ff00000001848 */
[-C--:B------:R-:W-:Y:S08]  /*f0c0*/  HMMA.16816.F32 R76, R200, R194.reuse, R76 ;  /* 0x000000c2c84c723c */ /* 0x080ff0000000184c */
[C---:B------:R-:W-:Y:S08]  /*f0d0*/  HMMA.16816.F32 R80, R184.reuse, R194, R80 ;  /* 0x000000c2b850723c */ /* 0x040ff00000001850 */
[-C--:B------:R-:W-:Y:S08]  /*f0e0*/  HMMA.16816.F32 R84, R184, R196.reuse, R84 ;  /* 0x000000c4b854723c */ /* 0x080ff00000001854 */
[C---:B------:R-:W-:Y:S08]  /*f0f0*/  HMMA.16816.F32 R88, R200.reuse, R196, R88 ;  /* 0x000000c4c858723c */ /* 0x040ff00000001858 */
[-C--:B------:R-:W-:Y:S08]  /*f100*/  HMMA.16816.F32 R92, R200, R198.reuse, R92 ;  /* 0x000000c6c85c723c */ /* 0x080ff0000000185c */
[C---:B------:R-:W-:Y:S08]  /*f110*/  HMMA.16816.F32 R96, R184.reuse, R198, R96 ;  /* 0x000000c6b860723c */ /* 0x040ff00000001860 */
[-C--:B---3--:R-:W-:Y:S08]  /*f120*/  HMMA.16816.F32 R100, R184, R204.reuse, R100 ;  /* 0x000000ccb864723c */ /* 0x088ff00000001864 */
        /* <DEDUP_REMOVED lines=32> */
[----:B------:R1:W1:Y:S10]  /*f330*/  MUFU.TANH R218, R12 ;  /* 0x0000000c00da7308 */ /* 0x0002740000002400 */
[----:B------:R1:W1:Y:S01]  /*f340*/  MUFU.TANH R217, R13 ;  /* 0x0000000d00d97308 */ /* 0x0002620000002400 */
[----:B-----5:R-:W5:Y:S01]  /*f350*/  LDSM.16.M88.4 R8, [R227+0x1000] ;  /* 0x00100000e308783b */ /* 0x020f620000000200 */
[-C--:B----4-:R-:W-:Y:S08]  /*f360*/  HMMA.16816.F32 R20, R212, R4.reuse, R20 ;  /* 0x00000004d414723c */ /* 0x090ff00000001814 */
[----:B------:R4:W1:Y:S01]  /*f370*/  MUFU.TANH R223, R14 ;  /* 0x0000000e00df7308 */ /* 0x0008620000002400 */
[C---:B------:R-:W-:Y:S09]  /*f380*/  HMMA.16816.F32 R24, R188.reuse, R4, R24 ;  /* 0x00000004bc18723c */ /* 0x040ff20000001818 */
[----:B------:R4:W1:Y:S01]  /*f390*/  MUFU.TANH R222, R15 ;  /* 0x0000000f00de7308 */ /* 0x0008620000002400 */
[-C--:B------:R-:W-:Y:S08]  /*f3a0*/  HMMA.16816.F32 R28, R188, R6.reuse, R28 ;  /* 0x00000006bc1c723c */ /* 0x080ff0000000181c */
[C---:B------:R-:W-:Y:S01]  /*f3b0*/  HMMA.16816.F32 R32, R212.reuse, R6, R32 ;  /* 0x00000006d420723c */ /* 0x040fe20000001820 */
[----:B------:R4:W1:Y:S01]  /*f3c0*/  MUFU.TANH R185, R16 ;  /* 0x0000001000b97308 */ /* 0x0008620000002400 */
[----:B------:R-:W1:Y:S02]  /*f3d0*/  LDSM.16.M88.4 R4, [R227+0x1800] ;  /* 0x00180000e304783b */ /* 0x000e640000000200 */
[----:B------:R-:W-:Y:S02]  /*f3e0*/  FMUL.FTZ R20, R20, c[0x0][0x320] ;  /* 0x0000c80014147a20 */ /* 0x000fe40000410000 */
[----:B------:R-:W-:Y:S02]  /*f3f0*/  FMUL.FTZ R21, R21, c[0x0][0x320] ;  /* 0x0000c80015157a20 */ /* 0x000fe40000410000 */
[----:B------:R-:W-:Y:S03]  /*f400*/  FMUL.FTZ R22, R22, c[0x0][0x320] ;  /* 0x0000c80016167a20 */ /* 0x000fe60000410000 */
[----:B------:R4:W1:Y:S01]  /*f410*/  MUFU.TANH R184, R17 ;  /* 0x0000001100b87308 */ /* 0x0008620000002400 */
[----:B------:R-:W-:Y:S02]  /*f420*/  FMUL.FTZ R23, R23, c[0x0][0x320] ;  /* 0x0000c80017177a20 */ /* 0x000fe40000410000 */
[----:B------:R-:W-:Y:S01]  /*f430*/  FMUL.FTZ R24, R24, c[0x0][0x320] ;  /* 0x0000c80018187a20 */ /* 0x000fe20000410000 */
[-C--:B-----5:R-:W-:Y:S03]  /*f440*/  HMMA.16816.F32 R36, R212, R8.reuse, R36 ;  /* 0x00000008d424723c */ /* 0x0a0fe60000001824 */
[----:B------:R-:W-:Y:S02]  /*f450*/  FMUL.FTZ R25, R25, c[0x0][0x320] ;  /* 0x0000c80019197a20 */ /* 0x000fe40000410000 */
[----:B------:R-:W-:Y:S01]  /*f460*/  FMUL.FTZ R27, R27, c[0x0][0x320] ;  /* 0x0000c8001b1b7a20 */ /* 0x000fe20000410000 */
[----:B------:R4:W1:Y:S01]  /*f470*/  MUFU.TANH R202, R18 ;  /* 0x0000001200ca7308 */ /* 0x0008620000002400 */
        /* <DEDUP_REMOVED lines=10> */
[----:B------:R4:W2:Y:S01]  /*f520*/  MUFU.TANH R198, R20 ;  /* 0x0000001400c67308 */ /* 0x0008a20000002400 */
[----:B------:R-:W5:Y:S02]  /*f530*/  LDSM.16.M88.4 R8, [R227+0x2000] ;  /* 0x00200000e308783b */ /* 0x000f640000000200 */
[----:B------:R-:W-:Y:S02]  /*f540*/  FMUL.FTZ R34, R34, c[0x0][0x320] ;  /* 0x0000c80022227a20 */ /* 0x000fe40000410000 */
[----:B------:R-:W-:Y:S02]  /*f550*/  FMUL.FTZ R35, R35, c[0x0][0x320] ;  /* 0x0000c80023237a20 */ /* 0x000fe40000410000 */
[-C--:B-1----:R-:W-:Y:S03]  /*f560*/  HMMA.16816.F32 R52, R212, R4.reuse, R52 ;  /* 0x00000004d434723c */ /* 0x082fe60000001834 */
        /* <DEDUP_REMOVED lines=12> */
[----:B------:R-:W1:Y:S03]  /*f630*/  LDSM.16.M88.4 R4, [R227+0x2800] ;  /* 0x00280000e304783b */ /* 0x000e660000000200 */
[----:B------:R-:W-:Y:S02]  /*f640*/  FMUL.FTZ R42, R42, c[0x0][0x320] ;  /* 0x0000c8002a2a7a20 */ /* 0x000fe40000410000 */
[----:B------:R-:W-:Y:S02]  /*f650*/  FMUL.FTZ R43, R43, c[0x0][0x320] ;  /* 0x0000c8002b2b7a20 */ /* 0x000fe40000410000 */
[----:B------:R-:W-:Y:S01]  /*f660*/  FMUL.FTZ R44, R44, c[0x0][0x320] ;  /* 0x0000c8002c2c7a20 */ /* 0x000fe20000410000 */
[----:B------:R-:W1:Y:S01]  /*f670*/  MUFU.TANH R24, R24 ;  /* 0x0000001800187308 */ /* 0x000e620000002400 */
[-C--:B-----5:R-:W-:Y:S03]  /*f680*/  HMMA.16816.F32 R68, R212, R8.reuse, R68 ;  /* 0x00000008d444723c */ /* 0x0a0fe60000001844 */
[----:B------:R-:W-:Y:S02]  /*f690*/  FMUL.FTZ R45, R45, c[0x0][0x320] ;  /* 0x0000c8002d2d7a20 */ /* 0x000fe40000410000 */
[----:B------:R-:W-:Y:S02]  /*f6a0*/  FMUL.FTZ R46, R46, c[0x0][0x320] ;  /* 0x0000c8002e2e7a20 */ /* 0x000fe40000410000 */
[----:B------:R-:W-:Y:S01]  /*f6b0*/  FMUL.FTZ R47, R47, c[0x0][0x320] ;  /* 0x0000c8002f2f7a20 */ /* 0x000fe20000410000 */
[C---:B------:R-:W-:Y:S01]  /*f6c0*/  HMMA.16816.F32 R72, R188.reuse, R8, R72 ;  /* 0x00000008bc48723c */ /* 0x040fe20000001848 */
[----:B------:R-:W2:Y:S03]  /*f6d0*/  MUFU.TANH R25, R25 ;  /* 0x0000001900197308 */ /* 0x000ea60000002400 */
[----:B------:R-:W-:Y:S02]  /*f6e0*/  FMUL.FTZ R48, R48, c[0x0][0x320] ;  /* 0x0000c80030307a20 */ /* 0x000fe40000410000 */
[----:B------:R-:W-:Y:S02]  /*f6f0*/  FMUL.FTZ R49, R49, c[0x0][0x320] ;  /* 0x0000c80031317a20 */ /* 0x000fe40000410000 */
[-C--:B------:R-:W-:Y:S03]  /*f700*/  HMMA.16816.F32 R76, R188, R10.reuse, R76 ;  /* 0x0000000abc4c723c */ /* 0x080fe6000000184c */
[----:B------:R-:W2:Y:S01]  /*f710*/  MUFU.TANH R27, R27 ;  /* 0x0000001b001b7308 */ /* 0x000ea20000002400 */
[----:B------:R-:W-:Y:S02]  /*f720*/  FMUL.FTZ R50, R50, c[0x0][0x320] ;  /* 0x0000c80032327a20 */ /* 0x000fe40000410000 */
[----:B------:R-:W-:Y:S02]  /*f730*/  FMUL.FTZ R51, R51, c[0x0][0x320] ;  /* 0x0000c80033337a20 */ /* 0x000fe40000410000 */
[C---:B------:R-:W-:Y:S01]  /*f740*/  HMMA.16816.F32 R80, R212.reuse, R10, R80 ;  /* 0x0000000ad450723c */ /* 0x040fe20000001850 */
[----:B------:R-:W5:Y:S01]  /*f750*/  LDSM.16.M88.4 R8, [R227+0x3000] ;  /* 0x00300000e308783b */ /* 0x000f620000000200 */
[----:B------:R-:W-:Y:S04]  /*f760*/  DEPBAR.LE SB0, 0x0 ;  /* 0x000080000000791a */ /* 0x000fe80000000000 */
[----:B------:R-:W2:Y:S01]  /*f770*/  MUFU.TANH R28, R28 ;  /* 0x0000001c001c7308 */ /* 0x000ea20000002400 */
[----:B------:R-:W-:Y:S01]  /*f780*/  FMUL.FTZ R52, R52, c[0x0][0x320] ;  /* 0x0000c80034347a20 */ /* 0x000fe20000410000 */
[-C--:B-1----:R-:W-:Y:S01]  /*f790*/  HMMA.16816.F32 R84, R212, R4.reuse, R84 ;  /* 0x00000004d454723c */ /* 0x082fe20000001854 */
[----:B------:R-:W-:Y:S04]  /*f7a0*/  BAR.SYNC.DEFER_BLOCKING 0x0 ;  /* 0x0000000000007b1d */ /* 0x000fe80000010000 */
[----:B------:R-:W-:Y:S02]  /*f7b0*/  FMUL.FTZ R53, R53, c[0x0][0x320] ;  /* 0x0000c80035357a20 */ /* 0x000fe40000410000 */
[----:B------:R-:W-:Y:S01]  /*f7c0*/  FMUL.FTZ R54, R54, c[0x0][0x320] ;  /* 0x0000c80036367a20 */ /* 0x000fe20000410000 */
[----:B------:R-:W1:Y:S01]  /*f7d0*/  MUFU.TANH R29, R29 ;  /* 0x0000001d001d7308 */ /* 0x000e620000002400 */
[C---:B------:R-:W-:Y:S04]  /*f7e0*/  HMMA.16816.F32 R88, R188.reuse, R4, R88 ;  /* 0x00000004bc58723c */ /* 0x040fe80000001858 */
[----:B------:R-:W-:Y:S02]  /*f7f0*/  FMUL.FTZ R55, R55, c[0x0][0x320] ;  /* 0x0000c80037377a20 */ /* 0x000fe40000410000 */
[----:B------:R-:W-:Y:S02]  /*f800*/  FMUL.FTZ R56, R56, c[0x0][0x320] ;  /* 0x0000c80038387a20 */ /* 0x000fe40000410000 */
[-C--:B------:R-:W-:Y:S01]  /*f810*/  HMMA.16816.F32 R92, R188, R6.reuse, R92 ;  /* 0x00000006bc5c723c */ /* 0x080fe2000000185c */
[----:B------:R-:W1:Y:S03]  /*f820*/  MUFU.TANH R30, R30 ;  /* 0x0000001e001e7308 */ /* 0x000e660000002400 */
[----:B------:R-:W-:Y:S02]  /*f830*/  FMUL.FTZ R57, R57, c[0x0][0x320] ;  /* 0x0000c80039397a20 */ /* 0x000fe40000410000 */
[----:B------:R-:W-:Y:S02]  /*f840*/  FMUL.FTZ R59, R59, c[0x0][0x320] ;  /* 0x0000c8003b3b7a20 */ /* 0x000fe40000410000 */
[C---:B------:R-:W-:Y:S03]  /*f850*/  HMMA.16816.F32 R96, R212.reuse, R6, R96 ;  /* 0x00000006d460723c */ /* 0x040fe60000001860 */
[----:B------:R-:W1:Y:S01]  /*f860*/  MUFU.TANH R31, R31 ;  /* 0x0000001f001f7308 */ /* 0x000e620000002400 */
[----:B------:R-:W-:Y:S02]  /*f870*/  FMUL.FTZ R60, R60, c[0x0][0x320] ;  /* 0x0000c8003c3c7a20 */ /* 0x000fe40000410000 */
[----:B------:R-:W-:Y:S02]  /*f880*/  FMUL.FTZ R61, R61, c[0x0][0x320] ;  /* 0x0000c8003d3d7a20 */ /* 0x000fe40000410000 */
[-C--:B-----5:R-:W-:Y:S04]  /*f890*/  HMMA.16816.F32 R100, R212, R8.reuse, R100 ;  /* 0x00000008d464723c */ /* 0x0a0fe80000001864 */
[----:B------:R-:W-:Y:S01]  /*f8a0*/  FMUL.FTZ R62, R62, c[0x0][0x320] ;  /* 0x0000c8003e3e7a20 */ /* 0x000fe20000410000 */
[----:B------:R-:W1:Y:S01]  /*f8b0*/  MUFU.TANH R32, R32 ;  /* 0x0000002000207308 */ /* 0x000e620000002400 */
        /* <DEDUP_REMOVED lines=9> */
[----:B------:R-:W1:Y:S03]  /*f950*/  MUFU.TANH R34, R34 ;  /* 0x0000002200227308 */ /* 0x000e660000002400 */
[----:B------:R-:W-:Y:S02]  /*f960*/  FMUL.FTZ R72, R72, c[0x0][0x320] ;  /* 0x0000c80048487a20 */ /* 0x000fe40000410000 */
[----:B------:R-:W-:Y:S02]  /*f970*/  FMUL.FTZ R73, R73, c[0x0][0x320] ;  /* 0x0000c80049497a20 */ /* 0x000fe40000410000 */
[----:B------:R-:W-:Y:S03]  /*f980*/  FMUL.FTZ R74, R74, c[0x0][0x320] ;  /* 0x0000c8004a4a7a20 */ /* 0x000fe60000410000 */
        /* <DEDUP_REMOVED lines=56> */
[----:B------:R-:W-:Y:S07]  /*fd10*/  FMUL.FTZ R92, R92, c[0x0][0x320] ;  /* 0x0000c8005c5c7a20 */ /* 0x000fee0000410000 */
        /* <DEDUP_REMOVED lines=71> */
[----:B------:R-:W1:Y:S01]  /*10190*/  MUFU.TANH R115, R115 ;  /* 0x0000007300737308 */ /* 0x000e620000002400 */
[----:B------:R-:W-:-:S05]  /*101a0*/  @!P0 BRA `(.L_x_559) ;  /* 0x000004d000008947 */ /* 0x000fca0003800000 */
[----:B--234-:R-:W-:Y:S01]  /*101b0*/  IMAD.MOV.U32 R244, RZ, RZ, RZ ;  /* 0x000000fffff47224 */ /* 0x01cfe200078e00ff */
[----:B------:R-:W2:Y:S01]  /*101c0*/  LDL R3, [R1+0x34] ;  /* 0x0000340001037983 */ /* 0x000ea20000100800 */
[----:B------:R-:W-:Y:S03]  /*101d0*/  IMAD.SHL.U32 R7, R242, 0x2, RZ ;  /* 0x00000002f2077824 */ /* 0x000fe600078e00ff */
[----:B------:R-:W3:Y:S04]  /*101e0*/  LDL R249, [R1+0x30] ;  /* 0x0000300001f97983 */ /* 0x000ee80000100800 */
[----:B------:R-:W4:Y:S04]  /*101f0*/  LDL.64 R208, [R1+0x40] ;  /* 0x0000400001d07983 */ /* 0x000f280000100a00 */
        /* <DEDUP_REMOVED lines=9> */
[----:B-----5:R-:W-:Y:S02]  /*10290*/  @!P2 LEA.HI.X.SX32 R5, R4, R247, 0x1, P0 ;  /* 0x000000f70405a211 */ /* 0x020fe400000f0eff */
[C---:B------:R-:W-:Y:S02]  /*102a0*/  @!P2 LEA R2, P0, R3.reuse, c[0x0][0x2a0], 0x2 ;  /* 0x0000a8000302aa11 */ /* 0x040fe400078010ff */
[----:B------:R-:W-:Y:S02]  /*102b0*/  SHF.R.S32.HI R247, RZ, 0x1f, R242 ;  /* 0x0000001ffff77819 */ /* 0x000fe400000114f2 */
[----:B------:R-:W-:Y:S02]  /*102c0*/  @!P2 LEA.HI.X R3, R3, c[0x0][0x2a4], R5, 0x2, P0 ;  /* 0x0000a9000303aa11 */ /* 0x000fe400000f1405 */
[----:B------:R-:W-:Y:S03]  /*102d0*/  SHF.L.U64.HI R5, R242, 0x1, R247 ;  /* 0x00000001f2057819 */ /* 0x000fe600000102f7 */
[----:B------:R2:W3:Y:S02]  /*102e0*/  @!P2 LDG.E R244, [R2.64] ;  /* 0x0000000602f4a981 */ /* 0x0004e4000c1e1900 */
[----:B--2---:R-:W-:Y:S04]  /*102f0*/  IMAD.MOV R2, RZ, RZ, -R4 ;  /* 0x000000ffff027224 */ /* 0x004fe800078e0a04 */
[----:B------:R-:W-:Y:S04]  /*10300*/  IMAD R252, R2, c[0x0][0x2b8], R0 ;  /* 0x0000ae0002fc7a24 */ /* 0x000fe800078e0200 */
[----:B------:R-:W-:Y:S01]  /*10310*/  IMAD.WIDE.U32 R2, R252, c[0x0][0x1e0], RZ ;  /* 0x00007800fc027a25 */ /* 0x000fe200078e00ff */
[----:B------:R-:W-:Y:S05]  /*10320*/  SHF.R.S32.HI R0, RZ, 0x1f, R252 ;  /* 0x0000001fff007819 */ /* 0x000fea00000114fc */
[----:B------:R-:W-:Y:S04]  /*10330*/  IMAD R0, R0, c[0x0][0x1e0], RZ ;  /* 0x0000780000007a24 */ /* 0x000fe800078e02ff */
[----:B------:R-:W-:Y:S04]  /*10340*/  IMAD R0, R252, c[0x0][0x1e4], R0 ;  /* 0x00007900fc007a24 */ /* 0x000fe800078e0200 */
[----:B------:R-:W-:Y:S01]  /*10350*/  IMAD.IADD R3, R3, 0x1, R0 ;  /* 0x0000000103037824 */ /* 0x000fe200078e0200 */
[----:B---3--:R-:W-:Y:S03]  /*10360*/  SHF.R.S32.HI R4, RZ, 0x1f, R244 ;  /* 0x0000001fff047819 */ /* 0x008fe600000114f4 */
        /* <DEDUP_REMOVED lines=8> */
[----:B------:R2:W3:Y:S02]  /*103f0*/  SHFL.IDX PT, R6, R0, RZ, 0x181f ;  /* 0x00181fff00067589 */ /* 0x0004e400000e0000 */
.L_x_613:
[----:B------:R-:W-:-:S05]  /*10400*/  BRA.DIV ~URZ, `(.L_x_561) ;  /* 0x0000a0b27f007947 */ /* 0x000fca000b800000 */
[----:B------:R-:W4:Y:S02]  /*10410*/  SHFL.IDX PT, R2, R4, RZ, 0x181f ;  /* 0x00181fff04027589 */ /* 0x000f2400000e0000 */
[-C--:B----4-:R-:W-:Y:S05]  /*10420*/  IADD3 R2, P0, R2, R7.reuse, RZ ;  /* 0x0000000702027210 */ /* 0x090fea0007f1e0ff */
[--C-:B---3--:R-:W-:Y:S05]  /*10430*/  IMAD.X R3, R6, 0x1, R5.reuse, P0 ;  /* 0x0000000106037824 */ /* 0x108fea00000e0605 */
[----:B------:R-:W-:Y:S01]  /*10440*/  @!PT LDS RZ, [RZ] ;  /* 0x00000000fffff984 */ /* 0x000fe20000000800 */
[----:B------:R-:W-:Y:S01]  /*10450*/  @!PT LDS RZ, [RZ] ;  /* 0x00000000fffff984 */ /* 0x000fe20000000800 */
[----:B------:R3:W-:Y:S04]  /*10460*/  LDGSTS.E.BYPASS.LTC128B.128 [R243+0x3900], [R2.64], !P5 ;  /* 0x0390000002f37fae */ /* 0x0007e8000e901d46 */
[----:B---3--:R-:W3:Y:S04]  /*10470*/  SHFL.IDX PT, R2, R4, 0x1, 0x181f ;  /* 0x00381f0004027f89 */ /* 0x008ee800000e0000 */
[----:B------:R-:W4:Y:S01]  /*10480*/  SHFL.IDX PT, R3, R0, 0x1, 0x181f ;  /* 0x00381f0000037f89 */ /* 0x000f2200000e0000 */
[-C--:B---3--:R-:W-:Y:S05]  /*10490*/  IADD3 R2, P0, R2, R7.reuse, RZ ;  /* 0x0000000702027210 */ /* 0x088fea0007f1e0ff */
[--C-:B----4-:R-:W-:Y:S05]  /*104a0*/  IMAD.X R3, R3, 0x1, R5.reuse, P0 ;  /* 0x0000000103037824 */ /* 0x110fea00000e0605 */
        /* <DEDUP_REMOVED lines=17> */
[----:B------:R-:W4:Y:S04]  /*105c0*/  SHFL.IDX PT, R3, R0, 0x5, 0x181f ;  /* 0x00b81f0000037f89 */ /* 0x000f2800000e0000 */
[----:B------:R-:W2:Y:S04]  /*105d0*/  SHFL.IDX PT, R4, R4, 0x6, 0x181f ;  /* 0x00d81f0004047f89 */ /* 0x000ea800000e0000 */
[----:B--2---:R-:W2:Y:S01]  /*105e0*/  SHFL.IDX PT, R0, R0, 0x6, 0x181f ;  /* 0x00d81f0000007f89 */ /* 0x004ea200000e0000 */
[----:B---3--:R-:W-:Y:S05]  /*105f0*/  IADD3 R2, P0, R2, R7, RZ ;  /* 0x0000000702027210 */ /* 0x008fea0007f1e0ff */
[----:B----4-:R-:W-:Y:S05]  /*10600*/  IMAD.X R3, R3, 0x1, R5, P0 ;  /* 0x0000000103037824 */ /* 0x010fea00000e0605 */
[----:B------:R3:W-:Y:S03]  /*10610*/  LDGSTS.E.BYPASS.LTC128B.128 [R243+0x6100], [R2.64], !P5 ;  /* 0x0610000002f37fae */ /* 0x0007e6000e901d46 */
.L_x_614:
[----:B---3--:R-:W-:Y:S04]  /*10620*/  IADD3 R2, P0, R4, R7, RZ ;  /* 0x0000000704027210 */ /* 0x008fe80007f1e0ff */
[----:B--2---:R-:W-:Y:S05]  /*10630*/  IADD3.X R3, R0, R5, RZ, P0, !PT ;  /* 0x0000000500037210 */ /* 0x004fea00007fe4ff */
[----:B------:R-:W-:Y:S01]  /*10640*/  @!PT LDS RZ, [RZ] ;  /* 0x00000000fffff984 */ /* 0x000fe20000000800 */
[----:B------:R-:W-:Y:S01]  /*10650*/  @!PT LDS RZ, [RZ] ;  /* 0x00000000fffff984 */ /* 0x000fe20000000800 */
[----:B------:R-:W-:Y:S01]  /*10660*/  @!PT LDS RZ, [RZ] ;  /* 0x00000000fffff984 */ /* 0x000fe20000000800 */
[----:B------:R2:W-:Y:S04]  /*10670*/  LDGSTS.E.BYPASS.LTC128B.128 [R243+0x6900], [R2.64], !P5 ;  /* 0x0690000002f37fae */ /* 0x0005e8000e901d46 */
.L_x_559:
[----:B--234-:R-:W-:Y:S05]  /*10680*/  BSYNC B0 ;  /* 0x0000000000007941 */ /* 0x01cfea0003800000 */
.L_x_558:
        /* <DEDUP_REMOVED lines=113> */
[----:B------:R-:W-:-:S05]  /*10da0*/  BRA.DIV ~URZ, `(.L_x_562) ;  /* 0x00009de27f007947 */ /* 0x000fca000b800000 */
[----:B------:R-:W-:Y:S04]  /*10db0*/  SHFL.BFLY PT, R0, R4, 0x2, 0x1f ;  /* 0x0c401f0004007f89 */ /* 0x000fe800000e0000 */
[----:B------:R-:W1:Y:S02]  /*10dc0*/  SHFL.BFLY PT, R2, R70, 0x2, 0x1f ;  /* 0x0c401f0046027f89 */ /* 0x000e6400000e0000 */
[----:B-1----:R-:W-:Y:S02]  /*10dd0*/  FMNMX.FTZ R70, R70, R2, !PT ;  /* 0x0000000246467209 */ /* 0x002fe40007810000 */
[----:B------:R-:W-:Y:S02]  /*10de0*/  FMNMX.FTZ R4, R4, R0, !PT ;  /* 0x0000000004047209 */ /* 0x000fe40007810000 */
[----:B------:R-:W1:Y:S04]  /*10df0*/  SHFL.BFLY PT, R0, R69, 0x2, 0x1f ;  /* 0x0c401f0045007f89 */ /* 0x000e6800000e0000 */
[----:B------:R-:W2:Y:S04]  /*10e00*/  SHFL.BFLY PT, R71, R4, 0x1, 0x1f ;  /* 0x0c201f0004477f89 */ /* 0x000ea800000e0000 */
[----:B------:R-:W3:Y:S01]  /*10e10*/  SHFL.BFLY PT, R2, R70, 0x1, 0x1f ;  /* 0x0c201f0046027f89 */ /* 0x000ee200000e0000 */
[----:B-1----:R-:W-:Y:S02]  /*10e20*/  FMNMX.FTZ R69, R69, R0, !PT ;  /* 0x0000000045457209 */ /* 0x002fe40007810000 */
[----:B--2---:R-:W-:Y:S02]  /*10e30*/  FMNMX.FTZ R71, R4, R71, !PT ;  /* 0x0000004704477209 */ /* 0x004fe40007810000 */
[----:B------:R-:W1:Y:S01]  /*10e40*/  SHFL.BFLY PT, R4, R5, 0x2, 0x1f ;  /* 0x0c401f0005047f89 */ /* 0x000e6200000e0000 */
[----:B---3--:R-:W-:Y:S03]  /*10e50*/  FMNMX.FTZ R70, R70, R2, !PT ;  /* 0x0000000246467209 */ /* 0x008fe60007810000 */
[----:B------:R-:W2:Y:S01]  /*10e60*/  SHFL.BFLY PT, R2, R69, 0x1, 0x1f ;  /* 0x0c201f0045027f89 */ /* 0x000ea200000e0000 */
[----:B-1----:R-:W-:Y:S02]  /*10e70*/  FMNMX.FTZ R4, R5, R4, !PT ;  /* 0x0000000405047209 */ /* 0x002fe40007810000 */
[----:B--2---:R-:W-:Y:S03]  /*10e80*/  FMNMX.FTZ R69, R69, R2, !PT ;  /* 0x0000000245457209 */ /* 0x004fe60007810000 */
[----:B------:R1:W2:Y:S04]  /*10e90*/  SHFL.BFLY PT, R0, R4, 0x1, 0x1f ;  /* 0x0c201f0004007f89 */ /* 0x0002a800000e0000 */
.L_x_615:
[----:B--2---:R-:W-:Y:S01]  /*10ea0*/  FMNMX.FTZ R68, R0, R4, !PT ;  /* 0x0000000400447209 */ /* 0x004fe20007810000 */
[----:B------:R-:W-:Y:S01]  /*10eb0*/  FADD.FTZ R0, -R70, R118 ;  /* 0x0000007646007221 */ /* 0x000fe20000010100 */
[----:B------:R-:W2:Y:S01]  /*10ec0*/  LDL.LU R88, [R1+0x20] ;  /* 0x0000200001587983 */ /* 0x000ea20000300800 */
[----:B------:R-:W-:Y:S01]  /*10ed0*/  FMUL.FTZ R5, R69, c[0x0][0x2d0] ;  /* 0x0000b40045057a20 */ /* 0x000fe20000410000 */
[----:B------:R-:W-:Y:S01]  /*10ee0*/  WARPSYNC 0xffffffff ;  /* 0xffffffff00007948 */ /* 0x000fe20003800000 */
[----:B------:R-:W-:Y:S01]  /*10ef0*/  FMUL.FTZ R0, R0, c[0x0][0x2d0] ;  /* 0x0000b40000007a20 */ /* 0x000fe20000410000 */
[----:B------:R-:W-:Y:S01]  /*10f00*/  ISETP.GT.AND P0, PT, R245, RZ, PT ;  /* 0x000000fff500720c */ /* 0x000fe20003f04270 */
[--C-:B------:R-:W-:Y:S02]  /*10f10*/  FFMA.FTZ R6, R186, c[0x0][0x2d0], -R5.reuse ;  /* 0x0000b400ba067a23 */ /* 0x100fe40000010805 */
[----:B------:R3:W-:Y:S01]  /*10f20*/  MUFU.EX2 R58, R0 ;  /* 0x00000000003a7308 */ /* 0x0007e20000000800 */
[--C-:B------:R-:W-:Y:S02]  /*10f30*/  FFMA.FTZ R92, R24, c[0x0][0x2d0], -R5.reuse ;  /* 0x0000b400185c7a23 */ /* 0x100fe40000010805 */
[--C-:B------:R-:W-:Y:S02]  /*10f40*/  FFMA.FTZ R91, R25, c[0x0][0x2d0], -R5.reuse ;  /* 0x0000b400195b7a23 */ /* 0x100fe40000010805 */
[--C-:B------:R-:W-:Y:S02]  /*10f50*/  FFMA.FTZ R90, R28, c[0x0][0x2d0], -R5.reuse ;  /* 0x0000b4001c5a7a23 */ /* 0x100fe40000010805 */
[--C-:B------:R-:W-:Y:S02]  /*10f60*/  FFMA.FTZ R89, R29, c[0x0][0x2d0], -R5.reuse ;  /* 0x0000b4001d597a23 */ /* 0x100fe40000010805 */
[----:B-1----:R-:W-:Y:S01]  /*10f70*/  FMUL.FTZ R4, R71, c[0x0][0x2d0] ;  /* 0x0000b40047047a20 */ /* 0x002fe20000410000 */
[----:B------:R1:W-:Y:S01]  /*10f80*/  MUFU.EX2 R248, R6 ;  /* 0x0000000600f87308 */ /* 0x0003e20000000800 */
[----:B------:R-:W-:Y:S02]  /*10f90*/  FADD.FTZ R2, -R69, R116 ;  /* 0x0000007445027221 */ /* 0x000fe40000010100 */
[--C-:B------:R-:W-:Y:S02]  /*10fa0*/  FFMA.FTZ R10, R184, c[0x0][0x2d0], -R4.reuse ;  /* 0x0000b400b80a7a23 */ /* 0x100fe40000010804 */
[--C-:B------:R-:W-:Y:S02]  /*10fb0*/  FFMA.FTZ R213, R84, c[0x0][0x2d0], -R4.reuse ;  /* 0x0000b40054d57a23 */ /* 0x100fe40000010804 */
        /* <DEDUP_REMOVED lines=30> */
[----:B------:R-:W-:Y:S02]  /*111a0*/  FFMA.FTZ R33, R113, c[0x0][0x2d0], -R4 ;  /* 0x0000b40071217a23 */ /* 0x000fe40000010804 */
[----:B------:R-:W-:Y:S01]  /*111b0*/  FMUL.FTZ R4, R70, c[0x0][0x2d0] ;  /* 0x0000b40046047a20 */ /* 0x000fe20000410000 */
[----:B------:R-:W-:Y:S01]  /*111c0*/  MUFU.EX2 R196, R196 ;  /* 0x000000c400c47308 */ /* 0x000fe20000000800 */
[----:B------:R-:W-:Y:S02]  /*111d0*/  FMUL.FTZ R3, R2, c[0x0][0x2d0] ;  /* 0x0000b40002037a20 */ /* 0x000fe40000410000 */
[--C-:B---3--:R-:W-:Y:S02]  /*111e0*/  FFMA.FTZ R0, R204, c[0x0][0x2d0], -R4.reuse ;  /* 0x0000b400cc007a23 */ /* 0x108fe40000010804 */
[--C-:B-1----:R-:W-:Y:S02]  /*111f0*/  FFMA.FTZ R6, R203, c[0x0][0x2d0], -R4.reuse ;  /* 0x0000b400cb067a23 */ /* 0x102fe40000010804 */
[--C-:B------:R-:W-:Y:S02]  /*11200*/  FFMA.FTZ R184, R34, c[0x0][0x2d0], -R4.reuse ;  /* 0x0000b40022b87a23 */ /* 0x100fe40000010804 */
[----:B------:R-:W3:Y:S01]  /*11210*/  LDL.LU R34, [R1+0x24] ;  /* 0x0000240001227983 */ /* 0x000ee20000300800 */
[----:B------:R1:W-:Y:S01]  /*11220*/  MUFU.EX2 R18, R0 ;  /* 0x0000000000127308 */ /* 0x0003e20000000800 */
[--C-:B------:R-:W-:Y:S02]  /*11230*/  FFMA.FTZ R185, R23, c[0x0][0x2d0], -R4.reuse ;  /* 0x0000b40017b97a23 */ /* 0x100fe40000010804 */
[--C-:B------:R-:W-:Y:S02]  /*11240*/  FFMA.FTZ R85, R44, c[0x0][0x2d0], -R5.reuse ;  /* 0x0000b4002c557a23 */ /* 0x100fe40000010805 */
[--C-:B------:R-:W-:Y:S02]  /*11250*/  FFMA.FTZ R84, R45, c[0x0][0x2d0], -R5.reuse ;  /* 0x0000b4002d547a23 */ /* 0x100fe40000010805 */
[--C-:B------:R-:W-:Y:S02]  /*11260*/  FFMA.FTZ R81, R114, c[0x0][0x2d0], -R4.reuse ;  /* 0x0000b40072517a23 */ /* 0x100fe40000010804 */
[----:B------:R-:W-:Y:S01]  /*11270*/  FFMA.FTZ R114, R61, c[0x0][0x2d0], -R5 ;  /* 0x0000b4003d727a23 */ /* 0x000fe20000010805 */
[----:B------:R5:W-:Y:S01]  /*11280*/  MUFU.EX2 R23, R6 ;  /* 0x0000000600177308 */ /* 0x000be20000000800 */
[----:B------:R-:W-:Y:S02]  /*11290*/  FADD.FTZ R2, -R71, R117 ;  /* 0x0000007547027221 */ /* 0x000fe40000010100 */
[--C-:B------:R-:W-:Y:S02]  /*112a0*/  FFMA.FTZ R117, R38, c[0x0][0x2d0], -R4.reuse ;  /* 0x0000b40026757a23 */ /* 0x100fe40000010804 */
[--C-:B------:R-:W-:Y:S02]  /*112b0*/  FFMA.FTZ R8, R201, c[0x0][0x2d0], -R4.reuse ;  /* 0x0000b400c9087a23 */ /* 0x100fe40000010804 */
[--C-:B------:R-:W-:Y:S02]  /*112c0*/  FFMA.FTZ R201, R76, c[0x0][0x2d0], -R5.reuse ;  /* 0x0000b4004cc97a23 */ /* 0x100fe40000010805 */
[--C-:B------:R-:W-:Y:S01]  /*112d0*/  FFMA.FTZ R118, R35, c[0x0][0x2d0], -R4.reuse ;  /* 0x0000b40023767a23 */ /* 0x100fe20000010804 */
[----:B------:R-:W2:Y:S01]  /*112e0*/  MUFU.EX2 R3, R3 ;  /* 0x0000000300037308 */ /* 0x000ea20000000800 */
[--C-:B----4-:R-:W-:Y:S02]  /*112f0*/  FFMA.FTZ R7, R202, c[0x0][0x2d0], -R4.reuse ;  /* 0x0000b400ca077a23 */ /* 0x110fe40000010804 */
[--C-:B------:R-:W-:Y:S02]  /*11300*/  FFMA.FTZ R112, R51, c[0x0][0x2d0], -R4.reuse ;  /* 0x0000b40033707a23 */ /* 0x100fe40000010804 */
[----:B-1----:R-:W-:Y:S02]  /*11310*/  FMUL.FTZ R0, R68, c[0x0][0x2d0] ;  /* 0x0000b40044007a20 */ /* 0x002fe40000410000 */
[----:B------:R-:W-:Y:S02]  /*11320*/  FFMA.FTZ R204, R86, c[0x0][0x2d0], -R4 ;  /* 0x0000b40056cc7a23 */ /* 0x000fe40000010804 */
[----:B------:R-:W-:Y:S01]  /*11330*/  FFMA.FTZ R38, R111, c[0x0][0x2d0], -R0 ;  /* 0x0000b4006f267a23 */ /* 0x000fe20000010800 */
[----:B------:R-:W-:Y:S01]  /*11340*/  MUFU.EX2 R80, R7 ;  /* 0x0000000700507308 */ /* 0x000fe20000000800 */
[--C-:B------:R-:W-:Y:S02]  /*11350*/  FFMA.FTZ R206, R82, c[0x0][0x2d0], -R4.reuse ;  /* 0x0000b40052ce7a23 */ /* 0x100fe40000010804 */
[--C-:B------:R-:W-:Y:S02]  /*11360*/  FFMA.FTZ R86, R41, c[0x0][0x2d0], -R5.reuse ;  /* 0x0000b40029567a23 */ /* 0x100fe40000010805 */
[--C-:B-----5:R-:W-:Y:S02]  /*11370*/  FFMA.FTZ R6, R218, c[0x0][0x2d0], -R5.reuse ;  /* 0x0000b400da067a23 */ /* 0x120fe40000010805 */
[--C-:B------:R-:W-:Y:S02]  /*11380*/  FFMA.FTZ R209, R87, c[0x0][0x2d0], -R4.reuse ;  /* 0x0000b40057d17a23 */ /* 0x100fe40000010804 */
[--C-:B------:R-:W-:Y:S01]  /*11390*/  FFMA.FTZ R87, R40, c[0x0][0x2d0], -R5.reuse ;  /* 0x0000b40028577a23 */ /* 0x100fe20000010805 */
[----:B------:R1:W-:Y:S01]  /*113a0*/  MUFU.EX2 R111, R6 ;  /* 0x00000006006f7308 */ /* 0x0003e20000000800 */
[----:B------:R-:W-:Y:S02]  /*113b0*/  FFMA.FTZ R65, R115, c[0x0][0x2d0], -R4 ;  /* 0x0000b40073417a23 */ /* 0x000fe40000010804 */
[--C-:B------:R-:W-:Y:S02]  /*113c0*/  FFMA.FTZ R115, R77, c[0x0][0x2d0], -R5.reuse ;  /* 0x0000b4004d737a23 */ /* 0x100fe40000010805 */
[--C-:B------:R-:W-:Y:S02]  /*113d0*/  FFMA.FTZ R51, R108, c[0x0][0x2d0], -R5.reuse ;  /* 0x0000b4006c337a23 */ /* 0x100fe40000010805 */
[--C-:B------:R-:W-:Y:S02]  /*113e0*/  FFMA.FTZ R97, R27, c[0x0][0x2d0], -R0.reuse ;  /* 0x0000b4001b617a23 */ /* 0x100fe40000010800 */
[--C-:B------:R-:W-:Y:S01]  /*113f0*/  FFMA.FTZ R27, R79, c[0x0][0x2d0], -R0.reuse ;  /* 0x0000b4004f1b7a23 */ /* 0x100fe20000010800 */
[----:B------:R4:W-:Y:S01]  /*11400*/  MUFU.EX2 R82, R10 ;  /* 0x0000000a00527308 */ /* 0x0009e20000000800 */
[----:B------:R-:W-:Y:S02]  /*11410*/  FMUL.FTZ R2, R2, c[0x0][0x2d0] ;  /* 0x0000b40002027a20 */ /* 0x000fe40000410000 */
[--C-:B------:R-:W-:Y:S02]  /*11420*/  FFMA.FTZ R108, R46, c[0x0][0x2d0], -R0.reuse ;  /* 0x0000b4002e6c7a23 */ /* 0x100fe40000010800 */
[----:B------:R-:W-:Y:S02]  /*11430*/  FFMA.FTZ R46, R78, c[0x0][0x2d0], -R0 ;  /* 0x0000b4004e2e7a23 */ /* 0x000fe40000010800 */
[----:B------:R-:W5:Y:S01]  /*11440*/  LDSM.16.MT88.4 R76, [R225] ;  /* 0x00000000e14c783b */ /* 0x000f620000004200 */
[--C-:B------:R-:W-:Y:S02]  /*11450*/  FFMA.FTZ R37, R93, c[0x0][0x2d0], -R5.reuse ;  /* 0x0000b4005d257a23 */ /* 0x100fe40000010805 */
[----:B------:R-:W-:Y:S01]  /*11460*/  MUFU.EX2 R2, R2 ;  /* 0x0000000200027308 */ /* 0x000fe20000000800 */
[--C-:B------:R-:W-:Y:S02]  /*11470*/  FFMA.FTZ R186, R22, c[0x0][0x2d0], -R4.reuse ;  /* 0x0000b40016ba7a23 */ /* 0x100fe40000010804 */
[--C-:B------:R-:W-:Y:S02]  /*11480*/  FFMA.FTZ R116, R39, c[0x0][0x2d0], -R4.reuse ;  /* 0x0000b40027747a23 */ /* 0x100fe40000010804 */
[----:B-1----:R-:W2:Y:S01]  /*11490*/  LDL.LU R6, [R1+0x28] ;  /* 0x0000280001067983 */ /* 0x002ea20000300800 */
[--C-:B------:R-:W-:Y:S02]  /*114a0*/  FFMA.FTZ R113, R50, c[0x0][0x2d0], -R4.reuse ;  /* 0x0000b40032717a23 */ /* 0x100fe40000010804 */
[--C-:B------:R-:W-:Y:S02]  /*114b0*/  FFMA.FTZ R100, R55, c[0x0][0x2d0], -R4.reuse ;  /* 0x0000b40037647a23 */ /* 0x100fe40000010804 */
[----:B------:R-:W1:Y:S01]  /*114c0*/  MUFU.EX2 R22, R9 ;  /* 0x0000000900167308 */ /* 0x000e620000000800 */
        /* <DEDUP_REMOVED lines=12> */
[--C-:B------:R-:W-:Y:S02]  /*11590*/  FFMA.FTZ R4, R220, c[0x0][0x2d0], -R5.reuse ;  /* 0x0000b400dc047a23 */ /* 0x100fe40000010805 */
[--C-:B------:R-:W-:Y:S02]  /*115a0*/  FFMA.FTZ R98, R216, c[0x0][0x2d0], -R0.reuse ;  /* 0x0000b400d8627a23 */ /* 0x100fe40000010800 */
[--C-:B------:R-:W-:Y:S02]  /*115b0*/  FFMA.FTZ R7, R222, c[0x0][0x2d0], -R0.reuse ;  /* 0x0000b400de077a23 */ /* 0x100fe40000010800 */
[--C-:B------:R-:W-:Y:S01]  /*115c0*/  FFMA.FTZ R93, R31, c[0x0][0x2d0], -R0.reuse ;  /* 0x0000b4001f5d7a23 */ /* 0x100fe20000010800 */
[----:B------:R-:W-:Y:S01]  /*115d0*/  MOV R31, R64 ;  /* 0x00000040001f7202 */ /* 0x000fe20000000f00 */
[--C-:B------:R-:W-:Y:S01]  /*115e0*/  FFMA.FTZ R103, R60, c[0x0][0x2d0], -R5.reuse ;  /* 0x0000b4003c677a23 */ /* 0x100fe20000010805 */
[----:B------:R1:W-:Y:S01]  /*115f0*/  MUFU.EX2 R222, R8 ;  /* 0x0000000800de7308 */ /* 0x0003e20000000800 */
[--C-:B------:R-:W-:Y:S02]  /*11600*/  FFMA.FTZ R19, R105, c[0x0][0x2d0], -R5.reuse ;  /* 0x0000b40069137a23 */ /* 0x100fe40000010805 */
[--C-:B------:R-:W-:Y:S02]  /*11610*/  FFMA.FTZ R50, R109, c[0x0][0x2d0], -R5.reuse ;  /* 0x0000b4006d327a23 */ /* 0x100fe40000010805 */
[--C-:B------:R-:W-:Y:S01]  /*11620*/  FFMA.FTZ R109, R47, c[0x0][0x2d0], -R0.reuse ;  /* 0x0000b4002f6d7a23 */ /* 0x100fe20000010800 */
[----:B------:R-:W-:Y:S01]  /*11630*/  MOV R47, R52 ;  /* 0x00000034002f7202 */ /* 0x000fe20000000f00 */
        /* <DEDUP_REMOVED lines=9> */
[----:B------:R-:W-:Y:S02]  /*116d0*/  FFMA.FTZ R54, R104, c[0x0][0x2d0], -R5 ;  /* 0x0000b40068367a23 */ /* 0x000fe40000010805 */
[--C-:B------:R-:W-:Y:S02]  /*116e0*/  FFMA.FTZ R14, R221, c[0x0][0x2d0], -R0.reuse ;  /* 0x0000b400dd0e7a23 */ /* 0x100fe40000010800 */
[--C-:B------:R-:W-:Y:S02]  /*116f0*/  FFMA.FTZ R11, R246, c[0x0][0x2d0], -R0.reuse ;  /* 0x0000b400f60b7a23 */ /* 0x100fe40000010800 */
[--C-:B----4-:R-:W-:Y:S02]  /*11700*/  FFMA.FTZ R10, R223, c[0x0][0x2d0], -R0.reuse ;  /* 0x0000b400df0a7a23 */ /* 0x110fe40000010800 */
        /* <DEDUP_REMOVED lines=16> */
[----:B------:R-:W-:Y:S01]  /*11810*/  FFMA.FTZ R39, R106, c[0x0][0x2d0], -R0 ;  /* 0x0000b4006a277a23 */ /* 0x000fe20000010800 */
[----:B------:R-:W-:Y:S01]  /*11820*/  MUFU.EX2 R184, R184 ;  /* 0x000000b800b87308 */ /* 0x000fe20000000800 */
[----:B------:R-:W-:Y:S02]  /*11830*/  FADD.FTZ R0, -R68, R119 ;  /* 0x0000007744007221 */ /* 0x000fe40000010100 */
[--C-:B------:R-:W-:Y:S02]  /*11840*/  FFMA.FTZ R102, R56, c[0x0][0x2d0], -R5.reuse ;  /* 0x0000b40038667a23 */ /* 0x100fe40000010805 */
[----:B------:R-:W-:Y:S02]  /*11850*/  FMUL.FTZ R0, R0, c[0x0][0x2d0] ;  /* 0x0000b40000007a20 */ /* 0x000fe40000410000 */
[--C-:B------:R-:W-:Y:S02]  /*11860*/  FFMA.FTZ R36, R13, c[0x0][0x2d0], -R5.reuse ;  /* 0x0000b4000d247a23 */ /* 0x100fe40000010805 */
[--C-:B------:R-:W-:Y:S01]  /*11870*/  FFMA.FTZ R49, R12, c[0x0][0x2d0], -R5.reuse ;  /* 0x0000b4000c317a23 */ /* 0x100fe20000010805 */
[----:B------:R-:W-:Y:S01]  /*11880*/  MUFU.EX2 R106, R11 ;  /* 0x0000000b006a7308 */ /* 0x000fe20000000800 */
[--C-:B------:R-:W-:Y:S02]  /*11890*/  FFMA.FTZ R99, R57, c[0x0][0x2d0], -R5.reuse ;  /* 0x0000b40039637a23 */ /* 0x100fe40000010805 */
[--C-:B------:R-:W-:Y:S01]  /*118a0*/  FFMA.FTZ R203, R72, c[0x0][0x2d0], -R5.reuse ;  /* 0x0000b40048cb7a23 */ /* 0x100fe20000010805 */
[----:B------:R-:W-:Y:S01]  /*118b0*/  MOV R59, R49 ;  /* 0x00000031003b7202 */ /* 0x000fe20000000f00 */
[----:B------:R-:W-:Y:S05]  /*118c0*/  FFMA.FTZ R202, R73, c[0x0][0x2d0], -R5 ;  /* 0x0000b40049ca7a23 */ /* 0x000fea0000010805 */
        /* <DEDUP_REMOVED lines=40> */
[C---:B--2---:R-:W-:Y:S01]  /*11b50*/  FMUL.FTZ R61, R3.reuse, R121 ;  /* 0x00000079033d7220 */ /* 0x044fe20000410000 */
[----:B------:R-:W-:Y:S01]  /*11b60*/  MOV R74, R32 ;  /* 0x00000020004a7202 */ /* 0x000fe20000000f00 */
[----:B------:R-:W2:Y:S01]  /*11b70*/  LDL.LU R121, [R1+0x2c] ;  /* 0x00002c0001797983 */ /* 0x000ea20000300800 */
[C---:B------:R-:W-:Y:S01]  /*11b80*/  FMUL.FTZ R60, R3.reuse, R120 ;  /* 0x00000078033c7220 */ /* 0x040fe20000410000 */
[----:B-1----:R-:W-:Y:S01]  /*11b90*/  F2FP.PACK_AB R72, R22, R26 ;  /* 0x0000001a1648723e */ /* 0x002fe200000000ff */
[----:B------:R-:W-:Y:S01]  /*11ba0*/  FMUL.FTZ R64, R2, R124 ;  /* 0x0000007c02407220 */ /* 0x000fe20000410000 */
[----:B------:R-:W-:Y:S01]  /*11bb0*/  F2FP.PACK_AB R73, R18, R23 ;  /* 0x000000171249723e */ /* 0x000fe200000000ff */
[C---:B------:R-:W-:Y:S01]  /*11bc0*/  FMUL.FTZ R8, R3.reuse, R148 ;  /* 0x0000009403087220 */ /* 0x040fe20000410000 */
[----:B------:R-:W-:Y:S01]  /*11bd0*/  MOV R148, R36 ;  /* 0x0000002400947202 */ /* 0x000fe20000000f00 */
[----:B------:R-:W1:Y:S01]  /*11be0*/  MUFU.EX2 R120, R7 ;  /* 0x0000000700787308 */ /* 0x000e620000000800 */
        /* <DEDUP_REMOVED lines=9> */
[----:B------:R-:W4:Y:S01]  /*11c80*/  MUFU.EX2 R124, R15 ;  /* 0x0000000f007c7308 */ /* 0x000f220000000800 */
[C---:B------:R-:W-:Y:S01]  /*11c90*/  FMUL.FTZ R28, R3.reuse, R144 ;  /* 0x00000090031c7220 */ /* 0x040fe20000410000 */
[----:B------:R-:W-:Y:S01]  /*11ca0*/  MOV R144, R19 ;  /* 0x0000001300907202 */ /* 0x000fe20000000f00 */
[C---:B------:R-:W-:Y:S01]  /*11cb0*/  FMUL.FTZ R29, R3.reuse, R145 ;  /* 0x00000091031d7220 */ /* 0x040fe20000410000 */
[----:B------:R-:W-:Y:S01]  /*11cc0*/  MOV R141, R51 ;  /* 0x00000033008d7202 */ /* 0x000fe20000000f00 */
[C---:B------:R-:W-:Y:S01]  /*11cd0*/  FMUL.FTZ R40, R3.reuse, R132 ;  /* 0x0000008403287220 */ /* 0x040fe20000410000 */
[----:B------:R-:W-:Y:S01]  /*11ce0*/  MOV R145, R54 ;  /* 0x0000003600917202 */ /* 0x000fe20000000f00 */
[C---:B------:R-:W-:Y:S02]  /*11cf0*/  FMUL.FTZ R41, R3.reuse, R133 ;  /* 0x0000008503297220 */ /* 0x040fe40000410000 */
[C---:B------:R-:W-:Y:S01]  /*11d00*/  FMUL.FTZ R44, R3.reuse, R136 ;  /* 0x00000088032c7220 */ /* 0x040fe20000410000 */
[----:B------:R-:W-:Y:S01]  /*11d10*/  MOV R136, R148 ;  /* 0x0000009400887202 */ /* 0x000fe20000000f00 */
[C---:B------:R-:W-:Y:S01]  /*11d20*/  FMUL.FTZ R45, R3.reuse, R137 ;  /* 0x00000089032d7220 */ /* 0x040fe20000410000 */
[----:B------:R-:W-:Y:S01]  /*11d30*/  MOV R148, R38 ;  /* 0x0000002600947202 */ /* 0x000fe20000000f00 */
[C---:B------:R-:W-:Y:S01]  /*11d40*/  FFMA.FTZ R88, R3.reuse, R88, R248 ;  /* 0x0000005803587223 */ /* 0x040fe200000100f8 */
[----:B------:R-:W-:Y:S01]  /*11d50*/  MUFU.EX2 R132, R84 ;  /* 0x0000005400847308 */ /* 0x000fe20000000800 */
[C---:B------:R-:W-:Y:S01]  /*11d60*/  FMUL.FTZ R56, R3.reuse, R128 ;  /* 0x0000008003387220 */ /* 0x040fe20000410000 */
[----:B------:R-:W-:Y:S01]  /*11d70*/  MOV R128, R63 ;  /* 0x0000003f00807202 */ /* 0x000fe20000000f00 */
[----:B------:R-:W-:Y:S02]  /*11d80*/  FMUL.FTZ R57, R3, R129 ;  /* 0x0000008103397220 */ /* 0x000fe40000410000 */
[C---:B---3--:R-:W-:Y:S01]  /*11d90*/  FFMA.FTZ R3, R2.reuse, R34, R26 ;  /* 0x0000002202037223 */ /* 0x048fe2000001001a */
[----:B------:R-:W-:Y:S01]  /*11da0*/  MOV R34, R33 ;  /* 0x0000002100227202 */ /* 0x000fe20000000f00 */
[C---:B------:R-:W-:Y:S01]  /*11db0*/  FMUL.FTZ R4, R2.reuse, R180 ;  /* 0x000000b402047220 */ /* 0x040fe20000410000 */
[----:B------:R-:W-:Y:S01]  /*11dc0*/  MOV R180, R30 ;  /* 0x0000001e00b47202 */ /* 0x000fe20000000f00 */
[C---:B------:R-:W-:Y:S01]  /*11dd0*/  FMUL.FTZ R5, R2.reuse, R181 ;  /* 0x000000b502057220 */ /* 0x040fe20000410000 */
[----:B------:R-:W-:Y:S01]  /*11de0*/  MOV R181, R83 ;  /* 0x0000005300b57202 */ /* 0x000fe20000000f00 */
[----:B------:R-:W-:Y:S01]  /*11df0*/  FMUL.FTZ R16, R2, R172 ;  /* 0x000000ac02107220 */ /* 0x000fe20000410000 */
[----:B-1----:R-:W-:Y:S01]  /*11e00*/  F2FP.PACK_AB R83, R120, R110 ;  /* 0x0000006e7853723e */ /* 0x002fe200000000ff */
[C---:B------:R-:W-:Y:S01]  /*11e10*/  FMUL.FTZ R17, R2.reuse, R173 ;  /* 0x000000ad02117220 */ /* 0x040fe20000410000 */
[----:B------:R-:W-:Y:S01]  /*11e20*/  MOV R172, R67 ;  /* 0x0000004300ac7202 */ /* 0x000fe20000000f00 */
[C---:B------:R-:W-:Y:S01]  /*11e30*/  FMUL.FTZ R20, R2.reuse, R176 ;  /* 0x000000b002147220 */ /* 0x040fe20000410000 */
[----:B------:R-:W-:Y:S01]  /*11e40*/  MOV R176, R42 ;  /* 0x0000002a00b07202 */ /* 0x000fe20000000f00 */
[C---:B------:R-:W-:Y:S01]  /*11e50*/  FMUL.FTZ R21, R2.reuse, R177 ;  /* 0x000000b102157220 */ /* 0x040fe20000410000 */
        /* <DEDUP_REMOVED lines=17> */
[----:B------:R-:W-:Y:S01]  /*11f70*/  FMUL.FTZ R65, R2, R125 ;  /* 0x0000007d02417220 */ /* 0x000fe20000410000 */
[----:B------:R-:W-:Y:S01]  /*11f80*/  MOV R125, R47 ;  /* 0x0000002f007d7202 */ /* 0x000fe20000000f00 */
[C---:B------:R-:W-:Y:S01]  /*11f90*/  FFMA.FTZ R2, R58.reuse, R6, R23 ;  /* 0x000000063a027223 */ /* 0x040fe20000010017 */
[----:B------:R-:W1:Y:S01]  /*11fa0*/  MUFU.EX2 R107, R92 ;  /* 0x0000005c006b7308 */ /* 0x000e620000000800 */
[----:B------:R-:W-:Y:S01]  /*11fb0*/  FMUL.FTZ R6, R58, R182 ;  /* 0x000000b63a067220 */ /* 0x000fe20000410000 */
[----:B------:R-:W-:Y:S01]  /*11fc0*/  MOV R182, R82 ;  /* 0x0000005200b67202 */ /* 0x000fe20000000f00 */
[----:B------:R-:W-:Y:S01]  /*11fd0*/  FADD.FTZ R94, R18, R2 ;  /* 0x00000002125e7221 */ /* 0x000fe20000010000 */
[----:B------:R-:W-:Y:S01]  /*11fe0*/  MOV R2, R74 ;  /* 0x0000004a00027202 */ /* 0x000fe20000000f00 */
[----:B------:R-:W-:Y:S01]  /*11ff0*/  FMUL.FTZ R7, R58, R183 ;  /* 0x000000b73a077220 */ /* 0x000fe20000410000 */
[----:B------:R-:W-:Y:S01]  /*12000*/  MOV R183, R80 ;  /* 0x0000005000b77202 */ /* 0x000fe20000000f00 */
[----:B------:R-:W-:Y:S01]  /*12010*/  FMUL.FTZ R10, R0, R150 ;  /* 0x00000096000a7220 */ /* 0x000fe20000410000 */
[----:B------:R-:W-:Y:S01]  /*12020*/  F2FP.PACK_AB R74, R182, R2 ;  /* 0x00000002b64a723e */ /* 0x000fe200000000ff */
[----:B------:R-:W-:Y:S01]  /*12030*/  FMUL.FTZ R11, R0, R151 ;  /* 0x00000097000b7220 */ /* 0x000fe20000410000 */
[----:B------:R-:W-:Y:S01]  /*12040*/  F2FP.PACK_AB R75, R222, R183 ;  /* 0x000000b7de4b723e */ /* 0x000fe200000000ff */
[----:B------:R-:W-:Y:S01]  /*12050*/  FADD.FTZ R95, R22, R3 ;  /* 0x00000003165f7221 */ /* 0x000fe20000010000 */
[----:B------:R-:W-:Y:S01]  /*12060*/  F2FP.PACK_AB R80, R216, R248 ;  /* 0x000000f8d850723e */ /* 0x000fe200000000ff */
[----:B------:R-:W-:Y:S01]  /*12070*/  FMUL.FTZ R18, R58, R174 ;  /* 0x000000ae3a127220 */ /* 0x000fe20000410000 */
[----:B----4-:R-:W-:Y:S01]  /*12080*/  F2FP.PACK_AB R82, R124, R111 ;  /* 0x0000006f7c52723e */ /* 0x010fe200000000ff */
[C---:B------:R-:W-:Y:S01]  /*12090*/  FMUL.FTZ R19, R58.reuse, R175 ;  /* 0x000000af3a137220 */ /* 0x040fe20000410000 */
[----:B------:R-:W-:Y:S01]  /*120a0*/  MOV R168, R66 ;  /* 0x0000004200a87202 */ /* 0x000fe20000000f00 */
[-C--:B-----5:R-:W-:Y:S01]  /*120b0*/  HMMA.16816.F32 R4, R72, R76.reuse, R4 ;  /* 0x0000004c4804723c */ /* 0x0a0fe20000001804 */
[----:B------:R-:W-:Y:S04]  /*120c0*/  MUFU.EX2 R133, R101 ;  /* 0x0000006500857308 */ /* 0x000fe80000000800 */
[C---:B------:R-:W-:Y:S01]  /*120d0*/  FMUL.FTZ R34, R58.reuse, R166 ;  /* 0x000000a63a227220 */ /* 0x040fe20000410000 */
[----:B------:R-:W-:Y:S01]  /*120e0*/  MOV R152, R59 ;  /* 0x0000003b00987202 */ /* 0x000fe20000000f00 */
[----:B------:R-:W-:Y:S01]  /*120f0*/  FMUL.FTZ R35, R58, R167 ;  /* 0x000000a73a237220 */ /* 0x000fe20000410000 */
[C---:B------:R-:W-:Y:S03]  /*12100*/  HMMA.16816.F32 R8, R80.reuse, R76, R8 ;  /* 0x0000004c5008723c */ /* 0x040fe60000001808 */
[----:B------:R-:W-:Y:S01]  /*12110*/  MUFU.EX2 R137, R99 ;  /* 0x0000006300897308 */ /* 0x000fe20000000800 */
[----:B------:R-:W-:Y:S01]  /*12120*/  FMUL.FTZ R15, R0, R159 ;  /* 0x0000009f000f7220 */ /* 0x000fe20000410000 */
[----:B------:R-:W-:Y:S01]  /*12130*/  MOV R248, R152 ;  /* 0x0000009800f87202 */ /* 0x000fe20000000f00 */
[C---:B------:R-:W-:Y:S02]  /*12140*/  FMUL.FTZ R22, R58.reuse, R178 ;  /* 0x000000b23a167220 */ /* 0x040fe40000410000 */
[----:B------:R-:W-:Y:S04]  /*12150*/  FMUL.FTZ R23, R58, R179 ;  /* 0x000000b33a177220 */ /* 0x000fe80000410000 */
[C---:B------:R-:W-:Y:S01]  /*12160*/  FMUL.FTZ R26, R0.reuse, R142 ;  /* 0x0000008e001a7220 */ /* 0x040fe20000410000 */
[----:B------:R3:W4:Y:S01]  /*12170*/  MUFU.EX2 R99, R98 ;  /* 0x0000006200637308 */ /* 0x0007220000000800 */
[C---:B------:R-:W-:Y:S02]  /*12180*/  FMUL.FTZ R27, R0.reuse, R143 ;  /* 0x0000008f001b7220 */ /* 0x040fe40000410000 */
[C---:B------:R-:W-:Y:S02]  /*12190*/  FMUL.FTZ R30, R0.reuse, R146 ;  /* 0x00000092001e7220 */ /* 0x040fe40000410000 */
[----:B------:R-:W-:Y:S02]  /*121a0*/  FMUL.FTZ R31, R0, R147 ;  /* 0x00000093001f7220 */ /* 0x000fe40000410000 */
[C---:B------:R-:W-:Y:S02]  /*121b0*/  FMUL.FTZ R38, R58.reuse, R170 ;  /* 0x000000aa3a267220 */ /* 0x040fe40000410000 */
[----:B------:R-:W-:Y:S01]  /*121c0*/  FMUL.FTZ R39, R58, R171 ;  /* 0x000000ab3a277220 */ /* 0x000fe20000410000 */
[----:B------:R5:W-:Y:S01]  /*121d0*/  MUFU.EX2 R101, R96 ;  /* 0x0000006000657308 */ /* 0x000be20000000800 */
[C---:B------:R-:W-:Y:S02]  /*121e0*/  FMUL.FTZ R42, R0.reuse, R134 ;  /* 0x00000086002a7220 */ /* 0x040fe40000410000 */
[C---:B------:R-:W-:Y:S02]  /*121f0*/  FMUL.FTZ R43, R0.reuse, R135 ;  /* 0x00000087002b7220 */ /* 0x040fe40000410000 */
[C---:B------:R-:W-:Y:S02]  /*12200*/  FMUL.FTZ R46, R0.reuse, R138 ;  /* 0x0000008a002e7220 */ /* 0x040fe40000410000 */
[----:B------:R-:W-:Y:S02]  /*12210*/  FMUL.FTZ R47, R0, R139 ;  /* 0x0000008b002f7220 */ /* 0x000fe40000410000 */
[C---:B------:R-:W-:Y:S01]  /*12220*/  FMUL.FTZ R50, R58.reuse, R162 ;  /* 0x000000a23a327220 */ /* 0x040fe20000410000 */
[----:B------:R-:W-:Y:S01]  /*12230*/  MUFU.EX2 R135, R103 ;  /* 0x0000006700877308 */ /* 0x000fe20000000800 */
[C---:B------:R-:W-:Y:S02]  /*12240*/  FMUL.FTZ R51, R58.reuse, R163 ;  /* 0x000000a33a337220 */ /* 0x040fe40000410000 */
[C---:B------:R-:W-:Y:S02]  /*12250*/  FMUL.FTZ R66, R58.reuse, R126 ;  /* 0x0000007e3a427220 */ /* 0x040fe40000410000 */
[C---:B------:R-:W-:Y:S02]  /*12260*/  FMUL.FTZ R67, R58.reuse, R127 ;  /* 0x0000007f3a437220 */ /* 0x040fe40000410000 */
[C---:B------:R-:W-:Y:S02]  /*12270*/  FMUL.FTZ R54, R58.reuse, R154 ;  /* 0x0000009a3a367220 */ /* 0x040fe40000410000 */
[----:B------:R-:W-:Y:S01]  /*12280*/  FMUL.FTZ R55, R58, R155 ;  /* 0x0000009b3a377220 */ /* 0x000fe20000410000 */
[----:B------:R-:W-:Y:S01]  /*12290*/  MUFU.EX2 R126, R86 ;  /* 0x00000056007e7308 */ /* 0x000fe20000000800 */
[----:B------:R-:W-:Y:S02]  /*122a0*/  FMUL.FTZ R58, R0, R130 ;  /* 0x00000082003a7220 */ /* 0x000fe40000410000 */
[----:B------:R-:W-:Y:S02]  /*122b0*/  FADD.FTZ R88, R216, R88 ;  /* 0x00000058d8587221 */ /* 0x000fe40000010000 */
[----:B------:R-:W-:Y:S02]  /*122c0*/  FADD.FTZ R2, R2, R95 ;  /* 0x0000005f02027221 */ /* 0x000fe40000010000 */
[----:B---3--:R-:W-:Y:S02]  /*122d0*/  FADD.FTZ R98, R111, R88 ;  /* 0x000000586f627221 */ /* 0x008fe40000010000 */
[C---:B------:R-:W-:Y:S01]  /*122e0*/  FMUL.FTZ R59, R0.reuse, R131 ;  /* 0x00000083003b7220 */ /* 0x040fe20000410000 */
[----:B------:R-:W-:Y:S01]  /*122f0*/  MUFU.EX2 R127, R85 ;  /* 0x00000055007f7308 */ /* 0x000fe20000000800 */
[C---:B------:R-:W-:Y:S02]  /*12300*/  FMUL.FTZ R62, R0.reuse, R122 ;  /* 0x0000007a003e7220 */ /* 0x040fe40000410000 */
[----:B------:R-:W-:Y:S02]  /*12310*/  FMUL.FTZ R63, R0, R123 ;  /* 0x0000007b003f7220 */ /* 0x000fe40000410000 */
[----:B-----5:R-:W-:Y:S01]  /*12320*/  FADD.FTZ R96, R182, R2 ;  /* 0x00000002b6607221 */ /* 0x020fe20000010000 */
[----:B------:R-:W-:Y:S01]  /*12330*/  MOV R182, R125 ;  /* 0x0000007d00b67202 */ /* 0x000fe20000000f00 */
[----:B------:R-:W-:Y:S03]  /*12340*/  FADD.FTZ R2, R124, R98 ;  /* 0x000000627c027221 */ /* 0x000fe60000010000 */
[----:B------:R-:W-:Y:S01]  /*12350*/  MUFU.EX2 R130, R112 ;  /* 0x0000007000827308 */ /* 0x000fe20000000800 */
[----:B-1----:R-:W-:Y:S09]  /*12360*/  FADD.FTZ R2, R107, R2 ;  /* 0x000000026b027221 */ /* 0x002ff20000010000 */
[----:B------:R1:W-:Y:S10]  /*12370*/  MUFU.EX2 R112, R87 ;  /* 0x0000005700707308 */ /* 0x0003f40000000800 */
[----:B------:R-:W-:Y:S10]  /*12380*/  MUFU.EX2 R122, R89 ;  /* 0x00000059007a7308 */ /* 0x000ff40000000800 */
[----:B------:R-:W-:Y:S01]  /*12390*/  MUFU.EX2 R103, R172 ;  /* 0x000000ac00677308 */ /* 0x000fe20000000800 */
[----:B-1----:R-:W-:Y:S09]  /*123a0*/  LDSM.16.MT88.4 R84, [R225+0x800] ;  /* 0x00080000e154783b */ /* 0x002ff20000004200 */
[----:B------:R-:W-:Y:S10]  /*123b0*/  MUFU.EX2 R111, R165 ;  /* 0x000000a5006f7308 */ /* 0x000ff40000000800 */
[----:B------:R-:W-:Y:S10]  /*123c0*/  MUFU.EX2 R131, R102 ;  /* 0x0000006600837308 */ /* 0x000ff40000000800 */
[----:B------:R1:W-:Y:S10]  /*123d0*/  MUFU.EX2 R102, R93 ;  /* 0x0000005d00667308 */ /* 0x0003f40000000800 */
[----:B------:R-:W-:Y:S10]  /*123e0*/  MUFU.EX2 R125, R109 ;  /* 0x0000006d007d7308 */ /* 0x000ff40000000800 */
[----:B------:R-:W-:Y:S10]  /*123f0*/  MUFU.EX2 R109, R160 ;  /* 0x000000a0006d7308 */ /* 0x000ff40000000800 */
[----:B------:R-:W-:Y:S10]  /*12400*/  MUFU.EX2 R134, R100 ;  /* 0x0000006400867308 */ /* 0x000ff40000000800 */
[----:B------:R3:W5:Y:S10]  /*12410*/  MUFU.EX2 R100, R97 ;  /* 0x0000006100647308 */ /* 0x0007740000000800 */
[----:B------:R-:W-:Y:S10]  /*12420*/  MUFU.EX2 R123, R116 ;  /* 0x00000074007b7308 */ /* 0x000ff40000000800 */
[----:B------:R-:W-:Y:S10]  /*12430*/  MUFU.EX2 R116, R182 ;  /* 0x000000b600747308 */ /* 0x000ff40000000800 */
[----:B------:R-:W-:Y:S10]  /*12440*/  MUFU.EX2 R129, R113 ;  /* 0x0000007100817308 */ /* 0x000ff40000000800 */
[----:B------:R-:W-:Y:S01]  /*12450*/  MUFU.EX2 R152, R115 ;  /* 0x0000007300987308 */ /* 0x000fe20000000800 */
[C---:B--2---:R-:W-:Y:S02]  /*12460*/  FFMA.FTZ R3, R0.reuse, R121, R14 ;  /* 0x0000007900037223 */ /* 0x044fe4000001000e */
[----:B------:R-:W-:Y:S02]  /*12470*/  FMUL.FTZ R14, R0, R158 ;  /* 0x0000009e000e7220 */ /* 0x000fe40000410000 */
[----:B------:R-:W-:Y:S01]  /*12480*/  FADD.FTZ R0, R183, R94 ;  /* 0x0000005eb7007221 */ /* 0x000fe20000010000 */
[----:B------:R-:W-:Y:S01]  /*12490*/  MOV R183, R128 ;  /* 0x0000008000b77202 */ /* 0x000fe20000000f00 */
[----:B-1----:R-:W-:Y:S03]  /*124a0*/  LDSM.16.MT88.4 R92, [R226+0x1000] ;  /* 0x00100000e25c783b */ /* 0x002fe60000004200 */
[----:B------:R-:W1:Y:S01]  /*124b0*/  MUFU.EX2 R121, R118 ;  /* 0x0000007600797308 */ /* 0x000e620000000800 */
[----:B------:R-:W-:Y:S01]  /*124c0*/  FADD.FTZ R3, R106, R3 ;  /* 0x000000036a037221 */ /* 0x000fe20000010000 */
[-C--:B------:R-:W-:Y:S03]  /*124d0*/  HMMA.16816.F32 R12, R80, R78.reuse, R12 ;  /* 0x0000004e500c723c */ /* 0x080fe6000000180c */
[----:B---3--:R-:W-:Y:S01]  /*124e0*/  FADD.FTZ R97, R110, R3 ;  /* 0x000000036e617221 */ /* 0x008fe20000010000 */
[----:B------:R-:W-:Y:S01]  /*124f0*/  MOV R128, R136 ;  /* 0x0000008800807202 */ /* 0x000fe20000000f00 */
[----:B------:R-:W-:Y:S02]  /*12500*/  FADD.FTZ R3, R222, R0 ;  /* 0x00000000de037221 */ /* 0x000fe40000010000 */
[----:B------:R-:W-:Y:S01]  /*12510*/  FADD.FTZ R0, R120, R97 ;  /* 0x0000006178007221 */ /* 0x000fe20000010000 */
[C---:B------:R-:W-:Y:S01]  /*12520*/  HMMA.16816.F32 R16, R72.reuse, R78, R16 ;  /* 0x0000004e4810723c */ /* 0x040fe20000001810 */
[----:B------:R-:W2:Y:S01]  /*12530*/  LDSM.16.MT88.4 R76, [R229] ;  /* 0x00000000e54c783b */ /* 0x000ea20000004200 */
[----:B------:R3:W3:Y:S02]  /*12540*/  MUFU.EX2 R118, R91 ;  /* 0x0000005b00767308 */ /* 0x0006e40000000800 */
[----:B----4-:R-:W-:Y:S02]  /*12550*/  FADD.FTZ R0, R99, R0 ;  /* 0x0000000063007221 */ /* 0x010fe40000010000 */
[----:B------:R-:W-:Y:S02]  /*12560*/  FADD.FTZ R3, R186, R3 ;  /* 0x00000003ba037221 */ /* 0x000fe40000010000 */
[----:B-----5:R-:W-:Y:S04]  /*12570*/  FADD.FTZ R0, R100, R0 ;  /* 0x0000000064007221 */ /* 0x020fe80000010000 */
[----:B------:R4:W-:Y:S01]  /*12580*/  MUFU.EX2 R110, R161 ;  /* 0x000000a1006e7308 */ /* 0x0009e20000000800 */
[----:B------:R-:W-:Y:S02]  /*12590*/  FADD.FTZ R0, R101, R0 ;  /* 0x0000000065007221 */ /* 0x000fe40000010000 */
[----:B------:R-:W-:Y:S02]  /*125a0*/  FADD.FTZ R3, R185, R3 ;  /* 0x00000003b9037221 */ /* 0x000fe40000010000 */
[----:B------:R-:W-:Y:S02]  /*125b0*/  FADD.FTZ R0, R102, R0 ;  /* 0x0000000066007221 */ /* 0x000fe40000010000 */
[----:B------:R-:W-:Y:S02]  /*125c0*/  FADD.FTZ R3, R184, R3 ;  /* 0x00000003b8037221 */ /* 0x000fe40000010000 */
[----:B------:R-:W-:Y:S01]  /*125d0*/  FADD.FTZ R0, R104, R0 ;  /* 0x0000000068007221 */ /* 0x000fe20000010000 */
[----:B------:R-:W-:Y:S01]  /*125e0*/  MUFU.EX2 R136, R114 ;  /* 0x0000007200887308 */ /* 0x000fe20000000800 */
[----:B-1----:R-:W-:Y:S02]  /*125f0*/  FADD.FTZ R3, R121, R3 ;  /* 0x0000000379037221 */ /* 0x002fe40000010000 */
[----:B------:R-:W-:Y:S01]  /*12600*/  FADD.FTZ R0, R105, R0 ;  /* 0x0000000069007221 */ /* 0x000fe20000010000 */
[----:B---3--:R-:W-:Y:S01]  /*12610*/  LDSM.16.MT88.4 R88, [R226+0x800] ;  /* 0x00080000e258783b */ /* 0x008fe20000004200 */
[----:B------:R-:W-:Y:S02]  /*12620*/  FADD.FTZ R2, R118, R2 ;  /* 0x0000000276027221 */ /* 0x000fe40000010000 */
[----:B------:R-:W-:Y:S02]  /*12630*/  FADD.FTZ R3, R117, R3 ;  /* 0x0000000375037221 */ /* 0x000fe40000010000 */
[----:B------:R-:W-:Y:S01]  /*12640*/  FADD.FTZ R2, R119, R2 ;  /* 0x0000000277027221 */ /* 0x000fe20000010000 */
[----:B------:R-:W1:Y:S01]  /*12650*/  MUFU.EX2 R114, R108 ;  /* 0x0000006c00727308 */ /* 0x000e620000000800 */
[----:B------:R-:W-:Y:S02]  /*12660*/  FADD.FTZ R3, R123, R3 ;  /* 0x000000037b037221 */ /* 0x000fe40000010000 */
[----:B------:R-:W-:Y:S01]  /*12670*/  FADD.FTZ R2, R122, R2 ;  /* 0x000000027a027221 */ /* 0x000fe20000010000 */
[----:B----4-:R-:W-:Y:S01]  /*12680*/  LDSM.16.MT88.4 R160, [R226+0x3000] ;  /* 0x00300000e2a0783b */ /* 0x010fe20000004200 */
[----:B------:R-:W-:Y:S02]  /*12690*/  FADD.FTZ R3, R129, R3 ;  /* 0x0000000381037221 */ /* 0x000fe40000010000 */
[----:B------:R-:W-:Y:S01]  /*126a0*/  FADD.FTZ R2, R112, R2 ;  /* 0x0000000270027221 */ /* 0x000fe20000010000 */
[-C--:B--2---:R-:W-:Y:S02]  /*126b0*/  HMMA.16816.F32 R20, R72, R76.reuse, R20 ;  /* 0x0000004c4814723c */ /* 0x084fe40000001814 */
[----:B------:R2:W-:Y:S01]  /*126c0*/  MUFU.EX2 R108, R164 ;  /* 0x000000a4006c7308 */ /* 0x0005e20000000800 */
[----:B------:R-:W-:Y:S04]  /*126d0*/  FADD.FTZ R2, R126, R2 ;  /* 0x000000027e027221 */ /* 0x000fe80000010000 */
[----:B------:R-:W-:Y:S01]  /*126e0*/  FADD.FTZ R98, R127, R2 ;  /* 0x000000027f627221 */ /* 0x000fe20000010000 */
[C---:B------:R-:W-:Y:S04]  /*126f0*/  HMMA.16816.F32 R24, R80.reuse, R76, R24 ;  /* 0x0000004c5018723c */ /* 0x040fe80000001818 */
[----:B------:R-:W3:Y:S01]  /*12700*/  MUFU.EX2 R115, R153 ;  /* 0x0000009900737308 */ /* 0x000ee20000000800 */
[----:B------:R-:W-:Y:S02]  /*12710*/  FADD.FTZ R2, R130, R3 ;  /* 0x0000000382027221 */ /* 0x000fe40000010000 */
[----:B-1----:R-:W-:Y:S01]  /*12720*/  FADD.FTZ R97, R114, R0 ;  /* 0x0000000072617221 */ /* 0x002fe20000010000 */
[-C--:B------:R-:W-:Y:S04]  /*12730*/  HMMA.16816.F32 R28, R80, R78.reuse, R28 ;  /* 0x0000004e501c723c */ /* 0x080fe8000000181c */
[----:B------:R-:W-:Y:S02]  /*12740*/  FADD.FTZ R0, R132, R98 ;  /* 0x0000006284007221 */ /* 0x000fe40000010000 */
[----:B------:R-:W-:Y:S01]  /*12750*/  MUFU.EX2 R113, R169 ;  /* 0x000000a900717308 */ /* 0x000fe20000000800 */
[----:B------:R-:W-:Y:S01]  /*12760*/  FADD.FTZ R2, R133, R2 ;  /* 0x0000000285027221 */ /* 0x000fe20000010000 */
[C---:B------:R-:W-:Y:S01]  /*12770*/  HMMA.16816.F32 R32, R72.reuse, R78, R32 ;  /* 0x0000004e4820723c */ /* 0x040fe20000001820 */
[----:B------:R-:W1:Y:S07]  /*12780*/  LDSM.16.MT88.4 R76, [R226] ;  /* 0x00000000e24c783b */ /* 0x000e6e0000004200 */
[----:B------:R-:W-:Y:S01]  /*12790*/  MUFU.EX2 R128, R128 ;  /* 0x0000008000807308 */ /* 0x000fe20000000800 */
[----:B--2---:R-:W-:Y:S03]  /*127a0*/  LDSM.16.MT88.4 R164, [R229+0x3000] ;  /* 0x00300000e5a4783b */ /* 0x004fe60000004200 */
[----:B---3--:R-:W-:Y:S06]  /*127b0*/  F2FP.PACK_AB R124, R115, R116 ;  /* 0x00000074737c723e */ /* 0x008fec00000000ff */
[----:B------:R-:W-:Y:S01]  /*127c0*/  MUFU.EX2 R106, R176 ;  /* 0x000000b0006a7308 */ /* 0x000fe20000000800 */
[-C--:B-1----:R-:W-:Y:S08]  /*127d0*/  HMMA.16816.F32 R36, R72, R76.reuse, R36 ;  /* 0x0000004c4824723c */ /* 0x082ff00000001824 */
[C---:B------:R-:W-:Y:S08]  /*127e0*/  HMMA.16816.F32 R40, R80.reuse, R76, R40 ;  /* 0x0000004c5028723c */ /* 0x040ff00000001828 */
[-C--:B------:R-:W-:Y:S08]  /*127f0*/  HMMA.16816.F32 R44, R80, R78.reuse, R44 ;  /* 0x0000004e502c723c */ /* 0x080ff0000000182c */
[C---:B------:R-:W-:Y:S01]  /*12800*/  HMMA.16816.F32 R48, R72.reuse, R78, R48 ;  /* 0x0000004e4830723c */ /* 0x040fe20000001830 */
[----:B------:R-:W1:Y:S07]  /*12810*/  LDSM.16.MT88.4 R76, [R228] ;  /* 0x00000000e44c783b */ /* 0x000e6e0000004200 */
[-C--:B-1----:R-:W-:Y:S08]  /*12820*/  HMMA.16816.F32 R52, R72, R76.reuse, R52 ;  /* 0x0000004c4834723c */ /* 0x082ff00000001834 */
[C---:B------:R-:W-:Y:S07]  /*12830*/  HMMA.16816.F32 R56, R80.reuse, R76, R56 ;  /* 0x0000004c5038723c */ /* 0x040fee0000001838 */
[----:B------:R-:W-:Y:S01]  /*12840*/  F2FP.PACK_AB R76, R118, R107 ;  /* 0x0000006b764c723e */ /* 0x000fe200000000ff */
[-C--:B------:R-:W-:Y:S01]  /*12850*/  HMMA.16816.F32 R60, R80, R78.reuse, R60 ;  /* 0x0000004e503c723c */ /* 0x080fe2000000183c */
[----:B------:R-:W1:Y:S01]  /*12860*/  LDSM.16.MT88.4 R80, [R229+0x800] ;  /* 0x00080000e550783b */ /* 0x000e620000004200 */
[----:B------:R-:W-:Y:S02]  /*12870*/  MUFU.EX2 R118, R183 ;  /* 0x000000b700767308 */ /* 0x000fe40000000800 */
[----:B------:R-:W-:Y:S04]  /*12880*/  F2FP.PACK_AB R77, R100, R99 ;  /* 0x00000063644d723e */ /* 0x000fe800000000ff */
[----:B------:R-:W-:Y:S04]  /*12890*/  HMMA.16816.F32 R64, R72, R78, R64 ;  /* 0x0000004e4840723c */ /* 0x000fe80000001840 */
[----:B------:R-:W-:Y:S03]  /*128a0*/  MUFU.EX2 R107, R177 ;  /* 0x000000b1006b7308 */ /* 0x000fe60000000800 */
[----:B------:R-:W-:Y:S02]  /*128b0*/  F2FP.PACK_AB R72, R197, R198 ;  /* 0x000000c6c548723e */ /* 0x000fe400000000ff */
[----:B------:R-:W-:Y:S03]  /*128c0*/  F2FP.PACK_AB R73, R185, R186 ;  /* 0x000000bab949723e */ /* 0x000fe600000000ff */
[----:B------:R-:W-:Y:S02]  /*128d0*/  F2FP.PACK_AB R74, R195, R196 ;  /* 0x000000c4c34a723e */ /* 0x000fe400000000ff */
[----:B------:R-:W-:Y:S01]  /*128e0*/  F2FP.PACK_AB R75, R121, R184 ;  /* 0x000000b8794b723e */ /* 0x000fe200000000ff */
[----:B------:R-:W-:Y:S01]  /*128f0*/  MUFU.EX2 R99, R141 ;  /* 0x0000008d00637308 */ /* 0x000fe20000000800 */
[----:B------:R-:W-:Y:S02]  /*12900*/  F2FP.PACK_AB R78, R122, R119 ;  /* 0x000000777a4e723e */ /* 0x000fe400000000ff */
[----:B------:R-:W-:Y:S03]  /*12910*/  F2FP.PACK_AB R79, R102, R101 ;  /* 0x00000065664f723e */ /* 0x000fe600000000ff */
[-C--:B------:R-:W-:Y:S04]  /*12920*/  HMMA.16816.F32 R4, R72, R84.reuse, R4 ;  /* 0x000000544804723c */ /* 0x080fe80000001804 */
[----:B------:R-:W-:Y:S04]  /*12930*/  MUFU.EX2 R102, R181 ;  /* 0x000000b500667308 */ /* 0x000fe80000000800 */
[C---:B------:R-:W-:Y:S06]  /*12940*/  HMMA.16816.F32 R8, R76.reuse, R84, R8 ;  /* 0x000000544c08723c */ /* 0x040fec0000001808 */
[----:B------:R-:W-:Y:S02]  /*12950*/  MUFU.EX2 R100, R144 ;  /* 0x0000009000647308 */ /* 0x000fe40000000800 */
[-C--:B------:R-:W-:Y:S08]  /*12960*/  HMMA.16816.F32 R12, R76, R86.reuse, R12 ;  /* 0x000000564c0c723c */ /* 0x080ff0000000180c */
[C---:B------:R-:W-:Y:S01]  /*12970*/  HMMA.16816.F32 R16, R72.reuse, R86, R16 ;  /* 0x000000564810723c */ /* 0x040fe20000001810 */
[----:B------:R-:W2:Y:S01]  /*12980*/  LDSM.16.MT88.4 R84, [R228+0x800] ;  /* 0x00080000e454783b */ /* 0x000ea20000004200 */
[----:B------:R-:W-:Y:S06]  /*12990*/  MUFU.EX2 R119, R248 ;  /* 0x000000f800777308 */ /* 0x000fec0000000800 */
[-C--:B-1----:R-:W-:Y:S04]  /*129a0*/  HMMA.16816.F32 R20, R72, R80.reuse, R20 ;  /* 0x000000504814723c */ /* 0x082fe80000001814 */
[----:B------:R-:W1:Y:S04]  /*129b0*/  MUFU.EX2 R101, R145 ;  /* 0x0000009100657308 */ /* 0x000e680000000800 */
[C---:B------:R-:W-:Y:S08]  /*129c0*/  HMMA.16816.F32 R24, R76.reuse, R80, R24 ;  /* 0x000000504c18723c */ /* 0x040ff00000001818 */
[-C--:B------:R-:W-:Y:S08]  /*129d0*/  HMMA.16816.F32 R28, R76, R82.reuse, R28 ;  /* 0x000000524c1c723c */ /* 0x080ff0000000181c */
[C---:B------:R-:W-:Y:S01]  /*129e0*/  HMMA.16816.F32 R32, R72.reuse, R82, R32 ;  /* 0x000000524820723c */ /* 0x040fe20000001820 */
[----:B------:R-:W3:Y:S03]  /*129f0*/  LDSM.16.MT88.4 R80, [R225+0x1000] ;  /* 0x00100000e150783b */ /* 0x000ee60000004200 */
[----:B-1----:R-:W-:Y:S04]  /*12a00*/  F2FP.PACK_AB R120, R100, R101 ;  /* 0x000000656478723e */ /* 0x002fe800000000ff */
[-C--:B------:R-:W-:Y:S08]  /*12a10*/  HMMA.16816.F32 R36, R72, R88.reuse, R36 ;  /* 0x000000584824723c */ /* 0x080ff00000001824 */
[C---:B------:R-:W-:Y:S08]  /*12a20*/  HMMA.16816.F32 R40, R76.reuse, R88, R40 ;  /* 0x000000584c28723c */ /* 0x040ff00000001828 */
[-C--:B------:R-:W-:Y:S08]  /*12a30*/  HMMA.16816.F32 R44, R76, R90.reuse, R44 ;  /* 0x0000005a4c2c723c */ /* 0x080ff0000000182c */
[C---:B------:R-:W-:Y:S01]  /*12a40*/  HMMA.16816.F32 R48, R72.reuse, R90, R48 ;  /* 0x0000005a4830723c */ /* 0x040fe20000001830 */
[----:B------:R-:W1:Y:S07]  /*12a50*/  LDSM.16.MT88.4 R88, [R229+0x1000] ;  /* 0x00100000e558783b */ /* 0x000e6e0000004200 */
        /* <DEDUP_REMOVED lines=10> */
[----:B------:R-:W-:Y:S01]  /*12b00*/  F2FP.PACK_AB R73, R123, R117 ;  /* 0x000000757b49723e */ /* 0x000fe200000000ff */
[----:B------:R4:W-:Y:S02]  /*12b10*/  MUFU.EX2 R104, R173 ;  /* 0x000000ad00687308 */ /* 0x0009e40000000800 */
[----:B------:R-:W-:Y:S02]  /*12b20*/  F2FP.PACK_AB R74, R191, R192 ;  /* 0x000000c0bf4a723e */ /* 0x000fe400000000ff */
[----:B------:R-:W-:Y:S02]  /*12b30*/  F2FP.PACK_AB R75, R130, R129 ;  /* 0x00000081824b723e */ /* 0x000fe400000000ff */
[----:B------:R-:W-:Y:S02]  /*12b40*/  F2FP.PACK_AB R76, R126, R112 ;  /* 0x000000707e4c723e */ /* 0x000fe400000000ff */
[----:B------:R-:W-:Y:S02]  /*12b50*/  F2FP.PACK_AB R79, R125, R114 ;  /* 0x000000727d4f723e */ /* 0x000fe400000000ff */
[----:B------:R-:W5:Y:S01]  /*12b60*/  MUFU.EX2 R105, R180 ;  /* 0x000000b400697308 */ /* 0x000f620000000800 */
[-C--:B---3--:R-:W-:Y:S03]  /*12b70*/  HMMA.16816.F32 R4, R72, R80.reuse, R4 ;  /* 0x000000504804723c */ /* 0x088fe60000001804 */
[----:B------:R-:W-:Y:S02]  /*12b80*/  F2FP.PACK_AB R126, R108, R111 ;  /* 0x0000006f6c7e723e */ /* 0x000fe400000000ff */
[----:B------:R-:W-:Y:S03]  /*12b90*/  MOV R117, R71 ;  /* 0x0000004700757202 */ /* 0x000fe60000000f00 */
[C---:B------:R-:W-:Y:S01]  /*12ba0*/  HMMA.16816.F32 R8, R76.reuse, R80, R8 ;  /* 0x000000504c08723c */ /* 0x040fe20000001808 */
[----:B------:R-:W-:Y:S01]  /*12bb0*/  MUFU.EX2 R112, R168 ;  /* 0x000000a800707308 */ /* 0x000fe20000000800 */
[----:B----4-:R-:W-:Y:S06]  /*12bc0*/  LDSM.16.MT88.4 R172, [R225+0x3000] ;  /* 0x00300000e1ac783b */ /* 0x010fec0000004200 */
[-C--:B------:R-:W-:Y:S04]  /*12bd0*/  HMMA.16816.F32 R12, R76, R82.reuse, R12 ;  /* 0x000000524c0c723c */ /* 0x080fe8000000180c */
[----:B-----5:R-:W-:Y:S04]  /*12be0*/  F2FP.PACK_AB R127, R105, R107 ;  /* 0x0000006b697f723e */ /* 0x020fe800000000ff */
[C---:B------:R-:W-:Y:S01]  /*12bf0*/  HMMA.16816.F32 R16, R72.reuse, R82, R16 ;  /* 0x000000524810723c */ /* 0x040fe20000001810 */
[----:B------:R-:W3:Y:S07]  /*12c00*/  LDSM.16.MT88.4 R80, [R225+0x1800] ;  /* 0x00180000e150783b */ /* 0x000eee0000004200 */
[-C--:B-1----:R-:W-:Y:S08]  /*12c10*/  HMMA.16816.F32 R20, R72, R88.reuse, R20 ;  /* 0x000000584814723c */ /* 0x082ff00000001814 */
        /* <DEDUP_REMOVED lines=83> */
[----:B------:R-:W-:Y:S02]  /*13150*/  F2FP.PACK_AB R76, R128, R219 ;  /* 0x000000db804c723e */ /* 0x000fe400000000ff */
[----:B------:R-:W-:Y:S03]  /*13160*/  F2FP.PACK_AB R79, R102, R103 ;  /* 0x00000067664f723e */ /* 0x000fe600000000ff */
[-C--:B---3--:R-:W-:Y:S08]  /*13170*/  HMMA.16816.F32 R4, R72, R80.reuse, R4 ;  /* 0x000000504804723c */ /* 0x088ff00000001804 */
        /* <DEDUP_REMOVED lines=20> */
[C---:B------:R-:W-:Y:S08]  /*132c0*/  HMMA.16816.F32 R56, R76.reuse, R84, R56 ;  /* 0x000000544c38723c */ /* 0x040ff00000001838 */
[-C--:B------:R-:W-:Y:S07]  /*132d0*/  HMMA.16816.F32 R60, R76, R86.reuse, R60 ;  /* 0x000000564c3c723c */ /* 0x080fee000000183c */
[----:B------:R-:W-:Y:S01]  /*132e0*/  FADD.FTZ R76, R125, R97 ;  /* 0x000000617d4c7221 */ /* 0x000fe20000010000 */
[----:B------:R-:W-:Y:S04]  /*132f0*/  HMMA.16816.F32 R64, R72, R86, R64 ;  /* 0x000000564840723c */ /* 0x000fe80000001840 */
[----:B------:R-:W-:Y:S01]  /*13300*/  F2FP.PACK_AB R125, R112, R113 ;  /* 0x00000071707d723e */ /* 0x000fe200000000ff */
[----:B------:R-:W-:Y:S02]  /*13310*/  FADD.FTZ R77, R131, R0 ;  /* 0x00000000834d7221 */ /* 0x000fe40000010000 */
[----:B------:R-:W-:Y:S02]  /*13320*/  FADD.FTZ R72, R134, R2 ;  /* 0x0000000286487221 */ /* 0x000fe40000010000 */
[----:B------:R-:W-:Y:S02]  /*13330*/  FADD.FTZ R0, R189, R3 ;  /* 0x00000003bd007221 */ /* 0x000fe40000010000 */
[-C--:B------:R-:W-:Y:S01]  /*13340*/  HMMA.16816.F32 R180, R124, R172.reuse, R4 ;  /* 0x000000ac7cb4723c */ /* 0x080fe20000001804 */
[----:B------:R-:W1:Y:S04]  /*13350*/  LDSM.16.MT88.4 R4, [R228+0x3000] ;  /* 0x00300000e404783b */ /* 0x000e680000004200 */
[----:B------:R-:W-:Y:S02]  /*13360*/  FADD.FTZ R3, R137, R77 ;  /* 0x0000004d89037221 */ /* 0x000fe40000010000 */
[----:B------:R-:W-:Y:S01]  /*13370*/  FADD.FTZ R76, R217, R76 ;  /* 0x0000004cd94c7221 */ /* 0x000fe20000010000 */
[C---:B------:R-:W-:Y:S04]  /*13380*/  HMMA.16816.F32 R148, R120.reuse, R172, R8 ;  /* 0x000000ac7894723c */ /* 0x040fe80000001808 */
[----:B------:R-:W-:Y:S02]  /*13390*/  FADD.FTZ R2, R218, R76 ;  /* 0x0000004cda027221 */ /* 0x000fe40000010000 */
[----:B------:R-:W-:Y:S02]  /*133a0*/  FADD.FTZ R0, R199, R0 ;  /* 0x00000000c7007221 */ /* 0x000fe40000010000 */
[-C--:B------:R-:W-:Y:S04]  /*133b0*/  HMMA.16816.F32 R156, R120, R174.reuse, R12 ;  /* 0x000000ae789c723c */ /* 0x080fe8000000180c */
        /* <DEDUP_REMOVED lines=50> */
[----:B------:R-:W-:Y:S01]  /*136e0*/  FADD.FTZ R2, R119, R10 ;  /* 0x0000000a77027221 */ /* 0x000fe20000010000 */
[----:B------:R-:W-:Y:S01]  /*136f0*/  MOV R119, R68 ;  /* 0x0000004400777202 */ /* 0x000fe20000000f00 */
[----:B------:R-:W-:Y:S01]  /*13700*/  FADD.FTZ R3, R115, R3 ;  /* 0x0000000373037221 */ /* 0x000fe20000010000 */
[----:B------:R-:W-:Y:S04]  /*13710*/  HMMA.16816.F32 R124, R124, R6, R64 ;  /* 0x000000067c7c723c */ /* 0x000fe80000001840 */
[----:B------:R-:W-:Y:S02]  /*13720*/  FADD.FTZ R3, R111, R3 ;  /* 0x000000036f037221 */ /* 0x000fe40000010000 */
[----:B------:R-:W-:Y:S01]  /*13730*/  FADD.FTZ R4, R118, R2 ;  /* 0x0000000276047221 */ /* 0x000fe20000010000 */
[----:B------:R-:W-:Y:S01]  /*13740*/  MOV R118, R70 ;  /* 0x0000004600767202 */ /* 0x000fe20000000f00 */
[----:B------:R-:W-:Y:S04]  /*13750*/  FADD.FTZ R3, R108, R3 ;  /* 0x000000036c037221 */ /* 0x000fe80000010000 */
[----:B------:R-:W-:Y:S01]  /*13760*/  FADD.FTZ R5, R102, R0 ;  /* 0x0000000066057221 */ /* 0x000fe20000010000 */
[----:B------:R1:W-:Y:S01]  /*13770*/  STL [R1+0x24], R3 ;  /* 0x0000240301007387 */ /* 0x0003e20000100800 */
        /* <DEDUP_REMOVED lines=10> */
[----:B------:R-:W-:Y:S02]  /*13820*/  IADD3 R0, R245, -0x1, RZ ;  /* 0xfffffffff5007810 */ /* 0x000fe40007ffe0ff */
[----:B------:R2:W-:Y:S01]  /*13830*/  STL [R1+0x28], R5 ;  /* 0x0000280501007387 */ /* 0x0005e20000100800 */
[----:B------:R-:W-:Y:S01]  /*13840*/  FADD.FTZ R2, R80, R2 ;  /* 0x0000000250027221 */ /* 0x000fe20000010000 */
[----:B------:R-:W-:Y:S01]  /*13850*/  MOV R245, R0 ;  /* 0x0000000000f57202 */ /* 0x000fe20000000f00 */
[----:B-1----:R-:W-:Y:S05]  /*13860*/  FADD.FTZ R3, R88, R4 ;  /* 0x0000000458037221 */ /* 0x002fea0000010000 */
[----:B------:R2:W-:Y:S04]  /*13870*/  STL [R1+0x20], R3 ;  /* 0x0000200301007387 */ /* 0x0005e80000100800 */
[----:B------:R2:W-:Y:S02]  /*13880*/  STL [R1+0x2c], R2 ;  /* 0x00002c0201007387 */ /* 0x0005e40000100800 */
[----:B--2---:R-:W-:-:S05]  /*13890*/  @P0 BRA `(.L_x_563) ;  /* 0xffffade000000947 */ /* 0x004fca000383ffff */
.L_x_556:
[----:B------:R-:W-:Y:S05]  /*138a0*/  BRA.DIV ~URZ, `(.L_x_564) ;  /* 0x000075127f007947 */ /* 0x000fea000b800000 */
[----:B------:R-:W2:Y:S04]  /*138b0*/  LDL R0, [R1+0x24] ;  /* 0x0000240001007983 */ /* 0x000ea80000100800 */
[----:B--2---:R1:W2:Y:S02]  /*138c0*/  SHFL.BFLY PT, R5, R0, 0x2, 0x1f ;  /* 0x0c401f0000057f89 */ /* 0x0042a400000e0000 */
.L_x_616:
[----:B-1----:R-:W3:Y:S02]  /*138d0*/  LDL.LU R0, [R1+0x24] ;  /* 0x0000240001007983 */ /* 0x002ee40000300800 */
[----:B--23--:R-:W-:Y:S01]  /*138e0*/  FADD.FTZ R5, R5, R0 ;  /* 0x0000000005057221 */ /* 0x00cfe20000010000 */
[----:B------:R-:W-:Y:S05]  /*138f0*/  BRA.DIV ~URZ, `(.L_x_565) ;  /* 0x000075227f007947 */ /* 0x000fea000b800000 */
[----:B------:R-:W2:Y:S04]  /*13900*/  LDL.LU R2, [R1+0x28] ;  /* 0x0000280001027983 */ /* 0x000ea80000300800 */
[----:B------:R-:W3:Y:S04]  /*13910*/  LDL.LU R0, [R1+0x20] ;  /* 0x0000200001007983 */ /* 0x000ee80000300800 */
[----:B------:R-:W4:Y:S04]  /*13920*/  LDL.LU R9, [R1+0x2c] ;  /* 0x00002c0001097983 */ /* 0x000f280000300800 */
[----:B--2---:R-:W1:Y:S04]  /*13930*/  SHFL.BFLY PT, R6, R2, 0x2, 0x1f ;  /* 0x0c401f0002067f89 */ /* 0x004e6800000e0000 */
[----:B---3--:R-:W2:Y:S04]  /*13940*/  SHFL.BFLY PT, R7, R0, 0x2, 0x1f ;  /* 0x0c401f0000077f89 */ /* 0x008ea800000e0000 */
[----:B----4-:R-:W3:Y:S01]  /*13950*/  SHFL.BFLY PT, R4, R9, 0x2, 0x1f ;  /* 0x0c401f0009047f89 */ /* 0x010ee200000e0000 */
[----:B-1----:R-:W-:-:S02]  /*13960*/  FADD.FTZ R6, R6, R2 ;  /* 0x0000000206067221 */ /* 0x002fc40000010000 */
[----:B--2---:R-:W-:-:S03]  /*13970*/  FADD.FTZ R7, R7, R0 ;  /* 0x0000000007077221 */ /* 0x004fc60000010000 */
[----:B------:R-:W1:Y:S01]  /*13980*/  SHFL.BFLY PT, R2, R6, 0x1, 0x1f ;  /* 0x0c201f0006027f89 */ /* 0x000e6200000e0000 */
[----:B---3--:R-:W-:-:S03]  /*13990*/  FADD.FTZ R4, R4, R9 ;  /* 0x0000000904047221 */ /* 0x008fc60000010000 */
[----:B------:R-:W2:Y:S04]  /*139a0*/  SHFL.BFLY PT, R0, R5, 0x1, 0x1f ;  /* 0x0c201f0005007f89 */ /* 0x000ea800000e0000 */
[----:B------:R-:W3:Y:S04]  /*139b0*/  SHFL.BFLY PT, R3, R7, 0x1, 0x1f ;  /* 0x0c201f0007037f89 */ /* 0x000ee800000e0000 */
[----:B------:R4:W4:Y:S01]  /*139c0*/  SHFL.BFLY PT, R8, R4, 0x1, 0x1f ;  /* 0x0c201f0004087f89 */ /* 0x00092200000e0000 */
[----:B-1----:R-:W-:Y:S02]  /*139d0*/  FADD.FTZ R6, R6, R2 ;  /* 0x0000000206067221 */ /* 0x002fe40000010000 */
[----:B--2---:R-:W-:-:S02]  /*139e0*/  FADD.FTZ R5, R5, R0 ;  /* 0x0000000005057221 */ /* 0x004fc40000010000 */
[----:B---3--:R-:W-:-:S03]  /*139f0*/  FADD.FTZ R7, R7, R3 ;  /* 0x0000000307077221 */ /* 0x008fc60000010000 */
.L_x_617:
[----:B------:R-:W-:Y:S01]  /*13a00*/  FSETP.NE.FTZ.AND P3, PT, R5, RZ, PT ;  /* 0x000000ff0500720b */ /* 0x000fe20003f75000 */
[----:B------:R-:W-:Y:S01]  /*13a10*/  CS2R R2, SRZ ;  /* 0x0000000000027805 */ /* 0x000fe2000001ff00 */
[----:B------:R-:W-:Y:S01]  /*13a20*/  FSETP.NE.FTZ.AND P2, PT, R6, RZ, PT ;  /* 0x000000ff0600720b */ /* 0x000fe20003f55000 */
[----:B----4-:R-:W-:Y:S01]  /*13a30*/  FADD.FTZ R4, R8, R4 ;  /* 0x0000000408047221 */ /* 0x010fe20000010000 */
[----:B------:R-:W-:Y:S02]  /*13a40*/  FSETP.NE.FTZ.AND P1, PT, R7, RZ, PT ;  /* 0x000000ff0700720b */ /* 0x000fe40003f35000 */
[----:B------:R-:W-:Y:S02]  /*13a50*/  MOV R0, RZ ;  /* 0x000000ff00007202 */ /* 0x000fe40000000f00 */
[----:B------:R-:W-:Y:S02]  /*13a60*/  FSETP.NE.FTZ.AND P0, PT, R4, RZ, PT ;  /* 0x000000ff0400720b */ /* 0x000fe40003f15000 */
[----:B------:R-:W-:-:S02]  /*13a70*/  MOV R34, 0xff800000 ;  /* 0xff80000000227802 */ /* 0x000fc40000000f00 */
[----:B------:R-:W-:Y:S01]  /*13a80*/  MOV R32, 0xff800000 ;  /* 0xff80000000207802 */ /* 0x000fe20000000f00 */
[----:B------:R-:W1:Y:S01]  /*13a90*/  @P3 MUFU.RCP R0, R5 ;  /* 0x0000000500003308 */ /* 0x000e620000001000 */
[----:B------:R-:W-:Y:S02]  /*13aa0*/  MOV R33, 0xff800000 ;  /* 0xff80000000217802 */ /* 0x000fe40000000f00 */
[----:B------:R-:W-:Y:S02]  /*13ab0*/  MOV R31, 0xff800000 ;  /* 0xff800000001f7802 */ /* 0x000fe40000000f00 */
[----:B------:R-:W-:-:S03]  /*13ac0*/  @P1 MOV R17, 0x3f317218 ;  /* 0x3f31721800111802 */ /* 0x000fc60000000f00 */
[----:B------:R-:W2:Y:S08]  /*13ad0*/  @P2 MUFU.RCP R3, R6 ;  /* 0x0000000600032308 */ /* 0x000eb00000001000 */
[----:B------:R-:W3:Y:S01]  /*13ae0*/  @P1 MUFU.RCP R2, R7 ;  /* 0x0000000700021308 */ /* 0x000ee20000001000 */
[C---:B-1----:R-:W-:Y:S02]  /*13af0*/  FMUL.FTZ R180, R0.reuse, R180 ;  /* 0x000000b400b47220 */ /* 0x042fe40000410000 */
        /* <DEDUP_REMOVED lines=8> */
[----:B------:R1:W4:Y:S01]  /*13b80*/  @P2 MUFU.LG2 R5, R6 ;  /* 0x0000000600052308 */ /* 0x0003220000000c00 */
[----:B------:R-:W-:-:S02]  /*13b90*/  FMUL.FTZ R168, R0, R168 ;  /* 0x000000a800a87220 */ /* 0x000fc40000410000 */
[C---:B------:R-:W-:Y:S02]  /*13ba0*/  FMUL.FTZ R16, R0.reuse, R169 ;  /* 0x000000a900107220 */ /* 0x040fe40000410000 */
[C---:B------:R-:W-:Y:S02]  /*13bb0*/  FMUL.FTZ R160, R0.reuse, R160 ;  /* 0x000000a000a07220 */ /* 0x040fe40000410000 */
[C---:B------:R-:W-:Y:S01]  /*13bc0*/  FMUL.FTZ R12, R0.reuse, R161 ;  /* 0x000000a1000c7220 */ /* 0x040fe20000410000 */
[----:B------:R-:W3:Y:S01]  /*13bd0*/  @P1 MUFU.LG2 R7, R7 ;  /* 0x0000000700071308 */ /* 0x000ee20000000c00 */
[C---:B------:R-:W-:Y:S02]  /*13be0*/  FMUL.FTZ R152, R0.reuse, R152 ;  /* 0x0000009800987220 */ /* 0x040fe40000410000 */
[C---:B------:R-:W-:Y:S02]  /*13bf0*/  FMUL.FTZ R8, R0.reuse, R153 ;  /* 0x0000009900087220 */ /* 0x040fe40000410000 */
[----:B------:R-:W-:-:S02]  /*13c00*/  FMUL.FTZ R124, R0, R124 ;  /* 0x0000007c007c7220 */ /* 0x000fc40000410000 */
[----:B------:R-:W-:Y:S01]  /*13c10*/  FMUL.FTZ R125, R0, R125 ;  /* 0x0000007d007d7220 */ /* 0x000fe20000410000 */
[----:B------:R-:W-:Y:S01]  /*13c20*/  MOV R0, RZ ;  /* 0x000000ff00007202 */ /* 0x000fe20000000f00 */
[C---:B--2---:R-:W-:Y:S01]  /*13c30*/  FMUL.FTZ R182, R3.reuse, R182 ;  /* 0x000000b603b67220 */ /* 0x044fe20000410000 */
[----:B-1----:R-:W-:Y:S01]  /*13c40*/  @P3 MOV R6, 0x3f317218 ;  /* 0x3f31721800063802 */ /* 0x002fe20000000f00 */
[C---:B------:R-:W-:Y:S02]  /*13c50*/  FMUL.FTZ R29, R3.reuse, R183 ;  /* 0x000000b7031d7220 */ /* 0x040fe40000410000 */
[C---:B------:R-:W-:Y:S01]  /*13c60*/  FMUL.FTZ R174, R3.reuse, R174 ;  /* 0x000000ae03ae7220 */ /* 0x040fe20000410000 */
[----:B------:R-:W-:Y:S01]  /*13c70*/  @P0 MUFU.RCP R0, R4 ;  /* 0x0000000400000308 */ /* 0x000fe20000001000 */
        /* <DEDUP_REMOVED lines=12> */
[----:B------:R-:W-:Y:S01]  /*13d40*/  FMUL.FTZ R127, R3, R127 ;  /* 0x0000007f037f7220 */ /* 0x000fe20000410000 */
[----:B------:R-:W-:Y:S01]  /*13d50*/  @P2 MOV R3, 0x3f317218 ;  /* 0x3f31721800032802 */ /* 0x000fe20000000f00 */
[----:B---3--:R-:W-:-:S02]  /*13d60*/  FMUL.FTZ R148, R2, R148 ;  /* 0x0000009402947220 */ /* 0x008fc40000410000 */
        /* <DEDUP_REMOVED lines=14> */
[----:B------:R-:W-:Y:S02]  /*13e50*/  FMUL.FTZ R121, R2, R121 ;  /* 0x0000007902797220 */ /* 0x000fe40000410000 */
[----:B------:R1:W2:Y:S01]  /*13e60*/  @P0 MUFU.LG2 R2, R4 ;  /* 0x0000000400020308 */ /* 0x0002a20000000c00 */
[----:B----4-:R-:W-:Y:S02]  /*13e70*/  @P2 FMUL.FTZ R9, R5, 0.69314718246459960938 ;  /* 0x3f31721805092820 */ /* 0x010fe40000410000 */
[----:B------:R-:W-:Y:S02]  /*13e80*/  @P2 FMUL.FTZ R5, R3, c[0x0][0x2d0] ;  /* 0x0000b40003052a20 */ /* 0x000fe40000410000 */
[----:B------:R-:W-:-:S02]  /*13e90*/  @P1 FMUL.FTZ R7, R7, 0.69314718246459960938 ;  /* 0x3f31721807071820 */ /* 0x000fc40000410000 */
[----:B------:R-:W-:Y:S02]  /*13ea0*/  @P1 FMUL.FTZ R3, R17, c[0x0][0x2d0] ;  /* 0x0000b40011031a20 */ /* 0x000fe40000410000 */
[----:B------:R-:W-:Y:S02]  /*13eb0*/  @P3 FMUL.FTZ R13, R13, 0.69314718246459960938 ;  /* 0x3f3172180d0d3820 */ /* 0x000fe40000410000 */
[----:B------:R-:W-:Y:S01]  /*13ec0*/  @P1 FFMA.FTZ R34, R3, R69, R7 ;  /* 0x0000004503221223 */ /* 0x000fe20000010007 */
[----:B------:R-:W-:Y:S01]  /*13ed0*/  @P0 MOV R3, 0x3f317218 ;  /* 0x3f31721800030802 */ /* 0x000fe20000000f00 */
[----:B------:R-:W-:Y:S02]  /*13ee0*/  @P3 FMUL.FTZ R6, R6, c[0x0][0x2d0] ;  /* 0x0000b40006063a20 */ /* 0x000fe40000410000 */
[----:B------:R-:W-:Y:S01]  /*13ef0*/  @P2 FFMA.FTZ R33, R5, R70, R9 ;  /* 0x0000004605212223 */ /* 0x000fe20000010009 */
[----:B-1----:R-:W-:Y:S01]  /*13f00*/  MOV R4, 0x1 ;  /* 0x0000000100047802 */ /* 0x002fe20000000f00 */
[----:B--2---:R-:W-:-:S02]  /*13f10*/  @P0 FMUL.FTZ R2, R2, 0.69314718246459960938 ;  /* 0x3f31721802020820 */ /* 0x004fc40000410000 */
[----:B------:R-:W-:Y:S02]  /*13f20*/  @P0 FMUL.FTZ R3, R3, c[0x0][0x2d0] ;  /* 0x0000b40003030a20 */ /* 0x000fe40000410000 */
[----:B------:R-:W-:Y:S02]  /*13f30*/  @P3 FFMA.FTZ R32, R6, R71, R13 ;  /* 0x0000004706203223 */ /* 0x000fe4000001000d */
        /* <DEDUP_REMOVED lines=15> */
[----:B------:R-:W-:Y:S01]  /*14030*/  FMUL.FTZ R123, R0, R123 ;  /* 0x0000007b007b7220 */ /* 0x000fe20000410000 */
[----:B------:R-:W-:Y:S01]  /*14040*/  PRMT R0, R4, 0x7610, R0 ;  /* 0x0000761004007816 */ /* 0x000fe20000000000 */
[----:B------:R-:W-:-:S02]  /*14050*/  @P0 FFMA.FTZ R31, R3, R68, R2 ;  /* 0x00000044031f0223 */ /* 0x000fc40000010002 */
.L_x_509:
[----:B-1----:R1:W5:Y:S01]  /*14060*/  LDL R35, [R1+0x70] ;  /* 0x0000700001237983 */ /* 0x0023620000100800 */
[----:B------:R-:W-:Y:S03]  /*14070*/  BSSY B0, `(.L_x_566) ;  /* 0x0000012000007945 */ /* 0x000fe60003800000 */
[----:B------:R-:W2:Y:S02]  /*14080*/  S2R R36, SR_TID.X ;  /* 0x0000000000247919 */ /* 0x000ea40000002100 */
[----:B--2---:R-:W-:-:S13]  /*14090*/  LOP3.LUT P6, RZ, R36, 0x7f, RZ, 0xc0, !PT ;  /* 0x0000007f24ff7812 */ /* 0x004fda00078cc0ff */
[----:B------:R-:W-:Y:S05]  /*140a0*/  @P6 BRA `(.L_x_567) ;  /* 0x000000e000006947 */ /* 0x000fea0003800000 */
[----:B-1----:R-:W1:Y:S01]  /*140b0*/  S2R R4, SR_LANEID ;  /* 0x0000000000047919 */ /* 0x002e620000000000 */
[----:B------:R-:W-:Y:S01]  /*140c0*/  VOTEU.ANY UR4, UPT, PT ;  /* 0x0000000000047886 */ /* 0x000fe200038e0100 */
[----:B------:R-:W-:Y:S01]  /*140d0*/  IMAD.MOV.U32 R6, RZ, RZ, c[0x0][0x580] ;  /* 0x00016000ff067624 */ /* 0x000fe200078e00ff */
[----:B------:R-:W1:Y:S01]  /*140e0*/  FLO.U32 R3, UR4 ;  /* 0x0000000400037d00 */ /* 0x000e6200080e0000 */
[----:B------:R-:W-:-:S07]  /*140f0*/  IMAD.MOV.U32 R7, RZ, RZ, c[0x0][0x584] ;  /* 0x00016100ff077624 */ /* 0x000fce00078e00ff */
[----:B------:R-:W2:Y:S01]  /*14100*/  POPC R2, UR4 ;  /* 0x0000000400027d09 */ /* 0x000ea20008000000 */
[----:B-1----:R-:W-:-:S13]  /*14110*/  ISETP.EQ.U32.AND P0, PT, R3, R4, PT ;  /* 0x000000040300720c */ /* 0x002fda0003f02070 */
[----:B--2---:R-:W2:Y:S04]  /*14120*/  @P0 ATOMG.E.ADD.STRONG.GPU PT, R2, [R6.64], R2 ;  /* 0x00000002060209a8 */ /* 0x004ea800081ee1c6 */
[----:B------:R-:W1:Y:S04]  /*14130*/  S2R R4, SR_LTMASK ;  /* 0x0000000000047919 */ /* 0x000e680000003900 */
[----:B--2---:R1:W2:Y:S02]  /*14140*/  SHFL.IDX PT, R3, R2, R3, 0x1f ;  /* 0x00001f0302037589 */ /* 0x0042a400000e0000 */
[----:B-1----:R-:W-:-:S06]  /*14150*/  LOP3.LUT R2, R4, UR4, RZ, 0xc0, !PT ;  /* 0x0000000404027c12 */ /* 0x002fcc000f8ec0ff */
[----:B------:R-:W2:Y:S02]  /*14160*/  POPC R2, R2 ;  /* 0x0000000200027309 */ /* 0x000ea40000000000 */
[----:B--2--5:R-:W-:-:S05]  /*14170*/  IADD3 R35, R3, c[0x0][0xc], R2 ;  /* 0x0000030003237a10 */ /* 0x024fca0007ffe002 */
[----:B------:R1:W-:Y:S02]  /*14180*/  STL [R1+0x70], R35 ;  /* 0x0000702301007387 */ /* 0x0003e40000100800 */
.L_x_567:
[----:B-1----:R-:W-:Y:S05]  /*14190*/  BSYNC B0 ;  /* 0x0000000000007941 */ /* 0x002fea0003800000 */
.L_x_566:
[----:B------:R-:W-:Y:S01]  /*141a0*/  PRMT R0, R0, 0x9910, RZ ;  /* 0x0000991000007816 */ /* 0x000fe200000000ff */
[----:B------:R-:W-:Y:S01]  /*141b0*/  BSSY B1, `(.L_x_568) ;  /* 0x0000197000017945 */ /* 0x000fe20003800000 */
[----:B-----5:R-:W-:Y:S02]  /*141c0*/  IMAD.MOV.U32 R47, RZ, RZ, R35 ;  /* 0x000000ffff2f7224 */ /* 0x020fe400078e0023 */
[----:B------:R-:W-:-:S13]  /*141d0*/  ISETP.NE.AND P0, PT, R0, RZ, PT ;  /* 0x000000ff0000720c */ /* 0x000fda0003f05270 */
[----:B------:R-:W-:Y:S05]  /*141e0*/  @!P0 BRA `(.L_x_569) ;  /* 0x00000f7000008947 */ /* 0x000fea0003800000 */
[----:B------:R-:W2:Y:S04]  /*141f0*/  LDL R44, [R1+0x74] ;  /* 0x00007400012c7983 */ /* 0x000ea80000100800 */
[----:B------:R-:W3:Y:S04]  /*14200*/  LDL R43, [R1+0x84] ;  /* 0x00008400012b7983 */ /* 0x000ee80000100800 */
[----:B------:R-:W4:Y:S04]  /*14210*/  LDL R42, [R1+0x8c] ;  /* 0x00008c00012a7983 */ /* 0x000f280000100800 */
[----:B------:R-:W5:Y:S04]  /*14220*/  LDL R41, [R1+0x88] ;  /* 0x0000880001297983 */ /* 0x000f680000100800 */
[----:B------:R-:W4:Y:S04]  /*14230*/  LDL R40, [R1+0x78] ;  /* 0x0000780001287983 */ /* 0x000f280000100800 */
[----:B------:R-:W4:Y:S04]  /*14240*/  LDL R39, [R1+0x80] ;  /* 0x0000800001277983 */ /* 0x000f280000100800 */
[----:B------:R-:W4:Y:S04]  /*14250*/  LDL R38, [R1+0x7c] ;  /* 0x00007c0001267983 */ /* 0x000f280000100800 */
[----:B------:R-:W4:Y:S04]  /*14260*/  LDL R37, [R1+0x90] ;  /* 0x0000900001257983 */ /* 0x000f280000100800 */
[----:B------:R-:W4:Y:S01]  /*14270*/  LDL R35, [R1+0x94] ;  /* 0x0000940001237983 */ /* 0x000f220000100800 */
[----:B------:R-:W-:Y:S01]  /*14280*/  WARPSYNC 0xffffffff ;  /* 0xffffffff00007948 */ /* 0x000fe20003800000 */
[----:B------:R-:W-:-:S02]  /*14290*/  F2FP.PACK_AB R30, R30, R180 ;  /* 0x000000b41e1e723e */ /* 0x000fc400000000ff */
[----:B------:R-:W-:Y:S01]  /*142a0*/  BAR.SYNC.DEFER_BLOCKING 0x1, 0x80 ;  /* 0x0042000000007b1d */ /* 0x000fe20000010000 */
[----:B------:R-:W-:Y:S02]  /*142b0*/  F2FP.PACK_AB R29, R29, R182 ;  /* 0x000000b61d1d723e */ /* 0x000fe400000000ff */
[----:B------:R-:W-:Y:S02]  /*142c0*/  F2FP.PACK_AB R27, R27, R172 ;  /* 0x000000ac1b1b723e */ /* 0x000fe400000000ff */
[----:B------:R-:W-:Y:S02]  /*142d0*/  F2FP.PACK_AB R26, R26, R174 ;  /* 0x000000ae1a1a723e */ /* 0x000fe400000000ff */
[----:B------:R-:W-:Y:S02]  /*142e0*/  F2FP.PACK_AB R28, R28, R148 ;  /* 0x000000941c1c723e */ /* 0x000fe400000000ff */
[----:B------:R-:W-:Y:S02]  /*142f0*/  F2FP.PACK_AB R150, R151, R150 ;  /* 0x000000969796723e */ /* 0x000fe400000000ff */
        /* <DEDUP_REMOVED lines=26> */
[----:B--2---:R1:W-:Y:S04]  /*144a0*/  STS [R44], R30 ;  /* 0x0000001e2c007388 */ /* 0x0043e80000000800 */
[----:B------:R1:W-:Y:S04]  /*144b0*/  STS [R44+0x400], R29 ;  /* 0x0004001d2c007388 */ /* 0x0003e80000000800 */
[----:B---3--:R1:W-:Y:S04]  /*144c0*/  STS [R43], R27 ;  /* 0x0000001b2b007388 */ /* 0x0083e80000000800 */
[----:B------:R1:W-:Y:S04]  /*144d0*/  STS [R43+0x400], R26 ;  /* 0x0004001a2b007388 */ /* 0x0003e80000000800 */
[----:B------:R1:W-:Y:S04]  /*144e0*/  STS [R44+0x2000], R28 ;  /* 0x0020001c2c007388 */ /* 0x0003e80000000800 */
[----:B------:R1:W-:Y:S04]  /*144f0*/  STS [R44+0x2400], R150 ;  /* 0x002400962c007388 */ /* 0x0003e80000000800 */
[----:B------:R1:W-:Y:S04]  /*14500*/  STS [R43+0x2000], R25 ;  /* 0x002000192b007388 */ /* 0x0003e80000000800 */
[----:B------:R1:W-:Y:S04]  /*14510*/  STS [R43+0x2400], R158 ;  /* 0x0024009e2b007388 */ /* 0x0003e80000000800 */
[----:B----4-:R1:W-:Y:S04]  /*14520*/  STS [R42], R24 ;  /* 0x000000182a007388 */ /* 0x0103e80000000800 */
[----:B------:R1:W-:Y:S04]  /*14530*/  STS [R42+0x400], R23 ;  /* 0x000400172a007388 */ /* 0x0003e80000000800 */
[----:B-----5:R1:W-:Y:S04]  /*14540*/  STS [R41], R20 ;  /* 0x0000001429007388 */ /* 0x0203e80000000800 */
[----:B------:R1:W-:Y:S04]  /*14550*/  STS [R41+0x400], R19 ;  /* 0x0004001329007388 */ /* 0x0003e80000000800 */
[----:B------:R1:W-:Y:S04]  /*14560*/  STS [R42+0x2000], R22 ;  /* 0x002000162a007388 */ /* 0x0003e80000000800 */
[----:B------:R1:W-:Y:S04]  /*14570*/  STS [R42+0x2400], R21 ;  /* 0x002400152a007388 */ /* 0x0003e80000000800 */
[----:B------:R1:W-:Y:S04]  /*14580*/  STS [R41+0x2000], R18 ;  /* 0x0020001229007388 */ /* 0x0003e80000000800 */
[----:B------:R1:W-:Y:S04]  /*14590*/  STS [R41+0x2400], R17 ;  /* 0x0024001129007388 */ /* 0x0003e80000000800 */
[----:B------:R1:W-:Y:S04]  /*145a0*/  STS [R40], R16 ;  /* 0x0000001028007388 */ /* 0x0003e80000000800 */
[----:B------:R1:W-:Y:S04]  /*145b0*/  STS [R40+0x400], R15 ;  /* 0x0004000f28007388 */ /* 0x0003e80000000800 */
[----:B------:R1:W-:Y:S04]  /*145c0*/  STS [R39], R12 ;  /* 0x0000000c27007388 */ /* 0x0003e80000000800 */
        /* <DEDUP_REMOVED lines=13> */
[----:B------:R-:W-:Y:S06]  /*146a0*/  BAR.SYNC.DEFER_BLOCKING 0x1, 0x80 ;  /* 0x0042000000007b1d */ /* 0x000fec0000010000 */
[----:B------:R-:W-:Y:S05]  /*146b0*/  BRA.CONV ~URZ, `(.L_x_570) ;  /* 0x000000837f007947 */ /* 0x000fea000b800000 */
[----:B-1----:R-:W-:Y:S01]  /*146c0*/  SHF.R.S32.HI R35, RZ, 0x1f, R36 ;  /* 0x0000001fff237819 */ /* 0x002fe20000011424 */
[----:B------:R-:W-:Y:S01]  /*146d0*/  IMAD.MOV.U32 R58, RZ, RZ, RZ ;  /* 0x000000ffff3a7224 */ /* 0x000fe200078e00ff */
[----:B------:R-:W-:Y:S01]  /*146e0*/  MOV R2, 0x14740 ;  /* 0x0001474000027802 */ /* 0x000fe20000000f00 */
[----:B------:R-:W-:Y:S01]  /*146f0*/  IMAD.MOV.U32 R3, RZ, RZ, 0x1f ;  /* 0x0000001fff037424 */ /* 0x000fe200078e00ff */
[----:B------:R-:W-:-:S04]  /*14700*/  LEA.HI R35, R35, R36, RZ, 0x7 ;  /* 0x0000002423237211 */ /* 0x000fc800078f38ff */
[----:B------:R-:W-:-:S05]  /*14710*/  SHF.R.S32.HI R35, RZ, 0x7, R35 ;  /* 0x00000007ff237819 */ /* 0x000fca0000011423 */
[----:B------:R-:W-:Y:S02]  /*14720*/  IMAD.MOV.U32 R88, RZ, RZ, R35 ;  /* 0x000000ffff587224 */ /* 0x000fe400078e0023 */
[----:B------:R-:W-:Y:S05]  /*14730*/  CALL.REL.NOINC `($__internal_1_$__cuda_sm70_shflsync_idx_p) ;  /* 0x000070d000007944 */ /* 0x000fea0003c00000 */
.L_x_570:
[----:B-1----:R-:W2:Y:S04]  /*14740*/  LDL R2, [R1+0x6c] ;  /* 0x00006c0001027983 */ /* 0x002ea80000100800 */
[----:B------:R-:W3:Y:S04]  /*14750*/  LDL R5, [R1+0x30] ;  /* 0x0000300001057983 */ /* 0x000ee80000100800 */
[----:B------:R-:W4:Y:S04]  /*14760*/  LDL.LU R4, [R1+0x64] ;  /* 0x0000640001047983 */ /* 0x000f280000300800 */
[----:B------:R-:W2:Y:S04]  /*14770*/  LDL.LU R15, [R1+0x60] ;  /* 0x00006000010f7983 */ /* 0x000ea80000300800 */
[----:B------:R-:W3:Y:S01]  /*14780*/  LDL.LU R17, [R1+0x5c] ;  /* 0x00005c0001117983 */ /* 0x000ee20000300800 */
[----:B-----5:R-:W-:-:S03]  /*14790*/  IMAD.MOV.U32 R0, RZ, RZ, 0x1 ;  /* 0x00000001ff007424 */ /* 0x020fc600078e00ff */
[----:B------:R-:W3:Y:S02]  /*147a0*/  LDL R14, [R1+0x9c] ;  /* 0x00009c00010e7983 */ /* 0x000ee40000100800 */
[----:B------:R-:W-:Y:S02]  /*147b0*/  ISETP.NE.AND P0, PT, R0, c[0x0][0x4e8], PT ;  /* 0x00013a0000007a0c */ /* 0x000fe40003f05270 */
[----:B------:R-:W1:Y:S04]  /*147c0*/  S2R R16, SR_TID.X ;  /* 0x0000000000107919 */ /* 0x000e680000002100 */
[----:B------:R-:W1:Y:S01]  /*147d0*/  S2R R18, SR_TID.X ;  /* 0x0000000000127919 */ /* 0x000e620000002100 */
[----:B------:R-:W-:Y:S02]  /*147e0*/  ULDC UR5, c[0x0][0x4e8] ;  /* 0x00013a0000057ab9 */ /* 0x000fe40000000800 */
[----:B------:R-:W-:-:S02]  /*147f0*/  ULDC UR4, c[0x0][0x388] ;  /* 0x0000e20000047ab9 */ /* 0x000fc40000000800 */
[----:B------:R-:W-:Y:S01]  /*14800*/  UIMAD UR4, UR5, UR4, URZ ;  /* 0x00000004050472a4 */ /* 0x000fe2000f8e023f */
[----:B------:R-:W-:Y:S02]  /*14810*/  ISETP.GE.AND P5, PT, R242, c[0x0][0x3c8], PT ;  /* 0x0000f200f2007a0c */ /* 0x000fe40003fa6270 */
[----:B------:R-:W-:Y:S02]  /*14820*/  SHF.R.S32.HI R48, RZ, 0x1f, R242 ;  /* 0x0000001fff307819 */ /* 0x000fe400000114f2 */
[----:B----4-:R-:W-:Y:S01]  /*14830*/  SHF.R.S32.HI R0, RZ, 0x1f, R4 ;  /* 0x0000001fff007819 */ /* 0x010fe20000011404 */
[----:B------:R-:W-:Y:S01]  /*14840*/  IMAD.WIDE.U32 R6, R4, c[0x0][0x490], RZ ;  /* 0x0001240004067a25 */ /* 0x000fe200078e00ff */
[----:B--2---:R-:W-:-:S03]  /*14850*/  SHF.R.S32.HI R8, RZ, 0x1f, R15 ;  /* 0x0000001fff087819 */ /* 0x004fc6000001140f */
[----:B---3--:R-:W-:Y:S02]  /*14860*/  IMAD.IADD R3, R2, 0x1, R17 ;  /* 0x0000000102037824 */ /* 0x008fe400078e0211 */
[C---:B------:R-:W-:Y:S02]  /*14870*/  IMAD R2, R0.reuse, c[0x0][0x490], RZ ;  /* 0x0001240000027a24 */ /* 0x040fe400078e02ff */
[----:B------:R-:W-:Y:S02]  /*14880*/  IMAD R0, R0, c[0x0][0x3e8], RZ ;  /* 0x0000fa0000007a24 */ /* 0x000fe400078e02ff */
[----:B------:R-:W-:-:S04]  /*14890*/  @P0 IMAD.HI.U32 R12, R3, c[0x0][0x4ec], RZ ;  /* 0x00013b00030c0a27 */ /* 0x000fc800078e00ff */
[----:B------:R-:W-:Y:S02]  /*148a0*/  IMAD.IADD R10, R5, 0x1, R17 ;  /* 0x00000001050a7824 */ /* 0x000fe400078e0211 */
[C---:B------:R-:W-:Y:S02]  /*148b0*/  IMAD R9, R4.reuse, c[0x0][0x494], R2 ;  /* 0x0001250004097a24 */ /* 0x040fe400078e0202 */
[C---:B------:R-:W-:Y:S02]  /*148c0*/  IMAD R11, R4.reuse, c[0x0][0x3ec], R0 ;  /* 0x0000fb00040b7a24 */ /* 0x040fe400078e0200 */
[----:B------:R-:W-:Y:S01]  /*148d0*/  IMAD.MOV.U32 R2, RZ, RZ, R3 ;  /* 0x000000ffff027224 */ /* 0x000fe200078e0003 */
[----:B------:R-:W-:Y:S01]  /*148e0*/  @P0 SHF.R.U32.HI R2, RZ, c[0x0][0x4f0], R12 ;  /* 0x00013c00ff020a19 */ /* 0x000fe2000001160c */
[----:B------:R-:W-:-:S04]  /*148f0*/  IMAD.WIDE.U32 R4, R4, c[0x0][0x3e8], RZ ;  /* 0x0000fa0004047a25 */ /* 0x000fc800078e00ff */
[----:B------:R-:W-:-:S04]  /*14900*/  @P0 IMAD.HI.U32 R13, R10, c[0x0][0x4ec], RZ ;  /* 0x00013b000a0d0a27 */ /* 0x000fc800078e00ff */
[----:B------:R-:W-:Y:S02]  /*14910*/  IMAD.IADD R7, R7, 0x1, R9 ;  /* 0x0000000107077824 */ /* 0x000fe400078e0209 */
[C---:B------:R-:W-:Y:S02]  /*14920*/  IMAD R9, R8.reuse, c[0x0][0x498], RZ ;  /* 0x0001260008097a24 */ /* 0x040fe400078e02ff */
[----:B------:R-:W-:Y:S02]  /*14930*/  IMAD R8, R8, c[0x0][0x3f0], RZ ;  /* 0x0000fc0008087a24 */ /* 0x000fe400078e02ff */
[----:B------:R-:W-:Y:S01]  /*14940*/  IMAD.MOV.U32 R0, RZ, RZ, R10 ;  /* 0x000000ffff007224 */ /* 0x000fe200078e000a */
[----:B------:R-:W-:Y:S01]  /*14950*/  @P0 SHF.R.U32.HI R0, RZ, c[0x0][0x4f0], R13 ;  /* 0x00013c00ff000a19 */ /* 0x000fe2000001160d */
[----:B------:R-:W-:Y:S02]  /*14960*/  IMAD.IADD R5, R5, 0x1, R11 ;  /* 0x0000000105057824 */ /* 0x000fe400078e020b */
[----:B------:R-:W-:-:S02]  /*14970*/  IMAD.MOV R11, RZ, RZ, -R2 ;  /* 0x000000ffff0b7224 */ /* 0x000fc400078e0a02 */
[C---:B------:R-:W-:Y:S02]  /*14980*/  IMAD R13, R15.reuse, c[0x0][0x49c], R9 ;  /* 0x000127000f0d7a24 */ /* 0x040fe400078e0209 */
[C---:B------:R-:W-:Y:S02]  /*14990*/  IMAD R12, R15.reuse, c[0x0][0x3f4], R8 ;  /* 0x0000fd000f0c7a24 */ /* 0x040fe400078e0208 */
[----:B------:R-:W-:Y:S01]  /*149a0*/  IMAD.WIDE.U32 R8, R15, c[0x0][0x3f0], R4 ;  /* 0x0000fc000f087a25 */ /* 0x000fe200078e0004 */
[----:B------:R-:W-:-:S03]  /*149b0*/  SHF.R.S32.HI R5, RZ, 0x1f, R0 ;  /* 0x0000001fff057819 */ /* 0x000fc60000011400 */
[----:B------:R-:W-:-:S04]  /*149c0*/  IMAD.WIDE.U32 R6, R15, c[0x0][0x498], R6 ;  /* 0x000126000f067a25 */ /* 0x000fc800078e0006 */
[----:B------:R-:W-:Y:S01]  /*149d0*/  IMAD R4, R11, c[0x0][0x4e8], R3 ;  /* 0x00013a000b047a24 */ /* 0x000fe200078e0203 */
[----:B------:R-:W-:Y:S01]  /*149e0*/  SHF.R.S32.HI R11, RZ, 0x1f, R2 ;  /* 0x0000001fff0b7819 */ /* 0x000fe20000011402 */
[----:B------:R-:W-:Y:S01]  /*149f0*/  IMAD.IADD R3, R9, 0x1, R12 ;  /* 0x0000000109037824 */ /* 0x000fe200078e020c */
[----:B------:R-:W-:Y:S01]  /*14a00*/  IADD3 R6, P0, R2, R6, RZ ;  /* 0x0000000602067210 */ /* 0x000fe20007f1e0ff */
[----:B------:R-:W-:Y:S01]  /*14a10*/  IMAD R5, R5, c[0x0][0x3e0], RZ ;  /* 0x0000f80005057a24 */ /* 0x000fe200078e02ff */
[----:B------:R-:W-:Y:S01]  /*14a20*/  SHF.R.S32.HI R9, RZ, 0x1f, R4 ;  /* 0x0000001fff097819 */ /* 0x000fe20000011404 */
[----:B------:R-:W-:Y:S01]  /*14a30*/  IMAD.MOV.U32 R2, RZ, RZ, R8 ;  /* 0x000000ffff027224 */ /* 0x000fe200078e0008 */
[----:B------:R-:W-:Y:S01]  /*14a40*/  IADD3.X R7, R11, R7, R13, P0, !PT ;  /* 0x000000070b077210 */ /* 0x000fe200007fe40d */
[----:B------:R-:W-:Y:S01]  /*14a50*/  IMAD R12, R0, c[0x0][0x3e4], R5 ;  /* 0x0000f900000c7a24 */ /* 0x000fe200078e0205 */
[----:B-1----:R-:W-:Y:S01]  /*14a60*/  SHF.R.S32.HI R15, RZ, 0x1f, R16 ;  /* 0x0000001fff0f7819 */ /* 0x002fe20000011410 */
[----:B------:R-:W-:-:S02]  /*14a70*/  IMAD R5, R9, c[0x0][0x488], RZ ;  /* 0x0001220009057a24 */ /* 0x000fc400078e02ff */
[----:B------:R-:W-:Y:S01]  /*14a80*/  IMAD.WIDE.U32 R8, R0, c[0x0][0x3e0], R2 ;  /* 0x0000f80000087a25 */ /* 0x000fe200078e0002 */
[----:B------:R-:W-:-:S03]  /*14a90*/  LEA.HI R15, R15, R16, RZ, 0x5 ;  /* 0x000000100f0f7211 */ /* 0x000fc600078f28ff */
[----:B------:R-:W-:Y:S02]  /*14aa0*/  IMAD.MOV R0, RZ, RZ, -R0 ;  /* 0x000000ffff007224 */ /* 0x000fe400078e0a00 */
[C---:B------:R-:W-:Y:S02]  /*14ab0*/  IMAD R11, R4.reuse, c[0x0][0x48c], R5 ;  /* 0x00012300040b7a24 */ /* 0x040fe400078e0205 */
[----:B------:R-:W-:Y:S01]  /*14ac0*/  IMAD.WIDE.U32 R2, R4, c[0x0][0x488], R6 ;  /* 0x0001220004027a25 */ /* 0x000fe200078e0006 */
[----:B------:R-:W-:-:S03]  /*14ad0*/  LOP3.LUT R15, R15, 0xffffffe0, RZ, 0xc0, !PT ;  /* 0xffffffe00f0f7812 */ /* 0x000fc600078ec0ff */
[----:B------:R-:W-:Y:S02]  /*14ae0*/  IMAD R6, R0, c[0x0][0x4e8], R10 ;  /* 0x00013a0000067a24 */ /* 0x000fe400078e020a */
[----:B------:R-:W-:Y:S01]  /*14af0*/  IMAD.IADD R0, R3, 0x1, R11 ;  /* 0x0000000103007824 */ /* 0x000fe200078e020b */
[----:B------:R-:W-:Y:S01]  /*14b00*/  LEA R3, P0, R2, c[0x0][0x450], 0x2 ;  /* 0x0001140002037a11 */ /* 0x000fe200078010ff */
[----:B------:R-:W-:-:S03]  /*14b10*/  IMAD.IADD R15, R16, 0x1, -R15 ;  /* 0x00000001100f7824 */ /* 0x000fc600078e0a0f */
[----:B------:R-:W-:Y:S01]  /*14b20*/  LEA.HI.X R2, R2, c[0x0][0x454], R0, 0x2, P0 ;  /* 0x0001150002027a11 */ /* 0x000fe200000f1400 */
[----:B------:R-:W-:Y:S01]  /*14b30*/  IMAD.IADD R0, R14, 0x1, R17 ;  /* 0x000000010e007824 */ /* 0x000fe200078e0211 */
[----:B------:R-:W-:Y:S01]  /*14b40*/  LOP3.LUT P1, RZ, R15, 0x3, RZ, 0xc0, !PT ;  /* 0x000000030fff7812 */ /* 0x000fe2000782c0ff */
[----:B------:R-:W-:Y:S01]  /*14b50*/  IMAD.IADD R5, R9, 0x1, R12 ;  /* 0x0000000109057824 */ /* 0x000fe200078e020c */
[----:B------:R-:W-:Y:S01]  /*14b60*/  SHFL.IDX PT, R14, R3, RZ, 0x1c1f ;  /* 0x001c1fff030e7589 */ /* 0x000fe200000e0000 */
[----:B------:R-:W-:-:S03]  /*14b70*/  IMAD.MOV.U32 R4, RZ, RZ, R8 ;  /* 0x000000ffff047224 */ /* 0x000fc600078e0008 */
[----:B------:R-:W1:Y:S04]  /*14b80*/  SHFL.IDX PT, R15, R2, RZ, 0x1c1f ;  /* 0x001c1fff020f7589 */ /* 0x000e6800000e0000 */
[----:B------:R-:W-:Y:S04]  /*14b90*/  SHFL.IDX PT, R12, R3, 0x1, 0x1c1f ;  /* 0x003c1f00030c7f89 */ /* 0x000fe800000e0000 */
[----:B------:R-:W2:Y:S04]  /*14ba0*/  SHFL.IDX PT, R13, R2, 0x1, 0x1c1f ;  /* 0x003c1f00020d7f89 */ /* 0x000ea800000e0000 */
[----:B------:R-:W-:Y:S04]  /*14bb0*/  SHFL.IDX PT, R10, R3, 0x2, 0x1c1f ;  /* 0x005c1f00030a7f89 */ /* 0x000fe800000e0000 */
[----:B------:R-:W3:Y:S04]  /*14bc0*/  SHFL.IDX PT, R11, R2, 0x2, 0x1c1f ;  /* 0x005c1f00020b7f89 */ /* 0x000ee800000e0000 */
[----:B------:R4:W-:Y:S04]  /*14bd0*/  SHFL.IDX PT, R8, R3, 0x3, 0x1c1f ;  /* 0x007c1f0003087f89 */ /* 0x0009e800000e0000 */
[----:B------:R1:W2:Y:S01]  /*14be0*/  SHFL.IDX PT, R9, R2, 0x3, 0x1c1f ;  /* 0x007c1f0002097f89 */ /* 0x0002a200000e0000 */
[----:B------:R-:W-:-:S02]  /*14bf0*/  SHF.R.S32.HI R7, RZ, 0x1f, R6 ;  /* 0x0000001fff077819 */ /* 0x000fc40000011406 */
[----:B------:R-:W-:-:S03]  /*14c00*/  ISETP.GE.OR P4, PT, R0, UR4, P1 ;  /* 0x0000000400007c0c */ /* 0x000fc60008f86670 */
[----:B------:R-:W-:Y:S01]  /*14c10*/  IMAD R7, R7, c[0x0][0x3d8], RZ ;  /* 0x0000f60007077a24 */ /* 0x000fe200078e02ff */
[----:B------:R-:W-:Y:S01]  /*14c20*/  SHF.R.S32.HI R16, RZ, 0x1f, R18 ;  /* 0x0000001fff107819 */ /* 0x000fe20000011412 */
[----:B------:R-:W-:Y:S01]  /*14c30*/  IMAD.WIDE.U32 R4, R6, c[0x0][0x3d8], R4 ;  /* 0x0000f60006047a25 */ /* 0x000fe200078e0004 */
[C---:B----4-:R-:W-:Y:S02]  /*14c40*/  IADD3 R3, R0.reuse, 0x8, RZ ;  /* 0x0000000800037810 */ /* 0x050fe40007ffe0ff */
[C---:B-1----:R-:W-:Y:S02]  /*14c50*/  IADD3 R2, R0.reuse, 0x40, RZ ;  /* 0x0000004000027810 */ /* 0x042fe40007ffe0ff */
[----:B------:R-:W-:Y:S02]  /*14c60*/  IADD3 R0, R0, 0x48, RZ ;  /* 0x0000004800007810 */ /* 0x000fe40007ffe0ff */
[----:B------:R-:W-:Y:S02]  /*14c70*/  ISETP.GE.OR P3, PT, R3, UR4, P1 ;  /* 0x0000000403007c0c */ /* 0x000fe40008f66670 */
[----:B------:R-:W-:-:S02]  /*14c80*/  ISETP.GE.OR P2, PT, R2, UR4, P1 ;  /* 0x0000000402007c0c */ /* 0x000fc40008f46670 */
[----:B------:R-:W-:Y:S01]  /*14c90*/  ISETP.GE.OR P1, PT, R0, UR4, P1 ;  /* 0x0000000400007c0c */ /* 0x000fe20008f26670 */
[----:B------:R-:W-:Y:S01]  /*14ca0*/  IMAD R7, R6, c[0x0][0x3dc], R7 ;  /* 0x0000f70006077a24 */ /* 0x000fe200078e0207 */
[----:B------:R-:W-:Y:S01]  /*14cb0*/  LEA.HI R16, R16, R18, RZ, 0x3 ;  /* 0x0000001210107211 */ /* 0x000fe200078f18ff */
[----:B------:R-:W-:Y:S01]  /*14cc0*/  @!P4 ST.E [R14.64], R32 ;  /* 0x000000200e00c985 */ /* 0x000fe2000c101906 */
[----:B------:R-:W-:Y:S01]  /*14cd0*/  LEA R2, P0, R4, c[0x0][0x380], 0x1 ;  /* 0x0000e00004027a11 */ /* 0x000fe200078008ff */
[----:B------:R-:W-:Y:S01]  /*14ce0*/  IMAD.IADD R0, R5, 0x1, R7 ;  /* 0x0000000105007824 */ /* 0x000fe200078e0207 */
[----:B------:R-:W-:-:S03]  /*14cf0*/  SHF.R.S32.HI R16, RZ, 0x3, R16 ;  /* 0x00000003ff107819 */ /* 0x000fc60000011410 */
[----:B--2---:R-:W-:Y:S01]  /*14d00*/  @!P3 ST.E [R12.64], R33 ;  /* 0x000000210c00b985 */ /* 0x004fe2000c101906 */
[----:B------:R-:W-:-:S03]  /*14d10*/  LEA.HI.X R0, R4, c[0x0][0x384], R0, 0x1, P0 ;  /* 0x0000e10004007a11 */ /* 0x000fc600000f0c00 */
[----:B---3--:R-:W-:Y:S01]  /*14d20*/  @!P2 ST.E [R10.64], R34 ;  /* 0x000000220a00a985 */ /* 0x008fe2000c101906 */
[----:B------:R-:W-:-:S03]  /*14d30*/  IMAD.IADD R3, R16, 0x1, R17 ;  /* 0x0000000110037824 */ /* 0x000fc600078e0211 */
[----:B------:R-:W-:Y:S04]  /*14d40*/  @!P1 ST.E [R8.64], R31 ;  /* 0x0000001f08009985 */ /* 0x000fe8000c101906 */
[----:B------:R-:W1:Y:S04]  /*14d50*/  SHFL.IDX PT, R8, R2, RZ, 0x181f ;  /* 0x00181fff02087589 */ /* 0x000e6800000e0000 */
[----:B------:R-:W-:Y:S01]  /*14d60*/  LDS.128 R20, [R243+0x80] ;  /* 0x00008000f3147984 */ /* 0x000fe20000000c00 */
[----:B------:R-:W-:-:S03]  /*14d70*/  IADD3 R4, R3, 0x10, RZ ;  /* 0x0000001003047810 */ /* 0x000fc60007ffe0ff */
[----:B------:R-:W2:Y:S04]  /*14d80*/  SHFL.IDX PT, R7, R0, RZ, 0x181f ;  /* 0x00181fff00077589 */ /* 0x000ea800000e0000 */
[----:B------:R-:W3:Y:S04]  /*14d90*/  SHFL.IDX PT, R6, R2, 0x1, 0x181f ;  /* 0x00381f0002067f89 */ /* 0x000ee800000e0000 */
[----:B------:R-:W4:Y:S01]  /*14da0*/  SHFL.IDX PT, R5, R2, 0x2, 0x181f ;  /* 0x00581f0002057f89 */ /* 0x000f2200000e0000 */
[----:B------:R-:W-:-:S03]  /*14db0*/  ISETP.GE.OR P2, PT, R4, UR4, P5 ;  /* 0x0000000404007c0c */ /* 0x000fc6000af46670 */
[----:B------:R-:W4:Y:S01]  /*14dc0*/  SHFL.IDX PT, R11, R0, 0x1, 0x181f ;  /* 0x00381f00000b7f89 */ /* 0x000f2200000e0000 */
[----:B------:R-:W-:-:S03]  /*14dd0*/  ISETP.GE.OR P3, PT, R3, UR4, P5 ;  /* 0x0000000403007c0c */ /* 0x000fc6000af66670 */
[----:B------:R-:W4:Y:S01]  /*14de0*/  SHFL.IDX PT, R10, R0, 0x2, 0x181f ;  /* 0x00581f00000a7f89 */ /* 0x000f2200000e0000 */
[----:B------:R-:W-:-:S03]  /*14df0*/  IADD3 R4, R3, 0x20, RZ ;  /* 0x0000002003047810 */ /* 0x000fc60007ffe0ff */
[----:B------:R-:W4:Y:S01]  /*14e00*/  LDS.128 R16, [R243+0x880] ;  /* 0x00088000f3107984 */ /* 0x000f220000000c00 */
[----:B------:R-:W-:-:S03]  /*14e10*/  ISETP.GE.OR P0, PT, R4, UR4, P5 ;  /* 0x0000000404007c0c */ /* 0x000fc6000af06670 */
[----:B------:R-:W4:Y:S02]  /*14e20*/  LDS.128 R12, [R243+0x1080] ;  /* 0x00108000f30c7984 */ /* 0x000f240000000c00 */
[C---:B-1----:R-:W-:Y:S02]  /*14e30*/  @!P3 LEA R8, P4, R242.reuse, R8, 0x1 ;  /* 0x00000008f208b211 */ /* 0x042fe400078808ff */
[----:B------:R-:W-:Y:S01]  /*14e40*/  LDS.128 R24, [R243+0x1880] ;  /* 0x00188000f3187984 */ /* 0x000fe20000000c00 */
[C---:B------:R-:W-:Y:S02]  /*14e50*/  IADD3 R29, R3.reuse, 0x30, RZ ;  /* 0x00000030031d7810 */ /* 0x040fe40007ffe0ff */
[C---:B--2---:R-:W-:Y:S01]  /*14e60*/  @!P3 LEA.HI.X R9, R242.reuse, R7, R48, 0x1, P4 ;  /* 0x00000007f209b211 */ /* 0x044fe200020f0c30 */
[----:B------:R-:W1:Y:S01]  /*14e70*/  SHFL.IDX PT, R45, R2, 0x3, 0x181f ;  /* 0x00781f00022d7f89 */ /* 0x000e6200000e0000 */
[C---:B---3--:R-:W-:Y:S02]  /*14e80*/  @!P2 LEA R6, P1, R242.reuse, R6, 0x1 ;  /* 0x00000006f206a211 */ /* 0x048fe400078208ff */
[----:B------:R-:W-:Y:S01]  /*14e90*/  IADD3 R28, R3, 0x40, RZ ;  /* 0x00000040031c7810 */ /* 0x000fe20007ffe0ff */
[----:B------:R-:W2:Y:S01]  /*14ea0*/  SHFL.IDX PT, R46, R0, 0x3, 0x181f ;  /* 0x00781f00002e7f89 */ /* 0x000ea200000e0000 */
[----:B----4-:R-:W-:-:S02]  /*14eb0*/  @!P0 LEA R4, P4, R242, R5, 0x1 ;  /* 0x00000005f2048211 */ /* 0x010fc400078808ff */
[C-C-:B------:R-:W-:Y:S01]  /*14ec0*/  @!P2 LEA.HI.X R7, R242.reuse, R11, R48.reuse, 0x1, P1 ;  /* 0x0000000bf207a211 */ /* 0x140fe200008f0c30 */
[----:B------:R-:W-:Y:S01]  /*14ed0*/  LDS.128 R32, [R243+0x2880] ;  /* 0x00288000f3207984 */ /* 0x000fe20000000c00 */
[----:B------:R-:W-:Y:S02]  /*14ee0*/  @!P0 LEA.HI.X R5, R242, R10, R48, 0x1, P4 ;  /* 0x0000000af2058211 */ /* 0x000fe400020f0c30 */
[----:B------:R-:W-:Y:S01]  /*14ef0*/  ISETP.GE.OR P1, PT, R29, UR4, P5 ;  /* 0x000000041d007c0c */ /* 0x000fe2000af26670 */
[----:B------:R-:W-:Y:S01]  /*14f00*/  LDS.128 R36, [R243+0x3080] ;  /* 0x00308000f3247984 */ /* 0x000fe20000000c00 */
[----:B------:R-:W-:-:S03]  /*14f10*/  ISETP.GE.OR P4, PT, R28, UR4, P5 ;  /* 0x000000041c007c0c */ /* 0x000fc6000af86670 */
[----:B------:R-:W-:Y:S04]  /*14f20*/  LDS.128 R28, [R243+0x2080] ;  /* 0x00208000f31c7984 */ /* 0x000fe80000000c00 */
[----:B------:R-:W3:Y:S04]  /*14f30*/  SHFL.IDX PT, R44, R2, 0x4, 0x181f ;  /* 0x00981f00022c7f89 */ /* 0x000ee800000e0000 */
[----:B------:R-:W-:Y:S04]  /*14f40*/  LDS.128 R40, [R243+0x3880] ;  /* 0x00388000f3287984 */ /* 0x000fe80000000c00 */
[----:B------:R4:W-:Y:S04]  /*14f50*/  @!P3 ST.E.128 [R8.64], R20 ;  /* 0x000000140800b985 */ /* 0x0009e8000c101d06 */
[----:B------:R-:W1:Y:S04]  /*14f60*/  SHFL.IDX PT, R9, R2, 0x5, 0x181f ;  /* 0x00b81f0002097f89 */ /* 0x000e6800000e0000 */
[----:B------:R-:W1:Y:S04]  /*14f70*/  SHFL.IDX PT, R11, R0, 0x4, 0x181f ;  /* 0x00981f00000b7f89 */ /* 0x000e6800000e0000 */
[----:B------:R-:W-:Y:S04]  /*14f80*/  SHFL.IDX PT, R10, R2, 0x6, 0x181f ;  /* 0x00d81f00020a7f89 */ /* 0x000fe800000e0000 */
[----:B------:R-:W1:Y:S04]  /*14f90*/  SHFL.IDX PT, R21, R0, 0x5, 0x181f ;  /* 0x00b81f0000157f89 */ /* 0x000e6800000e0000 */
[----:B------:R-:W1:Y:S04]  /*14fa0*/  SHFL.IDX PT, R20, R0, 0x6, 0x181f ;  /* 0x00d81f0000147f89 */ /* 0x000e6800000e0000 */
[----:B------:R-:W-:Y:S01]  /*14fb0*/  @!P2 ST.E.128 [R6.64], R16 ;  /* 0x000000100600a985 */ /* 0x000fe2000c101d06 */
[----:B----4-:R-:W-:-:S02]  /*14fc0*/  IADD3 R22, R3, 0x50, RZ ;  /* 0x0000005003167810 */ /* 0x010fc40007ffe0ff */
[C---:B------:R-:W-:Y:S02]  /*14fd0*/  IADD3 R8, R3.reuse, 0x60, RZ ;  /* 0x0000006003087810 */ /* 0x040fe40007ffe0ff */
[----:B------:R-:W-:Y:S01]  /*14fe0*/  ISETP.GE.OR P3, PT, R22, UR4, P5 ;  /* 0x0000000416007c0c */ /* 0x000fe2000af66670 */
[----:B------:R1:W-:Y:S01]  /*14ff0*/  @!P0 ST.E.128 [R4.64], R12 ;  /* 0x0000000c04008985 */ /* 0x0003e2000c101d06 */
[----:B------:R-:W-:Y:S02]  /*15000*/  ISETP.GE.OR P2, PT, R8, UR4, P5 ;  /* 0x0000000408007c0c */ /* 0x000fe4000af46670 */
[----:B------:R-:W-:-:S04]  /*15010*/  IADD3 R3, R3, 0x70, RZ ;  /* 0x0000007003037810 */ /* 0x000fc80007ffe0ff */
[----:B------:R-:W-:Y:S02]  /*15020*/  ISETP.GE.OR P5, PT, R3, UR4, P5 ;  /* 0x0000000403007c0c */ /* 0x000fe4000afa6670 */
[----:B-1----:R-:W-:-:S04]  /*15030*/  @!P1 LEA R4, P0, R242, R45, 0x1 ;  /* 0x0000002df2049211 */ /* 0x002fc800078008ff */
[C---:B--2---:R-:W-:Y:S02]  /*15040*/  @!P1 LEA.HI.X R5, R242.reuse, R46, R48, 0x1, P0 ;  /* 0x0000002ef2059211 */ /* 0x044fe400000f0c30 */
[----:B---3--:R-:W-:-:S03]  /*15050*/  @!P4 LEA R8, P0, R242, R44, 0x1 ;  /* 0x0000002cf208c211 */ /* 0x008fc600078008ff */
[----:B------:R1:W-:Y:S01]  /*15060*/  @!P1 ST.E.128 [R4.64], R24 ;  /* 0x0000001804009985 */ /* 0x0003e2000c101d06 */
[C---:B------:R-:W-:Y:S02]  /*15070*/  @!P3 LEA R6, P1, R242.reuse, R9, 0x1 ;  /* 0x00000009f206b211 */ /* 0x040fe400078208ff */
[C-C-:B------:R-:W-:Y:S02]  /*15080*/  @!P4 LEA.HI.X R9, R242.reuse, R11, R48.reuse, 0x1, P0 ;  /* 0x0000000bf209c211 */ /* 0x140fe400000f0c30 */
[----:B------:R-:W-:-:S03]  /*15090*/  @!P3 LEA.HI.X R7, R242, R21, R48, 0x1, P1 ;  /* 0x00000015f207b211 */ /* 0x000fc600008f0c30 */
[----:B------:R2:W-:Y:S04]  /*150a0*/  @!P4 ST.E.128 [R8.64], R28 ;  /* 0x0000001c0800c985 */ /* 0x0005e8000c101d06 */
[----:B------:R2:W-:Y:S01]  /*150b0*/  @!P3 ST.E.128 [R6.64], R32 ;  /* 0x000000200600b985 */ /* 0x0005e2000c101d06 */
[----:B-1----:R-:W-:-:S04]  /*150c0*/  @!P2 LEA R4, P0, R242, R10, 0x1 ;  /* 0x0000000af204a211 */ /* 0x002fc800078008ff */
[----:B------:R-:W-:-:S05]  /*150d0*/  @!P2 LEA.HI.X R5, R242, R20, R48, 0x1, P0 ;  /* 0x00000014f205a211 */ /* 0x000fca00000f0c30 */
[----:B------:R2:W-:Y:S04]  /*150e0*/  @!P2 ST.E.128 [R4.64], R36 ;  /* 0x000000240400a985 */ /* 0x0005e8000c101d06 */
[----:B------:R-:W1:Y:S04]  /*150f0*/  SHFL.IDX PT, R2, R2, 0x7, 0x181f ;  /* 0x00f81f0002027f89 */ /* 0x000e6800000e0000 */
[----:B------:R-:W3:Y:S01]  /*15100*/  SHFL.IDX PT, R0, R0, 0x7, 0x181f ;  /* 0x00f81f0000007f89 */ /* 0x000ee200000e0000 */
[----:B------:R-:W-:Y:S05]  /*15110*/  @P5 BRA `(.L_x_571) ;  /* 0x00000a0000005947 */ /* 0x000fea0003800000 */
[----:B-1----:R-:W-:-:S04]  /*15120*/  LEA R2, P0, R242, R2, 0x1 ;  /* 0x00000002f2027211 */ /* 0x002fc800078008ff */
[----:B---3--:R-:W-:-:S05]  /*15130*/  LEA.HI.X R3, R242, R0, R48, 0x1, P0 ;  /* 0x00000000f2037211 */ /* 0x008fca00000f0c30 */
[----:B------:R1:W-:Y:S01]  /*15140*/  ST.E.128 [R2.64], R40 ;  /* 0x0000002802007985 */ /* 0x0003e2000c101d06 */
[----:B------:R-:W-:Y:S05]  /*15150*/  BRA `(.L_x_571) ;  /* 0x000009c000007947 */ /* 0x000fea0003800000 */
.L_x_569:
[----:B------:R-:W2:Y:S04]  /*15160*/  LDL R2, [R1+0x64] ;  /* 0x0000640001027983 */ /* 0x000ea80000100800 */
[----:B------:R-:W3:Y:S04]  /*15170*/  LDL R0, [R1+0x60] ;  /* 0x0000600001007983 */ /* 0x000ee80000100800 */
[----:B------:R-:W4:Y:S04]  /*15180*/  LDL R4, [R1+0x5c] ;  /* 0x00005c0001047983 */ /* 0x000f280000100800 */
[----:B------:R-:W1:Y:S01]  /*15190*/  S2R R3, SR_TID.X ;  /* 0x0000000000037919 */ /* 0x000e620000002100 */
[----:B------:R-:W-:Y:S01]  /*151a0*/  BSSY B0, `(.L_x_572) ;  /* 0x0000026000007945 */ /* 0x000fe20003800000 */
[----:B-1----:R-:W-:Y:S01]  /*151b0*/  ISETP.GE.AND P0, PT, R3, 0x80, PT ;  /* 0x000000800300780c */ /* 0x002fe20003f06270 */
[----:B--2---:R-:W-:-:S02]  /*151c0*/  IMAD.MOV.U32 R12, RZ, RZ, R2 ;  /* 0x000000ffff0c7224 */ /* 0x004fc400078e0002 */
[----:B---3--:R-:W-:-:S03]  /*151d0*/  IMAD.MOV.U32 R11, RZ, RZ, R0 ;  /* 0x000000ffff0b7224 */ /* 0x008fc600078e0000 */
[----:B------:R-:W-:Y:S01]  /*151e0*/  SHF.R.S32.HI R7, RZ, 0x1f, R12 ;  /* 0x0000001fff077819 */ /* 0x000fe2000001140c */
[----:B----4-:R-:W-:Y:S01]  /*151f0*/  IMAD.MOV.U32 R13, RZ, RZ, R4 ;  /* 0x000000ffff0d7224 */ /* 0x010fe200078e0004 */
[----:B------:R-:W-:-:S05]  /*15200*/  SHF.R.S32.HI R10, RZ, 0x1f, R11 ;  /* 0x0000001fff0a7819 */ /* 0x000fca000001140b */
[----:B------:R-:W-:Y:S05]  /*15210*/  @P0 BRA `(.L_x_573) ;  /* 0x000001e000000947 */ /* 0x000fea0003800000 */
[----:B------:R-:W-:Y:S02]  /*15220*/  MOV R2, c[0x0][0x4e8] ;  /* 0x00013a0000027a02 */ /* 0x000fe40000000f00 */
[----:B------:R-:W-:-:S03]  /*15230*/  IADD3 R6, R13, R3, RZ ;  /* 0x000000030d067210 */ /* 0x000fc60007ffe0ff */
[----:B------:R-:W-:-:S05]  /*15240*/  IMAD R0, R2, c[0x0][0x388], RZ ;  /* 0x0000e20002007a24 */ /* 0x000fca00078e02ff */
[----:B------:R-:W-:-:S13]  /*15250*/  ISETP.GE.AND P0, PT, R6, R0, PT ;  /* 0x000000000600720c */ /* 0x000fda0003f06270 */
[----:B------:R-:W-:Y:S05]  /*15260*/  @P0 BRA `(.L_x_573) ;  /* 0x0000019000000947 */ /* 0x000fea0003800000 */
[----:B------:R-:W-:Y:S01]  /*15270*/  ISETP.NE.AND P0, PT, R2, 0x1, PT ;  /* 0x000000010200780c */ /* 0x000fe20003f05270 */
[----:B------:R-:W-:Y:S01]  /*15280*/  IMAD R4, R7, c[0x0][0x490], RZ ;  /* 0x0001240007047a24 */ /* 0x000fe200078e02ff */
[----:B------:R-:W-:Y:S01]  /*15290*/  MOV R0, R6 ;  /* 0x0000000600007202 */ /* 0x000fe20000000f00 */
[----:B------:R-:W-:-:S04]  /*152a0*/  IMAD.WIDE.U32 R2, R12, c[0x0][0x490], RZ ;  /* 0x000124000c027a25 */ /* 0x000fc800078e00ff */
[----:B------:R-:W-:Y:S02]  /*152b0*/  IMAD R4, R12, c[0x0][0x494], R4 ;  /* 0x000125000c047a24 */ /* 0x000fe400078e0204 */
[----:B------:R-:W-:-:S03]  /*152c0*/  IMAD R9, R10, c[0x0][0x498], RZ ;  /* 0x000126000a097a24 */ /* 0x000fc600078e02ff */
[----:B------:R-:W-:Y:S01]  /*152d0*/  IADD3 R3, R3, R4, RZ ;  /* 0x0000000403037210 */ /* 0x000fe20007ffe0ff */
[----:B------:R-:W-:-:S05]  /*152e0*/  @P0 IMAD.HI.U32 R5, R6, c[0x0][0x4ec], RZ ;  /* 0x00013b0006050a27 */ /* 0x000fca00078e00ff */
[----:B------:R-:W-:Y:S01]  /*152f0*/  @P0 SHF.R.U32.HI R0, RZ, c[0x0][0x4f0], R5 ;  /* 0x00013c00ff000a19 */ /* 0x000fe20000011605 */
[----:B------:R-:W-:-:S03]  /*15300*/  IMAD.WIDE.U32 R4, R11, c[0x0][0x498], R2 ;  /* 0x000126000b047a25 */ /* 0x000fc600078e0002 */
[C---:B------:R-:W-:Y:S01]  /*15310*/  IADD3 R8, -R0.reuse, RZ, RZ ;  /* 0x000000ff00087210 */ /* 0x040fe20007ffe1ff */
[----:B------:R-:W-:Y:S01]  /*15320*/  IMAD R3, R11, c[0x0][0x49c], R9 ;  /* 0x000127000b037a24 */ /* 0x000fe200078e0209 */
[----:B------:R-:W-:-:S03]  /*15330*/  IADD3 R4, P0, R0, R4, RZ ;  /* 0x0000000400047210 */ /* 0x000fc60007f1e0ff */
[----:B------:R-:W-:Y:S01]  /*15340*/  IMAD R2, R8, c[0x0][0x4e8], R6 ;  /* 0x00013a0008027a24 */ /* 0x000fe200078e0206 */
[----:B------:R-:W-:-:S04]  /*15350*/  SHF.R.S32.HI R6, RZ, 0x1f, R0 ;  /* 0x0000001fff067819 */ /* 0x000fc80000011400 */
[----:B------:R-:W-:Y:S02]  /*15360*/  SHF.R.S32.HI R0, RZ, 0x1f, R2 ;  /* 0x0000001fff007819 */ /* 0x000fe40000011402 */
[----:B------:R-:W-:-:S03]  /*15370*/  IADD3.X R5, R6, R5, R3, P0, !PT ;  /* 0x0000000506057210 */ /* 0x000fc600007fe403 */
[----:B------:R-:W-:-:S04]  /*15380*/  IMAD R0, R0, c[0x0][0x488], RZ ;  /* 0x0001220000007a24 */ /* 0x000fc800078e02ff */
[C---:B------:R-:W-:Y:S02]  /*15390*/  IMAD R0, R2.reuse, c[0x0][0x48c], R0 ;  /* 0x0001230002007a24 */ /* 0x040fe400078e0200 */
[----:B------:R-:W-:-:S05]  /*153a0*/  IMAD.WIDE.U32 R2, R2, c[0x0][0x488], R4 ;  /* 0x0001220002027a25 */ /* 0x000fca00078e0004 */
[----:B------:R-:W-:Y:S02]  /*153b0*/  IADD3 R0, R3, R0, RZ ;  /* 0x0000000003007210 */ /* 0x000fe40007ffe0ff */
[----:B------:R-:W-:-:S04]  /*153c0*/  LEA R4, P0, R2, c[0x0][0x450], 0x2 ;  /* 0x0001140002047a11 */ /* 0x000fc800078010ff */
[----:B------:R-:W-:Y:S02]  /*153d0*/  LEA.HI.X R5, R2, c[0x0][0x454], R0, 0x2, P0 ;  /* 0x0001150002057a11 */ /* 0x000fe400000f1400 */
[----:B------:R-:W-:-:S05]  /*153e0*/  MOV R0, 0xff800000 ;  /* 0xff80000000007802 */ /* 0x000fca0000000f00 */
[----:B------:R1:W-:Y:S02]  /*153f0*/  STG.E [R4.64], R0 ;  /* 0x0000000004007986 */ /* 0x0003e4000c101906 */
.L_x_573:
[----:B------:R-:W-:Y:S05]  /*15400*/  BSYNC B0 ;  /* 0x0000000000007941 */ /* 0x000fea0003800000 */
.L_x_572:
[----:B------:R-:W2:Y:S01]  /*15410*/  LDL R2, [R1+0x30] ;  /* 0x0000300001027983 */ /* 0x000ea20000100800 */
[----:B-1----:R-:W-:Y:S01]  /*15420*/  MOV R0, c[0x0][0x4e8] ;  /* 0x00013a0000007a02 */ /* 0x002fe20000000f00 */
[----:B------:R-:W-:-:S03]  /*15430*/  IMAD R6, R10, c[0x0][0x3f0], RZ ;  /* 0x0000fc000a067a24 */ /* 0x000fc600078e02ff */
[----:B------:R-:W-:Y:S01]  /*15440*/  ISETP.NE.AND P0, PT, R0, 0x1, PT ;  /* 0x000000010000780c */ /* 0x000fe20003f05270 */
[----:B------:R-:W-:Y:S02]  /*15450*/  IMAD R0, R7, c[0x0][0x3e8], RZ ;  /* 0x0000fa0007007a24 */ /* 0x000fe400078e02ff */
[----:B------:R-:W-:Y:S02]  /*15460*/  IMAD R8, R11, c[0x0][0x3f4], R6 ;  /* 0x0000fd000b087a24 */ /* 0x000fe400078e0206 */
[----:B------:R-:W-:Y:S01]  /*15470*/  IMAD R5, R12, c[0x0][0x3ec], R0 ;  /* 0x0000fb000c057a24 */ /* 0x000fe200078e0200 */
[----:B--2---:R-:W-:Y:S01]  /*15480*/  IADD3 R4, R2, R13, RZ ;  /* 0x0000000d02047210 */ /* 0x004fe20007ffe0ff */
[----:B------:R-:W-:-:S03]  /*15490*/  IMAD.WIDE.U32 R2, R12, c[0x0][0x3e8], RZ ;  /* 0x0000fa000c027a25 */ /* 0x000fc600078e00ff */
[----:B------:R-:W-:-:S03]  /*154a0*/  MOV R0, R4 ;  /* 0x0000000400007202 */ /* 0x000fc60000000f00 */
[----:B------:R-:W-:Y:S01]  /*154b0*/  @P0 IMAD.HI.U32 R7, R4, c[0x0][0x4ec], RZ ;  /* 0x00013b0004070a27 */ /* 0x000fe200078e00ff */
[----:B------:R-:W-:-:S04]  /*154c0*/  IADD3 R3, R3, R5, RZ ;  /* 0x0000000503037210 */ /* 0x000fc80007ffe0ff */
[----:B------:R-:W-:Y:S01]  /*154d0*/  @P0 SHF.R.U32.HI R0, RZ, c[0x0][0x4f0], R7 ;  /* 0x00013c00ff000a19 */ /* 0x000fe20000011607 */
[----:B------:R-:W-:Y:S01]  /*154e0*/  IMAD.WIDE.U32 R2, R11, c[0x0][0x3f0], R2 ;  /* 0x0000fc000b027a25 */ /* 0x000fe200078e0002 */
[----:B------:R-:W-:Y:S02]  /*154f0*/  ISETP.GE.AND P0, PT, R242, c[0x0][0x3c8], PT ;  /* 0x0000f200f2007a0c */ /* 0x000fe40003f06270 */
[----:B------:R-:W-:Y:S02]  /*15500*/  SHF.R.S32.HI R6, RZ, 0x1f, R0 ;  /* 0x0000001fff067819 */ /* 0x000fe40000011400 */
[----:B------:R-:W-:Y:S02]  /*15510*/  IADD3 R5, -R0, RZ, RZ ;  /* 0x000000ff00057210 */ /* 0x000fe40007ffe1ff */
[----:B------:R-:W-:Y:S01]  /*15520*/  IADD3 R3, R3, R8, RZ ;  /* 0x0000000803037210 */ /* 0x000fe20007ffe0ff */
[----:B------:R-:W-:Y:S02]  /*15530*/  IMAD R6, R6, c[0x0][0x3e0], RZ ;  /* 0x0000f80006067a24 */ /* 0x000fe400078e02ff */
[----:B------:R-:W-:-:S02]  /*15540*/  IMAD R4, R5, c[0x0][0x4e8], R4 ;  /* 0x00013a0005047a24 */ /* 0x000fc400078e0204 */
        /* <DEDUP_REMOVED lines=12> */
.L_x_618:
[----:B------:R-:W-:Y:S05]  /*15610*/  BRA.DIV ~URZ, `(.L_x_575) ;  /* 0x00005ad27f007947 */ /* 0x000fea000b800000 */
[----:B------:R3:W4:Y:S02]  /*15620*/  SHFL.IDX PT, R2, R5, RZ, 0x181f ;  /* 0x00181fff05027589 */ /* 0x00072400000e0000 */
.L_x_619:
[----:B------:R-:W5:Y:S04]  /*15630*/  LDL.LU R3, [R1+0x5c] ;  /* 0x00005c0001037983 */ /* 0x000f680000300800 */
[----:B------:R-:W1:Y:S02]  /*15640*/  S2R R7, SR_TID.X ;  /* 0x0000000000077919 */ /* 0x000e640000002100 */
[----:B-1----:R-:W-:-:S04]  /*15650*/  SHF.R.S32.HI R0, RZ, 0x1f, R7 ;  /* 0x0000001fff007819 */ /* 0x002fc80000011407 */
[----:B------:R-:W-:Y:S01]  /*15660*/  LEA.HI R0, R0, R7, RZ, 0x3 ;  /* 0x0000000700007211 */ /* 0x000fe200078f18ff */
[----:B------:R-:W-:-:S03]  /*15670*/  IMAD.MOV.U32 R7, RZ, RZ, c[0x0][0x4e8] ;  /* 0x00013a00ff077624 */ /* 0x000fc600078e00ff */
[----:B------:R-:W-:Y:S01]  /*15680*/  SHF.R.S32.HI R0, RZ, 0x3, R0 ;  /* 0x00000003ff007819 */ /* 0x000fe20000011400 */
[----:B------:R-:W-:Y:S01]  /*15690*/  IMAD R7, R7, c[0x0][0x388], RZ ;  /* 0x0000e20007077a24 */ /* 0x000fe200078e02ff */
[----:B------:R-:W-:-:S03]  /*156a0*/  SHF.R.S32.HI R8, RZ, 0x1f, R242 ;  /* 0x0000001fff087819 */ /* 0x000fc600000114f2 */
[----:B-----5:R-:W-:-:S05]  /*156b0*/  IMAD.IADD R0, R0, 0x1, R3 ;  /* 0x0000000100007824 */ /* 0x020fca00078e0203 */
[----:B------:R-:W-:-:S13]  /*156c0*/  ISETP.GE.OR P2, PT, R0, R7, P0 ;  /* 0x000000070000720c */ /* 0x000fda0000746670 */
[----:B----4-:R-:W-:-:S04]  /*156d0*/  @!P2 LEA R2, P1, R242, R2, 0x1 ;  /* 0x00000002f202a211 */ /* 0x010fc800078208ff */
[----:B--2---:R-:W-:-:S05]  /*156e0*/  @!P2 LEA.HI.X R3, R242, R6, R8, 0x1, P1 ;  /* 0x00000006f203a211 */ /* 0x004fca00008f0c08 */
[----:B------:R1:W-:Y:S01]  /*156f0*/  @!P2 ST.E.128 [R2.64], RZ ;  /* 0x000000ff0200a985 */ /* 0x0003e2000c101d06 */
[----:B------:R-:W-:Y:S05]  /*15700*/  BRA.DIV ~URZ, `(.L_x_576) ;  /* 0x00005a527f007947 */ /* 0x000fea000b800000 */
[----:B------:R2:W4:Y:S04]  /*15710*/  SHFL.IDX PT, R6, R4, 0x1, 0x181f ;  /* 0x00381f0004067f89 */ /* 0x00052800000e0000 */
[----:B-1----:R2:W1:Y:S02]  /*15720*/  SHFL.IDX PT, R2, R5, 0x1, 0x181f ;  /* 0x00381f0005027f89 */ /* 0x00246400000e0000 */
.L_x_620:
[----:B------:R-:W-:Y:S02]  /*15730*/  IADD3 R3, R0, 0x10, RZ ;  /* 0x0000001000037810 */ /* 0x000fe40007ffe0ff */
[----:B------:R-:W-:Y:S02]  /*15740*/  SHF.R.S32.HI R8, RZ, 0x1f, R242 ;  /* 0x0000001fff087819 */ /* 0x000fe400000114f2 */
[----:B------:R-:W-:-:S13]  /*15750*/  ISETP.GE.OR P2, PT, R3, R7, P0 ;  /* 0x000000070300720c */ /* 0x000fda0000746670 */
[----:B-1----:R-:W-:-:S04]  /*15760*/  @!P2 LEA R2, P1, R242, R2, 0x1 ;  /* 0x00000002f202a211 */ /* 0x002fc800078208ff */
[----:B----4-:R-:W-:-:S05]  /*15770*/  @!P2 LEA.HI.X R3, R242, R6, R8, 0x1, P1 ;  /* 0x00000006f203a211 */ /* 0x010fca00008f0c08 */
[----:B------:R1:W-:Y:S01]  /*15780*/  @!P2 ST.E.128 [R2.64], RZ ;  /* 0x000000ff0200a985 */ /* 0x0003e2000c101d06 */
[----:B------:R-:W-:Y:S05]  /*15790*/  BRA.DIV ~URZ, `(.L_x_577) ;  /* 0x00005a927f007947 */ /* 0x000fea000b800000 */
[----:B------:R4:W1:Y:S02]  /*157a0*/  SHFL.IDX PT, R6, R4, 0x2, 0x181f ;  /* 0x00581f0004067f89 */ /* 0x00086400000e0000 */
.L_x_621:
[----:B------:R-:W-:Y:S05]  /*157b0*/  BRA.DIV ~URZ, `(.L_x_578) ;  /* 0x00005ae27f007947 */ /* 0x000fea000b800000 */
[----:B-1----:R1:W2:Y:S02]  /*157c0*/  SHFL.IDX PT, R2, R5, 0x2, 0x181f ;  /* 0x00581f0005027f89 */ /* 0x0022a400000e0000 */
.L_x_622:
[----:B------:R-:W-:Y:S02]  /*157d0*/  IADD3 R3, R0, 0x20, RZ ;  /* 0x0000002000037810 */ /* 0x000fe40007ffe0ff */
[----:B------:R-:W-:Y:S02]  /*157e0*/  SHF.R.S32.HI R8, RZ, 0x1f, R242 ;  /* 0x0000001fff087819 */ /* 0x000fe400000114f2 */
[----:B------:R-:W-:-:S13]  /*157f0*/  ISETP.GE.OR P2, PT, R3, R7, P0 ;  /* 0x000000070300720c */ /* 0x000fda0000746670 */
[----:B--2---:R-:W-:-:S04]  /*15800*/  @!P2 LEA R2, P1, R242, R2, 0x1 ;  /* 0x00000002f202a211 */ /* 0x004fc800078208ff */
[----:B------:R-:W-:-:S05]  /*15810*/  @!P2 LEA.HI.X R3, R242, R6, R8, 0x1, P1 ;  /* 0x00000006f203a211 */ /* 0x000fca00008f0c08 */
[----:B------:R2:W-:Y:S01]  /*15820*/  @!P2 ST.E.128 [R2.64], RZ ;  /* 0x000000ff0200a985 */ /* 0x0005e2000c101d06 */
[----:B------:R-:W-:Y:S05]  /*15830*/  BRA.DIV ~URZ, `(.L_x_579) ;  /* 0x00005ad27f007947 */ /* 0x000fea000b800000 */
[----:B------:R1:W2:Y:S04]  /*15840*/  SHFL.IDX PT, R6, R4, 0x3, 0x181f ;  /* 0x00781f0004067f89 */ /* 0x0002a800000e0000 */
[----:B--2---:R1:W2:Y:S02]  /*15850*/  SHFL.IDX PT, R2, R5, 0x3, 0x181f ;  /* 0x00781f0005027f89 */ /* 0x0042a400000e0000 */
.L_x_623:
[----:B------:R-:W-:Y:S02]  /*15860*/  IADD3 R3, R0, 0x30, RZ ;  /* 0x0000003000037810 */ /* 0x000fe40007ffe0ff */
[----:B------:R-:W-:Y:S02]  /*15870*/  SHF.R.S32.HI R8, RZ, 0x1f, R242 ;  /* 0x0000001fff087819 */ /* 0x000fe400000114f2 */
[----:B------:R-:W-:-:S13]  /*15880*/  ISETP.GE.OR P2, PT, R3, R7, P0 ;  /* 0x000000070300720c */ /* 0x000fda0000746670 */
[----:B--2---:R-:W-:-:S04]  /*15890*/  @!P2 LEA R2, P1, R242, R2, 0x1 ;  /* 0x00000002f202a211 */ /* 0x004fc800078208ff */
[----:B------:R-:W-:-:S05]  /*158a0*/  @!P2 LEA.HI.X R3, R242, R6, R8, 0x1, P1 ;  /* 0x00000006f203a211 */ /* 0x000fca00008f0c08 */
[----:B------:R2:W-:Y:S01]  /*158b0*/  @!P2 ST.E.128 [R2.64], RZ ;  /* 0x000000ff0200a985 */ /* 0x0005e2000c101d06 */
[----:B------:R-:W-:Y:S05]  /*158c0*/  BRA.DIV ~URZ, `(.L_x_580) ;  /* 0x00005b127f007947 */ /* 0x000fea000b800000 */
[----:B------:R1:W2:Y:S02]  /*158d0*/  SHFL.IDX PT, R6, R4, 0x4, 0x181f ;  /* 0x00981f0004067f89 */ /* 0x0002a400000e0000 */
.L_x_624:
[----:B------:R-:W-:Y:S05]  /*158e0*/  BRA.DIV ~URZ, `(.L_x_581) ;  /* 0x00005b627f007947 */ /* 0x000fea000b800000 */
[----:B--2---:R2:W1:Y:S02]  /*158f0*/  SHFL.IDX PT, R2, R5, 0x4, 0x181f ;  /* 0x00981f0005027f89 */ /* 0x00446400000e0000 */
.L_x_625:
[----:B------:R-:W-:Y:S02]  /*15900*/  IADD3 R3, R0, 0x40, RZ ;  /* 0x0000004000037810 */ /* 0x000fe40007ffe0ff */
[----:B------:R-:W-:Y:S02]  /*15910*/  SHF.R.S32.HI R8, RZ, 0x1f, R242 ;  /* 0x0000001fff087819 */ /* 0x000fe400000114f2 */
[----:B------:R-:W-:-:S13]  /*15920*/  ISETP.GE.OR P2, PT, R3, R7, P0 ;  /* 0x000000070300720c */ /* 0x000fda0000746670 */
[----:B-1----:R-:W-:-:S04]  /*15930*/  @!P2 LEA R2, P1, R242, R2, 0x1 ;  /* 0x00000002f202a211 */ /* 0x002fc800078208ff */
[----:B------:R-:W-:-:S05]  /*15940*/  @!P2 LEA.HI.X R3, R242, R6, R8, 0x1, P1 ;  /* 0x00000006f203a211 */ /* 0x000fca00008f0c08 */
[----:B------:R1:W-:Y:S01]  /*15950*/  @!P2 ST.E.128 [R2.64], RZ ;  /* 0x000000ff0200a985 */ /* 0x0003e2000c101d06 */
[----:B------:R-:W-:Y:S05]  /*15960*/  BRA.DIV ~URZ, `(.L_x_582) ;  /* 0x00005b527f007947 */ /* 0x000fea000b800000 */
[----:B------:R1:W2:Y:S04]  /*15970*/  SHFL.IDX PT, R6, R4, 0x5, 0x181f ;  /* 0x00b81f0004067f89 */ /* 0x0002a800000e0000 */
[----:B-1----:R1:W3:Y:S02]  /*15980*/  SHFL.IDX PT, R2, R5, 0x5, 0x181f ;  /* 0x00b81f0005027f89 */ /* 0x0022e400000e0000 */
.L_x_626:
[----:B------:R-:W-:Y:S02]  /*15990*/  IADD3 R3, R0, 0x50, RZ ;  /* 0x0000005000037810 */ /* 0x000fe40007ffe0ff */
[----:B------:R-:W-:Y:S02]  /*159a0*/  SHF.R.S32.HI R8, RZ, 0x1f, R242 ;  /* 0x0000001fff087819 */ /* 0x000fe400000114f2 */
[----:B------:R-:W-:-:S13]  /*159b0*/  ISETP.GE.OR P2, PT, R3, R7, P0 ;  /* 0x000000070300720c */ /* 0x000fda0000746670 */
[----:B---3--:R-:W-:-:S04]  /*159c0*/  @!P2 LEA R2, P1, R242, R2, 0x1 ;  /* 0x00000002f202a211 */ /* 0x008fc800078208ff */
[----:B--2---:R-:W-:-:S05]  /*159d0*/  @!P2 LEA.HI.X R3, R242, R6, R8, 0x1, P1 ;  /* 0x00000006f203a211 */ /* 0x004fca00008f0c08 */
[----:B------:R2:W-:Y:S01]  /*159e0*/  @!P2 ST.E.128 [R2.64], RZ ;  /* 0x000000ff0200a985 */ /* 0x0005e2000c101d06 */
[----:B------:R-:W-:Y:S05]  /*159f0*/  BRA.DIV ~URZ, `(.L_x_583) ;  /* 0x00005b927f007947 */ /* 0x000fea000b800000 */
[----:B------:R3:W1:Y:S02]  /*15a00*/  SHFL.IDX PT, R6, R4, 0x6, 0x181f ;  /* 0x00d81f0004067f89 */ /* 0x00066400000e0000 */
.L_x_627:
[----:B------:R-:W-:Y:S05]  /*15a10*/  BRA.DIV ~URZ, `(.L_x_584) ;  /* 0x00005be27f007947 */ /* 0x000fea000b800000 */
[----:B--2---:R2:W3:Y:S02]  /*15a20*/  SHFL.IDX PT, R2, R5, 0x6, 0x181f ;  /* 0x00d81f0005027f89 */ /* 0x0044e400000e0000 */
.L_x_628:
[----:B------:R-:W-:Y:S02]  /*15a30*/  IADD3 R3, R0, 0x60, RZ ;  /* 0x0000006000037810 */ /* 0x000fe40007ffe0ff */
[----:B------:R-:W-:Y:S02]  /*15a40*/  SHF.R.S32.HI R8, RZ, 0x1f, R242 ;  /* 0x0000001fff087819 */ /* 0x000fe400000114f2 */
[----:B------:R-:W-:-:S13]  /*15a50*/  ISETP.GE.OR P2, PT, R3, R7, P0 ;  /* 0x000000070300720c */ /* 0x000fda0000746670 */
[----:B---3--:R-:W-:-:S04]  /*15a60*/  @!P2 LEA R2, P1, R242, R2, 0x1 ;  /* 0x00000002f202a211 */ /* 0x008fc800078208ff */
[----:B-1----:R-:W-:-:S05]  /*15a70*/  @!P2 LEA.HI.X R3, R242, R6, R8, 0x1, P1 ;  /* 0x00000006f203a211 */ /* 0x002fca00008f0c08 */
[----:B------:R1:W-:Y:S01]  /*15a80*/  @!P2 ST.E.128 [R2.64], RZ ;  /* 0x000000ff0200a985 */ /* 0x0003e2000c101d06 */
[----:B------:R-:W-:Y:S05]  /*15a90*/  BRA.DIV ~URZ, `(.L_x_585) ;  /* 0x00005bd27f007947 */ /* 0x000fea000b800000 */
[----:B----4-:R-:W3:Y:S04]  /*15aa0*/  SHFL.IDX PT, R4, R4, 0x7, 0x181f ;  /* 0x00f81f0004047f89 */ /* 0x010ee800000e0000 */
[----:B-1----:R1:W4:Y:S02]  /*15ab0*/  SHFL.IDX PT, R2, R5, 0x7, 0x181f ;  /* 0x00f81f0005027f89 */ /* 0x00232400000e0000 */
.L_x_629:
[----:B------:R-:W-:Y:S02]  /*15ac0*/  IADD3 R0, R0, 0x70, RZ ;  /* 0x0000007000007810 */ /* 0x000fe40007ffe0ff */
[----:B-12---:R-:W-:Y:S02]  /*15ad0*/  SHF.R.S32.HI R5, RZ, 0x1f, R242 ;  /* 0x0000001fff057819 */ /* 0x006fe400000114f2 */
[----:B------:R-:W-:-:S13]  /*15ae0*/  ISETP.GE.OR P1, PT, R0, R7, P0 ;  /* 0x000000070000720c */ /* 0x000fda0000726670 */
[----:B----4-:R-:W-:-:S04]  /*15af0*/  @!P1 LEA R2, P0, R242, R2, 0x1 ;  /* 0x00000002f2029211 */ /* 0x010fc800078008ff */
[----:B---3--:R-:W-:-:S05]  /*15b00*/  @!P1 LEA.HI.X R3, R242, R4, R5, 0x1, P0 ;  /* 0x00000004f2039211 */ /* 0x008fca00000f0c05 */
[----:B------:R1:W-:Y:S04]  /*15b10*/  @!P1 ST.E.128 [R2.64], RZ ;  /* 0x000000ff02009985 */ /* 0x0003e8000c101d06 */
.L_x_571:
[----:B------:R-:W-:Y:S05]  /*15b20*/  BSYNC B1 ;  /* 0x0000000000017941 */ /* 0x000fea0003800000 */
.L_x_568:
[----:B---3--:R-:W3:Y:S02]  /*15b30*/  LDL R0, [R1+0x98] ;  /* 0x0000980001007983 */ /* 0x008ee40000100800 */
[----:B---3--:R-:W-:-:S13]  /*15b40*/  ISETP.NE.AND P0, PT, R0, RZ, PT ;  /* 0x000000ff0000720c */ /* 0x008fda0003f05270 */
[----:B------:R-:W-:Y:S01]  /*15b50*/  @P0 WARPSYNC 0xffffffff ;  /* 0xffffffff00000948 */ /* 0x000fe20003800000 */
[----:B------:R-:W-:Y:S06]  /*15b60*/  @P0 BAR.SYNC.DEFER_BLOCKING 0x5, 0x80 ;  /* 0x0142000000000b1d */ /* 0x000fec0000010000 */
[----:B------:R-:W3:Y:S04]  /*15b70*/  @P0 LDS R0, [0xb100] ;  /* 0x00b10000ff000984 */ /* 0x000ee80000000800 */
[----:B---3--:R3:W-:Y:S04]  /*15b80*/  @P0 STL [R1+0x70], R0 ;  /* 0x0000700001000387 */ /* 0x0087e80000100800 */
[----:B------:R-:W-:Y:S06]  /*15b90*/  @P0 BAR.ARV 0x4, 0x80 ;  /* 0x0102000000000b1d */ /* 0x000fec0000002000 */
[----:B------:R-:W-:Y:S05]  /*15ba0*/  @P0 BRA `(.L_x_586) ;  /* 0x0000007000000947 */ /* 0x000fea0003800000 */
[----:B------:R-:W-:Y:S05]  /*15bb0*/  BRA.DIV ~URZ, `(.L_x_587) ;  /* 0x00005b827f007947 */ /* 0x000fea000b800000 */
[----:B---3--:R3:W4:Y:S02]  /*15bc0*/  SHFL.IDX PT, R0, R47, RZ, 0x1f ;  /* 0x00001fff2f007589 */ /* 0x00872400000e0000 */
.L_x_630:
[----:B------:R-:W-:Y:S01]  /*15bd0*/  WARPSYNC 0xffffffff ;  /* 0xffffffff00007948 */ /* 0x000fe20003800000 */
[----:B------:R-:W-:Y:S06]  /*15be0*/  BAR.SYNC.DEFER_BLOCKING 0x4, 0x80 ;  /* 0x0102000000007b1d */ /* 0x000fec0000010000 */
[----:B----4-:R4:W-:Y:S04]  /*15bf0*/  STL [R1+0x70], R0 ;  /* 0x0000700001007387 */ /* 0x0109e80000100800 */
[----:B------:R4:W-:Y:S04]  /*15c00*/  @!P6 STS [0xb100], R47 ;  /* 0x00b1002fff00e388 */ /* 0x0009e80000000800 */
[----:B------:R-:W-:Y:S06]  /*15c10*/  BAR.ARV 0x5, 0x80 ;  /* 0x0142000000007b1d */ /* 0x000fec0000002000 */
.L_x_586:
[----:B---34-:R-:W3:Y:S02]  /*15c20*/  LDL R0, [R1+0x70] ;  /* 0x0000700001007983 */ /* 0x018ee40000100800 */
[----:B---3--:R-:W-:-:S13]  /*15c30*/  ISETP.GE.AND P0, PT, R0, c[0x0][0x538], PT ;  /* 0x00014e0000007a0c */ /* 0x008fda0003f06270 */
[----:B-12---:R-:W-:Y:S01]  /*15c40*/  @P0 CALL.REL.NOINC `(.L_x_588) ;  /* 0x0000001000000944 */ /* 0x006fe20003c00000 */
[----:B------:R-:W-:Y:S05]  /*15c50*/  BRA `(.L_x_589) ;  /* 0xfffead2000007947 */ /* 0x000fea000383ffff */
.L_x_588:
[----:B------:R-:W-:Y:S05]  /*15c60*/  EXIT ;  /* 0x000000000000794d */ /* 0x000fea0003800000 */
.L_x_512:
[----:B------:R-:W-:Y:S01]  /*15c70*/  IMAD.MOV.U32 R88, RZ, RZ, R4 ;  /* 0x000000ffff587224 */ /* 0x000fe200078e0004 */
[----:B------:R-:W-:Y:S01]  /*15c80*/  MOV R58, RZ ;  /* 0x000000ff003a7202 */ /* 0x000fe20000000f00 */
[----:B------:R-:W-:Y:S01]  /*15c90*/  IMAD.MOV.U32 R3, RZ, RZ, 0x181f ;  /* 0x0000181fff037424 */ /* 0x000fe200078e00ff */
[----:B------:R-:W-:Y:S02]  /*15ca0*/  MOV R2, 0x15cc0 ;  /* 0x00015cc000027802 */ /* 0x000fe40000000f00 */
[----:B-----5:R-:W-:Y:S05]  /*15cb0*/  CALL.REL.NOINC `($__internal_1_$__cuda_sm70_shflsync_idx_p) ;  /* 0x00005b5000007944 */ /* 0x020fea0003c00000 */
[----:B------:R-:W-:Y:S01]  /*15cc0*/  MOV R6, R58 ;  /* 0x0000003a00067202 */ /* 0x000fe20000000f00 */
[----:B-1---5:R-:W-:Y:S05]  /*15cd0*/  BRA `(.L_x_590) ;  /* 0xfffeb69000007947 */ /* 0x022fea000383ffff */
.L_x_513:
[----:B------:R-:W-:Y:S01]  /*15ce0*/  IMAD.MOV.U32 R88, RZ, RZ, R5 ;  /* 0x000000ffff587224 */ /* 0x000fe200078e0005 */
[----:B------:R-:W-:Y:S01]  /*15cf0*/  MOV R58, RZ ;  /* 0x000000ff003a7202 */ /* 0x000fe20000000f00 */
[----:B------:R-:W-:Y:S01]  /*15d00*/  IMAD.MOV.U32 R3, RZ, RZ, 0x181f ;  /* 0x0000181fff037424 */ /* 0x000fe200078e00ff */
[----:B------:R-:W-:Y:S02]  /*15d10*/  MOV R2, 0x15d30 ;  /* 0x00015d3000027802 */ /* 0x000fe40000000f00 */
[----:B-12--5:R-:W-:Y:S05]  /*15d20*/  CALL.REL.NOINC `($__internal_1_$__cuda_sm70_shflsync_idx_p) ;  /* 0x00005ae000007944 */ /* 0x026fea0003c00000 */
[----:B------:R-:W-:Y:S01]  /*15d30*/  MOV R2, R58 ;  /* 0x0000003a00027202 */ /* 0x000fe20000000f00 */
[----:B-1---5:R-:W-:Y:S05]  /*15d40*/  BRA `(.L_x_591) ;  /* 0xfffeb64000007947 */ /* 0x022fea000383ffff */
.L_x_516:
[----:B------:R-:W-:Y:S01]  /*15d50*/  IMAD.MOV.U32 R88, RZ, RZ, R4 ;  /* 0x000000ffff587224 */ /* 0x000fe200078e0004 */
[----:B------:R-:W-:Y:S01]  /*15d60*/  MOV R58, 0x1 ;  /* 0x00000001003a7802 */ /* 0x000fe20000000f00 */
[----:B-1----:R-:W-:Y:S01]  /*15d70*/  IMAD.MOV.U32 R3, RZ, RZ, 0x181f ;  /* 0x0000181fff037424 */ /* 0x002fe200078e00ff */
[----:B----4-:R-:W-:-:S02]  /*15d80*/  MOV R2, 0x15da0 ;  /* 0x00015da000027802 */ /* 0x010fc40000000f00 */
[----:B--2--5:R-:W-:Y:S05]  /*15d90*/  CALL.REL.NOINC `($__internal_1_$__cuda_sm70_shflsync_idx_p) ;  /* 0x00005a7000007944 */ /* 0x024fea0003c00000 */
[----:B------:R-:W-:Y:S01]  /*15da0*/  IMAD.MOV.U32 R6, RZ, RZ, R58 ;  /* 0x000000ffff067224 */ /* 0x000fe200078e003a */
[----:B------:R-:W-:Y:S01]  /*15db0*/  MOV R58, 0x1 ;  /* 0x00000001003a7802 */ /* 0x000fe20000000f00 */
[----:B------:R-:W-:Y:S01]  /*15dc0*/  IMAD.MOV.U32 R88, RZ, RZ, R5 ;  /* 0x000000ffff587224 */ /* 0x000fe200078e0005 */
[----:B------:R-:W-:-:S02]  /*15dd0*/  MOV R3, 0x181f ;  /* 0x0000181f00037802 */ /* 0x000fc40000000f00 */
[----:B------:R-:W-:Y:S02]  /*15de0*/  MOV R2, 0x15e00 ;  /* 0x00015e0000027802 */ /* 0x000fe40000000f00 */
[----:B-1---5:R-:W-:Y:S05]  /*15df0*/  CALL.REL.NOINC `($__internal_1_$__cuda_sm70_shflsync_idx_p) ;  /* 0x00005a1000007944 */ /* 0x022fea0003c00000 */
[----:B------:R-:W-:Y:S01]  /*15e00*/  MOV R2, R58 ;  /* 0x0000003a00027202 */ /* 0x000fe20000000f00 */
[----:B-1---5:R-:W-:Y:S05]  /*15e10*/  BRA `(.L_x_592) ;  /* 0xfffeb6d000007947 */ /* 0x022fea000383ffff */
.L_x_519:
[----:B------:R-:W-:Y:S01]  /*15e20*/  IMAD.MOV.U32 R88, RZ, RZ, R4 ;  /* 0x000000ffff587224 */ /* 0x000fe200078e0004 */
[----:B------:R-:W-:Y:S01]  /*15e30*/  MOV R58, 0x2 ;  /* 0x00000002003a7802 */ /* 0x000fe20000000f00 */
[----:B-1----:R-:W-:Y:S01]  /*15e40*/  IMAD.MOV.U32 R3, RZ, RZ, 0x181f ;  /* 0x0000181fff037424 */ /* 0x002fe200078e00ff */
[----:B------:R-:W-:Y:S02]  /*15e50*/  MOV R2, 0x15e70 ;  /* 0x00015e7000027802 */ /* 0x000fe40000000f00 */
[----:B--23-5:R-:W-:Y:S05]  /*15e60*/  CALL.REL.NOINC `($__internal_1_$__cuda_sm70_shflsync_idx_p) ;  /* 0x000059a000007944 */ /* 0x02cfea0003c00000 */
[----:B------:R-:W-:Y:S01]  /*15e70*/  MOV R6, R58 ;  /* 0x0000003a00067202 */ /* 0x000fe20000000f00 */
[----:B-1---5:R-:W-:Y:S05]  /*15e80*/  BRA `(.L_x_593) ;  /* 0xfffeb74000007947 */ /* 0x022fea000383ffff */
.L_x_520:
[----:B------:R-:W-:Y:S01]  /*15e90*/  IMAD.MOV.U32 R88, RZ, RZ, R5 ;  /* 0x000000ffff587224 */ /* 0x000fe200078e0005 */
[----:B------:R-:W-:Y:S01]  /*15ea0*/  MOV R58, 0x2 ;  /* 0x00000002003a7802 */ /* 0x000fe20000000f00 */
[----:B-1----:R-:W-:Y:S01]  /*15eb0*/  IMAD.MOV.U32 R3, RZ, RZ, 0x181f ;  /* 0x0000181fff037424 */ /* 0x002fe200078e00ff */
[----:B------:R-:W-:Y:S02]  /*15ec0*/  MOV R2, 0x15ee0 ;  /* 0x00015ee000027802 */ /* 0x000fe40000000f00 */
[----:B--2345:R-:W-:Y:S05]  /*15ed0*/  CALL.REL.NOINC `($__internal_1_$__cuda_sm70_shflsync_idx_p) ;  /* 0x0000593000007944 */ /* 0x03cfea0003c00000 */
[----:B------:R-:W-:Y:S01]  /*15ee0*/  MOV R2, R58 ;  /* 0x0000003a00027202 */ /* 0x000fe20000000f00 */
[----:B-1---5:R-:W-:Y:S05]  /*15ef0*/  BRA `(.L_x_594) ;  /* 0xfffeb6f000007947 */ /* 0x022fea000383ffff */
.L_x_523:
[----:B------:R-:W-:Y:S01]  /*15f00*/  IMAD.MOV.U32 R88, RZ, RZ, R4 ;  /* 0x000000ffff587224 */ /* 0x000fe200078e0004 */
[----:B------:R-:W-:Y:S01]  /*15f10*/  MOV R58, 0x3 ;  /* 0x00000003003a7802 */ /* 0x000fe20000000f00 */
[----:B--2---:R-:W-:Y:S01]  /*15f20*/  IMAD.MOV.U32 R3, RZ, RZ, 0x181f ;  /* 0x0000181fff037424 */ /* 0x004fe200078e00ff */
[----:B------:R-:W-:-:S02]  /*15f30*/  MOV R2, 0x15f50 ;  /* 0x00015f5000027802 */ /* 0x000fc40000000f00 */
[----:B-1-345:R-:W-:Y:S05]  /*15f40*/  CALL.REL.NOINC `($__internal_1_$__cuda_sm70_shflsync_idx_p) ;  /* 0x000058c000007944 */ /* 0x03afea0003c00000 */
        /* <DEDUP_REMOVED lines=8> */
.L_x_526:
[----:B------:R-:W-:Y:S01]  /*15fd0*/  IMAD.MOV.U32 R88, RZ, RZ, R4 ;  /* 0x000000ffff587224 */ /* 0x000fe200078e0004 */
[----:B------:R-:W-:Y:S01]  /*15fe0*/  MOV R58, 0x4 ;  /* 0x00000004003a7802 */ /* 0x000fe20000000f00 */
[----:B-1----:R-:W-:Y:S01]  /*15ff0*/  IMAD.MOV.U32 R3, RZ, RZ, 0x181f ;  /* 0x0000181fff037424 */ /* 0x002fe200078e00ff */
[----:B--2---:R-:W-:Y:S02]  /*16000*/  MOV R2, 0x16020 ;  /* 0x0001602000027802 */ /* 0x004fe40000000f00 */
[----:B---345:R-:W-:Y:S05]  /*16010*/  CALL.REL.NOINC `($__internal_1_$__cuda_sm70_shflsync_idx_p) ;  /* 0x000057f000007944 */ /* 0x038fea0003c00000 */
[----:B------:R-:W-:Y:S01]  /*16020*/  MOV R6, R58 ;  /* 0x0000003a00067202 */ /* 0x000fe20000000f00 */
[----:B-1---5:R-:W-:Y:S05]  /*16030*/  BRA `(.L_x_596) ;  /* 0xfffeb78000007947 */ /* 0x022fea000383ffff */
.L_x_527:
[----:B------:R-:W-:Y:S01]  /*16040*/  IMAD.MOV.U32 R88, RZ, RZ, R5 ;  /* 0x000000ffff587224 */ /* 0x000fe200078e0005 */
[----:B------:R-:W-:Y:S01]  /*16050*/  MOV R58, 0x4 ;  /* 0x00000004003a7802 */ /* 0x000fe20000000f00 */
[----:B------:R-:W-:Y:S01]  /*16060*/  IMAD.MOV.U32 R3, RZ, RZ, 0x181f ;  /* 0x0000181fff037424 */ /* 0x000fe200078e00ff */
[----:B--2---:R-:W-:Y:S02]  /*16070*/  MOV R2, 0x16090 ;  /* 0x0001609000027802 */ /* 0x004fe40000000f00 */
[----:B-1-345:R-:W-:Y:S05]  /*16080*/  CALL.REL.NOINC `($__internal_1_$__cuda_sm70_shflsync_idx_p) ;  /* 0x0000578000007944 */ /* 0x03afea0003c00000 */
[----:B------:R-:W-:Y:S01]  /*16090*/  MOV R2, R58 ;  /* 0x0000003a00027202 */ /* 0x000fe20000000f00 */
[----:B-1---5:R-:W-:Y:S05]  /*160a0*/  BRA `(.L_x_597) ;  /* 0xfffeb73000007947 */ /* 0x022fea000383ffff */
.L_x_530:
[----:B------:R-:W-:Y:S01]  /*160b0*/  IMAD.MOV.U32 R88, RZ, RZ, R4 ;  /* 0x000000ffff587224 */ /* 0x000fe200078e0004 */
[----:B------:R-:W-:Y:S01]  /*160c0*/  MOV R58, 0x5 ;  /* 0x00000005003a7802 */ /* 0x000fe20000000f00 */
[----:B-1----:R-:W-:Y:S01]  /*160d0*/  IMAD.MOV.U32 R3, RZ, RZ, 0x181f ;  /* 0x0000181fff037424 */ /* 0x002fe200078e00ff */
[----:B------:R-:W-:-:S02]  /*160e0*/  MOV R2, 0x16100 ;  /* 0x0001610000027802 */ /* 0x000fc40000000f00 */
[----:B--2345:R-:W-:Y:S05]  /*160f0*/  CALL.REL.NOINC `($__internal_1_$__cuda_sm70_shflsync_idx_p) ;  /* 0x0000571000007944 */ /* 0x03cfea0003c00000 */
        /* <DEDUP_REMOVED lines=8> */
.L_x_533:
[----:B------:R-:W-:Y:S01]  /*16180*/  IMAD.MOV.U32 R88, RZ, RZ, R4 ;  /* 0x000000ffff587224 */ /* 0x000fe200078e0004 */
[----:B------:R-:W-:Y:S01]  /*16190*/  MOV R58, 0x6 ;  /* 0x00000006003a7802 */ /* 0x000fe20000000f00 */
[----:B-1----:R-:W-:Y:S01]  /*161a0*/  IMAD.MOV.U32 R3, RZ, RZ, 0x181f ;  /* 0x0000181fff037424 */ /* 0x002fe200078e00ff */
[----:B------:R-:W-:Y:S02]  /*161b0*/  MOV R2, 0x161d0 ;  /* 0x000161d000027802 */ /* 0x000fe40000000f00 */
[----:B--2345:R-:W-:Y:S05]  /*161c0*/  CALL.REL.NOINC `($__internal_1_$__cuda_sm70_shflsync_idx_p) ;  /* 0x0000564000007944 */ /* 0x03cfea0003c00000 */
[----:B------:R-:W-:Y:S01]  /*161d0*/  MOV R6, R58 ;  /* 0x0000003a00067202 */ /* 0x000fe20000000f00 */
[----:B-1---5:R-:W-:Y:S05]  /*161e0*/  BRA `(.L_x_599) ;  /* 0xfffeb7c000007947 */ /* 0x022fea000383ffff */
.L_x_534:
[----:B------:R-:W-:Y:S01]  /*161f0*/  IMAD.MOV.U32 R88, RZ, RZ, R5 ;  /* 0x000000ffff587224 */ /* 0x000fe200078e0005 */
[----:B------:R-:W-:Y:S01]  /*16200*/  MOV R58, 0x6 ;  /* 0x00000006003a7802 */ /* 0x000fe20000000f00 */
[----:B-1----:R-:W-:Y:S01]  /*16210*/  IMAD.MOV.U32 R3, RZ, RZ, 0x181f ;  /* 0x0000181fff037424 */ /* 0x002fe200078e00ff */
[----:B------:R-:W-:Y:S02]  /*16220*/  MOV R2, 0x16240 ;  /* 0x0001624000027802 */ /* 0x000fe40000000f00 */
[----:B--2345:R-:W-:Y:S05]  /*16230*/  CALL.REL.NOINC `($__internal_1_$__cuda_sm70_shflsync_idx_p) ;  /* 0x000055d000007944 */ /* 0x03cfea0003c00000 */
[----:B------:R-:W-:Y:S01]  /*16240*/  MOV R2, R58 ;  /* 0x0000003a00027202 */ /* 0x000fe20000000f00 */
[----:B-1---5:R-:W-:Y:S05]  /*16250*/  BRA `(.L_x_600) ;  /* 0xfffeb77000007947 */ /* 0x022fea000383ffff */
.L_x_537:
        /* <DEDUP_REMOVED lines=13> */
.L_x_540:
[----:B------:R-:W-:Y:S01]  /*16330*/  IMAD.MOV.U32 R88, RZ, RZ, R0 ;  /* 0x000000ffff587224 */ /* 0x000fe200078e0000 */
[----:B------:R-:W-:Y:S01]  /*16340*/  MOV R58, RZ ;  /* 0x000000ff003a7202 */ /* 0x000fe20000000f00 */
[----:B------:R-:W-:Y:S01]  /*16350*/  IMAD.MOV.U32 R3, RZ, RZ, 0x181f ;  /* 0x0000181fff037424 */ /* 0x000fe200078e00ff */
[----:B------:R-:W-:Y:S02]  /*16360*/  MOV R2, 0x16380 ;  /* 0x0001638000027802 */ /* 0x000fe40000000f00 */
[----:B-1----:R-:W-:Y:S05]  /*16370*/  CALL.REL.NOINC `($__internal_1_$__cuda_sm70_shflsync_idx_p) ;  /* 0x0000549000007944 */ /* 0x002fea0003c00000 */
[----:B------:R-:W-:Y:S01]  /*16380*/  MOV R5, R58 ;  /* 0x0000003a00057202 */ /* 0x000fe20000000f00 */
[----:B-1---5:R-:W-:Y:S05]  /*16390*/  BRA `(.L_x_602) ;  /* 0xfffedc0000007947 */ /* 0x022fea000383ffff */
.L_x_541:
[----:B------:R-:W-:Y:S01]  /*163a0*/  IMAD.MOV.U32 R88, RZ, RZ, R4 ;  /* 0x000000ffff587224 */ /* 0x000fe200078e0004 */
[----:B------:R-:W-:Y:S01]  /*163b0*/  MOV R58, RZ ;  /* 0x000000ff003a7202 */ /* 0x000fe20000000f00 */
[----:B------:R-:W-:Y:S01]  /*163c0*/  IMAD.MOV.U32 R3, RZ, RZ, 0x181f ;  /* 0x0000181fff037424 */ /* 0x000fe200078e00ff */
[----:B------:R-:W-:Y:S02]  /*163d0*/  MOV R2, 0x163f0 ;  /* 0x000163f000027802 */ /* 0x000fe40000000f00 */
[----:B-123--:R-:W-:Y:S05]  /*163e0*/  CALL.REL.NOINC `($__internal_1_$__cuda_sm70_shflsync_idx_p) ;  /* 0x0000542000007944 */ /* 0x00efea0003c00000 */
[----:B------:R-:W-:Y:S01]  /*163f0*/  IADD3 R2, P0, R58, R170, RZ ;  /* 0x000000aa3a027210 */ /* 0x000fe20007f1e0ff */
[----:B-----5:R-:W-:Y:S01]  /*16400*/  IMAD.MOV.U32 R88, RZ, RZ, R0 ;  /* 0x000000ffff587224 */ /* 0x020fe200078e0000 */
[----:B------:R-:W-:-:S03]  /*16410*/  MOV R58, 0x1 ;  /* 0x00000001003a7802 */ /* 0x000fc60000000f00 */
[----:B------:R-:W-:-:S05]  /*16420*/  IMAD.X R3, R5, 0x1, R36, P0 ;  /* 0x0000000105037824 */ /* 0x000fca00000e0624 */
[----:B------:R-:W-:Y:S01]  /*16430*/  @!PT LDS RZ, [RZ] ;  /* 0x00000000fffff984 */ /* 0x000fe20000000800 */
[----:B------:R-:W-:Y:S01]  /*16440*/  @!PT LDS RZ, [RZ] ;  /* 0x00000000fffff984 */ /* 0x000fe20000000800 */
[----:B------:R-:W-:Y:S01]  /*16450*/  @!PT LDS RZ, [RZ] ;  /* 0x00000000fffff984 */ /* 0x000fe20000000800 */
[----:B------:R2:W-:Y:S02]  /*16460*/  LDGSTS.E.BYPASS.LTC128B.128 [R243+0x3900], [R2.64], !P5 ;  /* 0x0390000002f37fae */ /* 0x0005e4000e901d46 */
[----:B--2---:R-:W-:Y:S01]  /*16470*/  IMAD.MOV.U32 R3, RZ, RZ, 0x181f ;  /* 0x0000181fff037424 */ /* 0x004fe200078e00ff */
[----:B------:R-:W-:Y:S02]  /*16480*/  MOV R2, 0x164a0 ;  /* 0x000164a000027802 */ /* 0x000fe40000000f00 */
[----:B-1----:R-:W-:Y:S05]  /*16490*/  CALL.REL.NOINC `($__internal_1_$__cuda_sm70_shflsync_idx_p) ;  /* 0x0000537000007944 */ /* 0x002fea0003c00000 */
[----:B------:R-:W-:Y:S01]  /*164a0*/  IMAD.MOV.U32 R5, RZ, RZ, R58 ;  /* 0x000000ffff057224 */ /* 0x000fe200078e003a */
[----:B------:R-:W-:Y:S01]  /*164b0*/  MOV R58, 0x1 ;  /* 0x00000001003a7802 */ /* 0x000fe20000000f00 */
[----:B------:R-:W-:Y:S01]  /*164c0*/  IMAD.MOV.U32 R88, RZ, RZ, R4 ;  /* 0x000000ffff587224 */ /* 0x000fe200078e0004 */
[----:B------:R-:W-:Y:S02]  /*164d0*/  MOV R3, 0x181f ;  /* 0x0000181f00037802 */ /* 0x000fe40000000f00 */
[----:B------:R-:W-:Y:S02]  /*164e0*/  MOV R2, 0x16500 ;  /* 0x0001650000027802 */ /* 0x000fe40000000f00 */
[----:B-1---5:R-:W-:Y:S05]  /*164f0*/  CALL.REL.NOINC `($__internal_1_$__cuda_sm70_shflsync_idx_p) ;  /* 0x0000531000007944 */ /* 0x022fea0003c00000 */
        /* <DEDUP_REMOVED lines=79> */
[----:B-----5:R-:W-:Y:S01]  /*169f0*/  IMAD.MOV.U32 R0, RZ, RZ, R58 ;  /* 0x000000ffff007224 */ /* 0x020fe200078e003a */
[----:B------:R-:W-:Y:S01]  /*16a00*/  MOV R58, 0x6 ;  /* 0x00000006003a7802 */ /* 0x000fe20000000f00 */
[----:B------:R-:W-:Y:S01]  /*16a10*/  IMAD.MOV.U32 R88, RZ, RZ, R4 ;  /* 0x000000ffff587224 */ /* 0x000fe200078e0004 */
[----:B------:R-:W-:Y:S02]  /*16a20*/  MOV R3, 0x181f ;  /* 0x0000181f00037802 */ /* 0x000fe40000000f00 */
[----:B------:R-:W-:Y:S02]  /*16a30*/  MOV R2, 0x16a50 ;  /* 0x00016a5000027802 */ /* 0x000fe40000000f00 */
[----:B-1----:R-:W-:Y:S05]  /*16a40*/  CALL.REL.NOINC `($__internal_1_$__cuda_sm70_shflsync_idx_p) ;  /* 0x00004dc000007944 */ /* 0x002fea0003c00000 */
[----:B------:R-:W-:Y:S01]  /*16a50*/  MOV R4, R58 ;  /* 0x0000003a00047202 */ /* 0x000fe20000000f00 */
[----:B-1---5:R-:W-:Y:S05]  /*16a60*/  BRA `(.L_x_603) ;  /* 0xfffed73000007947 */ /* 0x022fea000383ffff */
.L_x_542:
[----:B------:R-:W-:Y:S01]  /*16a70*/  IMAD.MOV.U32 R58, RZ, RZ, RZ ;  /* 0x000000ffff3a7224 */ /* 0x000fe200078e00ff */
[----:B------:R-:W-:-:S02]  /*16a80*/  MOV R3, 0x1c1f ;  /* 0x00001c1f00037802 */ /* 0x000fc40000000f00 */
[----:B------:R-:W-:Y:S02]  /*16a90*/  MOV R2, 0x16ab0 ;  /* 0x00016ab000027802 */ /* 0x000fe40000000f00 */
[----:B------:R-:W-:Y:S05]  /*16aa0*/  CALL.REL.NOINC `($__internal_1_$__cuda_sm70_shflsync_idx_p) ;  /* 0x00004d6000007944 */ /* 0x000fea0003c00000 */
[----:B-----5:R-:W-:Y:S01]  /*16ab0*/  MOV R0, R58 ;  /* 0x0000003a00007202 */ /* 0x020fe20000000f00 */
[----:B-1----:R-:W-:Y:S05]  /*16ac0*/  BRA `(.L_x_604) ;  /* 0xfffed80000007947 */ /* 0x002fea000383ffff */
.L_x_543:
[----:B------:R-:W-:Y:S01]  /*16ad0*/  IMAD.MOV.U32 R58, RZ, RZ, 0x1 ;  /* 0x00000001ff3a7424 */ /* 0x000fe200078e00ff */
[----:B------:R-:W-:Y:S02]  /*16ae0*/  MOV R3, 0x1c1f ;  /* 0x00001c1f00037802 */ /* 0x000fe40000000f00 */
[----:B------:R-:W-:Y:S02]  /*16af0*/  MOV R2, 0x16b10 ;  /* 0x00016b1000027802 */ /* 0x000fe40000000f00 */
[----:B-1----:R-:W-:Y:S05]  /*16b00*/  CALL.REL.NOINC `($__internal_1_$__cuda_sm70_shflsync_idx_p) ;  /* 0x00004d0000007944 */ /* 0x002fea0003c00000 */
[----:B-----5:R-:W-:Y:S01]  /*16b10*/  IMAD.IADD R0, R4, 0x1, R58 ;  /* 0x0000000104007824 */ /* 0x020fe200078e023a */
[----:B------:R-:W-:Y:S01]  /*16b20*/  MOV R2, 0x16ef0 ;  /* 0x00016ef000027802 */ /* 0x000fe20000000f00 */
[----:B------:R-:W-:Y:S02]  /*16b30*/  IMAD.MOV.U32 R58, RZ, RZ, 0x2 ;  /* 0x00000002ff3a7424 */ /* 0x000fe400078e00ff */
[----:B------:R-:W-:Y:S01]  /*16b40*/  IMAD.MOV.U32 R3, RZ, RZ, 0x1c1f ;  /* 0x00001c1fff037424 */ /* 0x000fe200078e00ff */
        /* <DEDUP_REMOVED lines=120> */
[----:B------:R-:W-:Y:S01]  /*172d0*/  IMAD.IADD R4, R4, 0x1, R58 ;  /* 0x0000000104047824 */ /* 0x000fe200078e023a */
[----:B------:R-:W-:Y:S02]  /*172e0*/  FMNMX.FTZ R2, R7, R8, !PT ;  /* 0x0000000807027209 */ /* 0x000fe40007810000 */
[----:B-----5:R-:W-:Y:S02]  /*172f0*/  FMNMX.FTZ R0, R9, R10, !PT ;  /* 0x0000000a09007209 */ /* 0x020fe40007810000 */
[----:B------:R-:W-:Y:S02]  /*17300*/  IMNMX R5, R5, R4, PT ;  /* 0x0000000405057217 */ /* 0x000fe40003800200 */
[----:B------:R-:W-:Y:S02]  /*17310*/  FMNMX.FTZ R4, R24, R26, !PT ;  /* 0x0000001a18047209 */ /* 0x000fe40007810000 */
[----:B------:R-:W-:-:S02]  /*17320*/  ISETP.GT.AND P0, PT, R5, RZ, PT ;  /* 0x000000ff0500720c */ /* 0x000fc40003f04270 */
[C---:B------:R-:W-:Y:S02]  /*17330*/  ISETP.GT.AND P6, PT, R5.reuse, 0x1, PT ;  /* 0x000000010500780c */ /* 0x040fe40003fc4270 */
[----:B------:R-:W-:Y:S02]  /*17340*/  FSEL R18, R202, -INF , P0 ;  /* 0xff800000ca127808 */ /* 0x000fe40000000000 */
        /* <DEDUP_REMOVED lines=47> */
[----:B------:R-:W-:Y:S02]  /*17640*/  FMNMX.FTZ R3, R11, R2, !PT ;  /* 0x000000020b037209 */ /* 0x000fe40007810000 */
[C---:B------:R-:W-:Y:S02]  /*17650*/  ISETP.GT.AND P6, PT, R5.reuse, 0x61, PT ;  /* 0x000000610500780c */ /* 0x040fe40003fc4270 */
[C---:B------:R-:W-:Y:S02]  /*17660*/  ISETP.GT.AND P1, PT, R5.reuse, 0x68, PT ;  /* 0x000000680500780c */ /* 0x040fe40003f24270 */
[----:B------:R-:W-:Y:S02]  /*17670*/  ISETP.GT.AND P0, PT, R5, 0x69, PT ;  /* 0x000000690500780c */ /* 0x000fe40003f04270 */
[----:B------:R-:W-:-:S02]  /*17680*/  FMNMX.FTZ R2, R29, R4, !PT ;  /* 0x000000041d027209 */ /* 0x000fc40007810000 */
[----:B------:R-:W-:Y:S01]  /*17690*/  FMNMX.FTZ R5, R13, R0, !PT ;  /* 0x000000000d057209 */ /* 0x000fe20007810000 */
[----:B------:R-:W-:Y:S01]  /*176a0*/  IMAD.MOV.U32 R0, RZ, RZ, 0x2 ;  /* 0x00000002ff007424 */ /* 0x000fe200078e00ff */
        /* <DEDUP_REMOVED lines=93> */
[----:B------:R-:W-:Y:S02]  /*17c80*/  FMNMX.FTZ R71, R168, R71, !PT ;  /* 0x00000047a8477209 */ /* 0x000fe40007810000 */
[----:B------:R-:W-:-:S02]  /*17c90*/  FMNMX.FTZ R2, R155, R2, !PT ;  /* 0x000000029b027209 */ /* 0x000fc40007810000 */
[----:B------:R-:W-:Y:S02]  /*17ca0*/  FMNMX.FTZ R70, R146, R70, !PT ;  /* 0x0000004692467209 */ /* 0x000fe40007810000 */
[----:B------:R-:W-:Y:S02]  /*17cb0*/  FMNMX.FTZ R69, R181, R69, !PT ;  /* 0x00000045b5457209 */ /* 0x000fe40007810000 */
[----:B------:R-:W-:Y:S02]  /*17cc0*/  FSEL R147, R44, -INF , P0 ;  /* 0xff8000002c937808 */ /* 0x000fe40000000000 */
[----:B------:R-:W-:Y:S02]  /*17cd0*/  FMNMX.FTZ R71, R144, R71, !PT ;  /* 0x0000004790477209 */ /* 0x000fe40007810000 */
[----:B------:R-:W-:Y:S02]  /*17ce0*/  FMNMX.FTZ R2, R184, R2, !PT ;  /* 0x00000002b8027209 */ /* 0x000fe40007810000 */
[----:B------:R-:W-:Y:S01]  /*17cf0*/  FMNMX.FTZ R70, R148, R70, !PT ;  /* 0x0000004694467209 */ /* 0x000fe20007810000 */
[----:B------:R-:W-:Y:S01]  /*17d00*/  IMAD.MOV.U32 R4, RZ, RZ, R71 ;  /* 0x000000ffff047224 */ /* 0x000fe200078e0047 */
[----:B------:R-:W-:-:S02]  /*17d10*/  FMNMX.FTZ R69, R180, R69, !PT ;  /* 0x00000045b4457209 */ /* 0x000fc40007810000 */
[----:B------:R-:W-:Y:S02]  /*17d20*/  FMNMX.FTZ R6, R147, R2, !PT ;  /* 0x0000000293067209 */ /* 0x000fe40007810000 */
[----:B------:R-:W-:Y:S02]  /*17d30*/  FMNMX.FTZ R70, R149, R70, !PT ;  /* 0x0000004695467209 */ /* 0x000fe40007810000 */
[----:B------:R-:W-:Y:S02]  /*17d40*/  FMNMX.FTZ R69, R179, R69, !PT ;  /* 0x00000045b3457209 */ /* 0x000fe40007810000 */
[----:B------:R-:W-:Y:S02]  /*17d50*/  MOV R2, 0x17d70 ;  /* 0x00017d7000027802 */ /* 0x000fe40000000f00 */
[----:B-1----:R-:W-:Y:S05]  /*17d60*/  CALL.REL.NOINC `($__internal_0_$__cuda_sm70_shflsync_bfly_p) ;  /* 0x00003a4000007944 */ /* 0x002fea0003c00000 */
[----:B------:R-:W-:Y:S01]  /*17d70*/  FMNMX.FTZ R71, R71, R0, !PT ;  /* 0x0000000047477209 */ /* 0x000fe20007810000 */
[----:B------:R-:W-:Y:S01]  /*17d80*/  IMAD.MOV.U32 R0, RZ, RZ, 0x1 ;  /* 0x00000001ff007424 */ /* 0x000fe200078e00ff */
[----:B------:R-:W-:-:S03]  /*17d90*/  MOV R2, 0x17dc0 ;  /* 0x00017dc000027802 */ /* 0x000fc60000000f00 */
[----:B------:R-:W-:Y:S02]  /*17da0*/  IMAD.MOV.U32 R4, RZ, RZ, R71 ;  /* 0x000000ffff047224 */ /* 0x000fe400078e0047 */
[----:B------:R-:W-:Y:S05]  /*17db0*/  CALL.REL.NOINC `($__internal_0_$__cuda_sm70_shflsync_bfly_p) ;  /* 0x000039f000007944 */ /* 0x000fea0003c00000 */
[----:B------:R-:W-:Y:S01]  /*17dc0*/  FMNMX.FTZ R71, R71, R0, !PT ;  /* 0x0000000047477209 */ /* 0x000fe20007810000 */
[----:B------:R-:W-:Y:S01]  /*17dd0*/  IMAD.MOV.U32 R4, RZ, RZ, R70 ;  /* 0x000000ffff047224 */ /* 0x000fe200078e0046 */
[----:B------:R-:W-:Y:S01]  /*17de0*/  MOV R2, 0x17e10 ;  /* 0x00017e1000027802 */ /* 0x000fe20000000f00 */
[----:B------:R-:W-:Y:S02]  /*17df0*/  IMAD.MOV.U32 R0, RZ, RZ, 0x2 ;  /* 0x00000002ff007424 */ /* 0x000fe400078e00ff */
[----:B------:R-:W-:Y:S05]  /*17e00*/  CALL.REL.NOINC `($__internal_0_$__cuda_sm70_shflsync_bfly_p) ;  /* 0x000039a000007944 */ /* 0x000fea0003c00000 */
        /* <DEDUP_REMOVED lines=25> */
[----:B------:R-:W-:Y:S01]  /*17fa0*/  MOV R68, R0 ;  /* 0x0000000000447202 */ /* 0x000fe20000000f00 */
[----:B------:R-:W-:Y:S05]  /*17fb0*/  BRA `(.L_x_605) ;  /* 0xfffed98000007947 */ /* 0x000fea000383ffff */
.L_x_547:
[----:B------:R-:W-:Y:S01]  /*17fc0*/  MOV R58, RZ ;  /* 0x000000ff003a7202 */ /* 0x000fe20000000f00 */
[----:B------:R-:W-:Y:S01]  /*17fd0*/  IMAD.MOV.U32 R88, RZ, RZ, R0 ;  /* 0x000000ffff587224 */ /* 0x000fe200078e0000 */
[----:B------:R-:W-:Y:S01]  /*17fe0*/  MOV R2, 0x18010 ;  /* 0x0001801000027802 */ /* 0x000fe20000000f00 */
[----:B------:R-:W-:Y:S02]  /*17ff0*/  IMAD.MOV.U32 R3, RZ, RZ, 0x181f ;  /* 0x0000181fff037424 */ /* 0x000fe400078e00ff */
[----:B-1----:R-:W-:Y:S05]  /*18000*/  CALL.REL.NOINC `($__internal_1_$__cuda_sm70_shflsync_idx_p) ;  /* 0x0000380000007944 */ /* 0x002fea0003c00000 */
[----:B------:R-:W-:Y:S01]  /*18010*/  MOV R7, R58 ;  /* 0x0000003a00077202 */ /* 0x000fe20000000f00 */
[----:B-1---5:R-:W-:-:S05]  /*18020*/  BRA `(.L_x_606) ;  /* 0xffff04c000007947 */ /* 0x022fca000383ffff */
.L_x_548:
[----:B------:R-:W-:Y:S01]  /*18030*/  MOV R58, RZ ;  /* 0x000000ff003a7202 */ /* 0x000fe20000000f00 */
[----:B------:R-:W-:Y:S01]  /*18040*/  IMAD.MOV.U32 R88, RZ, RZ, R4 ;  /* 0x000000ffff587224 */ /* 0x000fe200078e0004 */
[----:B------:R-:W-:Y:S01]  /*18050*/  MOV R2, 0x18080 ;  /* 0x0001808000027802 */ /* 0x000fe20000000f00 */
[----:B------:R-:W-:Y:S02]  /*18060*/  IMAD.MOV.U32 R3, RZ, RZ, 0x181f ;  /* 0x0000181fff037424 */ /* 0x000fe400078e00ff */
[----:B-123--:R-:W-:Y:S05]  /*18070*/  CALL.REL.NOINC `($__internal_1_$__cuda_sm70_shflsync_idx_p) ;  /* 0x0000379000007944 */ /* 0x00efea0003c00000 */
[----:B-----5:R-:W-:Y:S01]  /*18080*/  IMAD.MOV.U32 R88, RZ, RZ, R0 ;  /* 0x000000ffff587224 */ /* 0x020fe200078e0000 */
[----:B------:R-:W-:Y:S02]  /*18090*/  IADD3 R2, P0, R58, R20, RZ ;  /* 0x000000143a027210 */ /* 0x000fe40007f1e0ff */
[----:B------:R-:W-:Y:S03]  /*180a0*/  MOV R58, 0x1 ;  /* 0x00000001003a7802 */ /* 0x000fe60000000f00 */
[----:B------:R-:W-:Y:S05]  /*180b0*/  IMAD.X R3, R7, 0x1, R5, P0 ;  /* 0x0000000107037824 */ /* 0x000fea00000e0605 */
[----:B------:R-:W-:Y:S01]  /*180c0*/  @!PT LDS RZ, [RZ] ;  /* 0x00000000fffff984 */ /* 0x000fe20000000800 */
[----:B------:R-:W-:Y:S01]  /*180d0*/  @!PT LDS RZ, [RZ] ;  /* 0x00000000fffff984 */ /* 0x000fe20000000800 */
[----:B------:R-:W-:Y:S01]  /*180e0*/  @!PT LDS RZ, [RZ] ;  /* 0x00000000fffff984 */ /* 0x000fe20000000800 */
[----:B------:R2:W-:Y:S02]  /*180f0*/  LDGSTS.E.BYPASS.LTC128B.128 [R243+0x100], [R2.64], !P5 ;  /* 0x0010000002f37fae */ /* 0x0005e4000e901d46 */
[----:B--2---:R-:W-:Y:S01]  /*18100*/  MOV R2, 0x18130 ;  /* 0x0001813000027802 */ /* 0x004fe20000000f00 */
[----:B------:R-:W-:Y:S02]  /*18110*/  IMAD.MOV.U32 R3, RZ, RZ, 0x181f ;  /* 0x0000181fff037424 */ /* 0x000fe400078e00ff */
[----:B-1----:R-:W-:Y:S05]  /*18120*/  CALL.REL.NOINC `($__internal_1_$__cuda_sm70_shflsync_idx_p) ;  /* 0x000036e000007944 */ /* 0x002fea0003c00000 */
[----:B------:R-:W-:Y:S01]  /*18130*/  MOV R3, 0x181f ;  /* 0x0000181f00037802 */ /* 0x000fe20000000f00 */
[----:B------:R-:W-:Y:S01]  /*18140*/  IMAD.MOV.U32 R6, RZ, RZ, R58 ;  /* 0x000000ffff067224 */ /* 0x000fe200078e003a */
[----:B------:R-:W-:Y:S01]  /*18150*/  MOV R58, 0x1 ;  /* 0x00000001003a7802 */ /* 0x000fe20000000f00 */
[----:B------:R-:W-:Y:S01]  /*18160*/  IMAD.MOV.U32 R88, RZ, RZ, R4 ;  /* 0x000000ffff587224 */ /* 0x000fe200078e0004 */
[----:B------:R-:W-:Y:S02]  /*18170*/  MOV R2, 0x18190 ;  /* 0x0001819000027802 */ /* 0x000fe40000000f00 */
[----:B-1---5:R-:W-:Y:S05]  /*18180*/  CALL.REL.NOINC `($__internal_1_$__cuda_sm70_shflsync_idx_p) ;  /* 0x0000368000007944 */ /* 0x022fea0003c00000 */
        /* <DEDUP_REMOVED lines=80> */
[----:B-----5:R-:W-:Y:S01]  /*18690*/  IMAD.MOV.U32 R0, RZ, RZ, R58 ;  /* 0x000000ffff007224 */ /* 0x020fe200078e003a */
[----:B------:R-:W-:Y:S01]  /*186a0*/  MOV R58, 0x6 ;  /* 0x00000006003a7802 */ /* 0x000fe20000000f00 */
[----:B------:R-:W-:Y:S01]  /*186b0*/  IMAD.MOV.U32 R88, RZ, RZ, R4 ;  /* 0x000000ffff587224 */ /* 0x000fe200078e0004 */
[----:B------:R-:W-:Y:S02]  /*186c0*/  MOV R2, 0x186e0 ;  /* 0x000186e000027802 */ /* 0x000fe40000000f00 */
[----:B-1----:R-:W-:Y:S05]  /*186d0*/  CALL.REL.NOINC `($__internal_1_$__cuda_sm70_shflsync_idx_p) ;  /* 0x0000313000007944 */ /* 0x002fea0003c00000 */
[----:B------:R-:W-:Y:S01]  /*186e0*/  MOV R4, R58 ;  /* 0x0000003a00047202 */ /* 0x000fe20000000f00 */
[----:B-1---5:R-:W-:-:S05]  /*186f0*/  BRA `(.L_x_607) ;  /* 0xfffefff000007947 */ /* 0x022fca000383ffff */
.L_x_551:
[----:B------:R-:W-:Y:S01]  /*18700*/  MOV R58, RZ ;  /* 0x000000ff003a7202 */ /* 0x000fe20000000f00 */
[----:B------:R-:W-:Y:S01]  /*18710*/  IMAD.MOV.U32 R88, RZ, RZ, R0 ;  /* 0x000000ffff587224 */ /* 0x000fe200078e0000 */
[----:B------:R-:W-:Y:S01]  /*18720*/  MOV R2, 0x18750 ;  /* 0x0001875000027802 */ /* 0x000fe20000000f00 */
[----:B------:R-:W-:Y:S02]  /*18730*/  IMAD.MOV.U32 R3, RZ, RZ, 0x181f ;  /* 0x0000181fff037424 */ /* 0x000fe400078e00ff */
[----:B------:R-:W-:Y:S05]  /*18740*/  CALL.REL.NOINC `($__internal_1_$__cuda_sm70_shflsync_idx_p) ;  /* 0x000030c000007944 */ /* 0x000fea0003c00000 */
[----:B------:R-:W-:Y:S01]  /*18750*/  MOV R6, R58 ;  /* 0x0000003a00067202 */ /* 0x000fe20000000f00 */
[----:B-1---5:R-:W-:-:S05]  /*18760*/  BRA `(.L_x_608) ;  /* 0xffff194000007947 */ /* 0x022fca000383ffff */
.L_x_552:
[----:B------:R-:W-:Y:S01]  /*18770*/  MOV R58, RZ ;  /* 0x000000ff003a7202 */ /* 0x000fe20000000f00 */
[----:B------:R-:W-:Y:S01]  /*18780*/  IMAD.MOV.U32 R88, RZ, RZ, R4 ;  /* 0x000000ffff587224 */ /* 0x000fe200078e0004 */
[----:B------:R-:W-:Y:S01]  /*18790*/  MOV R2, 0x187c0 ;  /* 0x000187c000027802 */ /* 0x000fe20000000f00 */
[----:B------:R-:W-:Y:S02]  /*187a0*/  IMAD.MOV.U32 R3, RZ, RZ, 0x181f ;  /* 0x0000181fff037424 */ /* 0x000fe400078e00ff */
[----:B-12---:R-:W-:Y:S05]  /*187b0*/  CALL.REL.NOINC `($__internal_1_$__cuda_sm70_shflsync_idx_p) ;  /* 0x0000305000007944 */ /* 0x006fea0003c00000 */
        /* <DEDUP_REMOVED lines=104> */
.L_x_553:
[----:B------:R-:W-:Y:S01]  /*18e40*/  MOV R58, RZ ;  /* 0x000000ff003a7202 */ /* 0x000fe20000000f00 */
[----:B------:R-:W-:Y:S01]  /*18e50*/  IMAD.MOV.U32 R88, RZ, RZ, R5 ;  /* 0x000000ffff587224 */ /* 0x000fe200078e0005 */
[----:B------:R-:W-:Y:S01]  /*18e60*/  MOV R2, 0x18e90 ;  /* 0x00018e9000027802 */ /* 0x000fe20000000f00 */
[----:B------:R-:W-:Y:S02]  /*18e70*/  IMAD.MOV.U32 R3, RZ, RZ, 0x1c1f ;  /* 0x00001c1fff037424 */ /* 0x000fe400078e00ff */
[----:B------:R-:W-:Y:S05]  /*18e80*/  CALL.REL.NOINC `($__internal_1_$__cuda_sm70_shflsync_idx_p) ;  /* 0x0000298000007944 */ /* 0x000fea0003c00000 */
[----:B-----5:R-:W-:Y:S01]  /*18e90*/  MOV R0, R58 ;  /* 0x0000003a00007202 */ /* 0x020fe20000000f00 */
[----:B-1----:R-:W-:-:S05]  /*18ea0*/  BRA `(.L_x_610) ;  /* 0xffff158000007947 */ /* 0x002fca000383ffff */
.L_x_554:
[----:B------:R-:W-:Y:S01]  /*18eb0*/  MOV R58, 0x1 ;  /* 0x00000001003a7802 */ /* 0x000fe20000000f00 */
[----:B------:R-:W-:Y:S01]  /*18ec0*/  IMAD.MOV.U32 R88, RZ, RZ, R5 ;  /* 0x000000ffff587224 */ /* 0x000fe200078e0005 */
[----:B------:R-:W-:Y:S01]  /*18ed0*/  MOV R2, 0x18f00 ;  /* 0x00018f0000027802 */ /* 0x000fe20000000f00 */
[----:B------:R-:W-:Y:S02]  /*18ee0*/  IMAD.MOV.U32 R3, RZ, RZ, 0x1c1f ;  /* 0x00001c1fff037424 */ /* 0x000fe400078e00ff */
[----:B-1----:R-:W-:Y:S05]  /*18ef0*/  CALL.REL.NOINC `($__internal_1_$__cuda_sm70_shflsync_idx_p) ;  /* 0x0000291000007944 */ /* 0x002fea0003c00000 */
[----:B------:R-:W-:Y:S01]  /*18f00*/  MOV R2, 0x192e0 ;  /* 0x000192e000027802 */ /* 0x000fe20000000f00 */
[----:B------:R-:W-:Y:S02]  /*18f10*/  IMAD.IADD R58, R4, 0x1, R58 ;  /* 0x00000001043a7824 */ /* 0x000fe400078e023a */
[----:B------:R-:W-:Y:S02]  /*18f20*/  IMAD.MOV.U32 R88, RZ, RZ, R5 ;  /* 0x000000ffff587224 */ /* 0x000fe400078e0005 */
[----:B------:R-:W-:Y:S01]  /*18f30*/  IMAD.MOV.U32 R3, RZ, RZ, 0x1c1f ;  /* 0x00001c1fff037424 */ /* 0x000fe200078e00ff */
        /* <DEDUP_REMOVED lines=52> */
[----:B------:R-:W-:Y:S01]  /*19280*/  ISETP.GT.AND P0, PT, R58, 0x69, PT ;  /* 0x000000693a00780c */ /* 0x000fe20003f04270 */
[----:B------:R-:W-:Y:S01]  /*19290*/  IMAD.MOV.U32 R58, RZ, RZ, 0x2 ;  /* 0x00000002ff3a7424 */ /* 0x000fe200078e00ff */
[----:B------:R-:W-:Y:S02]  /*192a0*/  FSEL R40, R40, -INF , P6 ;  /* 0xff80000028287808 */ /* 0x000fe40003000000 */
[----:B------:R-:W-:Y:S02]  /*192b0*/  FSEL R36, R36, -INF , P1 ;  /* 0xff80000024247808 */ /* 0x000fe40000800000 */
[----:B------:R-:W-:Y:S02]  /*192c0*/  FSEL R35, R35, -INF , P0 ;  /* 0xff80000023237808 */ /* 0x000fe40000000000 */
[----:B-1---5:R-:W-:Y:S05]  /*192d0*/  CALL.REL.NOINC `($__internal_1_$__cuda_sm70_shflsync_idx_p) ;  /* 0x0000253000007944 */ /* 0x022fea0003c00000 */
[----:B------:R-:W-:Y:S01]  /*192e0*/  MOV R2, 0x196d0 ;  /* 0x000196d000027802 */ /* 0x000fe20000000f00 */
[----:B-----5:R-:W2:Y:S01]  /*192f0*/  LDL.LU R0, [R1+0x8] ;  /* 0x0000080001007983 */ /* 0x020ea20000300800 */
[----:B------:R-:W-:Y:S02]  /*19300*/  IMAD.IADD R58, R4, 0x1, R58 ;  /* 0x00000001043a7824 */ /* 0x000fe400078e023a */
[----:B------:R-:W-:Y:S02]  /*19310*/  IMAD.MOV.U32 R88, RZ, RZ, R5 ;  /* 0x000000ffff587224 */ /* 0x000fe400078e0005 */
[----:B------:R-:W-:Y:S01]  /*19320*/  IMAD.MOV.U32 R3, RZ, RZ, 0x1c1f ;  /* 0x00001c1fff037424 */ /* 0x000fe200078e00ff */
[C---:B------:R-:W-:Y:S02]  /*19330*/  ISETP.GT.AND P0, PT, R58.reuse, RZ, PT ;  /* 0x000000ff3a00720c */ /* 0x040fe40003f04270 */
[C---:B------:R-:W-:Y:S02]  /*19340*/  ISETP.GT.AND P6, PT, R58.reuse, 0x1, PT ;  /* 0x000000013a00780c */ /* 0x040fe40003fc4270 */
        /* <DEDUP_REMOVED lines=34> */
[----:B------:R-:W-:Y:S02]  /*19570*/  FSEL R33, R33, -INF , P1 ;  /* 0xff80000021217808 */ /* 0x000fe40000800000 */
[----:B--2---:R-:W-:Y:S02]  /*19580*/  FSEL R79, R0, -INF , P0 ;  /* 0xff800000004f7808 */ /* 0x004fe40000000000 */
[C---:B------:R-:W-:Y:S04]  /*19590*/  ISETP.GT.AND P0, PT, R58.reuse, 0x9, PT ;  /* 0x000000093a00780c */ /* 0x040fe80003f04270 */
[----:B------:R-:W-:Y:S02]  /*195a0*/  FSEL R189, R247, -INF , P0 ;  /* 0xff800000f7bd7808 */ /* 0x000fe40000000000 */
[----:B------:R-:W-:Y:S04]  /*195b0*/  ISETP.GT.AND P0, PT, R58, 0x18, PT ;  /* 0x000000183a00780c */ /* 0x000fe80003f04270 */
[----:B------:R-:W-:Y:S02]  /*195c0*/  FSEL R185, R208, -INF , P0 ;  /* 0xff800000d0b97808 */ /* 0x000fe40000000000 */
[C---:B------:R-:W-:Y:S04]  /*195d0*/  ISETP.GT.AND P0, PT, R58.reuse, 0x21, PT ;  /* 0x000000213a00780c */ /* 0x040fe80003f04270 */
[----:B------:R-:W-:Y:S02]  /*195e0*/  FSEL R82, R201, -INF , P0 ;  /* 0xff800000c9527808 */ /* 0x000fe40000000000 */
[----:B------:R-:W-:Y:S04]  /*195f0*/  ISETP.GT.AND P0, PT, R58, 0x30, PT ;  /* 0x000000303a00780c */ /* 0x000fe80003f04270 */
[----:B------:R-:W-:Y:S02]  /*19600*/  FSEL R75, R28, -INF , P0 ;  /* 0xff8000001c4b7808 */ /* 0x000fe40000000000 */
[C---:B------:R-:W-:Y:S04]  /*19610*/  ISETP.GT.AND P0, PT, R58.reuse, 0x39, PT ;  /* 0x000000393a00780c */ /* 0x040fe80003f04270 */
[----:B------:R-:W-:Y:S02]  /*19620*/  FSEL R65, R25, -INF , P0 ;  /* 0xff80000019417808 */ /* 0x000fe40000000000 */
[C---:B------:R-:W-:Y:S04]  /*19630*/  ISETP.GT.AND P0, PT, R58.reuse, 0x48, PT ;  /* 0x000000483a00780c */ /* 0x040fe80003f04270 */
[----:B------:R-:W-:Y:S02]  /*19640*/  FSEL R59, R59, -INF , P0 ;  /* 0xff8000003b3b7808 */ /* 0x000fe40000000000 */
[----:B------:R-:W-:Y:S04]  /*19650*/  ISETP.GT.AND P0, PT, R58, 0x51, PT ;  /* 0x000000513a00780c */ /* 0x000fe80003f04270 */
[----:B------:R-:W-:Y:S02]  /*19660*/  FSEL R44, R44, -INF , P0 ;  /* 0xff8000002c2c7808 */ /* 0x000fe40000000000 */
[C---:B------:R-:W-:Y:S04]  /*19670*/  ISETP.GT.AND P0, PT, R58.reuse, 0x60, PT ;  /* 0x000000603a00780c */ /* 0x040fe80003f04270 */
[----:B------:R-:W-:Y:S02]  /*19680*/  FSEL R39, R39, -INF , P0 ;  /* 0xff80000027277808 */ /* 0x000fe40000000000 */
[----:B------:R-:W-:Y:S01]  /*19690*/  ISETP.GT.AND P0, PT, R58, 0x69, PT ;  /* 0x000000693a00780c */ /* 0x000fe20003f04270 */
[----:B------:R-:W-:Y:S03]  /*196a0*/  IMAD.MOV.U32 R58, RZ, RZ, 0x3 ;  /* 0x00000003ff3a7424 */ /* 0x000fe600078e00ff */
[----:B------:R-:W-:Y:S04]  /*196b0*/  FSEL R31, R31, -INF , P0 ;  /* 0xff8000001f1f7808 */ /* 0x000fe80000000000 */
[----:B-1----:R-:W-:Y:S05]  /*196c0*/  CALL.REL.NOINC `($__internal_1_$__cuda_sm70_shflsync_idx_p) ;  /* 0x0000214000007944 */ /* 0x002fea0003c00000 */
[----:B------:R-:W2:Y:S01]  /*196d0*/  LDL.LU R8, [R1+0x14] ;  /* 0x0000140001087983 */ /* 0x000ea20000300800 */
[----:B------:R-:W-:Y:S03]  /*196e0*/  IMAD.IADD R4, R4, 0x1, R58 ;  /* 0x0000000104047824 */ /* 0x000fe600078e023a */
[----:B------:R-:W3:Y:S02]  /*196f0*/  LDL.LU R7, [R1+0x18] ;  /* 0x0000180001077983 */ /* 0x000ee40000300800 */
[C---:B------:R-:W-:Y:S02]  /*19700*/  ISETP.GT.AND P0, PT, R4.reuse, RZ, PT ;  /* 0x000000ff0400720c */ /* 0x040fe40003f04270 */
[C---:B------:R-:W-:Y:S01]  /*19710*/  ISETP.GT.AND P6, PT, R4.reuse, 0x1, PT ;  /* 0x000000010400780c */ /* 0x040fe20003fc4270 */
[----:B------:R-:W4:Y:S01]  /*19720*/  LDL.LU R5, [R1+0x10] ;  /* 0x0000100001057983 */ /* 0x000f220000300800 */
[----:B------:R-:W-:Y:S03]  /*19730*/  ISETP.GT.AND P1, PT, R4, 0x8, PT ;  /* 0x000000080400780c */ /* 0x000fe60003f24270 */
[----:B------:R-:W4:Y:S04]  /*19740*/  LDL.LU R3, [R1+0xc] ;  /* 0x00000c0001037983 */ /* 0x000f280000300800 */
[----:B------:R-:W4:Y:S04]  /*19750*/  LDL.LU R2, [R1+0x4] ;  /* 0x0000040001027983 */ /* 0x000f280000300800 */
[----:B-----5:R-:W4:Y:S01]  /*19760*/  LDL.LU R0, [R1] ;  /* 0x0000000001007983 */ /* 0x020f220000300800 */
[----:B--2---:R-:W-:Y:S02]  /*19770*/  FSEL R47, R8, -INF , P0 ;  /* 0xff800000082f7808 */ /* 0x004fe40000000000 */
[C---:B------:R-:W-:Y:S02]  /*19780*/  ISETP.GT.AND P0, PT, R4.reuse, 0x9, PT ;  /* 0x000000090400780c */ /* 0x040fe40003f04270 */
[----:B---3--:R-:W-:Y:S02]  /*19790*/  FSEL R58, R7, -INF , P6 ;  /* 0xff800000073a7808 */ /* 0x008fe40003000000 */
[C---:B------:R-:W-:Y:S02]  /*197a0*/  ISETP.GT.AND P6, PT, R4.reuse, 0x10, PT ;  /* 0x000000100400780c */ /* 0x040fe40003fc4270 */
[----:B----4-:R-:W-:Y:S02]  /*197b0*/  FSEL R51, R5, -INF , P1 ;  /* 0xff80000005337808 */ /* 0x010fe40000800000 */
        /* <DEDUP_REMOVED lines=43> */
[C---:B------:R-:W-:Y:S02]  /*19a70*/  ISETP.GT.AND P1, PT, R4.reuse, 0x68, PT ;  /* 0x000000680400780c */ /* 0x040fe40003f24270 */
[----:B------:R-:W-:Y:S02]  /*19a80*/  FSEL R17, R17, -INF , P0 ;  /* 0xff80000011117808 */ /* 0x000fe40000000000 */
[----:B------:R-:W-:Y:S02]  /*19a90*/  ISETP.GT.AND P0, PT, R4, 0x69, PT ;  /* 0x000000690400780c */ /* 0x000fe40003f04270 */
[----:B------:R-:W-:Y:S02]  /*19aa0*/  FMNMX.FTZ R2, R79, R118, !PT ;  /* 0x000000764f027209 */ /* 0x000fe40007810000 */
[----:B------:R-:W-:Y:S01]  /*19ab0*/  FMNMX.FTZ R4, R13, R0, !PT ;  /* 0x000000000d047209 */ /* 0x000fe20007810000 */
[----:B------:R-:W-:Y:S01]  /*19ac0*/  IMAD.MOV.U32 R0, RZ, RZ, 0x2 ;  /* 0x00000002ff007424 */ /* 0x000fe200078e00ff */
        /* <DEDUP_REMOVED lines=93> */
[----:B------:R-:W-:Y:S02]  /*1a0a0*/  FSEL R9, R9, -INF , P6 ;  /* 0xff80000009097808 */ /* 0x000fe40003000000 */
        /* <DEDUP_REMOVED lines=18> */
[----:B------:R-:W-:Y:S02]  /*1a1d0*/  MOV R2, 0x1a1f0 ;  /* 0x0001a1f000027802 */ /* 0x000fe40000000f00 */
[----:B-1----:R-:W-:Y:S05]  /*1a1e0*/  CALL.REL.NOINC `($__internal_0_$__cuda_sm70_shflsync_bfly_p) ;  /* 0x000015c000007944 */ /* 0x002fea0003c00000 */
[----:B------:R-:W-:Y:S01]  /*1a1f0*/  FMNMX.FTZ R4, R4, R0, !PT ;  /* 0x0000000004047209 */ /* 0x000fe20007810000 */
[----:B------:R-:W-:Y:S01]  /*1a200*/  IMAD.MOV.U32 R0, RZ, RZ, 0x1 ;  /* 0x00000001ff007424 */ /* 0x000fe200078e00ff */
[----:B------:R-:W-:Y:S02]  /*1a210*/  MOV R2, 0x1a230 ;  /* 0x0001a23000027802 */ /* 0x000fe40000000f00 */
        /* <DEDUP_REMOVED lines=28> */
[----:B------:R-:W-:-:S05]  /*1a3e0*/  BRA `(.L_x_611) ;  /* 0xffff172000007947 */ /* 0x000fca000383ffff */
.L_x_557:
[----:B-1--4-:R-:W-:Y:S01]  /*1a3f0*/  MOV R3, 0x181f ;  /* 0x0000181f00037802 */ /* 0x012fe20000000f00 */
[----:B------:R-:W-:Y:S01]  /*1a400*/  IMAD.MOV.U32 R58, RZ, RZ, RZ ;  /* 0x000000ffff3a7224 */ /* 0x000fe200078e00ff */
[----:B------:R-:W-:Y:S02]  /*1a410*/  MOV R2, 0x1a430 ;  /* 0x0001a43000027802 */ /* 0x000fe40000000f00 */
[----:B------:R-:W-:Y:S05]  /*1a420*/  CALL.REL.NOINC `($__internal_1_$__cuda_sm70_shflsync_idx_p) ;  /* 0x000013e000007944 */ /* 0x000fea0003c00000 */
[----:B------:R-:W-:Y:S01]  /*1a430*/  MOV R85, R58 ;  /* 0x0000003a00557202 */ /* 0x000fe20000000f00 */
[----:B-1---5:R-:W-:-:S05]  /*1a440*/  BRA `(.L_x_612) ;  /* 0xffff44c000007947 */ /* 0x022fca000383ffff */
.L_x_560:
[----:B------:R-:W-:Y:S01]  /*1a450*/  MOV R58, RZ ;  /* 0x000000ff003a7202 */ /* 0x000fe20000000f00 */
[----:B------:R-:W-:Y:S01]  /*1a460*/  IMAD.MOV.U32 R88, RZ, RZ, R0 ;  /* 0x000000ffff587224 */ /* 0x000fe200078e0000 */
[----:B------:R-:W-:Y:S01]  /*1a470*/  MOV R2, 0x1a4a0 ;  /* 0x0001a4a000027802 */ /* 0x000fe20000000f00 */
[----:B------:R-:W-:Y:S02]  /*1a480*/  IMAD.MOV.U32 R3, RZ, RZ, 0x181f ;  /* 0x0000181fff037424 */ /* 0x000fe400078e00ff */
[----:B-1----:R-:W-:Y:S05]  /*1a490*/  CALL.REL.NOINC `($__internal_1_$__cuda_sm70_shflsync_idx_p) ;  /* 0x0000137000007944 */ /* 0x002fea0003c00000 */
[----:B------:R-:W-:Y:S01]  /*1a4a0*/  MOV R6, R58 ;  /* 0x0000003a00067202 */ /* 0x000fe20000000f00 */
[----:B-1---5:R-:W-:-:S05]  /*1a4b0*/  BRA `(.L_x_613) ;  /* 0xffff5f4000007947 */ /* 0x022fca000383ffff */
.L_x_561:
        /* <DEDUP_REMOVED lines=109> */
.L_x_562:
[----:B------:R-:W-:Y:S02]  /*1ab90*/  MOV R0, 0x2 ;  /* 0x0000000200007802 */ /* 0x000fe40000000f00 */
[----:B------:R-:W-:Y:S02]  /*1aba0*/  MOV R2, 0x1abc0 ;  /* 0x0001abc000027802 */ /* 0x000fe40000000f00 */
        /* <DEDUP_REMOVED lines=33> */
.L_x_564:
[----:B------:R1:W5:Y:S01]  /*1adc0*/  LDL R4, [R1+0x24] ;  /* 0x0000240001047983 */ /* 0x0003620000100800 */
[----:B------:R-:W-:-:S02]  /*1add0*/  MOV R0, 0x2 ;  /* 0x0000000200007802 */ /* 0x000fc40000000f00 */
[----:B------:R-:W-:Y:S02]  /*1ade0*/  MOV R2, 0x1ae00 ;  /* 0x0001ae0000027802 */ /* 0x000fe40000000f00 */
[----:B-1---5:R-:W-:Y:S05]  /*1adf0*/  CALL.REL.NOINC `($__internal_0_$__cuda_sm70_shflsync_bfly_p) ;  /* 0x000009b000007944 */ /* 0x022fea0003c00000 */
[----:B------:R-:W-:Y:S01]  /*1ae00*/  MOV R5, R0 ;  /* 0x0000000000057202 */ /* 0x000fe20000000f00 */
[----:B------:R-:W-:Y:S05]  /*1ae10*/  BRA `(.L_x_616) ;  /* 0xffff8ab000007947 */ /* 0x000fea000383ffff */
.L_x_565:
[----:B------:R-:W-:Y:S01]  /*1ae20*/  IMAD.MOV.U32 R4, RZ, RZ, R5 ;  /* 0x000000ffff047224 */ /* 0x000fe200078e0005 */
[----:B------:R-:W-:Y:S02]  /*1ae30*/  MOV R0, 0x1 ;  /* 0x0000000100007802 */ /* 0x000fe40000000f00 */
[----:B------:R-:W-:Y:S02]  /*1ae40*/  MOV R2, 0x1ae60 ;  /* 0x0001ae6000027802 */ /* 0x000fe40000000f00 */
[----:B-----5:R-:W-:Y:S05]  /*1ae50*/  CALL.REL.NOINC `($__internal_0_$__cuda_sm70_shflsync_bfly_p) ;  /* 0x0000095000007944 */ /* 0x020fea0003c00000 */
[----:B------:R1:W5:Y:S01]  /*1ae60*/  LDL R4, [R1+0x28] ;  /* 0x0000280001047983 */ /* 0x0003620000100800 */
[----:B------:R-:W-:Y:S01]  /*1ae70*/  FADD.FTZ R5, R5, R0 ;  /* 0x0000000005057221 */ /* 0x000fe20000010000 */
[----:B------:R-:W-:Y:S02]  /*1ae80*/  MOV R0, 0x2 ;  /* 0x0000000200007802 */ /* 0x000fe40000000f00 */
[----:B------:R-:W-:Y:S02]  /*1ae90*/  MOV R2, 0x1aeb0 ;  /* 0x0001aeb000027802 */ /* 0x000fe40000000f00 */
[----:B-1---5:R-:W-:Y:S05]  /*1aea0*/  CALL.REL.NOINC `($__internal_0_$__cuda_sm70_shflsync_bfly_p) ;  /* 0x0000090000007944 */ /* 0x022fea0003c00000 */
[----:B------:R-:W2:Y:S02]  /*1aeb0*/  LDL.LU R2, [R1+0x28] ;  /* 0x0000280001027983 */ /* 0x000ea40000300800 */
[----:B--2---:R-:W-:Y:S01]  /*1aec0*/  FADD.FTZ R6, R2, R0 ;  /* 0x0000000002067221 */ /* 0x004fe20000010000 */
[----:B------:R-:W-:-:S02]  /*1aed0*/  MOV R0, 0x1 ;  /* 0x0000000100007802 */ /* 0x000fc40000000f00 */
[----:B------:R-:W-:Y:S02]  /*1aee0*/  MOV R2, 0x1af10 ;  /* 0x0001af1000027802 */ /* 0x000fe40000000f00 */
[----:B------:R-:W-:Y:S02]  /*1aef0*/  MOV R4, R6 ;  /* 0x0000000600047202 */ /* 0x000fe40000000f00 */
[----:B------:R-:W-:Y:S05]  /*1af00*/  CALL.REL.NOINC `($__internal_0_$__cuda_sm70_shflsync_bfly_p) ;  /* 0x000008a000007944 */ /* 0x000fea0003c00000 */
[----:B------:R1:W5:Y:S01]  /*1af10*/  LDL R4, [R1+0x20] ;  /* 0x0000200001047983 */ /* 0x0003620000100800 */
[----:B------:R-:W-:Y:S01]  /*1af20*/  FADD.FTZ R6, R6, R0 ;  /* 0x0000000006067221 */ /* 0x000fe20000010000 */
[----:B------:R-:W-:Y:S02]  /*1af30*/  MOV R0, 0x2 ;  /* 0x0000000200007802 */ /* 0x000fe40000000f00 */
[----:B------:R-:W-:Y:S02]  /*1af40*/  MOV R2, 0x1af60 ;  /* 0x0001af6000027802 */ /* 0x000fe40000000f00 */
[----:B-1---5:R-:W-:Y:S05]  /*1af50*/  CALL.REL.NOINC `($__internal_0_$__cuda_sm70_shflsync_bfly_p) ;  /* 0x0000085000007944 */ /* 0x022fea0003c00000 */
[----:B------:R-:W2:Y:S02]  /*1af60*/  LDL.LU R2, [R1+0x20] ;  /* 0x0000200001027983 */ /* 0x000ea40000300800 */
[----:B--2---:R-:W-:Y:S01]  /*1af70*/  FADD.FTZ R7, R2, R0 ;  /* 0x0000000002077221 */ /* 0x004fe20000010000 */
[----:B------:R-:W-:Y:S02]  /*1af80*/  MOV R0, 0x1 ;  /* 0x0000000100007802 */ /* 0x000fe40000000f00 */
[----:B------:R-:W-:-:S02]  /*1af90*/  MOV R2, 0x1afc0 ;  /* 0x0001afc000027802 */ /* 0x000fc40000000f00 */
        /* <DEDUP_REMOVED lines=10> */
[----:B------:R-:W-:Y:S02]  /*1b040*/  MOV R2, 0x1b060 ;  /* 0x0001b06000027802 */ /* 0x000fe40000000f00 */
[----:B------:R-:W-:Y:S05]  /*1b050*/  CALL.REL.NOINC `($__internal_0_$__cuda_sm70_shflsync_bfly_p) ;  /* 0x0000075000007944 */ /* 0x000fea0003c00000 */
[----:B------:R-:W-:Y:S01]  /*1b060*/  MOV R8, R0 ;  /* 0x0000000000087202 */ /* 0x000fe20000000f00 */
[----:B------:R-:W-:Y:S05]  /*1b070*/  BRA `(.L_x_617) ;  /* 0xffff898000007947 */ /* 0x000fea000383ffff */
.L_x_574:
[----:B------:R-:W-:Y:S01]  /*1b080*/  IMAD.MOV.U32 R88, RZ, RZ, R4 ;  /* 0x000000ffff587224 */ /* 0x000fe200078e0004 */
[----:B------:R-:W-:Y:S01]  /*1b090*/  MOV R58, RZ ;  /* 0x000000ff003a7202 */ /* 0x000fe20000000f00 */
[----:B------:R-:W-:Y:S01]  /*1b0a0*/  IMAD.MOV.U32 R3, RZ, RZ, 0x181f ;  /* 0x0000181fff037424 */ /* 0x000fe200078e00ff */
[----:B------:R-:W-:-:S02]  /*1b0b0*/  MOV R2, 0x1b0d0 ;  /* 0x0001b0d000027802 */ /* 0x000fc40000000f00 */
[----:B------:R-:W-:Y:S05]  /*1b0c0*/  CALL.REL.NOINC `($__internal_1_$__cuda_sm70_shflsync_idx_p) ;  /* 0x0000074000007944 */ /* 0x000fea0003c00000 */
[----:B------:R-:W-:Y:S01]  /*1b0d0*/  MOV R6, R58 ;  /* 0x0000003a00067202 */ /* 0x000fe20000000f00 */
[----:B-1---5:R-:W-:Y:S05]  /*1b0e0*/  BRA `(.L_x_618) ;  /* 0xffffa52000007947 */ /* 0x022fea000383ffff */
.L_x_575:
[----:B------:R-:W-:Y:S01]  /*1b0f0*/  IMAD.MOV.U32 R88, RZ, RZ, R5 ;  /* 0x000000ffff587224 */ /* 0x000fe200078e0005 */
[----:B------:R-:W-:Y:S01]  /*1b100*/  MOV R58, RZ ;  /* 0x000000ff003a7202 */ /* 0x000fe20000000f00 */
[----:B------:R-:W-:Y:S01]  /*1b110*/  IMAD.MOV.U32 R3, RZ, RZ, 0x181f ;  /* 0x0000181fff037424 */ /* 0x000fe200078e00ff */
[----:B------:R-:W-:-:S02]  /*1b120*/  MOV R2, 0x1b140 ;  /* 0x0001b14000027802 */ /* 0x000fc40000000f00 */
[----:B-12---:R-:W-:Y:S05]  /*1b130*/  CALL.REL.NOINC `($__internal_1_$__cuda_sm70_shflsync_idx_p) ;  /* 0x000006d000007944 */ /* 0x006fea0003c00000 */
[----:B------:R-:W-:Y:S01]  /*1b140*/  MOV R2, R58 ;  /* 0x0000003a00027202 */ /* 0x000fe20000000f00 */
[----:B-1---5:R-:W-:Y:S05]  /*1b150*/  BRA `(.L_x_619) ;  /* 0xffffa4d000007947 */ /* 0x022fea000383ffff */
.L_x_576:
[----:B------:R-:W-:Y:S01]  /*1b160*/  IMAD.MOV.U32 R88, RZ, RZ, R4 ;  /* 0x000000ffff587224 */ /* 0x000fe200078e0004 */
[----:B------:R-:W-:Y:S01]  /*1b170*/  MOV R58, 0x1 ;  /* 0x00000001003a7802 */ /* 0x000fe20000000f00 */
[----:B-1----:R-:W-:Y:S01]  /*1b180*/  IMAD.MOV.U32 R3, RZ, RZ, 0x181f ;  /* 0x0000181fff037424 */ /* 0x002fe200078e00ff */
[----:B------:R-:W-:-:S02]  /*1b190*/  MOV R2, 0x1b1b0 ;  /* 0x0001b1b000027802 */ /* 0x000fc40000000f00 */
[----:B---3--:R-:W-:Y:S05]  /*1b1a0*/  CALL.REL.NOINC `($__internal_1_$__cuda_sm70_shflsync_idx_p) ;  /* 0x0000066000007944 */ /* 0x008fea0003c00000 */
        /* <DEDUP_REMOVED lines=8> */
.L_x_577:
[----:B------:R-:W-:Y:S01]  /*1b230*/  IMAD.MOV.U32 R88, RZ, RZ, R4 ;  /* 0x000000ffff587224 */ /* 0x000fe200078e0004 */
[----:B------:R-:W-:Y:S01]  /*1b240*/  MOV R58, 0x2 ;  /* 0x00000002003a7802 */ /* 0x000fe20000000f00 */
[----:B-1----:R-:W-:Y:S01]  /*1b250*/  IMAD.MOV.U32 R3, RZ, RZ, 0x181f ;  /* 0x0000181fff037424 */ /* 0x002fe200078e00ff */
[----:B------:R-:W-:Y:S02]  /*1b260*/  MOV R2, 0x1b280 ;  /* 0x0001b28000027802 */ /* 0x000fe40000000f00 */
[----:B--23--:R-:W-:Y:S05]  /*1b270*/  CALL.REL.NOINC `($__internal_1_$__cuda_sm70_shflsync_idx_p) ;  /* 0x0000059000007944 */ /* 0x00cfea0003c00000 */
[----:B------:R-:W-:Y:S01]  /*1b280*/  MOV R6, R58 ;  /* 0x0000003a00067202 */ /* 0x000fe20000000f00 */
[----:B-1---5:R-:W-:Y:S05]  /*1b290*/  BRA `(.L_x_621) ;  /* 0xffffa51000007947 */ /* 0x022fea000383ffff */
.L_x_578:
[----:B------:R-:W-:Y:S01]  /*1b2a0*/  IMAD.MOV.U32 R88, RZ, RZ, R5 ;  /* 0x000000ffff587224 */ /* 0x000fe200078e0005 */
[----:B------:R-:W-:Y:S01]  /*1b2b0*/  MOV R58, 0x2 ;  /* 0x00000002003a7802 */ /* 0x000fe20000000f00 */
[----:B-1----:R-:W-:Y:S01]  /*1b2c0*/  IMAD.MOV.U32 R3, RZ, RZ, 0x181f ;  /* 0x0000181fff037424 */ /* 0x002fe200078e00ff */
[----:B------:R-:W-:Y:S02]  /*1b2d0*/  MOV R2, 0x1b2f0 ;  /* 0x0001b2f000027802 */ /* 0x000fe40000000f00 */
[----:B--234-:R-:W-:Y:S05]  /*1b2e0*/  CALL.REL.NOINC `($__internal_1_$__cuda_sm70_shflsync_idx_p) ;  /* 0x0000052000007944 */ /* 0x01cfea0003c00000 */
[----:B------:R-:W-:Y:S01]  /*1b2f0*/  MOV R2, R58 ;  /* 0x0000003a00027202 */ /* 0x000fe20000000f00 */
[----:B-1---5:R-:W-:Y:S05]  /*1b300*/  BRA `(.L_x_622) ;  /* 0xffffa4c000007947 */ /* 0x022fea000383ffff */
.L_x_579:
[----:B------:R-:W-:Y:S01]  /*1b310*/  IMAD.MOV.U32 R88, RZ, RZ, R4 ;  /* 0x000000ffff587224 */ /* 0x000fe200078e0004 */
[----:B------:R-:W-:Y:S01]  /*1b320*/  MOV R58, 0x3 ;  /* 0x00000003003a7802 */ /* 0x000fe20000000f00 */
[----:B--2---:R-:W-:Y:S01]  /*1b330*/  IMAD.MOV.U32 R3, RZ, RZ, 0x181f ;  /* 0x0000181fff037424 */ /* 0x004fe200078e00ff */
[----:B------:R-:W-:-:S02]  /*1b340*/  MOV R2, 0x1b360 ;  /* 0x0001b36000027802 */ /* 0x000fc40000000f00 */
[----:B-1-34-:R-:W-:Y:S05]  /*1b350*/  CALL.REL.NOINC `($__internal_1_$__cuda_sm70_shflsync_idx_p) ;  /* 0x000004b000007944 */ /* 0x01afea0003c00000 */
        /* <DEDUP_REMOVED lines=8> */
.L_x_580:
[----:B------:R-:W-:Y:S01]  /*1b3e0*/  IMAD.MOV.U32 R88, RZ, RZ, R4 ;  /* 0x000000ffff587224 */ /* 0x000fe200078e0004 */
[----:B------:R-:W-:Y:S01]  /*1b3f0*/  MOV R58, 0x4 ;  /* 0x00000004003a7802 */ /* 0x000fe20000000f00 */
[----:B--2---:R-:W-:Y:S01]  /*1b400*/  IMAD.MOV.U32 R3, RZ, RZ, 0x181f ;  /* 0x0000181fff037424 */ /* 0x004fe200078e00ff */
[----:B------:R-:W-:Y:S02]  /*1b410*/  MOV R2, 0x1b430 ;  /* 0x0001b43000027802 */ /* 0x000fe40000000f00 */
[----:B-1-34-:R-:W-:Y:S05]  /*1b420*/  CALL.REL.NOINC `($__internal_1_$__cuda_sm70_shflsync_idx_p) ;  /* 0x000003e000007944 */ /* 0x01afea0003c00000 */
[----:B------:R-:W-:Y:S01]  /*1b430*/  MOV R6, R58 ;  /* 0x0000003a00067202 */ /* 0x000fe20000000f00 */
[----:B-1---5:R-:W-:Y:S05]  /*1b440*/  BRA `(.L_x_624) ;  /* 0xffffa49000007947 */ /* 0x022fea000383ffff */
.L_x_581:
[----:B------:R-:W-:Y:S01]  /*1b450*/  IMAD.MOV.U32 R88, RZ, RZ, R5 ;  /* 0x000000ffff587224 */ /* 0x000fe200078e0005 */
[----:B------:R-:W-:Y:S01]  /*1b460*/  MOV R58, 0x4 ;  /* 0x00000004003a7802 */ /* 0x000fe20000000f00 */
[----:B--2---:R-:W-:Y:S01]  /*1b470*/  IMAD.MOV.U32 R3, RZ, RZ, 0x181f ;  /* 0x0000181fff037424 */ /* 0x004fe200078e00ff */
[----:B------:R-:W-:Y:S02]  /*1b480*/  MOV R2, 0x1b4a0 ;  /* 0x0001b4a000027802 */ /* 0x000fe40000000f00 */
[----:B-1-34-:R-:W-:Y:S05]  /*1b490*/  CALL.REL.NOINC `($__internal_1_$__cuda_sm70_shflsync_idx_p) ;  /* 0x0000037000007944 */ /* 0x01afea0003c00000 */
[----:B------:R-:W-:Y:S01]  /*1b4a0*/  MOV R2, R58 ;  /* 0x0000003a00027202 */ /* 0x000fe20000000f00 */
[----:B-1---5:R-:W-:Y:S05]  /*1b4b0*/  BRA `(.L_x_625) ;  /* 0xffffa44000007947 */ /* 0x022fea000383ffff */
.L_x_582:
[----:B------:R-:W-:Y:S01]  /*1b4c0*/  IMAD.MOV.U32 R88, RZ, RZ, R4 ;  /* 0x000000ffff587224 */ /* 0x000fe200078e0004 */
[----:B------:R-:W-:Y:S01]  /*1b4d0*/  MOV R58, 0x5 ;  /* 0x00000005003a7802 */ /* 0x000fe20000000f00 */
[----:B-1----:R-:W-:Y:S01]  /*1b4e0*/  IMAD.MOV.U32 R3, RZ, RZ, 0x181f ;  /* 0x0000181fff037424 */ /* 0x002fe200078e00ff */
[----:B------:R-:W-:-:S02]  /*1b4f0*/  MOV R2, 0x1b510 ;  /* 0x0001b51000027802 */ /* 0x000fc40000000f00 */
[----:B--234-:R-:W-:Y:S05]  /*1b500*/  CALL.REL.NOINC `($__internal_1_$__cuda_sm70_shflsync_idx_p) ;  /* 0x0000030000007944 */ /* 0x01cfea0003c00000 */
        /* <DEDUP_REMOVED lines=8> */
.L_x_583:
[----:B------:R-:W-:Y:S01]  /*1b590*/  IMAD.MOV.U32 R88, RZ, RZ, R4 ;  /* 0x000000ffff587224 */ /* 0x000fe200078e0004 */
[----:B------:R-:W-:Y:S01]  /*1b5a0*/  MOV R58, 0x6 ;  /* 0x00000006003a7802 */ /* 0x000fe20000000f00 */
[----:B--2---:R-:W-:Y:S01]  /*1b5b0*/  IMAD.MOV.U32 R3, RZ, RZ, 0x181f ;  /* 0x0000181fff037424 */ /* 0x004fe200078e00ff */
[----:B------:R-:W-:Y:S02]  /*1b5c0*/  MOV R2, 0x1b5e0 ;  /* 0x0001b5e000027802 */ /* 0x000fe40000000f00 */
[----:B-1--4-:R-:W-:Y:S05]  /*1b5d0*/  CALL.REL.NOINC `($__internal_1_$__cuda_sm70_shflsync_idx_p) ;  /* 0x0000023000007944 */ /* 0x012fea0003c00000 */
[----:B------:R-:W-:Y:S01]  /*1b5e0*/  MOV R6, R58 ;  /* 0x0000003a00067202 */ /* 0x000fe20000000f00 */
[----:B-1---5:R-:W-:Y:S05]  /*1b5f0*/  BRA `(.L_x_627) ;  /* 0xffffa41000007947 */ /* 0x022fea000383ffff */
.L_x_584:
[----:B------:R-:W-:Y:S01]  /*1b600*/  IMAD.MOV.U32 R88, RZ, RZ, R5 ;  /* 0x000000ffff587224 */ /* 0x000fe200078e0005 */
[----:B------:R-:W-:Y:S01]  /*1b610*/  MOV R58, 0x6 ;  /* 0x00000006003a7802 */ /* 0x000fe20000000f00 */
[----:B--2---:R-:W-:Y:S01]  /*1b620*/  IMAD.MOV.U32 R3, RZ, RZ, 0x181f ;  /* 0x0000181fff037424 */ /* 0x004fe200078e00ff */
[----:B------:R-:W-:Y:S02]  /*1b630*/  MOV R2, 0x1b650 ;  /* 0x0001b65000027802 */ /* 0x000fe40000000f00 */
[----:B-1-34-:R-:W-:Y:S05]  /*1b640*/  CALL.REL.NOINC `($__internal_1_$__cuda_sm70_shflsync_idx_p) ;  /* 0x000001c000007944 */ /* 0x01afea0003c00000 */
[----:B------:R-:W-:Y:S01]  /*1b650*/  MOV R2, R58 ;  /* 0x0000003a00027202 */ /* 0x000fe20000000f00 */
[----:B-1---5:R-:W-:Y:S05]  /*1b660*/  BRA `(.L_x_628) ;  /* 0xffffa3c000007947 */ /* 0x022fea000383ffff */
.L_x_585:
[----:B------:R-:W-:Y:S01]  /*1b670*/  IMAD.MOV.U32 R88, RZ, RZ, R4 ;  /* 0x000000ffff587224 */ /* 0x000fe200078e0004 */
[----:B------:R-:W-:Y:S01]  /*1b680*/  MOV R58, 0x7 ;  /* 0x00000007003a7802 */ /* 0x000fe20000000f00 */
[----:B-1----:R-:W-:Y:S01]  /*1b690*/  IMAD.MOV.U32 R3, RZ, RZ, 0x181f ;  /* 0x0000181fff037424 */ /* 0x002fe200078e00ff */
[----:B------:R-:W-:-:S02]  /*1b6a0*/  MOV R2, 0x1b6c0 ;  /* 0x0001b6c000027802 */ /* 0x000fc40000000f00 */
[----:B--2-4-:R-:W-:Y:S05]  /*1b6b0*/  CALL.REL.NOINC `($__internal_1_$__cuda_sm70_shflsync_idx_p) ;  /* 0x0000015000007944 */ /* 0x014fea0003c00000 */
        /* <DEDUP_REMOVED lines=8> */
.L_x_587:
[----:B------:R-:W-:Y:S01]  /*1b740*/  IMAD.MOV.U32 R88, RZ, RZ, R47 ;  /* 0x000000ffff587224 */ /* 0x000fe200078e002f */
[----:B------:R-:W-:Y:S01]  /*1b750*/  MOV R58, RZ ;  /* 0x000000ff003a7202 */ /* 0x000fe20000000f00 */
[----:B-1----:R-:W-:Y:S01]  /*1b760*/  IMAD.MOV.U32 R3, RZ, RZ, 0x1f ;  /* 0x0000001fff037424 */ /* 0x002fe200078e00ff */
[----:B------:R-:W-:Y:S02]  /*1b770*/  MOV R2, 0x1b790 ;  /* 0x0001b79000027802 */ /* 0x000fe40000000f00 */
[----:B--23--:R-:W-:Y:S05]  /*1b780*/  CALL.REL.NOINC `($__internal_1_$__cuda_sm70_shflsync_idx_p) ;  /* 0x0000008000007944 */ /* 0x00cfea0003c00000 */
[----:B-----5:R-:W-:Y:S01]  /*1b790*/  MOV R0, R58 ;  /* 0x0000003a00007202 */ /* 0x020fe20000000f00 */
[----:B-1----:R-:W-:Y:S05]  /*1b7a0*/  BRA `(.L_x_630) ;  /* 0xffffa42000007947 */ /* 0x002fea000383ffff */
        .weak           $__internal_0_$__cuda_sm70_shflsync_bfly_p
        .type           $__internal_0_$__cuda_sm70_shflsync_bfly_p,@function
        .size           $__internal_0_$__cuda_sm70_shflsync_bfly_p,($__internal_1_$__cuda_sm70_shflsync_idx_p - $__internal_0_$__cuda_sm70_shflsync_bfly_p)
$__internal_0_$__cuda_sm70_shflsync_bfly_p:
[----:B------:R-:W-:Y:S02]  /*1b7b0*/  MOV R193, 0xffffffff ;  /* 0xffffffff00c17802 */ /* 0x000fe40000000f00 */
[----:B------:R-:W-:Y:S02]  /*1b7c0*/  MOV R3, 0x1f ;  /* 0x0000001f00037802 */ /* 0x000fe40000000f00 */
[----:B------:R-:W-:Y:S04]  /*1b7d0*/  WARPSYNC R193 ;  /* 0x000000c100007348 */ /* 0x000fe80003800000 */
[----:B------:R1:W2:Y:S02]  /*1b7e0*/  SHFL.BFLY PT, R0, R4, R0, R3 ;  /* 0x0c00000004007389 */ /* 0x0002a400000e0003 */
[----:B-1----:R-:W-:-:S04]  /*1b7f0*/  MOV R3, 0x0 ;  /* 0x0000000000037802 */ /* 0x002fc80000000f00 */
[----:B--2---:R-:W-:Y:S05]  /*1b800*/  RET.REL.NODEC R2 `(_ZN7cutlass13device_kernelIN5flash19enable_sm80_to_sm89INS1_16FlashAttnFwdSm80INS1_25CollectiveMainloopFwdSm80ILi4ELi1ELb0EN4cute5tupleIJNS5_1CILi128EEENS7_ILi112EEENS7_ILi64EEEEEELi64ENS_6half_tEfNS_4arch4Sm80ELb1ELb0ELb1ELb0ELb1ELb0ELb1ELb0EEENS1_21CollectiveEpilogueFwdINS6_IJS8_SA_S9_EEENS6_IJNS7_ILi1EEESI_SI_EEESC_SE_Li128ELb0ELb1ELb0ELb0EEENS1_30DynamicPersistentTileSchedulerILi128ELi128ELb0ELb1ELb0EEEEEEEEEvNT_6ParamsE) ;  /* 0xfffe47f002007950 */ /* 0x004fea0003c3ffff */
        .weak           $__internal_1_$__cuda_sm70_shflsync_idx_p
        .type           $__internal_1_$__cuda_sm70_shflsync_idx_p,@function
        .size           $__internal_1_$__cuda_sm70_shflsync_idx_p,(.L_x_804 - $__internal_1_$__cuda_sm70_shflsync_idx_p)
$__internal_1_$__cuda_sm70_shflsync_idx_p:
[----:B------:R1:W-:Y:S02]  /*1b810*/  STL [R1+0xa0], R0 ;  /* 0x0000a00001007387 */ /* 0x0003e40000100800 */
[----:B-1----:R-:W-:-:S04]  /*1b820*/  MOV R0, 0xffffffff ;  /* 0xffffffff00007802 */ /* 0x002fc80000000f00 */
[----:B------:R-:W-:Y:S04]  /*1b830*/  WARPSYNC R0 ;  /* 0x0000000000007348 */ /* 0x000fe80003800000 */
[----:B------:R1:W2:Y:S04]  /*1b840*/  SHFL.IDX PT, R58, R88, R58, R3 ;  /* 0x0000003a583a7389 */ /* 0x0002a800000e0003 */
[----:B-1----:R1:W5:Y:S01]  /*1b850*/  LDL.LU R0, [R1+0xa0] ;  /* 0x0000a00001007983 */ /* 0x0023620000300800 */
[----:B------:R-:W-:-:S04]  /*1b860*/  MOV R3, 0x0 ;  /* 0x0000000000037802 */ /* 0x000fc80000000f00 */
[----:B--2---:R-:W-:Y:S05]  /*1b870*/  RET.REL.NODEC R2 `(_ZN7cutlass13device_kernelIN5flash19enable_sm80_to_sm89INS1_16FlashAttnFwdSm80INS1_25CollectiveMainloopFwdSm80ILi4ELi1ELb0EN4cute5tupleIJNS5_1CILi128EEENS7_ILi112EEENS7_ILi64EEEEEELi64ENS_6half_tEfNS_4arch4Sm80ELb1ELb0ELb1ELb0ELb1ELb0ELb1ELb0EEENS1_21CollectiveEpilogueFwdINS6_IJS8_SA_S9_EEENS6_IJNS7_ILi1EEESI_SI_EEESC_SE_Li128ELb0ELb1ELb0ELb0EEENS1_30DynamicPersistentTileSchedulerILi128ELi128ELb0ELb1ELb0EEEEEEEEEvNT_6ParamsE) ;  /* 0xfffe478002007950 */ /* 0x004fea0003c3ffff */
.L_x_631:
        /* <DEDUP_REMOVED lines=16> */
.L_x_804:


//--------------------- .text._ZN7cutlass13device_kernelIN5flash19enable_sm80_to_sm89INS1_16FlashAttnFwdSm80INS1_25CollectiveMainloopFwdSm80ILi4ELi1ELb0EN4cute5tupleIJNS5_1CILi128EEENS7_ILi112EEENS7_ILi64EEEEEELi64ENS_6half_tEfNS_4arch4Sm80ELb1ELb0ELb1ELb1ELb1ELb0ELb1ELb0EEENS1_21CollectiveEpilogueFwdINS6_IJS8_SA_S9_EEENS6_IJNS7_ILi1EEESI_SI_EEESC_SE_Li128ELb1ELb1ELb0ELb0EEENS1_19SingleTileSchedulerILb1ELb0ELb1ELi128EEEEEEEEEvNT_6ParamsE --------------------------
	.section	.text._ZN7cutlass13device_kernelIN5flash19enable_sm80_to_sm89INS1_16FlashAttnFwdSm80INS1_25CollectiveMainloopFwdSm80ILi4ELi1ELb0EN4cute5tupleIJNS5_1CILi128EEENS7_ILi112EEENS7_ILi64EEEEEELi64ENS_6half_tEfNS_4arch4Sm80ELb1ELb0ELb1ELb1ELb1ELb0ELb1ELb0EEENS1_21CollectiveEpilogueFwdINS6_IJS8_SA_S9_EEENS6_IJNS7_ILi1EEESI_SI_EEESC_SE_Li128ELb1ELb1ELb0ELb0EEENS1_19SingleTileSchedulerILb1ELb0ELb1ELi128EEEEEEEEEvNT_6ParamsE,"ax",@progbits
	.sectioninfo	@"SHI_REGISTERS=255"
	.align	128
.text._ZN7cutlass13device_kernelIN5flash19enable_sm80_to_sm89INS1_16FlashAttnFwdSm80INS1_25CollectiveMainloopFwdSm80ILi4ELi1ELb0EN4cute5tupleIJNS5_1CILi128EEENS7_ILi112EEENS7_ILi64EEEEEELi64ENS_6half_tEfNS_4arch4Sm80ELb1ELb0ELb1ELb1ELb1ELb0ELb1ELb0EEENS1_21CollectiveEpilogueFwdINS6_IJS8_SA_S9_EEENS6_IJNS7_ILi1EEESI_SI_EEESC_SE_Li128ELb1ELb1ELb0ELb0EEENS1_19SingleTileSchedulerILb1ELb0ELb1ELi128EEEEEEEEEvNT_6ParamsE:
        .type           _ZN7cutlass13device_kernelIN5flash19enable_sm80_to_sm89INS1_16FlashAttnFwdSm80INS1_25CollectiveMainloopFwdSm80ILi4ELi1ELb0EN4cute5tupleIJNS5_1CILi128EEENS7_ILi112EEENS7_ILi64EEEEEELi64ENS_6half_tEfNS_4arch4Sm80ELb1ELb0ELb1ELb1ELb1ELb0ELb1ELb0EEENS1_21CollectiveEpilogueFwdINS6_IJS8_SA_S9_EEENS6_IJNS7_ILi1EEESI_SI_EEESC_SE_Li128ELb1ELb1ELb0ELb0EEENS1_19SingleTileSchedulerILb1ELb0ELb1ELi128EEEEEEEEEvNT_6ParamsE,@function
        .size           _ZN7cutlass13device_kernelIN5flash19enable_sm80_to_sm89INS1_16FlashAttnFwdSm80INS1_25CollectiveMainloopFwdSm80ILi4ELi1ELb0EN4cute5tupleIJNS5_1CILi128EEENS7_ILi112EEENS7_ILi64EEEEEELi64ENS_6half_tEfNS_4arch4Sm80ELb1ELb0ELb1ELb1ELb1ELb0ELb1ELb0EEENS1_21CollectiveEpilogueFwdINS6_IJS8_SA_S9_EEENS6_IJNS7_ILi1EEESI_SI_EEESC_SE_Li128ELb1ELb1ELb0ELb0EEENS1_19SingleTileSchedulerILb1ELb0ELb1ELi128EEEEEEEEEvNT_6ParamsE,(.L_x_807 - _ZN7cutlass13device_kernelIN5flash19enable_sm80_to_sm89INS1_16FlashAttnFwdSm80INS1_25CollectiveMainloopFwdSm80ILi4ELi1ELb0EN4cute5tupleIJNS5_1CILi128EEENS7_ILi112EEENS7_ILi64EEEEEELi64ENS_6half_tEfNS_4arch4Sm80ELb1ELb0ELb1ELb1ELb1ELb0ELb1ELb0EEENS1_21CollectiveEpilogueFwdINS6_IJS8_SA_S9_EEENS6_IJNS7_ILi1EEESI_SI_EEESC_SE_Li128ELb1ELb1ELb0ELb0EEENS1_19SingleTileSchedulerILb1ELb0ELb1ELi128EEEEEEEEEvNT_6ParamsE)
        .other          _ZN7cutlass13device_kernelIN5flash19enable_sm80_to_sm89INS1_16FlashAttnFwdSm80INS1_25CollectiveMainloopFwdSm80ILi4ELi1ELb0EN4cute5tupleIJNS5_1CILi128EEENS7_ILi112EEENS7_ILi64EEEEEELi64ENS_6half_tEfNS_4arch4Sm80ELb1ELb0ELb1ELb1ELb1ELb0ELb1ELb0EEENS1_21CollectiveEpilogueFwdINS6_IJS8_SA_S9_EEENS6_IJNS7_ILi1EEESI_SI_EEESC_SE_Li128ELb1ELb1ELb0ELb0EEENS1_19SingleTileSchedulerILb1ELb0ELb1ELi128EEEEEEEEEvNT_6ParamsE,@"STO_CUDA_ENTRY STV_DEFAULT"
_ZN7cutlass13device_kernelIN5flash19enable_sm80_to_sm89INS1_16FlashAttnFwdSm80INS1_25CollectiveMainloopFwdSm80ILi4ELi1ELb0EN4cute5tupleIJNS5_1CILi128EEENS7_ILi112EEENS7_ILi64EEEEEELi64ENS_6half_tEfNS_4arch4Sm80ELb1ELb0ELb1ELb1ELb1ELb0ELb1ELb0EEENS1_21CollectiveEpilogueFwdINS6_IJS8_SA_S9_EEENS6_IJNS7_ILi1EEESI_SI_EEESC_SE_Li128ELb1ELb1ELb0ELb0EEENS1_19SingleTileSchedulerILb1ELb0ELb1ELi128EEEEEEEEEvNT_6ParamsE:
        /* <DEDUP_REMOVED lines=21> */
.L_x_633:
        /* <DEDUP_REMOVED lines=13> */
.L_x_635:
[----:B------:R-:W-:Y:S02]  /*0220*/  ULDC UR5, c[0x0][0x54c] ;  /* 0x0001530000057ab9 */ /* 0x000fe40000000800 */
.L_x_634:
[----:B------:R-:W-:Y:S02]  /*0230*/  ULDC UR4, c[0x0][0x548] ;  /* 0x0001520000047ab9 */ /* 0x000fe40000000800 */
[----:B------:R-:W-:-:S02]  /*0240*/  USHF.L.U32 UR10, UR10, 0x7, URZ ;  /* 0x000000070a0a7899 */ /* 0x000fc4000800063f */
[----:B------:R-:W-:-:S04]  /*0250*/  UIMAD UR4, UR5, UR4, URZ ;  /* 0x00000004050472a4 */ /* 0x000fc8000f8e023f */
[----:B------:R-:W-:-:S04]  /*0260*/  UISETP.GE.AND UP0, UPT, UR10, UR4, UPT ;  /* 0x000000040a00728c */ /* 0x000fc8000bf06270 */
[----:B------:R-:W-:Y:S01]  /*0270*/  USEL UR13, UR13, 0xffffffff, !UP0 ;  /* 0xffffffff0d0d7887 */ /* 0x000fe2000c000000 */
[----:B------:R-:W-:Y:S05]  /*0280*/  BRA `(.L_x_636) ;  /* 0x000001b000007947 */ /* 0x000fea0003800000 */
.L_x_632:
        /* <DEDUP_REMOVED lines=8> */
.L_x_637:
        /* <DEDUP_REMOVED lines=13> */
.L_x_639:
[----:B------:R-:W-:Y:S02]  /*03e0*/  ULDC UR5, c[0x0][0x54c] ;  /* 0x0001530000057ab9 */ /* 0x000fe40000000800 */
.L_x_638:
[----:B------:R-:W-:Y:S02]  /*03f0*/  ULDC UR4, c[0x0][0x548] ;  /* 0x0001520000047ab9 */ /* 0x000fe40000000800 */
[----:B------:R-:W-:-:S02]  /*0400*/  USHF.L.U32 UR10, UR10, 0x7, URZ ;  /* 0x000000070a0a7899 */ /* 0x000fc4000800063f */
[----:B------:R-:W-:-:S04]  /*0410*/  UIMAD UR4, UR5, UR4, URZ ;  /* 0x00000004050472a4 */ /* 0x000fc8000f8e023f */
[----:B------:R-:W-:-:S04]  /*0420*/  UISETP.GE.AND UP0, UPT, UR10, UR4, UPT ;  /* 0x000000040a00728c */ /* 0x000fc8000bf06270 */
[----:B------:R-:W-:-:S06]  /*0430*/  USEL UR13, UR13, 0xffffffff, !UP0 ;  /* 0xffffffff0d0d7887 */ /* 0x000fcc000c000000 */
.L_x_636:
        /* <DEDUP_REMOVED lines=47> */
.L_x_640:
        /* <DEDUP_REMOVED lines=10> */
.L_x_641:
        /* <DEDUP_REMOVED lines=12> */
.L_x_642:
[----:B------:R-:W-:Y:S01]  /*0890*/  ULDC UR4, c[0x0][0x2c4] ;  /* 0x0000b10000047ab9 */ /* 0x000fe20000000800 */
[----:B------:R-:W-:Y:S01]  /*08a0*/  PLOP3.LUT P4, PT, PT, PT, PT, 0x80, 0x0 ;  /* 0x000000000000781c */ /* 0x000fe20003f8f070 */
[----:B------:R-:W-:Y:S01]  /*08b0*/  UISETP.NE.AND UP1, UPT, UR4, 0x1, UPT ;  /* 0x000000010400788c */ /* 0x000fe2000bf25270 */
[----:B------:R-:W-:Y:S01]  /*08c0*/  CS2R R178, SRZ ;  /* 0x0000000000b27805 */ /* 0x000fe2000001ff00 */
[----:B------:R-:W-:Y:S01]  /*08d0*/  UIADD3 UR7, -UR11, UR7, URZ ;  /* 0x000000070b077290 */ /* 0x000fe2000fffe13f */
[----:B------:R-:W-:Y:S01]  /*08e0*/  CS2R R176, SRZ ;  /* 0x0000000000b07805 */ /* 0x000fe2000001ff00 */
[----:B------:R-:W-:Y:S01]  /*08f0*/  ULDC.64 UR4, c[0x0][0x2c8] ;  /* 0x0000b20000047ab9 */ /* 0x000fe20000000a00 */
[----:B------:R-:W-:Y:S01]  /*0900*/  CS2R R182, SRZ ;  /* 0x0000000000b67805 */ /* 0x000fe2000001ff00 */
[----:B------:R-:W-:Y:S01]  /*0910*/  CS2R R180, SRZ ;  /* 0x0000000000b47805 */ /* 0x000fe2000001ff00 */
[----:B------:R-:W-:Y:S01]  /*0920*/  IMAD.MOV.U32 R15, RZ, RZ, RZ ;  /* 0x000000ffff0f7224 */ /* 0x000fe200078e00ff */
[----:B------:R-:W-:Y:S01]  /*0930*/  MOV R11, RZ ;  /* 0x000000ff000b7202 */ /* 0x000fe20000000f00 */
[----:B------:R-:W-:Y:S01]  /*0940*/  IMAD.MOV.U32 R174, RZ, RZ, RZ ;  /* 0x000000ffffae7224 */ /* 0x000fe200078e00ff */
[----:B------:R-:W-:Y:S01]  /*0950*/  CS2R R16, SRZ ;  /* 0x0000000000107805 */ /* 0x000fe2000001ff00 */
[----:B------:R-:W-:Y:S01]  /*0960*/  @UP1 UIADD3 UR18, UR10, 0x7f, URZ ;  /* 0x0000007f0a121890 */ /* 0x000fe2000fffe03f */
[----:B------:R-:W-:Y:S01]  /*0970*/  IMAD.MOV.U32 R172, RZ, RZ, RZ ;  /* 0x000000ffffac7224 */ /* 0x000fe200078e00ff */
[----:B------:R-:W-:Y:S01]  /*0980*/  MOV R170, RZ ;  /* 0x000000ff00aa7202 */ /* 0x000fe20000000f00 */
[----:B------:R-:W-:Y:S01]  /*0990*/  IMAD.MOV.U32 R168, RZ, RZ, RZ ;  /* 0x000000ffffa87224 */ /* 0x000fe200078e00ff */
[----:B------:R-:W-:Y:S01]  /*09a0*/  UIMAD.WIDE.U32 UR18, UR18, UR4, URZ ;  /* 0x00000004121272a5 */ /* 0x000fe2000f8e003f */
[----:B------:R-:W-:Y:S01]  /*09b0*/  CS2R R18, SRZ ;  /* 0x0000000000127805 */ /* 0x000fe2000001ff00 */
[----:B------:R-:W-:Y:S01]  /*09c0*/  UIADD3 UR4, UR10, 0x7f, URZ ;  /* 0x0000007f0a047890 */ /* 0x000fe2000fffe03f */
[----:B------:R-:W-:Y:S01]  /*09d0*/  MOV R162, RZ ;  /* 0x000000ff00a27202 */ /* 0x000fe20000000f00 */
[----:B------:R-:W-:Y:S01]  /*09e0*/  @UP1 USHF.R.U32.HI UR4, URZ, UR5, UR19 ;  /* 0x000000053f041299 */ /* 0x000fe20008011613 */
[----:B------:R-:W-:Y:S01]  /*09f0*/  CS2R R12, SRZ ;  /* 0x00000000000c7805 */ /* 0x000fe2000001ff00 */
[----:B---3--:R-:W-:Y:S01]  /*0a00*/  UIADD3 UR5, UR7, 0x70, -UR12 ;  /* 0x0000007007057890 */ /* 0x008fe2000fffe80c */
[----:B------:R-:W-:Y:S01]  /*0a10*/  IMAD.MOV.U32 R160, RZ, RZ, RZ ;  /* 0x000000ffffa07224 */ /* 0x000fe200078e00ff */
[----:B------:R-:W-:Y:S01]  /*0a20*/  UIADD3 UR19, UR7, 0x6f, URZ ;  /* 0x0000006f07137890 */ /* 0x000fe2000fffe03f */
[----:B------:R-:W-:Y:S01]  /*0a30*/  MOV R166, RZ ;  /* 0x000000ff00a67202 */ /* 0x000fe20000000f00 */
[----:B------:R-:W-:Y:S01]  /*0a40*/  UIADD3 UR5, UR5, UR4, URZ ;  /* 0x0000000405057290 */ /* 0x000fe2000fffe03f */
[----:B------:R-:W-:Y:S01]  /*0a50*/  IMAD.MOV.U32 R164, RZ, RZ, RZ ;  /* 0x000000ffffa47224 */ /* 0x000fe200078e00ff */
[----:B------:R-:W-:Y:S01]  /*0a60*/  UMOV UR18, URZ ;  /* 0x0000003f00127c82 */ /* 0x000fe20008000000 */
[----:B------:R-:W-:Y:S01]  /*0a70*/  CS2R R158, SRZ ;  /* 0x00000000009e7805 */ /* 0x000fe2000001ff00 */
[----:B------:R-:W-:Y:S01]  /*0a80*/  UMOV UR4, URZ ;  /* 0x0000003f00047c82 */ /* 0x000fe20008000000 */
[----:B------:R-:W-:Y:S01]  /*0a90*/  CS2R R22, SRZ ;  /* 0x0000000000167805 */ /* 0x000fe2000001ff00 */
[----:B------:R-:W-:Y:S01]  /*0aa0*/  UIMAD.WIDE UR18, UR19, -0x6db6db6d, UR18 ;  /* 0x92492493131278a5 */ /* 0x000fe2000f8e0212 */
[----:B------:R-:W-:Y:S01]  /*0ab0*/  MOV R156, RZ ;  /* 0x000000ff009c7202 */ /* 0x000fe20000000f00 */
[----:B------:R-:W-:Y:S01]  /*0ac0*/  UIMAD.WIDE UR4, UR5, -0x6db6db6d, UR4 ;  /* 0x92492493050478a5 */ /* 0x000fe2000f8e0204 */
[----:B------:R-:W-:Y:S01]  /*0ad0*/  IMAD.MOV.U32 R154, RZ, RZ, RZ ;  /* 0x000000ffff9a7224 */ /* 0x000fe200078e00ff */
[----:B------:R-:W-:Y:S01]  /*0ae0*/  USHF.R.U32.HI UR6, URZ, 0x1f, UR19 ;  /* 0x0000001f3f067899 */ /* 0x000fe20008011613 */
[----:B------:R-:W-:Y:S01]  /*0af0*/  CS2R R24, SRZ ;  /* 0x0000000000187805 */ /* 0x000fe2000001ff00 */
[----:B------:R-:W-:Y:S01]  /*0b00*/  USHF.R.U32.HI UR4, URZ, 0x1f, UR5 ;  /* 0x0000001f3f047899 */ /* 0x000fe20008011605 */
[----:B------:R-:W-:Y:S01]  /*0b10*/  MOV R152, RZ ;  /* 0x000000ff00987202 */ /* 0x000fe20000000f00 */
[----:B------:R-:W-:Y:S01]  /*0b20*/  ULEA.HI.SX32 UR6, UR19, UR6, 0x1a ;  /* 0x0000000613067291 */ /* 0x000fe2000f8fd23f */
[----:B------:R-:W-:Y:S01]  /*0b30*/  CS2R R146, SRZ ;  /* 0x0000000000927805 */ /* 0x000fe2000001ff00 */
[----:B------:R-:W-:Y:S01]  /*0b40*/  ULEA.HI.SX32 UR4, UR5, UR4, 0x1a ;  /* 0x0000000405047291 */ /* 0x000fe2000f8fd23f */
[----:B------:R-:W-:Y:S01]  /*0b50*/  IMAD.MOV.U32 R144, RZ, RZ, RZ ;  /* 0x000000ffff907224 */ /* 0x000fe200078e00ff */
[----:B------:R-:W-:Y:S01]  /*0b60*/  CS2R R20, SRZ ;  /* 0x0000000000147805 */ /* 0x000fe2000001ff00 */
[----:B------:R-:W-:Y:S01]  /*0b70*/  MOV R150, RZ ;  /* 0x000000ff00967202 */ /* 0x000fe20000000f00 */
[----:B------:R-:W-:Y:S01]  /*0b80*/  UISETP.LT.AND UP0, UPT, UR6, UR4, UPT ;  /* 0x000000040600728c */ /* 0x000fe2000bf01270 */
[----:B------:R-:W-:Y:S01]  /*0b90*/  IMAD.MOV.U32 R148, RZ, RZ, RZ ;  /* 0x000000ffff947224 */ /* 0x000fe200078e00ff */
[----:B------:R-:W-:Y:S01]  /*0ba0*/  CS2R R142, SRZ ;  /* 0x00000000008e7805 */ /* 0x000fe2000001ff00 */
[----:B------:R-:W-:Y:S01]  /*0bb0*/  CS2R R28, SRZ ;  /* 0x00000000001c7805 */ /* 0x000fe2000001ff00 */
[----:B------:R-:W-:Y:S01]  /*0bc0*/  USEL UR6, UR6, UR4, UP0 ;  /* 0x0000000406067287 */ /* 0x000fe20008000000 */
[----:B------:R-:W-:Y:S01]  /*0bd0*/  MOV R140, RZ ;  /* 0x000000ff008c7202 */ /* 0x000fe20000000f00 */
[----:B------:R-:W-:Y:S01]  /*0be0*/  IMAD.MOV.U32 R138, RZ, RZ, RZ ;  /* 0x000000ffff8a7224 */ /* 0x000fe200078e00ff */
[----:B------:R-:W-:Y:S01]  /*0bf0*/  CS2R R30, SRZ ;  /* 0x00000000001e7805 */ /* 0x000fe2000001ff00 */
[----:B------:R-:W-:Y:S01]  /*0c00*/  UISETP.GE.AND UP0, UPT, UR6, 0x1, UPT ;  /* 0x000000010600788c */ /* 0x000fe2000bf06270 */
[----:B------:R-:W-:Y:S01]  /*0c10*/  MOV R136, RZ ;  /* 0x000000ff00887202 */ /* 0x000fe20000000f00 */
[----:B------:R-:W-:Y:S01]  /*0c20*/  CS2R R130, SRZ ;  /* 0x0000000000827805 */ /* 0x000fe2000001ff00 */
[----:B------:R-:W-:Y:S01]  /*0c30*/  CS2R R32, SRZ ;  /* 0x0000000000207805 */ /* 0x000fe2000001ff00 */
[----:B------:R-:W-:Y:S01]  /*0c40*/  IMAD.MOV.U32 R128, RZ, RZ, RZ ;  /* 0x000000ffff807224 */ /* 0x000fe200078e00ff */
[----:B------:R-:W-:Y:S01]  /*0c50*/  MOV R134, RZ ;  /* 0x000000ff00867202 */ /* 0x000fe20000000f00 */
[----:B------:R-:W-:Y:S01]  /*0c60*/  CS2R R26, SRZ ;  /* 0x00000000001a7805 */ /* 0x000fe2000001ff00 */
[----:B------:R-:W-:Y:S01]  /*0c70*/  PLOP3.LUT P0, PT, PT, PT, UP0, 0x80, 0x0 ;  /* 0x000000000000781c */ /* 0x000fe20003f0f008 */
[----:B------:R-:W-:Y:S01]  /*0c80*/  IMAD.MOV.U32 R132, RZ, RZ, RZ ;  /* 0x000000ffff847224 */ /* 0x000fe200078e00ff */
[----:B------:R-:W-:Y:S01]  /*0c90*/  CS2R R126, SRZ ;  /* 0x00000000007e7805 */ /* 0x000fe2000001ff00 */
[----:B------:R-:W-:Y:S01]  /*0ca0*/  MOV R124, RZ ;  /* 0x000000ff007c7202 */ /* 0x000fe20000000f00 */
[----:B------:R-:W-:Y:S01]  /*0cb0*/  IMAD.MOV.U32 R122, RZ, RZ, RZ ;  /* 0x000000ffff7a7224 */ /* 0x000fe200078e00ff */
[----:B------:R-:W-:Y:S01]  /*0cc0*/  CS2R R120, SRZ ;  /* 0x0000000000787805 */ /* 0x000fe2000001ff00 */
[----:B------:R-:W-:Y:S01]  /*0cd0*/  CS2R R38, SRZ ;  /* 0x0000000000267805 */ /* 0x000fe2000001ff00 */
[----:B------:R-:W-:-:S06]  /*0ce0*/  CS2R R36, SRZ ;  /* 0x0000000000247805 */ /* 0x000fcc000001ff00 */
        /* <DEDUP_REMOVED lines=19> */
[----:B------:R-:W-:Y:S01]  /*0e20*/  BSSY B0, `(.L_x_644) ;  /* 0x0000052000007945 */ /* 0x000fe20003800000 */
[----:B------:R-:W-:-:S02]  /*0e30*/  ULDC.64 UR4, c[0x0][0x1b8] ;  /* 0x00006e0000047ab9 */ /* 0x000fc40000000a00 */
[----:B------:R-:W-:Y:S02]  /*0e40*/  UIADD3 UR19, UR19, UR17, URZ ;  /* 0x0000001113137290 */ /* 0x000fe4000fffe03f */
[----:B------:R-:W-:Y:S02]  /*0e50*/  USHF.R.S32.HI UR17, URZ, 0x1f, UR13 ;  /* 0x0000001f3f117899 */ /* 0x000fe4000801140d */
[----:B------:R-:W-:Y:S02]  /*0e60*/  UIMAD UR16, UR8, UR4, URZ ;  /* 0x00000004081072a4 */ /* 0x000fe4000f8e023f */
[----:B------:R-:W-:Y:S02]  /*0e70*/  USEL UR17, UR17, URZ, !UP2 ;  /* 0x0000003f11117287 */ /* 0x000fe4000d000000 */
[----:B------:R-:W-:Y:S02]  /*0e80*/  UIMAD UR16, UR9, UR5, UR16 ;  /* 0x00000005091072a4 */ /* 0x000fe4000f8e0210 */
[----:B------:R-:W-:-:S02]  /*0e90*/  UIMAD.WIDE.U32 UR20, UR9, UR4, UR18 ;  /* 0x00000004091472a5 */ /* 0x000fc4000f8e0012 */
[----:B------:R-:W-:Y:S02]  /*0ea0*/  USEL UR18, UR13, URZ, !UP2 ;  /* 0x0000003f0d127287 */ /* 0x000fe4000d000000 */
[----:B------:R-:W-:Y:S01]  /*0eb0*/  ULDC.64 UR4, c[0x0][0x1c0] ;  /* 0x0000700000047ab9 */ /* 0x000fe20000000a00 */
[----:B-1----:R-:W-:Y:S01]  /*0ec0*/  LEA.HI R2, R247, R246, RZ, 0x3 ;  /* 0x000000f6f7027211 */ /* 0x002fe200078f18ff */
[----:B------:R-:W-:Y:S02]  /*0ed0*/  UIMAD UR17, UR17, UR4, URZ ;  /* 0x00000004111172a4 */ /* 0x000fe4000f8e023f */
[----:B------:R-:W-:Y:S01]  /*0ee0*/  UIADD3 UR21, UR21, UR16, URZ ;  /* 0x0000001015157290 */ /* 0x000fe2000fffe03f */
[----:B------:R-:W-:Y:S01]  /*0ef0*/  LOP3.LUT R0, R2, 0xfffffff8, RZ, 0xc0, !PT ;  /* 0xfffffff802007812 */ /* 0x000fe200078ec0ff */
[----:B------:R-:W-:Y:S01]  /*0f00*/  UIMAD UR5, UR18, UR5, UR17 ;  /* 0x00000005120572a4 */ /* 0x000fe2000f8e0211 */
[----:B------:R-:W-:Y:S01]  /*0f10*/  SHF.R.S32.HI R19, RZ, 0x3, R2 ;  /* 0x00000003ff137819 */ /* 0x000fe20000011402 */
[----:B------:R-:W-:-:S02]  /*0f20*/  UIMAD.WIDE.U32 UR18, UR18, UR4, UR20 ;  /* 0x00000004121272a5 */ /* 0x000fc4000f8e0014 */
[----:B------:R-:W-:Y:S01]  /*0f30*/  IMAD.IADD R6, R246, 0x1, -R0 ;  /* 0x00000001f6067824 */ /* 0x000fe200078e0a00 */
[----:B------:R-:W-:Y:S02]  /*0f40*/  ULDC UR17, c[0x0][0x2c4] ;  /* 0x0000b10000117ab9 */ /* 0x000fe40000000800 */
        /* <DEDUP_REMOVED lines=63> */
.L_x_645:
[----:B-1-34-:R-:W-:Y:S05]  /*1340*/  BSYNC B0 ;  /* 0x0000000000007941 */ /* 0x01afea0003800000 */
.L_x_644:
        /* <DEDUP_REMOVED lines=11> */
.L_x_647:
[----:B------:R-:W-:Y:S05]  /*1400*/  BSYNC B0 ;  /* 0x0000000000007941 */ /* 0x000fea0003800000 */
.L_x_646:
        /* <DEDUP_REMOVED lines=11> */
.L_x_649:
[----:B------:R-:W-:Y:S05]  /*14c0*/  BSYNC B0 ;  /* 0x0000000000007941 */ /* 0x000fea0003800000 */
.L_x_648:
        /* <DEDUP_REMOVED lines=11> */
.L_x_651:
[----:B------:R-:W-:Y:S05]  /*1580*/  BSYNC B0 ;  /* 0x0000000000007941 */ /* 0x000fea0003800000 */
.L_x_650:
        /* <DEDUP_REMOVED lines=11> */
.L_x_653:
[----:B------:R-:W-:Y:S05]  /*1640*/  BSYNC B0 ;  /* 0x0000000000007941 */ /* 0x000fea0003800000 */
.L_x_652:
        /* <DEDUP_REMOVED lines=11> */
.L_x_655:
[----:B------:R-:W-:Y:S05]  /*1700*/  BSYNC B0 ;  /* 0x0000000000007941 */ /* 0x000fea0003800000 */
.L_x_654:
        /* <DEDUP_REMOVED lines=11> */
.L_x_657:
[----:B------:R-:W-:Y:S05]  /*17c0*/  BSYNC B0 ;  /* 0x0000000000007941 */ /* 0x000fea0003800000 */
.L_x_656:
        /* <DEDUP_REMOVED lines=20> */
[----:B------:R-:W-:Y:S01]  /*1910*/  IMAD.U32 R10, RZ, RZ, UR9 ;  /* 0x00000009ff0a7e24 */ /* 0x000fe2000f8e00ff */
        /* <DEDUP_REMOVED lines=11> */
[----:B------:R-:W-:Y:S03]  /*19d0*/  STL [R1+0xc], R118 ;  /* 0x00000c7601007387 */ /* 0x000fe60000100800 */
[C---:B------:R-:W-:Y:S01]  /*19e0*/  @!P4 IADD3 R3, P1, R0.reuse, UR18, RZ ;  /* 0x000000120003cc10 */ /* 0x040fe2000ff3e0ff */
[----:B------:R-:W-:Y:S01]  /*19f0*/  @!PT LDS RZ, [RZ] ;  /* 0x00000000fffff984 */ /* 0x000fe20000000800 */
[----:B------:R1:W-:Y:S03]  /*1a00*/  @!P3 LDGSTS.E.BYPASS.LTC128B.128 [R118+0xa900], [R8.64], !P0 ;  /* 0x0a9000000876bfae */ /* 0x0003e6000c101d4e */
[----:B------:R-:W-:Y:S01]  /*1a10*/  @!P4 LEA.HI.X.SX32 R7, R0, UR17, 0x1, P1 ;  /* 0x000000110007cc11 */ /* 0x000fe200088f0eff */
[----:B------:R-:W0:Y:S04]  /*1a20*/  LDGDEPBAR ;  /* 0x00000000000079af */ /* 0x000e280000000000 */
[----:B------:R-:W-:Y:S01]  /*1a30*/  BAR.SYNC.DEFER_BLOCKING 0x0 ;  /* 0x0000000000007b1d */ /* 0x000fe20000010000 */
[----:B------:R-:W-:-:S04]  /*1a40*/  @!P4 LEA R6, P1, R3, c[0x0][0x2a0], 0x2 ;  /* 0x0000a8000306ca11 */ /* 0x000fc800078210ff */
[----:B------:R-:W-:-:S05]  /*1a50*/  @!P4 LEA.HI.X R7, R3, c[0x0][0x2a4], R7, 0x2, P1 ;  /* 0x0000a9000307ca11 */ /* 0x000fca00008f1407 */
        /* <DEDUP_REMOVED lines=8> */
[----:B------:R-:W-:Y:S01]  /*1ae0*/  UIADD3 UR21, UR6, -0x1, URZ ;  /* 0xffffffff06157890 */ /* 0x000fe2000fffe03f */
[----:B------:R-:W-:Y:S01]  /*1af0*/  IMAD R5, R49, c[0x0][0x1e0], RZ ;  /* 0x0000780031057a24 */ /* 0x000fe200078e02ff */
[----:B------:R-:W-:Y:S01]  /*1b00*/  SHF.R.S32.HI R35, RZ, 0x1f, R49 ;  /* 0x0000001fff237819 */ /* 0x000fe20000011431 */
[----:B------:R-:W-:Y:S01]  /*1b10*/  UIADD3 UR20, UR23, UR20, URZ ;  /* 0x0000001417147290 */ /* 0x000fe2000fffe03f */
[----:B------:R-:W-:Y:S01]  /*1b20*/  STL [R1+0x8], R49 ;  /* 0x0000083101007387 */ /* 0x000fe20000100800 */
[----:B------:R-:W-:-:S02]  /*1b30*/  UIMAD UR21, UR21, -0x70, UR7 ;  /* 0xffffff90151578a4 */ /* 0x000fc4000f8e0207 */
[----:B------:R-:W-:Y:S01]  /*1b40*/  IMAD R0, R35, c[0x0][0x1e0], RZ ;  /* 0x0000780023007a24 */ /* 0x000fe200078e02ff */
[----:B------:R-:W-:Y:S02]  /*1b50*/  ULDC.64 UR4, c[0x0][0x210] ;  /* 0x0000840000047ab9 */ /* 0x000fe40000000a00 */
[----:B------:R-:W-:Y:S01]  /*1b60*/  UIMAD UR8, UR8, UR4, URZ ;  /* 0x00000004080872a4 */ /* 0x000fe2000f8e023f */
[----:B------:R-:W-:Y:S01]  /*1b70*/  IMAD R0, R49, c[0x0][0x1e4], R0 ;  /* 0x0000790031007a24 */ /* 0x000fe200078e0200 */
[----:B------:R-:W-:Y:S01]  /*1b80*/  IADD3 R34, -R19, UR21, RZ ;  /* 0x0000001513227c10 */ /* 0x000fe2000fffe1ff */
[----:B------:R-:W-:Y:S02]  /*1b90*/  UIMAD.WIDE.U32 UR24, UR9, UR4, URZ ;  /* 0x00000004091872a5 */ /* 0x000fe4000f8e003f */
[----:B------:R-:W-:Y:S01]  /*1ba0*/  UIMAD UR8, UR9, UR5, UR8 ;  /* 0x00000005090872a4 */ /* 0x000fe2000f8e0208 */
[C---:B------:R-:W-:Y:S01]  /*1bb0*/  ISETP.GE.AND P2, PT, R34.reuse, 0x1, PT ;  /* 0x000000012200780c */ /* 0x040fe20003f46270 */
[----:B--2---:R-:W-:Y:S01]  /*1bc0*/  IMAD.WIDE.U32 R6, R49, c[0x0][0x1e0], RZ ;  /* 0x0000780031067a25 */ /* 0x004fe200078e00ff */
[C---:B------:R-:W-:Y:S01]  /*1bd0*/  ISETP.GE.AND P1, PT, R34.reuse, 0x11, PT ;  /* 0x000000112200780c */ /* 0x040fe20003f26270 */
[----:B------:R-:W-:Y:S01]  /*1be0*/  UIADD3 UR8, UR25, UR8, URZ ;  /* 0x0000000819087290 */ /* 0x000fe2000fffe03f */
[C---:B------:R-:W-:Y:S01]  /*1bf0*/  ISETP.GE.AND P6, PT, R34.reuse, 0x31, PT ;  /* 0x000000312200780c */ /* 0x040fe20003fc6270 */
[----:B------:R-:W-:Y:S01]  /*1c00*/  IMAD.IADD R7, R7, 0x1, R0 ;  /* 0x0000000107077824 */ /* 0x000fe200078e0200 */
[C---:B------:R-:W-:Y:S01]  /*1c10*/  ISETP.GE.AND P5, PT, R34.reuse, 0x41, PT ;  /* 0x000000412200780c */ /* 0x040fe20003fa6270 */
[----:B------:R-:W-:Y:S01]  /*1c20*/  UISETP.GE.AND UP0, UPT, UR6, 0x2, UPT ;  /* 0x000000020600788c */ /* 0x000fe2000bf06270 */
[----:B------:R-:W-:-:S02]  /*1c30*/  ISETP.GE.AND P3, PT, R34, 0x51, PT ;  /* 0x000000512200780c */ /* 0x000fc40003f66270 */
        /* <DEDUP_REMOVED lines=11> */
[----:B-1----:R-:W-:Y:S04]  /*1cf0*/  SHFL.IDX PT, R8, R3, 0x1, 0x181f ;  /* 0x00381f0003087f89 */ /* 0x002fe800000e0000 */
        /* <DEDUP_REMOVED lines=9> */
[----:B------:R-:W2:Y:S01]  /*1d90*/  SHFL.IDX PT, R5, R0, 0x3, 0x181f ;  /* 0x00781f0000057f89 */ /* 0x000ea200000e0000 */
[----:B------:R-:W-:-:S03]  /*1da0*/  ISETP.GE.AND P0, PT, R34, 0x21, PT ;  /* 0x000000212200780c */ /* 0x000fc60003f06270 */
[----:B------:R1:W-:Y:S04]  /*1db0*/  @P2 LDGSTS.E.BYPASS.LTC128B.128 [R118+0x3900], [R6.64], !P4 ;  /* 0x0390000006762fae */ /* 0x0003e8000e101d4e */
[----:B------:R-:W2:Y:S04]  /*1dc0*/  SHFL.IDX PT, R3, R3, 0x5, 0x181f ;  /* 0x00b81f0003037f89 */ /* 0x000ea800000e0000 */
[----:B------:R-:W2:Y:S04]  /*1dd0*/  SHFL.IDX PT, R18, R0, 0x4, 0x181f ;  /* 0x00981f0000127f89 */ /* 0x000ea800000e0000 */
[----:B------:R-:W-:Y:S04]  /*1de0*/  SHFL.IDX PT, R15, R15, 0x6, 0x181f ;  /* 0x00d81f000f0f7f89 */ /* 0x000fe800000e0000 */
[----:B------:R-:W2:Y:S04]  /*1df0*/  SHFL.IDX PT, R17, R0, 0x5, 0x181f ;  /* 0x00b81f0000117f89 */ /* 0x000ea800000e0000 */
[----:B------:R2:W4:Y:S01]  /*1e00*/  SHFL.IDX PT, R16, R0, 0x6, 0x181f ;  /* 0x00d81f0000107f89 */ /* 0x00052200000e0000 */
[----:B-1----:R-:W-:-:S04]  /*1e10*/  @P1 LEA R6, P2, R33, R8, 0x1 ;  /* 0x0000000821061211 */ /* 0x002fc800078408ff */
[----:B---3--:R-:W-:Y:S02]  /*1e20*/  @P1 LEA.HI.X R7, R33, R13, R241, 0x1, P2 ;  /* 0x0000000d21071211 */ /* 0x008fe400010f0cf1 */
[----:B------:R-:W-:-:S03]  /*1e30*/  ISETP.GE.AND P2, PT, R34, 0x61, PT ;  /* 0x000000612200780c */ /* 0x000fc60003f46270 */
[----:B------:R4:W-:Y:S01]  /*1e40*/  @P1 LDGSTS.E.BYPASS.LTC128B.128 [R118+0x4100], [R6.64], !P4 ;  /* 0x0410000006761fae */ /* 0x0009e2000e101d4e */
[----:B--2---:R-:W-:-:S04]  /*1e50*/  LEA.HI R0, R22, R14, RZ, 0x1 ;  /* 0x0000000e16007211 */ /* 0x004fc800078f08ff */
[----:B------:R-:W-:-:S05]  /*1e60*/  LOP3.LUT R0, R0, 0xfffffffe, RZ, 0xc0, !PT ;  /* 0xfffffffe00007812 */ /* 0x000fca00078ec0ff */
[----:B------:R-:W-:Y:S02]  /*1e70*/  IMAD.IADD R14, R14, 0x1, -R0 ;  /* 0x000000010e0e7824 */ /* 0x000fe400078e0a00 */
[----:B------:R-:W-:-:S05]  /*1e80*/  IMAD.SHL.U32 R0, R32, 0x40, RZ ;  /* 0x0000004020007824 */ /* 0x000fca00078e00ff */
[----:B------:R-:W-:Y:S02]  /*1e90*/  LOP3.LUT R0, R0, 0x1c0, RZ, 0xc0, !PT ;  /* 0x000001c000007812 */ /* 0x000fe400078ec0ff */
[----:B----4-:R-:W-:-:S04]  /*1ea0*/  @P0 LEA R6, P1, R33, R9, 0x1 ;  /* 0x0000000921060211 */ /* 0x010fc800078208ff */
[C---:B-----5:R-:W-:Y:S02]  /*1eb0*/  @P0 LEA.HI.X R7, R33.reuse, R11, R241, 0x1, P1 ;  /* 0x0000000b21070211 */ /* 0x060fe400008f0cf1 */
[----:B------:R-:W-:-:S03]  /*1ec0*/  @P6 LEA R12, P1, R33, R12, 0x1 ;  /* 0x0000000c210c6211 */ /* 0x000fc600078208ff */
[----:B------:R1:W-:Y:S01]  /*1ed0*/  @P0 LDGSTS.E.BYPASS.LTC128B.128 [R118+0x4900], [R6.64], !P4 ;  /* 0x0490000006760fae */ /* 0x0003e2000e101d4e */
[C---:B------:R-:W-:Y:S02]  /*1ee0*/  @P5 LEA R10, P0, R33.reuse, R10, 0x1 ;  /* 0x0000000a210a5211 */ /* 0x040fe400078008ff */
[--C-:B------:R-:W-:Y:S01]  /*1ef0*/  @P6 LEA.HI.X R13, R33, R5, R241.reuse, 0x1, P1 ;  /* 0x00000005210d6211 */ /* 0x100fe200008f0cf1 */
[----:B------:R-:W-:Y:S01]  /*1f00*/  IMAD.SHL.U32 R5, R21, 0x40, RZ ;  /* 0x0000004015057824 */ /* 0x000fe200078e00ff */
[C---:B------:R-:W-:Y:S01]  /*1f10*/  @P3 LEA R8, P1, R33.reuse, R3, 0x1 ;  /* 0x0000000321083211 */ /* 0x040fe200078208ff */
[----:B------:R-:W-:Y:S01]  /*1f20*/  IMAD.SHL.U32 R3, R20, 0x40, RZ ;  /* 0x0000004014037824 */ /* 0x000fe200078e00ff */
[C-C-:B------:R-:W-:Y:S01]  /*1f30*/  @P5 LEA.HI.X R11, R33.reuse, R18, R241.reuse, 0x1, P0 ;  /* 0x00000012210b5211 */ /* 0x140fe200000f0cf1 */
[----:B------:R2:W-:Y:S01]  /*1f40*/  @P6 LDGSTS.E.BYPASS.LTC128B.128 [R118+0x5100], [R12.64], !P4 ;  /* 0x051000000c766fae */ /* 0x0005e2000e101d4e */
[----:B------:R-:W-:Y:S02]  /*1f50*/  @P3 LEA.HI.X R9, R33, R17, R241, 0x1, P1 ;  /* 0x0000001121093211 */ /* 0x000fe400008f0cf1 */
[----:B------:R-:W-:Y:S01]  /*1f60*/  LOP3.LUT R3, R3, 0x1c0, RZ, 0xc0, !PT ;  /* 0x000001c003037812 */ /* 0x000fe200078ec0ff */
[----:B------:R3:W-:Y:S01]  /*1f70*/  @P5 LDGSTS.E.BYPASS.LTC128B.128 [R118+0x5900], [R10.64], !P4 ;  /* 0x059000000a765fae */ /* 0x0007e2000e101d4e */
[----:B------:R-:W-:-:S03]  /*1f80*/  LOP3.LUT R117, R5, 0xfffffe00, RZ, 0xc0, !PT ;  /* 0xfffffe0005757812 */ /* 0x000fc600078ec0ff */
[----:B------:R3:W-:Y:S01]  /*1f90*/  @P3 LDGSTS.E.BYPASS.LTC128B.128 [R118+0x6100], [R8.64], !P4 ;  /* 0x0610000008763fae */ /* 0x0007e2000e101d4e */
[----:B-1----:R-:W-:-:S04]  /*1fa0*/  @P2 LEA R6, P0, R33, R15, 0x1 ;  /* 0x0000000f21062211 */ /* 0x002fc800078008ff */
[C-C-:B------:R-:W-:Y:S02]  /*1fb0*/  @P2 LEA.HI.X R7, R33.reuse, R16, R241.reuse, 0x1, P0 ;  /* 0x0000001021072211 */ /* 0x140fe400000f0cf1 */
[----:B------:R-:W-:Y:S02]  /*1fc0*/  LOP3.LUT P0, RZ, R32, 0x2, RZ, 0xc0, !PT ;  /* 0x0000000220ff7812 */ /* 0x000fe4000780c0ff */
[C---:B------:R-:W-:Y:S01]  /*1fd0*/  SHF.L.U64.HI R241, R33.reuse, 0x1, R241 ;  /* 0x0000000121f17819 */ /* 0x040fe200000102f1 */
[----:B------:R1:W-:Y:S01]  /*1fe0*/  @P2 LDGSTS.E.BYPASS.LTC128B.128 [R118+0x6900], [R6.64], !P4 ;  /* 0x0690000006762fae */ /* 0x0003e2000e101d4e */
[----:B------:R-:W-:-:S03]  /*1ff0*/  ISETP.GE.AND P2, PT, R33, c[0x0][0x1d4], PT ;  /* 0x0000750021007a0c */ /* 0x000fc60003f46270 */
[----:B------:R-:W0:Y:S01]  /*2000*/  LDGDEPBAR ;  /* 0x00000000000079af */ /* 0x000e220000000000 */
[C---:B------:R-:W-:Y:S02]  /*2010*/  ISETP.LT.OR P5, PT, R34.reuse, 0x11, P2 ;  /* 0x000000112200780c */ /* 0x040fe400017a1670 */
        /* <DEDUP_REMOVED lines=19> */
[C---:B------:R-:W-:Y:S01]  /*2150*/  IADD3 R0, R119.reuse, 0x3900, RZ ;  /* 0x0000390077007810 */ /* 0x040fe20007ffe0ff */
[----:B------:R-:W-:Y:S01]  /*2160*/  IMAD R233, R2, 0x2, R230 ;  /* 0x0000000202e97824 */ /* 0x000fe200078e02e6 */
[----:B------:R-:W-:Y:S01]  /*2170*/  IADD3 R234, R119, 0x3920, RZ ;  /* 0x0000392077ea7810 */ /* 0x000fe20007ffe0ff */
[----:B------:R-:W-:Y:S01]  /*2180*/  IMAD R3, R245, c[0x0][0x21c], R3 ;  /* 0x00008700f5037a24 */ /* 0x000fe200078e0203 */
[----:B------:R-:W-:Y:S01]  /*2190*/  @P0 IADD3 R234, R0, -0x20, RZ ;  /* 0xffffffe000ea0810 */ /* 0x000fe20007ffe0ff */
[----:B------:R-:W-:-:S02]  /*21a0*/  IMAD R0, R35, c[0x0][0x208], RZ ;  /* 0x0000820023007a24 */ /* 0x000fc400078e02ff */
[----:B------:R-:W-:Y:S01]  /*21b0*/  IMAD R231, R4, 0x2, R230 ;  /* 0x0000000204e77824 */ /* 0x000fe200078e02e6 */
[C---:B------:R-:W-:Y:S01]  /*21c0*/  IADD3 R240, R234.reuse, 0x800, RZ ;  /* 0x00000800eaf07810 */ /* 0x040fe20007ffe0ff */
[----:B------:R-:W-:Y:S01]  /*21d0*/  IMAD R0, R49, c[0x0][0x20c], R0 ;  /* 0x0000830031007a24 */ /* 0x000fe200078e0200 */
[----:B------:R-:W-:Y:S01]  /*21e0*/  IADD3 R239, R234, 0x1000, RZ ;  /* 0x00001000eaef7810 */ /* 0x000fe20007ffe0ff */
[----:B------:R-:W-:Y:S01]  /*21f0*/  IMAD R232, R2, 0x2, R231 ;  /* 0x0000000202e87824 */ /* 0x000fe200078e02e7 */
[C---:B------:R-:W-:Y:S01]  /*2200*/  IADD3 R238, R234.reuse, 0x1800, RZ ;  /* 0x00001800eaee7810 */ /* 0x040fe20007ffe0ff */
[----:B------:R-:W-:Y:S01]  /*2210*/  IMAD.IADD R7, R7, 0x1, R0 ;  /* 0x0000000107077824 */ /* 0x000fe200078e0200 */
[C---:B------:R-:W-:Y:S02]  /*2220*/  IADD3 R237, R234.reuse, 0x2000, RZ ;  /* 0x00002000eaed7810 */ /* 0x040fe40007ffe0ff */
[C---:B------:R-:W-:Y:S01]  /*2230*/  IADD3 R236, R234.reuse, 0x2800, RZ ;  /* 0x00002800eaec7810 */ /* 0x040fe20007ffe0ff */
[----:B------:R-:W-:Y:S01]  /*2240*/  IMAD.WIDE.U32 R6, R245, c[0x0][0x218], R6 ;  /* 0x00008600f5067a25 */ /* 0x000fe200078e0006 */
[----:B------:R-:W-:Y:S01]  /*2250*/  IADD3 R235, R234, 0x3000, RZ ;  /* 0x00003000eaeb7810 */ /* 0x000fe20007ffe0ff */
[----:B------:R-:W-:Y:S03]  /*2260*/  LDSM.16.M88.4 R28, [R119+0x3900] ;  /* 0x00390000771c783b */ /* 0x000fe60000000200 */
[----:B------:R-:W-:Y:S01]  /*2270*/  IADD3 R0, P0, R6, UR24, RZ ;  /* 0x0000001806007c10 */ /* 0x000fe2000ff1e0ff */
[----:B------:R-:W-:Y:S03]  /*2280*/  LDSM.16.M88.4 R24, [R119+0x4100] ;  /* 0x004100007718783b */ /* 0x000fe60000000200 */
[----:B------:R-:W-:Y:S01]  /*2290*/  IADD3.X R6, R7, UR8, R3, P0, !PT ;  /* 0x0000000807067c10 */ /* 0x000fe200087fe403 */
[----:B------:R-:W-:Y:S01]  /*22a0*/  LDSM.16.M88.4 R20, [R119+0x4900] ;  /* 0x004900007714783b */ /* 0x000fe20000000200 */
[----:B------:R-:W-:-:S03]  /*22b0*/  LEA R3, P0, R0, c[0x0][0x1f8], 0x1 ;  /* 0x00007e0000037a11 */ /* 0x000fc600078008ff */
[----:B------:R-:W-:Y:S01]  /*22c0*/  LDSM.16.M88.4 R16, [R119+0x5100] ;  /* 0x005100007710783b */ /* 0x000fe20000000200 */
[----:B------:R-:W-:Y:S02]  /*22d0*/  LEA.HI.X R0, R0, c[0x0][0x1fc], R6, 0x1, P0 ;  /* 0x00007f0000007a11 */ /* 0x000fe400000f0c06 */
[----:B------:R-:W-:Y:S01]  /*22e0*/  ISETP.LT.OR P0, PT, R34, 0x1, P2 ;  /* 0x000000012200780c */ /* 0x000fe20001701670 */
[----:B------:R-:W-:Y:S04]  /*22f0*/  LDSM.16.M88.4 R36, [R119+0x5900] ;  /* 0x005900007724783b */ /* 0x000fe80000000200 */
[----:B------:R-:W-:Y:S04]  /*2300*/  LDSM.16.M88.4 R40, [R119+0x6100] ;  /* 0x006100007728783b */ /* 0x000fe80000000200 */
[----:B------:R-:W-:Y:S04]  /*2310*/  LDSM.16.M88.4 R44, [R119+0x6900] ;  /* 0x00690000772c783b */ /* 0x000fe80000000200 */
[----:B--2---:R-:W-:Y:S04]  /*2320*/  LDSM.16.M88.4 R12, [R230+0x7100] ;  /* 0x00710000e60c783b */ /* 0x004fe80000000200 */
[----:B---3--:R-:W-:Y:S04]  /*2330*/  LDSM.16.M88.4 R8, [R230+0x9100] ;  /* 0x00910000e608783b */ /* 0x008fe80000000200 */
[----:B------:R-:W1:Y:S04]  /*2340*/  SHFL.IDX PT, R6, R3, RZ, 0x181f ;  /* 0x00181fff03067589 */ /* 0x000e6800000e0000 */
[----:B------:R-:W2:Y:S04]  /*2350*/  SHFL.IDX PT, R5, R0, RZ, 0x181f ;  /* 0x00181fff00057589 */ /* 0x000ea800000e0000 */
[----:B------:R-:W-:Y:S04]  /*2360*/  SHFL.IDX PT, R35, R0, 0x3, 0x181f ;  /* 0x00781f0000237f89 */ /* 0x000fe800000e0000 */
[----:B------:R-:W-:Y:S04]  /*2370*/  SHFL.IDX PT, R33, R3, 0x4, 0x181f ;  /* 0x00981f0003217f89 */ /* 0x000fe800000e0000 */
[----:B------:R-:W-:Y:S04]  /*2380*/  LDSM.16.M88.4 R84, [R234] ;  /* 0x00000000ea54783b */ /* 0x000fe80000000200 */
[----:B------:R-:W-:Y:S01]  /*2390*/  LDSM.16.M88.4 R80, [R234+0x800] ;  /* 0x00080000ea50783b */ /* 0x000fe20000000200 */
[----:B-1----:R-:W-:-:S03]  /*23a0*/  IADD3 R6, P1, R6, R242, RZ ;  /* 0x000000f206067210 */ /* 0x002fc60007f3e0ff */
[----:B------:R-:W-:Y:S02]  /*23b0*/  LDSM.16.M88.4 R76, [R234+0x1000] ;  /* 0x00100000ea4c783b */ /* 0x000fe40000000200 */
[--C-:B--2---:R-:W-:Y:S02]  /*23c0*/  IMAD.X R7, R5, 0x1, R241.reuse, P1 ;  /* 0x0000000105077824 */ /* 0x104fe400008e06f1 */
[----:B------:R-:W-:Y:S01]  /*23d0*/  LDSM.16.M88.4 R48, [R234+0x1800] ;  /* 0x00180000ea30783b */ /* 0x000fe20000000200 */
[----:B------:R-:W-:Y:S01]  /*23e0*/  LOP3.LUT P1, RZ, R32, 0x4, RZ, 0xc0, !PT ;  /* 0x0000000420ff7812 */ /* 0x000fe2000782c0ff */
[C---:B------:R-:W-:Y:S02]  /*23f0*/  HMMA.16816.F32 R168, R12.reuse, R28, RZ ;  /* 0x0000001c0ca8723c */ /* 0x040fe400000018ff */
[----:B------:R-:W-:Y:S06]  /*2400*/  SHFL.IDX PT, R5, R3, 0x6, 0x181f ;  /* 0x00d81f0003057f89 */ /* 0x000fec00000e0000 */
        /* <DEDUP_REMOVED lines=13> */
[----:B------:R-:W1:Y:S04]  /*24e0*/  SHFL.IDX PT, R12, R3, 0x1, 0x181f ;  /* 0x00381f00030c7f89 */ /* 0x000e6800000e0000 */
[----:B------:R-:W-:Y:S03]  /*24f0*/  SHFL.IDX PT, R13, R3, 0x2, 0x181f ;  /* 0x00581f00030d7f89 */ /* 0x000fe600000e0000 */
[C---:B------:R-:W-:Y:S01]  /*2500*/  HMMA.16816.F32 R108, R8.reuse, R22, RZ ;  /* 0x00000016086c723c */ /* 0x040fe200000018ff */
[----:B------:R-:W-:Y:S04]  /*2510*/  SHFL.IDX PT, R23, R0, 0x2, 0x181f ;  /* 0x00581f0000177f89 */ /* 0x000fe800000e0000 */
[----:B------:R-:W2:Y:S03]  /*2520*/  SHFL.IDX PT, R15, R0, 0x1, 0x181f ;  /* 0x00381f00000f7f89 */ /* 0x000ea600000e0000 */
[C---:B------:R-:W-:Y:S01]  /*2530*/  HMMA.16816.F32 R56, R8.reuse, R24, RZ ;  /* 0x000000180838723c */ /* 0x040fe200000018ff */
[----:B------:R-:W3:Y:S04]  /*2540*/  SHFL.IDX PT, R14, R3, 0x3, 0x181f ;  /* 0x00781f00030e7f89 */ /* 0x000ee800000e0000 */
[----:B------:R-:W-:Y:S03]  /*2550*/  SHFL.IDX PT, R22, R3, 0x5, 0x181f ;  /* 0x00b81f0003167f89 */ /* 0x000fe600000e0000 */
[C---:B------:R-:W-:Y:S01]  /*2560*/  HMMA.16816.F32 R64, R8.reuse, R16, RZ ;  /* 0x000000100840723c */ /* 0x040fe200000018ff */
[----:B------:R-:W-:Y:S07]  /*2570*/  SHFL.IDX PT, R3, R0, 0x5, 0x181f ;  /* 0x00b81f0000037f89 */ /* 0x000fee00000e0000 */
[C---:B------:R-:W-:Y:S01]  /*2580*/  HMMA.16816.F32 R104, R8.reuse, R26, RZ ;  /* 0x0000001a0868723c */ /* 0x040fe200000018ff */
[----:B------:R-:W-:Y:S07]  /*2590*/  LDSM.16.M88.4 R24, [R234+0x3000] ;  /* 0x00300000ea18783b */ /* 0x000fee0000000200 */
[C---:B------:R-:W-:Y:S01]  /*25a0*/  HMMA.16816.F32 R120, R8.reuse, R18, RZ ;  /* 0x000000120878723c */ /* 0x040fe200000018ff */
[----:B------:R-:W4:Y:S07]  /*25b0*/  LDSM.16.M88.4 R16, [R233+0x9100] ;  /* 0x00910000e910783b */ /* 0x000f2e0000000200 */
[C---:B------:R-:W-:Y:S01]  /*25c0*/  HMMA.16816.F32 R68, R8.reuse, R36, RZ ;  /* 0x000000240844723c */ /* 0x040fe200000018ff */
[----:B------:R-:W5:Y:S07]  /*25d0*/  SHFL.IDX PT, R36, R0, 0x4, 0x181f ;  /* 0x00981f0000247f89 */ /* 0x000f6e00000e0000 */
[C---:B------:R-:W-:Y:S08]  /*25e0*/  HMMA.16816.F32 R52, R8.reuse, R28, RZ ;  /* 0x0000001c0834723c */ /* 0x040ff000000018ff */
[C---:B------:R-:W-:Y:S07]  /*25f0*/  HMMA.16816.F32 R60, R8.reuse, R20, RZ ;  /* 0x00000014083c723c */ /* 0x040fee00000018ff */
[-C--:B-1----:R-:W-:Y:S01]  /*2600*/  IADD3 R20, P3, R12, R242.reuse, RZ ;  /* 0x000000f20c147210 */ /* 0x082fe20007f7e0ff */
[----:B------:R-:W-:Y:S04]  /*2610*/  HMMA.16816.F32 R92, R8, R40, RZ ;  /* 0x00000028085c723c */ /* 0x000fe800000018ff */
[----:B--2---:R-:W-:Y:S01]  /*2620*/  IMAD.X R21, R15, 0x1, R241, P3 ;  /* 0x000000010f157824 */ /* 0x004fe200018e06f1 */
[----:B---3--:R-:W-:-:S03]  /*2630*/  IADD3 R14, P3, R14, R242, RZ ;  /* 0x000000f20e0e7210 */ /* 0x008fc60007f7e0ff */
[----:B------:R-:W-:Y:S02]  /*2640*/  HMMA.16816.F32 R72, R8, R44, RZ ;  /* 0x0000002c0848723c */ /* 0x000fe400000018ff */
[----:B------:R-:W-:-:S06]  /*2650*/  IMAD.X R15, R35, 0x1, R241, P3 ;  /* 0x00000001230f7824 */ /* 0x000fcc00018e06f1 */
[C---:B------:R-:W-:Y:S01]  /*2660*/  HMMA.16816.F32 R88, R8.reuse, R30, RZ ;  /* 0x0000001e0858723c */ /* 0x040fe200000018ff */
[----:B------:R-:W-:Y:S07]  /*2670*/  LDSM.16.M88.4 R28, [R234+0x2800] ;  /* 0x00280000ea1c783b */ /* 0x000fee0000000200 */
[C---:B------:R-:W-:Y:S08]  /*2680*/  HMMA.16816.F32 R124, R8.reuse, R38, RZ ;  /* 0x00000026087c723c */ /* 0x040ff000000018ff */
[C---:B------:R-:W-:Y:S01]  /*2690*/  HMMA.16816.F32 R128, R8.reuse, R42, RZ ;  /* 0x0000002a0880723c */ /* 0x040fe200000018ff */
[----:B------:R-:W1:Y:S07]  /*26a0*/  LDSM.16.M88.4 R40, [R234+0x2000] ;  /* 0x00200000ea28783b */ /* 0x000e6e0000000200 */
[----:B------:R-:W-:Y:S01]  /*26b0*/  HMMA.16816.F32 R160, R8, R46, RZ ;  /* 0x0000002e08a0723c */ /* 0x000fe200000018ff */
[----:B------:R-:W-:Y:S04]  /*26c0*/  LDSM.16.M88.4 R8, [R233+0x7100] ;  /* 0x00710000e908783b */ /* 0x000fe80000000200 */
[----:B------:R-:W-:Y:S01]  /*26d0*/  @!PT LDS RZ, [RZ] ;  /* 0x00000000fffff984 */ /* 0x000fe20000000800 */
[----:B------:R-:W-:Y:S01]  /*26e0*/  @!PT LDS RZ, [RZ] ;  /* 0x00000000fffff984 */ /* 0x000fe20000000800 */
[----:B------:R-:W-:Y:S01]  /*26f0*/  @!PT LDS RZ, [RZ] ;  /* 0x00000000fffff984 */ /* 0x000fe20000000800 */
[----:B------:R2:W-:Y:S01]  /*2700*/  LDGSTS.E.BYPASS.LTC128B.128 [R118+0x100], [R6.64], !P0 ;  /* 0x0010000006767fae */ /* 0x0005e2000c101d4e */
[----:B------:R-:W-:-:S02]  /*2710*/  IADD3 R12, P0, R13, R242, RZ ;  /* 0x000000f20d0c7210 */ /* 0x000fc40007f1e0ff */
[C---:B----4-:R-:W-:Y:S01]  /*2720*/  HMMA.16816.F32 R44, R16.reuse, R24, R72 ;  /* 0x00000018102c723c */ /* 0x050fe20000001848 */
[----:B------:R3:W-:Y:S01]  /*2730*/  LDGSTS.E.BYPASS.LTC128B.128 [R118+0x900], [R20.64], !P5 ;  /* 0x0090000014767fae */ /* 0x0007e2000e901d4e */
[C---:B------:R-:W-:Y:S01]  /*2740*/  ISETP.LT.OR P5, PT, R34.reuse, 0x41, P2 ;  /* 0x000000412200780c */ /* 0x040fe200017a1670 */
[----:B------:R-:W-:Y:S01]  /*2750*/  IMAD.X R13, R23, 0x1, R241, P0 ;  /* 0x00000001170d7824 */ /* 0x000fe200000e06f1 */
[----:B------:R-:W-:Y:S01]  /*2760*/  ISETP.LT.OR P0, PT, R34, 0x21, P2 ;  /* 0x000000212200780c */ /* 0x000fe20001701670 */
[----:B------:R4:W1:Y:S03]  /*2770*/  SHFL.IDX PT, R23, R0, 0x6, 0x181f ;  /* 0x00d81f0000177f89 */ /* 0x00086600000e0000 */
[C---:B------:R-:W-:Y:S08]  /*2780*/  HMMA.16816.F32 R220, R16.reuse, R82, R104 ;  /* 0x0000005210dc723c */ /* 0x040ff00000001868 */
[----:B------:R-:W-:Y:S01]  /*2790*/  HMMA.16816.F32 R212, R16, R78, R108 ;  /* 0x0000004e10d4723c */ /* 0x000fe2000000186c */
[----:B------:R1:W-:Y:S04]  /*27a0*/  LDGSTS.E.BYPASS.LTC128B.128 [R118+0x1100], [R12.64], !P0 ;  /* 0x011000000c767fae */ /* 0x0003e8000c101d4e */
[----:B------:R3:W-:Y:S01]  /*27b0*/  LDGSTS.E.BYPASS.LTC128B.128 [R118+0x1900], [R14.64], !P6 ;  /* 0x019000000e767fae */ /* 0x0007e2000f101d4e */
[----:B--2---:R-:W-:-:S02]  /*27c0*/  IADD3 R6, P3, R33, R242, RZ ;  /* 0x000000f221067210 */ /* 0x004fc40007f7e0ff */
[C---:B------:R-:W-:Y:S01]  /*27d0*/  HMMA.16816.F32 R132, R16.reuse, R80, R56 ;  /* 0x000000501084723c */ /* 0x040fe20000001838 */
[----:B----4-:R-:W-:Y:S02]  /*27e0*/  IMAD.MOV.U32 R0, RZ, RZ, 0x40 ;  /* 0x00000040ff007424 */ /* 0x010fe400078e00ff */
[----:B-----5:R-:W-:Y:S01]  /*27f0*/  IMAD.X R7, R36, 0x1, R241, P3 ;  /* 0x0000000124077824 */ /* 0x020fe200018e06f1 */
[C---:B------:R-:W-:Y:S02]  /*2800*/  ISETP.LT.OR P3, PT, R34.reuse, 0x51, P2 ;  /* 0x000000512200780c */ /* 0x040fe40001761670 */
[----:B------:R-:W-:Y:S02]  /*2810*/  ISETP.LT.OR P2, PT, R34, 0x61, P2 ;  /* 0x000000612200780c */ /* 0x000fe40001741670 */
[----:B------:R-:W-:Y:S01]  /*2820*/  HMMA.16816.F32 R36, R16, R86, R88 ;  /* 0x000000561024723c */ /* 0x000fe20000001858 */
[----:B------:R-:W-:Y:S01]  /*2830*/  SEL R0, R0, 0xffffffc0, !P1 ;  /* 0xffffffc000007807 */ /* 0x000fe20004800000 */
[----:B------:R2:W-:Y:S01]  /*2840*/  LDGSTS.E.BYPASS.LTC128B.128 [R118+0x2100], [R6.64], !P5 ;  /* 0x0210000006767fae */ /* 0x0005e2000e901d4e */
[----:B------:R-:W-:-:S03]  /*2850*/  ISETP.GT.AND P5, PT, R248, 0x6f, PT ;  /* 0x0000006ff800780c */ /* 0x000fc60003fa4270 */
[----:B------:R-:W-:Y:S02]  /*2860*/  IMAD.IADD R229, R119, 0x1, R0 ;  /* 0x0000000177e57824 */ /* 0x000fe400078e0200 */
[----:B------:R-:W-:Y:S01]  /*2870*/  HMMA.16816.F32 R108, R16, R50, R120 ;  /* 0x00000032106c723c */ /* 0x000fe20000001878 */
[----:B------:R-:W-:Y:S01]  /*2880*/  IMAD.IADD R228, R0, 0x1, R234 ;  /* 0x0000000100e47824 */ /* 0x000fe200078e02ea */
[----:B-1----:R-:W-:Y:S02]  /*2890*/  IADD3 R12, P0, R22, R242, RZ ;  /* 0x000000f2160c7210 */ /* 0x002fe40007f1e0ff */
[----:B------:R-:W-:-:S03]  /*28a0*/  LOP3.LUT R0, R116, R117, RZ, 0xfc, !PT ;  /* 0x0000007574007212 */ /* 0x000fc600078efcff */
[--C-:B------:R-:W-:Y:S01]  /*28b0*/  IMAD.X R13, R3, 0x1, R241.reuse, P0 ;  /* 0x00000001030d7824 */ /* 0x100fe200000e06f1 */
[----:B---3--:R-:W-:Y:S01]  /*28c0*/  IADD3 R14, P0, R5, R242, RZ ;  /* 0x000000f2050e7210 */ /* 0x008fe20007f1e0ff */
[C---:B------:R-:W-:Y:S01]  /*28d0*/  HMMA.16816.F32 R104, R16.reuse, R42, R124 ;  /* 0x0000002a1068723c */ /* 0x040fe2000000187c */
[----:B------:R-:W-:Y:S02]  /*28e0*/  IADD3 R3, R118, 0x100, RZ ;  /* 0x0000010076037810 */ /* 0x000fe40007ffe0ff */
[----:B------:R1:W-:Y:S01]  /*28f0*/  LDGSTS.E.BYPASS.LTC128B.128 [R118+0x2900], [R12.64], !P3 ;  /* 0x029000000c767fae */ /* 0x0003e2000d901d4e */
[----:B------:R-:W-:Y:S01]  /*2900*/  IMAD.X R15, R23, 0x1, R241, P0 ;  /* 0x00000001170f7824 */ /* 0x000fe200000e06f1 */
[----:B------:R-:W-:Y:S02]  /*2910*/  PLOP3.LUT P0, PT, PT, PT, UP0, 0x80, 0x0 ;  /* 0x000000000000781c */ /* 0x000fe40003f0f008 */
[----:B------:R-:W-:Y:S01]  /*2920*/  STL [R1+0x14], R3 ;  /* 0x0000140301007387 */ /* 0x000fe20000100800 */
[C---:B------:R-:W-:Y:S03]  /*2930*/  HMMA.16816.F32 R136, R16.reuse, R84, R52 ;  /* 0x000000541088723c */ /* 0x040fe60000001834 */
[----:B------:R1:W-:Y:S04]  /*2940*/  LDGSTS.E.BYPASS.LTC128B.128 [R118+0x3100], [R14.64], !P2 ;  /* 0x031000000e767fae */ /* 0x0003e8000d101d4e */
[----:B------:R-:W-:Y:S01]  /*2950*/  LDSM.16.M88.4 R20, [R231+0x9100] ;  /* 0x00910000e714783b */ /* 0x000fe20000000200 */
[C---:B------:R-:W-:Y:S03]  /*2960*/  HMMA.16816.F32 R112, R16.reuse, R76, R60 ;  /* 0x0000004c1070723c */ /* 0x040fe6000000183c */
[----:B------:R-:W3:Y:S04]  /*2970*/  LDSM.16.M88.4 R72, [R229+0x3900] ;  /* 0x00390000e548783b */ /* 0x000ee80000000200 */
[----:B------:R-:W4:Y:S01]  /*2980*/  LDSM.16.M88.4 R88, [R229+0x6900] ;  /* 0x00690000e558783b */ /* 0x000f220000000200 */
[C---:B------:R-:W-:Y:S03]  /*2990*/  HMMA.16816.F32 R100, R16.reuse, R48, R64 ;  /* 0x000000301064723c */ /* 0x040fe60000001840 */
[----:B------:R-:W5:Y:S04]  /*29a0*/  LDSM.16.M88.4 R56, [R229+0x5900] ;  /* 0x00590000e538783b */ /* 0x000f680000000200 */
[----:B------:R-:W2:Y:S01]  /*29b0*/  LDSM.16.M88.4 R60, [R229+0x5100] ;  /* 0x00510000e53c783b */ /* 0x000ea20000000200 */
[C---:B------:R-:W-:Y:S03]  /*29c0*/  HMMA.16816.F32 R96, R16.reuse, R40, R68 ;  /* 0x000000281060723c */ /* 0x040fe60000001844 */
[----:B------:R-:W2:Y:S04]  /*29d0*/  LDSM.16.M88.4 R52, [R229+0x6100] ;  /* 0x00610000e534783b */ /* 0x000ea80000000200 */
[----:B------:R-:W-:Y:S01]  /*29e0*/  LDSM.16.M88.4 R68, [R229+0x4100] ;  /* 0x00410000e544783b */ /* 0x000fe20000000200 */
[C---:B------:R-:W-:Y:S03]  /*29f0*/  HMMA.16816.F32 R92, R16.reuse, R28, R92 ;  /* 0x0000001c105c723c */ /* 0x040fe6000000185c */
[----:B------:R-:W-:Y:S04]  /*2a00*/  LDSM.16.M88.4 R64, [R229+0x4900] ;  /* 0x00490000e540783b */ /* 0x000fe80000000200 */
[----:B-1----:R-:W-:Y:S01]  /*2a10*/  LDSM.16.M88.4 R12, [R232+0x7100] ;  /* 0x00710000e80c783b */ /* 0x002fe20000000200 */
[C---:B------:R-:W-:Y:S03]  /*2a20*/  HMMA.16816.F32 R124, R16.reuse, R30, R128 ;  /* 0x0000001e107c723c */ /* 0x040fe60000001880 */
[----:B------:R-:W-:Y:S04]  /*2a30*/  LDSM.16.M88.4 R32, [R228+0x2000] ;  /* 0x00200000e420783b */ /* 0x000fe80000000200 */
[----:B------:R-:W0:Y:S01]  /*2a40*/  LDGDEPBAR ;  /* 0x00000000000079af */ /* 0x000e220000000000 */
[----:B------:R-:W-:Y:S03]  /*2a50*/  HMMA.16816.F32 R120, R16, R26, R160 ;  /* 0x0000001a1078723c */ /* 0x000fe600000018a0 */
[----:B------:R-:W1:Y:S05]  /*2a60*/  LDSM.16.M88.4 R16, [R231+0x7100] ;  /* 0x00710000e710783b */ /* 0x000e6a0000000200 */
[C---:B------:R-:W-:Y:S08]  /*2a70*/  HMMA.16816.F32 R128, R8.reuse, R84, R168 ;  /* 0x000000540880723c */ /* 0x040ff000000018a8 */
[C---:B------:R-:W-:Y:S08]  /*2a80*/  HMMA.16816.F32 R192, R8.reuse, R80, R192 ;  /* 0x0000005008c0723c */ /* 0x040ff000000018c0 */
[C---:B------:R-:W-:Y:S08]  /*2a90*/  HMMA.16816.F32 R84, R8.reuse, R86, R224 ;  /* 0x000000560854723c */ /* 0x040ff000000018e0 */
[C---:B------:R-:W-:Y:S08]  /*2aa0*/  HMMA.16816.F32 R196, R8.reuse, R76, R164 ;  /* 0x0000004c08c4723c */ /* 0x040ff000000018a4 */
        /* <DEDUP_REMOVED lines=8> */
[C---:B------:R-:W-:Y:S08]  /*2b30*/  HMMA.16816.F32 R208, R8.reuse, R28, R148 ;  /* 0x0000001c08d0723c */ /* 0x040ff00000001894 */
[C---:B------:R-:W-:Y:S08]  /*2b40*/  HMMA.16816.F32 R216, R8.reuse, R24, R140 ;  /* 0x0000001808d8723c */ /* 0x040ff0000000188c */
[C---:B------:R-:W-:Y:S01]  /*2b50*/  HMMA.16816.F32 R188, R8.reuse, R30, R188 ;  /* 0x0000001e08bc723c */ /* 0x040fe200000018bc */
[----:B------:R-:W-:Y:S07]  /*2b60*/  LDSM.16.M88.4 R28, [R228+0x2800] ;  /* 0x00280000e41c783b */ /* 0x000fee0000000200 */
[----:B------:R-:W-:Y:S01]  /*2b70*/  HMMA.16816.F32 R184, R8, R26, R144 ;  /* 0x0000001a08b8723c */ /* 0x000fe20000001890 */
[----:B------:R-:W-:Y:S04]  /*2b80*/  LDSM.16.M88.4 R8, [R232+0x9100] ;  /* 0x00910000e808783b */ /* 0x000fe80000000200 */
[----:B------:R-:W-:Y:S03]  /*2b90*/  LDSM.16.M88.4 R24, [R228+0x3000] ;  /* 0x00300000e418783b */ /* 0x000fe60000000200 */
[C---:B---3--:R-:W-:Y:S01]  /*2ba0*/  HMMA.16816.F32 R144, R20.reuse, R74, R36 ;  /* 0x0000004a1490723c */ /* 0x048fe20000001824 */
[----:B------:R-:W3:Y:S07]  /*2bb0*/  LDSM.16.M88.4 R36, [R228+0x1800] ;  /* 0x00180000e424783b */ /* 0x000eee0000000200 */
[----:B----4-:R-:W-:Y:S01]  /*2bc0*/  HMMA.16816.F32 R148, R20, R88, R44 ;  /* 0x000000581494723c */ /* 0x010fe2000000182c */
[----:B------:R-:W4:Y:S01]  /*2bd0*/  LDSM.16.M88.4 R44, [R228+0x800] ;  /* 0x00080000e42c783b */ /* 0x000f220000000200 */
[----:B------:R-:W-:-:S06]  /*2be0*/  DEPBAR.LE SB0, 0x0 ;  /* 0x000080000000791a */ /* 0x000fcc0000000000 */
[C---:B-----5:R-:W-:Y:S08]  /*2bf0*/  HMMA.16816.F32 R156, R20.reuse, R56, R96 ;  /* 0x00000038149c723c */ /* 0x060ff00000001860 */
[C---:B--2---:R-:W-:Y:S08]  /*2c00*/  HMMA.16816.F32 R160, R20.reuse, R60, R100 ;  /* 0x0000003c14a0723c */ /* 0x044ff00000001864 */
[----:B------:R-:W-:Y:S08]  /*2c10*/  HMMA.16816.F32 R152, R20, R52, R92 ;  /* 0x000000341498723c */ /* 0x000ff0000000185c */
[----:B-1----:R-:W-:Y:S08]  /*2c20*/  HMMA.16816.F32 R96, R16, R74, R84 ;  /* 0x0000004a1060723c */ /* 0x002ff00000001854 */
[C---:B------:R-:W-:Y:S08]  /*2c30*/  HMMA.16816.F32 R180, R20.reuse, R72, R136 ;  /* 0x0000004814b4723c */ /* 0x040ff00000001888 */
[C---:B------:R-:W-:Y:S08]  /*2c40*/  HMMA.16816.F32 R172, R20.reuse, R68, R132 ;  /* 0x0000004414ac723c */ /* 0x040ff00000001884 */
[----:B------:R-:W-:Y:S08]  /*2c50*/  HMMA.16816.F32 R140, R20, R70, R220 ;  /* 0x00000046148c723c */ /* 0x000ff000000018dc */
        /* <DEDUP_REMOVED lines=12> */
[----:B------:R-:W-:Y:S08]  /*2d20*/  HMMA.16816.F32 R60, R16, R58, R176 ;  /* 0x0000003a103c723c */ /* 0x000ff000000018b0 */
[C---:B------:R-:W-:Y:S08]  /*2d30*/  HMMA.16816.F32 R108, R20.reuse, R54, R124 ;  /* 0x00000036146c723c */ /* 0x040ff0000000187c */
[----:B------:R-:W-:Y:S08]  /*2d40*/  HMMA.16816.F32 R104, R20, R90, R120 ;  /* 0x0000005a1468723c */ /* 0x000ff00000001878 */
[C---:B------:R-:W-:Y:S08]  /*2d50*/  HMMA.16816.F32 R56, R16.reuse, R52, R208 ;  /* 0x000000341038723c */ /* 0x040ff000000018d0 */
[C---:B------:R-:W-:Y:S08]  /*2d60*/  HMMA.16816.F32 R52, R16.reuse, R54, R188 ;  /* 0x000000361034723c */ /* 0x040ff000000018bc */
[C---:B------:R-:W-:Y:S08]  /*2d70*/  HMMA.16816.F32 R20, R16.reuse, R88, R216 ;  /* 0x000000581014723c */ /* 0x040ff000000018d8 */
[----:B------:R-:W-:Y:S08]  /*2d80*/  HMMA.16816.F32 R16, R16, R90, R184 ;  /* 0x0000005a1010723c */ /* 0x000ff000000018b8 */
[C---:B---3--:R-:W-:Y:S08]  /*2d90*/  HMMA.16816.F32 R160, R8.reuse, R36, R160 ;  /* 0x0000002408a0723c */ /* 0x048ff000000018a0 */
[----:B------:R-:W-:Y:S08]  /*2da0*/  HMMA.16816.F32 R132, R8, R38, R132 ;  /* 0x000000260884723c */ /* 0x000ff00000001884 */
[C---:B------:R-:W-:Y:S08]  /*2db0*/  HMMA.16816.F32 R72, R12.reuse, R36, R72 ;  /* 0x000000240c48723c */ /* 0x040ff00000001848 */
[C---:B------:R-:W-:Y:S08]  /*2dc0*/  HMMA.16816.F32 R68, R12.reuse, R38, R68 ;  /* 0x000000260c44723c */ /* 0x040ff00000001844 */
[----:B------:R-:W-:Y:S08]  /*2dd0*/  HMMA.16816.F32 R36, R12, R24, R20 ;  /* 0x000000180c24723c */ /* 0x000ff00000001814 */
[C---:B------:R-:W-:Y:S08]  /*2de0*/  HMMA.16816.F32 R180, R8.reuse, R48, R180 ;  /* 0x0000003008b4723c */ /* 0x040ff000000018b4 */
[C---:B------:R-:W-:Y:S08]  /*2df0*/  HMMA.16816.F32 R144, R8.reuse, R50, R144 ;  /* 0x000000320890723c */ /* 0x040ff00000001890 */
[C---:B----4-:R-:W-:Y:S08]  /*2e00*/  HMMA.16816.F32 R172, R8.reuse, R44, R172 ;  /* 0x0000002c08ac723c */ /* 0x050ff000000018ac */
        /* <DEDUP_REMOVED lines=21> */
[----:B------:R-:W-:Y:S07]  /*2f60*/  @!P0 BRA `(.L_x_658) ;  /* 0x0000041000008947 */ /* 0x000fee0003800000 */
[----:B------:R-:W-:Y:S01]  /*2f70*/  IMAD.U32 R3, RZ, RZ, UR11 ;  /* 0x0000000bff037e24 */ /* 0x000fe2000f8e00ff */
[----:B------:R-:W-:Y:S01]  /*2f80*/  PLOP3.LUT P1, PT, PT, PT, UP2, 0x80, 0x0 ;  /* 0x000000000000781c */ /* 0x000fe20003f2f028 */
[----:B------:R-:W-:Y:S01]  /*2f90*/  IMAD.MOV.U32 R245, RZ, RZ, RZ ;  /* 0x000000fffff57224 */ /* 0x000fe200078e00ff */
[----:B------:R-:W-:-:S02]  /*2fa0*/  PLOP3.LUT P0, PT, PT, PT, UP2, 0x80, 0x0 ;  /* 0x000000000000781c */ /* 0x000fc40003f0f028 */
        /* <DEDUP_REMOVED lines=25> */
[----:B------:R-:W-:Y:S03]  /*3140*/  SHFL.IDX PT, R10, R5, 0x2, 0x181f ;  /* 0x00581f00050a7f89 */ /* 0x000fe600000e0000 */
[----:B------:R-:W-:Y:S01]  /*3150*/  LEA.HI.X R3, R3, c[0x0][0x1cc], R6, 0x1, P0 ;  /* 0x0000730003037a11 */ /* 0x000fe200000f0c06 */
[----:B------:R-:W1:Y:S04]  /*3160*/  SHFL.IDX PT, R7, R5, RZ, 0x181f ;  /* 0x00181fff05077589 */ /* 0x000e6800000e0000 */
[----:B------:R-:W2:Y:S04]  /*3170*/  SHFL.IDX PT, R6, R5, 0x1, 0x181f ;  /* 0x00381f0005067f89 */ /* 0x000ea800000e0000 */
[----:B------:R-:W3:Y:S04]  /*3180*/  SHFL.IDX PT, R9, R3, RZ, 0x181f ;  /* 0x00181fff03097589 */ /* 0x000ee800000e0000 */
[----:B------:R-:W4:Y:S04]  /*3190*/  SHFL.IDX PT, R11, R3, 0x1, 0x181f ;  /* 0x00381f00030b7f89 */ /* 0x000f2800000e0000 */
[----:B------:R-:W5:Y:S04]  /*31a0*/  SHFL.IDX PT, R12, R5, 0x3, 0x181f ;  /* 0x00781f00050c7f89 */ /* 0x000f6800000e0000 */
[----:B------:R-:W5:Y:S04]  /*31b0*/  SHFL.IDX PT, R13, R5, 0x4, 0x181f ;  /* 0x00981f00050d7f89 */ /* 0x000f6800000e0000 */
[----:B------:R-:W5:Y:S01]  /*31c0*/  SHFL.IDX PT, R15, R3, 0x2, 0x181f ;  /* 0x00581f00030f7f89 */ /* 0x000f6200000e0000 */
[----:B-1----:R-:W-:-:S03]  /*31d0*/  IADD3 R8, P1, R7, R242, RZ ;  /* 0x000000f207087210 */ /* 0x002fc60007f3e0ff */
[----:B------:R-:W-:Y:S01]  /*31e0*/  SHFL.IDX PT, R16, R5, 0x5, 0x181f ;  /* 0x00b81f0005107f89 */ /* 0x000fe200000e0000 */
[----:B--2---:R-:W-:-:S03]  /*31f0*/  IADD3 R6, P0, R6, R242, RZ ;  /* 0x000000f206067210 */ /* 0x004fc60007f1e0ff */
[----:B------:R-:W-:Y:S01]  /*3200*/  SHFL.IDX PT, R5, R5, 0x6, 0x181f ;  /* 0x00d81f0005057f89 */ /* 0x000fe200000e0000 */
[----:B---3--:R-:W-:-:S03]  /*3210*/  IMAD.X R9, R9, 0x1, R241, P1 ;  /* 0x0000000109097824 */ /* 0x008fc600008e06f1 */
[----:B------:R-:W1:Y:S01]  /*3220*/  SHFL.IDX PT, R19, R3, 0x3, 0x181f ;  /* 0x00781f0003137f89 */ /* 0x000e6200000e0000 */
[----:B----4-:R-:W-:Y:S01]  /*3230*/  IMAD.X R7, R11, 0x1, R241, P0 ;  /* 0x000000010b077824 */ /* 0x010fe200000e06f1 */
[-C--:B------:R-:W-:Y:S02]  /*3240*/  IADD3 R14, P0, R10, R242.reuse, RZ ;  /* 0x000000f20a0e7210 */ /* 0x080fe40007f1e0ff */
[----:B------:R-:W2:Y:S01]  /*3250*/  SHFL.IDX PT, R18, R3, 0x4, 0x181f ;  /* 0x00981f0003127f89 */ /* 0x000ea200000e0000 */
[----:B-----5:R-:W-:-:S03]  /*3260*/  IADD3 R12, P3, R12, R242, RZ ;  /* 0x000000f20c0c7210 */ /* 0x020fc60007f7e0ff */
[----:B------:R-:W3:Y:S01]  /*3270*/  SHFL.IDX PT, R17, R3, 0x5, 0x181f ;  /* 0x00b81f0003117f89 */ /* 0x000ee200000e0000 */
[----:B------:R-:W-:-:S03]  /*3280*/  IADD3 R10, P2, R13, R242, RZ ;  /* 0x000000f20d0a7210 */ /* 0x000fc60007f5e0ff */
[----:B------:R-:W4:Y:S01]  /*3290*/  SHFL.IDX PT, R3, R3, 0x6, 0x181f ;  /* 0x00d81f0003037f89 */ /* 0x000f2200000e0000 */
[----:B------:R-:W-:-:S03]  /*32a0*/  IMAD.X R15, R15, 0x1, R241, P0 ;  /* 0x000000010f0f7824 */ /* 0x000fc600000e06f1 */
[----:B------:R5:W-:Y:S04]  /*32b0*/  LDGSTS.E.BYPASS.LTC128B.128 [R118+0x3900], [R8.64], !P4 ;  /* 0x0390000008767fae */ /* 0x000be8000e101d4e */
[----:B------:R3:W-:Y:S01]  /*32c0*/  LDGSTS.E.BYPASS.LTC128B.128 [R118+0x4100], [R6.64], !P4 ;  /* 0x0410000006767fae */ /* 0x0007e2000e101d4e */
[----:B-1----:R-:W-:-:S03]  /*32d0*/  IMAD.X R13, R19, 0x1, R241, P3 ;  /* 0x00000001130d7824 */ /* 0x002fc600018e06f1 */
[----:B------:R1:W-:Y:S01]  /*32e0*/  LDGSTS.E.BYPASS.LTC128B.128 [R118+0x4900], [R14.64], !P4 ;  /* 0x049000000e767fae */ /* 0x0003e2000e101d4e */
[----:B--2---:R-:W-:-:S03]  /*32f0*/  IMAD.X R11, R18, 0x1, R241, P2 ;  /* 0x00000001120b7824 */ /* 0x004fc600010e06f1 */
[----:B------:R1:W-:Y:S04]  /*3300*/  LDGSTS.E.BYPASS.LTC128B.128 [R118+0x5100], [R12.64], !P4 ;  /* 0x051000000c767fae */ /* 0x0003e8000e101d4e */
[----:B------:R1:W-:Y:S01]  /*3310*/  LDGSTS.E.BYPASS.LTC128B.128 [R118+0x5900], [R10.64], !P4 ;  /* 0x059000000a767fae */ /* 0x0003e2000e101d4e */
[-C--:B-----5:R-:W-:Y:S02]  /*3320*/  IADD3 R8, P1, R16, R242.reuse, RZ ;  /* 0x000000f210087210 */ /* 0x0a0fe40007f3e0ff */
[----:B---3--:R-:W-:-:S03]  /*3330*/  IADD3 R6, P0, R5, R242, RZ ;  /* 0x000000f205067210 */ /* 0x008fc60007f1e0ff */
[--C-:B------:R-:W-:Y:S02]  /*3340*/  IMAD.X R9, R17, 0x1, R241.reuse, P1 ;  /* 0x0000000111097824 */ /* 0x100fe400008e06f1 */
[----:B----4-:R-:W-:-:S03]  /*3350*/  IMAD.X R7, R3, 0x1, R241, P0 ;  /* 0x0000000103077824 */ /* 0x010fc600000e06f1 */
[----:B------:R1:W-:Y:S04]  /*3360*/  LDGSTS.E.BYPASS.LTC128B.128 [R118+0x6100], [R8.64], !P4 ;  /* 0x0610000008767fae */ /* 0x0003e8000e101d4e */
[----:B------:R1:W-:Y:S02]  /*3370*/  LDGSTS.E.BYPASS.LTC128B.128 [R118+0x6900], [R6.64], !P4 ;  /* 0x0690000006767fae */ /* 0x0003e4000e101d4e */
.L_x_658:
[----:B------:R-:W-:Y:S01]  /*3380*/  FMUL.FTZ R3, R69, c[0x0][0x320] ;  /* 0x0000c80045037a20 */ /* 0x000fe20000410000 */
[----:B------:R-:W-:Y:S01]  /*3390*/  LOP3.LUT R5, R244, 0xffffffe0, RZ, 0xc0, !PT ;  /* 0xffffffe0f4057812 */ /* 0x000fe200078ec0ff */
[----:B-1----:R-:W-:Y:S01]  /*33a0*/  FMUL.FTZ R8, R182, c[0x0][0x320] ;  /* 0x0000c800b6087a20 */ /* 0x002fe20000410000 */
[----:B------:R-:W-:Y:S01]  /*33b0*/  SHF.R.S32.HI R7, RZ, 0x1f, R243 ;  /* 0x0000001fff077819 */ /* 0x000fe200000114f3 */
[----:B------:R1:W-:Y:S01]  /*33c0*/  MUFU.TANH R124, R3 ;  /* 0x00000003007c7308 */ /* 0x0003e20000002400 */
[----:B------:R-:W-:Y:S01]  /*33d0*/  LEA.HI R6, R247, R246, RZ, 0x2 ;  /* 0x000000f6f7067211 */ /* 0x000fe200078f10ff */
[----:B------:R-:W-:Y:S01]  /*33e0*/  IMAD.IADD R5, R246, 0x1, -R5 ;  /* 0x00000001f6057824 */ /* 0x000fe200078e0a05 */
[----:B------:R-:W-:Y:S01]  /*33f0*/  PLOP3.LUT P1, PT, PT, PT, UP1, 0x80, 0x0 ;  /* 0x000000000000781c */ /* 0x000fe20003f2f018 */
[----:B------:R-:W-:Y:S01]  /*3400*/  FMUL.FTZ R33, R54, c[0x0][0x320] ;  /* 0x0000c80036217a20 */ /* 0x000fe20000410000 */
[----:B------:R-:W-:Y:S01]  /*3410*/  LOP3.LUT R6, R6, 0xfffffffc, RZ, 0xc0, !PT ;  /* 0xfffffffc06067812 */ /* 0x000fe200078ec0ff */
[----:B------:R-:W-:Y:S01]  /*3420*/  FMUL.FTZ R48, R23, c[0x0][0x320] ;  /* 0x0000c80017307a20 */ /* 0x000fe20000410000 */
[----:B------:R-:W-:Y:S01]  /*3430*/  PLOP3.LUT P0, PT, PT, PT, UP1, 0x80, 0x0 ;  /* 0x000000000000781c */ /* 0x000fe20003f0f018 */
[----:B------:R-:W-:Y:S01]  /*3440*/  MUFU.TANH R31, R8 ;  /* 0x00000008001f7308 */ /* 0x000fe20000002400 */
[----:B------:R-:W-:Y:S01]  /*3450*/  FMUL.FTZ R10, R148, c[0x0][0x320] ;  /* 0x0000c800940a7a20 */ /* 0x000fe20000410000 */
[----:B------:R-:W-:Y:S01]  /*3460*/  ULDC.64 UR4, c[0x0][0x2c8] ;  /* 0x0000b20000047ab9 */ /* 0x000fe20000000a00 */
[----:B------:R-:W-:Y:S01]  /*3470*/  IMAD.IADD R6, R246, 0x1, -R6 ;  /* 0x00000001f6067824 */ /* 0x000fe200078e0a06 */
[----:B------:R-:W-:Y:S01]  /*3480*/  UIMAD.WIDE.U32 UR26, UR10, UR4, URZ ;  /* 0x000000040a1a72a5 */ /* 0x000fe2000f8e003f */
[----:B------:R-:W-:Y:S01]  /*3490*/  FMUL.FTZ R29, R86, c[0x0][0x320] ;  /* 0x0000c800561d7a20 */ /* 0x000fe20000410000 */
[----:B------:R-:W-:Y:S01]  /*34a0*/  UIADD3 UR6, UR6, -0x2, URZ ;  /* 0xfffffffe06067890 */ /* 0x000fe2000fffe03f */
[----:B------:R-:W-:Y:S01]  /*34b0*/  FMUL.FTZ R30, R59, c[0x0][0x320] ;  /* 0x0000c8003b1e7a20 */ /* 0x000fe20000410000 */
[----:B------:R2:W-:Y:S01]  /*34c0*/  MUFU.TANH R28, R10 ;  /* 0x0000000a001c7308 */ /* 0x0005e20000002400 */
[----:B-1----:R-:W-:Y:S01]  /*34d0*/  FMUL.FTZ R3, R100, c[0x0][0x320] ;  /* 0x0000c80064037a20 */ /* 0x002fe20000410000 */
[----:B------:R-:W-:Y:S01]  /*34e0*/  UMOV UR4, URZ ;  /* 0x0000003f00047c82 */ /* 0x000fe20008000000 */
[----:B------:R-:W-:Y:S01]  /*34f0*/  FMUL.FTZ R35, R55, c[0x0][0x320] ;  /* 0x0000c80037237a20 */ /* 0x000fe20000410000 */
[----:B------:R-:W0:Y:S01]  /*3500*/  LDGDEPBAR ;  /* 0x00000000000079af */ /* 0x000e220000000000 */
[----:B------:R-:W-:-:S02]  /*3510*/  FMUL.FTZ R39, R39, c[0x0][0x320] ;  /* 0x0000c80027277a20 */ /* 0x000fc40000410000 */
[----:B------:R-:W-:Y:S01]  /*3520*/  IMAD.SHL.U32 R224, R0, 0x2, RZ ;  /* 0x0000000200e07824 */ /* 0x000fe200078e00ff */
[----:B------:R1:W3:Y:S03]  /*3530*/  MUFU.TANH R123, R3 ;  /* 0x00000003007b7308 */ /* 0x0002e60000002400 */
[--C-:B------:R-:W-:Y:S02]  /*3540*/  IMAD R225, R4, 0x2, R224.reuse ;  /* 0x0000000204e17824 */ /* 0x100fe400078e02e0 */
[C---:B------:R-:W-:Y:S02]  /*3550*/  IMAD R227, R2.reuse, 0x2, R224 ;  /* 0x0000000202e37824 */ /* 0x040fe400078e02e0 */
[----:B------:R-:W-:Y:S02]  /*3560*/  IMAD R226, R2, 0x2, R225 ;  /* 0x0000000202e27824 */ /* 0x000fe400078e02e1 */
[----:B--2---:R-:W-:-:S04]  /*3570*/  FMUL.FTZ R10, R149, c[0x0][0x320] ;  /* 0x0000c800950a7a20 */ /* 0x004fc80000410000 */
[----:B------:R2:W-:Y:S01]  /*3580*/  MUFU.TANH R24, R10 ;  /* 0x0000000a00187308 */ /* 0x0005e20000002400 */
[----:B-1----:R-:W-:-:S07]  /*3590*/  FMUL.FTZ R3, R101, c[0x0][0x320] ;  /* 0x0000c80065037a20 */ /* 0x002fce0000410000 */
[----:B------:R1:W4:Y:S01]  /*35a0*/  MUFU.TANH R18, R3 ;  /* 0x0000000300127308 */ /* 0x0003220000002400 */
[----:B--2---:R-:W-:-:S07]  /*35b0*/  FMUL.FTZ R10, R107, c[0x0][0x320] ;  /* 0x0000c8006b0a7a20 */ /* 0x004fce0000410000 */
[----:B------:R-:W-:Y:S01]  /*35c0*/  MUFU.TANH R10, R10 ;  /* 0x0000000a000a7308 */ /* 0x000fe20000002400 */
[----:B-1----:R-:W-:-:S07]  /*35d0*/  FMUL.FTZ R3, R96, c[0x0][0x320] ;  /* 0x0000c80060037a20 */ /* 0x002fce0000410000 */
[----:B------:R1:W-:Y:S02]  /*35e0*/  MUFU.TANH R19, R3 ;  /* 0x0000000300137308 */ /* 0x0003e40000002400 */
[----:B-1----:R-:W-:-:S06]  /*35f0*/  FMUL.FTZ R3, R97, c[0x0][0x320] ;  /* 0x0000c80061037a20 */ /* 0x002fcc0000410000 */
[----:B------:R1:W-:Y:S02]  /*3600*/  MUFU.TANH R122, R3 ;  /* 0x00000003007a7308 */ /* 0x0003e40000002400 */
[----:B-1----:R-:W-:-:S06]  /*3610*/  FMUL.FTZ R3, R92, c[0x0][0x320] ;  /* 0x0000c8005c037a20 */ /* 0x002fcc0000410000 */
[----:B------:R1:W2:Y:S02]  /*3620*/  MUFU.TANH R121, R3 ;  /* 0x0000000300797308 */ /* 0x0002a40000002400 */
[----:B-1----:R-:W-:-:S06]  /*3630*/  FMUL.FTZ R3, R93, c[0x0][0x320] ;  /* 0x0000c8005d037a20 */ /* 0x002fcc0000410000 */
[----:B------:R1:W5:Y:S02]  /*3640*/  MUFU.TANH R40, R3 ;  /* 0x0000000300287308 */ /* 0x0003640000002400 */
[----:B-1----:R-:W-:-:S06]  /*3650*/  FMUL.FTZ R3, R84, c[0x0][0x320] ;  /* 0x0000c80054037a20 */ /* 0x002fcc0000410000 */
[----:B------:R1:W1:Y:S02]  /*3660*/  MUFU.TANH R41, R3 ;  /* 0x0000000300297308 */ /* 0x0002640000002400 */
[----:B-1----:R-:W-:-:S06]  /*3670*/  FMUL.FTZ R3, R85, c[0x0][0x320] ;  /* 0x0000c80055037a20 */ /* 0x002fcc0000410000 */
[----:B------:R1:W-:Y:S02]  /*3680*/  MUFU.TANH R42, R3 ;  /* 0x00000003002a7308 */ /* 0x0003e40000002400 */
[----:B-1----:R-:W-:-:S06]  /*3690*/  FMUL.FTZ R3, R80, c[0x0][0x320] ;  /* 0x0000c80050037a20 */ /* 0x002fcc0000410000 */
[----:B------:R1:W-:Y:S02]  /*36a0*/  MUFU.TANH R130, R3 ;  /* 0x0000000300827308 */ /* 0x0003e40000002400 */
[----:B-1----:R-:W-:-:S06]  /*36b0*/  FMUL.FTZ R3, R81, c[0x0][0x320] ;  /* 0x0000c80051037a20 */ /* 0x002fcc0000410000 */
[----:B------:R1:W1:Y:S02]  /*36c0*/  MUFU.TANH R120, R3 ;  /* 0x0000000300787308 */ /* 0x0002640000002400 */
[----:B-1----:R-:W-:-:S06]  /*36d0*/  FMUL.FTZ R3, R76, c[0x0][0x320] ;  /* 0x0000c8004c037a20 */ /* 0x002fcc0000410000 */
[----:B------:R1:W1:Y:S02]  /*36e0*/  MUFU.TANH R118, R3 ;  /* 0x0000000300767308 */ /* 0x0002640000002400 */
        /* <DEDUP_REMOVED lines=24> */
[----:B-1----:R-:W-:Y:S02]  /*3870*/  FMUL.FTZ R3, R36, c[0x0][0x320] ;  /* 0x0000c80024037a20 */ /* 0x002fe40000410000 */
[----:B------:R-:W-:-:S04]  /*3880*/  FMUL.FTZ R36, R38, c[0x0][0x320] ;  /* 0x0000c80026247a20 */ /* 0x000fc80000410000 */
[----:B------:R1:W1:Y:S01]  /*3890*/  MUFU.TANH R88, R3 ;  /* 0x0000000300587308 */ /* 0x0002620000002400 */
[----:B------:R-:W-:Y:S02]  /*38a0*/  FMUL.FTZ R38, R22, c[0x0][0x320] ;  /* 0x0000c80016267a20 */ /* 0x000fe40000410000 */
[----:B-1----:R-:W-:-:S05]  /*38b0*/  FMUL.FTZ R3, R37, c[0x0][0x320] ;  /* 0x0000c80025037a20 */ /* 0x002fca0000410000 */
        /* <DEDUP_REMOVED lines=135> */
[----:B-1----:R-:W-:Y:S02]  /*4130*/  LEA.HI R3, R7, R243, RZ, 0x2 ;  /* 0x000000f307037211 */ /* 0x002fe400078f10ff */
[----:B------:R-:W-:Y:S02]  /*4140*/  SHF.R.S32.HI R7, RZ, 0x1f, R5 ;  /* 0x0000001fff077819 */ /* 0x000fe40000011405 */
[----:B------:R-:W-:Y:S02]  /*4150*/  LOP3.LUT R3, R3, 0xffffffc, RZ, 0xc0, !PT ;  /* 0x0ffffffc03037812 */ /* 0x000fe400078ec0ff */
[----:B------:R-:W-:-:S03]  /*4160*/  LEA.HI R7, R7, R5, RZ, 0x2 ;  /* 0x0000000507077211 */ /* 0x000fc600078f10ff */
[----:B------:R-:W-:Y:S01]  /*4170*/  IMAD.IADD R9, R243, 0x1, -R3 ;  /* 0x00000001f3097824 */ /* 0x000fe200078e0a03 */
[----:B------:R-:W-:Y:S02]  /*4180*/  LEA.HI.SX32 R8, R7, UR10, 0x1e ;  /* 0x0000000a07087c11 */ /* 0x000fe4000f8ff2ff */
[----:B------:R-:W-:-:S03]  /*4190*/  LEA.HI R3, R6, R6, RZ, 0x1 ;  /* 0x0000000606037211 */ /* 0x000fc600078f08ff */
[----:B------:R-:W-:Y:S01]  /*41a0*/  IMAD R11, R9, 0x10, R8 ;  /* 0x00000010090b7824 */ /* 0x000fe200078e0208 */
[C---:B------:R-:W-:Y:S01]  /*41b0*/  LOP3.LUT R9, R3.reuse, 0x1ffffffe, RZ, 0xc0, !PT ;  /* 0x1ffffffe03097812 */ /* 0x040fe200078ec0ff */
[----:B------:R-:W-:-:S04]  /*41c0*/  IMAD.SHL.U32 R8, R3, 0x20, RZ ;  /* 0x0000002003087824 */ /* 0x000fc800078e00ff */
[----:B------:R-:W-:Y:S01]  /*41d0*/  IMAD.IADD R6, R6, 0x1, -R9 ;  /* 0x0000000106067824 */ /* 0x000fe200078e0a09 */
[----:B------:R-:W-:Y:S01]  /*41e0*/  LOP3.LUT R3, R8, 0xffffffc0, RZ, 0xc0, !PT ;  /* 0xffffffc008037812 */ /* 0x000fe200078ec0ff */
[----:B------:R-:W-:-:S04]  /*41f0*/  FMUL.FTZ R9, R163, c[0x0][0x320] ;  /* 0x0000c800a3097a20 */ /* 0x000fc80000410000 */
[----:B------:R-:W-:Y:S02]  /*4200*/  IMAD.IADD R3, R3, 0x1, R11 ;  /* 0x0000000103037824 */ /* 0x000fe400078e020b */
[----:B------:R-:W-:Y:S01]  /*4210*/  FMUL.FTZ R11, R106, c[0x0][0x320] ;  /* 0x0000c8006a0b7a20 */ /* 0x000fe20000410000 */
[----:B------:R-:W-:Y:S01]  /*4220*/  MUFU.TANH R9, R9 ;  /* 0x0000000900097308 */ /* 0x000fe20000002400 */
[----:B------:R-:W-:Y:S02]  /*4230*/  IMAD R12, R6, 0x8, R3 ;  /* 0x00000008060c7824 */ /* 0x000fe400078e0203 */
[----:B------:R-:W-:Y:S02]  /*4240*/  FMUL.FTZ R3, R150, c[0x0][0x320] ;  /* 0x0000c80096037a20 */ /* 0x000fe40000410000 */
[----:B------:R-:W-:Y:S01]  /*4250*/  @P1 IMAD.HI.U32 R8, R12, c[0x0][0x2c8], RZ ;  /* 0x0000b2000c081a27 */ /* 0x000fe200078e00ff */
[----:B------:R-:W-:Y:S02]  /*4260*/  STL [R1+0x20], R12 ;  /* 0x0000200c01007387 */ /* 0x000fe40000100800 */
[----:B------:R1:W-:Y:S01]  /*4270*/  MUFU.TANH R58, R3 ;  /* 0x00000003003a7308 */ /* 0x0003e20000002400 */
[----:B------:R-:W-:-:S07]  /*4280*/  FMUL.FTZ R6, R151, c[0x0][0x320] ;  /* 0x0000c80097067a20 */ /* 0x000fce0000410000 */
[----:B------:R2:W-:Y:S01]  /*4290*/  MUFU.TANH R54, R6 ;  /* 0x0000000600367308 */ /* 0x0005e20000002400 */
[----:B-1----:R-:W-:Y:S01]  /*42a0*/  IMAD.MOV.U32 R3, RZ, RZ, R12 ;  /* 0x000000ffff037224 */ /* 0x002fe200078e000c */
[----:B------:R-:W-:-:S05]  /*42b0*/  @P0 SHF.R.U32.HI R3, RZ, c[0x0][0x2cc], R8 ;  /* 0x0000b300ff030a19 */ /* 0x000fca0000011608 */
[----:B------:R-:W1:Y:S01]  /*42c0*/  SHFL.IDX PT, R12, R3, RZ, 0x1c1f ;  /* 0x001c1fff030c7589 */ /* 0x000e6200000e0000 */
[----:B--2---:R-:W-:-:S03]  /*42d0*/  FMUL.FTZ R6, R183, c[0x0][0x320] ;  /* 0x0000c800b7067a20 */ /* 0x004fc60000410000 */
[----:B------:R-:W2:Y:S01]  /*42e0*/  SHFL.IDX PT, R13, R3, 0x1, 0x1c1f ;  /* 0x003c1f00030d7f89 */ /* 0x000ea200000e0000 */
[----:B------:R1:W-:Y:S03]  /*42f0*/  MUFU.TANH R27, R6 ;  /* 0x00000006001b7308 */ /* 0x0003e60000002400 */
[----:B------:R-:W1:Y:S04]  /*4300*/  SHFL.IDX PT, R15, R3, 0x2, 0x1c1f ;  /* 0x005c1f00030f7f89 */ /* 0x000e6800000e0000 */
[----:B------:R1:W2:Y:S02]  /*4310*/  SHFL.IDX PT, R14, R3, 0x3, 0x1c1f ;  /* 0x007c1f00030e7f89 */ /* 0x0002a400000e0000 */
[----:B-1----:R-:W-:-:S05]  /*4320*/  LOP3.LUT R3, R7, 0x7ffffffc, RZ, 0xc0, !PT ;  /* 0x7ffffffc07037812 */ /* 0x002fca00078ec0ff */
[----:B------:R-:W-:Y:S01]  /*4330*/  IMAD.IADD R6, R5, 0x1, -R3 ;  /* 0x0000000105067824 */ /* 0x000fe200078e0a03 */
[----:B------:R-:W-:Y:S01]  /*4340*/  MOV R3, UR21 ;  /* 0x0000001500037c02 */ /* 0x000fe20008000f00 */
[----:B------:R-:W-:Y:S02]  /*4350*/  FMUL.FTZ R5, R104, c[0x0][0x320] ;  /* 0x0000c80068057a20 */ /* 0x000fe40000410000 */
[----:B------:R-:W-:Y:S02]  /*4360*/  IMAD.SHL.U32 R20, R6, 0x2, RZ ;  /* 0x0000000206147824 */ /* 0x000fe400078e00ff */
[----:B------:R1:W1:Y:S03]  /*4370*/  MUFU.TANH R17, R5 ;  /* 0x0000000500117308 */ /* 0x0002660000002400 */
[C---:B------:R-:W-:Y:S01]  /*4380*/  IADD3 R3, -R20.reuse, 0x1, R3 ;  /* 0x0000000114037810 */ /* 0x040fe20007ffe103 */
[----:B------:R3:W-:Y:S01]  /*4390*/  STL [R1+0x24], R20 ;  /* 0x0000241401007387 */ /* 0x0007e20000100800 */
[----:B------:R-:W-:Y:S01]  /*43a0*/  IADD3 R8, -R20, UR21, RZ ;  /* 0x0000001514087c10 */ /* 0x000fe2000fffe1ff */
[----:B------:R-:W-:Y:S01]  /*43b0*/  @UP1 UMOV UR21, UR27 ;  /* 0x0000001b00151c82 */ /* 0x000fe20008000000 */
[----:B------:R-:W-:Y:S01]  /*43c0*/  IADD3 R3, R3, -UR12, RZ ;  /* 0x8000000c03037c10 */ /* 0x000fe2000fffe0ff */
[----:B------:R-:W-:-:S04]  /*43d0*/  @UP1 USHF.R.U32.HI UR10, URZ, UR5, UR21 ;  /* 0x000000053f0a1299 */ /* 0x000fc80008011615 */
[C---:B------:R-:W-:Y:S01]  /*43e0*/  IMAD.IADD R6, R3.reuse, 0x1, R12 ;  /* 0x0000000103067824 */ /* 0x040fe200078e020c */
[----:B------:R-:W-:Y:S01]  /*43f0*/  UIADD3 UR5, UR10, UR7, -UR12 ;  /* 0x000000070a057290 */ /* 0x000fe2000fffe80c */
[----:B------:R3:W-:Y:S01]  /*4400*/  MUFU.TANH R12, R11 ;  /* 0x0000000b000c7308 */ /* 0x0007e20000002400 */
[----:B--2---:R-:W-:Y:S02]  /*4410*/  IMAD.IADD R7, R3, 0x1, R13 ;  /* 0x0000000103077824 */ /* 0x004fe400078e020d */
[C---:B------:R-:W-:Y:S01]  /*4420*/  IMNMX R6, R8.reuse, R6, PT ;  /* 0x0000000608067217 */ /* 0x040fe20003800200 */
[----:B-1----:R-:W-:Y:S01]  /*4430*/  FMUL.FTZ R5, R105, c[0x0][0x320] ;  /* 0x0000c80069057a20 */ /* 0x002fe20000410000 */
[----:B------:R-:W-:Y:S01]  /*4440*/  UIMAD.WIDE UR4, UR5, -0x6db6db6d, UR4 ;  /* 0x92492493050478a5 */ /* 0x000fe2000f8e0204 */
[----:B------:R-:W-:Y:S02]  /*4450*/  IMNMX R7, R8, R7, PT ;  /* 0x0000000708077217 */ /* 0x000fe40003800200 */
[C---:B------:R-:W-:Y:S01]  /*4460*/  ISETP.GT.AND P2, PT, R6.reuse, RZ, PT ;  /* 0x000000ff0600720c */ /* 0x040fe20003f44270 */
[----:B------:R1:W2:Y:S01]  /*4470*/  MUFU.TANH R16, R5 ;  /* 0x0000000500107308 */ /* 0x0002a20000002400 */
[C---:B------:R-:W-:Y:S01]  /*4480*/  ISETP.GT.AND P3, PT, R6.reuse, 0x1, PT ;  /* 0x000000010600780c */ /* 0x040fe20003f64270 */
[----:B------:R-:W-:Y:S01]  /*4490*/  USHF.R.U32.HI UR4, URZ, 0x1f, UR5 ;  /* 0x0000001f3f047899 */ /* 0x000fe20008011605 */
[----:B------:R-:W-:-:S02]  /*44a0*/  ISETP.GT.AND P6, PT, R6, 0x10, PT ;  /* 0x000000100600780c */ /* 0x000fc40003fc4270 */
[C---:B------:R-:W-:Y:S01]  /*44b0*/  ISETP.GT.AND P1, PT, R6.reuse, 0x8, PT ;  /* 0x000000080600780c */ /* 0x040fe20003f24270 */
[----:B------:R-:W-:Y:S01]  /*44c0*/  ULEA.HI.SX32 UR4, UR5, UR4, 0x1a ;  /* 0x0000000405047291 */ /* 0x000fe2000f8fd23f */
[----:B---3--:R-:W-:Y:S02]  /*44d0*/  FSEL R11, R123, -INF , P2 ;  /* 0xff8000007b0b7808 */ /* 0x008fe40001000000 */
[C---:B------:R-:W-:Y:S01]  /*44e0*/  ISETP.GT.AND P0, PT, R6.reuse, 0x9, PT ;  /* 0x000000090600780c */ /* 0x040fe20003f04270 */
[----:B------:R-:W-:Y:S01]  /*44f0*/  UISETP.LT.AND UP0, UPT, URZ, UR4, UPT ;  /* 0x000000043f00728c */ /* 0x000fe2000bf01270 */
[----:B------:R-:W-:Y:S02]  /*4500*/  ISETP.GT.AND P2, PT, R6, 0x11, PT ;  /* 0x000000110600780c */ /* 0x000fe40003f44270 */
[----:B----4-:R-:W-:Y:S01]  /*4510*/  FSEL R18, R18, -INF , P3 ;  /* 0xff80000012127808 */ /* 0x010fe20001800000 */
[----:B------:R-:W-:Y:S01]  /*4520*/  USEL UR4, URZ, UR4, !UP0 ;  /* 0x000000043f047287 */ /* 0x000fe2000c000000 */
[----:B------:R-:W-:Y:S01]  /*4530*/  FSEL R21, R121, -INF , P6 ;  /* 0xff80000079157808 */ /* 0x000fe20003000000 */
[C---:B-1----:R-:W-:Y:S01]  /*4540*/  IMAD.IADD R5, R3.reuse, 0x1, R15 ;  /* 0x0000000103057824 */ /* 0x042fe200078e020f */
[----:B------:R-:W-:Y:S01]  /*4550*/  ISETP.GT.AND P3, PT, R6, 0x18, PT ;  /* 0x000000180600780c */ /* 0x000fe20003f64270 */
[----:B------:R-:W-:Y:S01]  /*4560*/  IMAD.IADD R3, R3, 0x1, R14 ;  /* 0x0000000103037824 */ /* 0x000fe200078e020e */
[----:B------:R-:W-:Y:S01]  /*4570*/  FSEL R19, R19, -INF , P1 ;  /* 0xff80000013137808 */ /* 0x000fe20000800000 */
[----:B------:R-:W-:Y:S01]  /*4580*/  UISETP.GE.AND UP0, UPT, UR6, UR4, UPT ;  /* 0x000000040600728c */ /* 0x000fe2000bf06270 */
[----:B------:R-:W-:-:S02]  /*4590*/  FSEL R20, R122, -INF , P0 ;  /* 0xff8000007a147808 */ /* 0x000fc40000000000 */
[----:B------:R-:W-:Y:S02]  /*45a0*/  ISETP.GT.AND P6, PT, R6, 0x21, PT ;  /* 0x000000210600780c */ /* 0x000fe40003fc4270 */
[----:B-----5:R-:W-:Y:S02]  /*45b0*/  FSEL R40, R40, -INF , P2 ;  /* 0xff80000028287808 */ /* 0x020fe40001000000 */
[C---:B------:R-:W-:Y:S02]  /*45c0*/  ISETP.GT.AND P1, PT, R6.reuse, 0x19, PT ;  /* 0x000000190600780c */ /* 0x040fe40003f24270 */
[C---:B------:R-:W-:Y:S02]  /*45d0*/  ISETP.GT.AND P0, PT, R6.reuse, 0x20, PT ;  /* 0x000000200600780c */ /* 0x040fe40003f04270 */
[----:B------:R-:W-:Y:S02]  /*45e0*/  ISETP.GT.AND P2, PT, R6, 0x28, PT ;  /* 0x000000280600780c */ /* 0x000fe40003f44270 */
[----:B------:R-:W-:-:S02]  /*45f0*/  FSEL R41, R41, -INF , P3 ;  /* 0xff80000029297808 */ /* 0x000fc40001800000 */
[----:B------:R-:W-:Y:S02]  /*4600*/  FSEL R134, R120, -INF , P6 ;  /* 0xff80000078867808 */ /* 0x000fe40003000000 */
[----:B------:R-:W-:Y:S02]  /*4610*/  ISETP.GT.AND P3, PT, R6, 0x29, PT ;  /* 0x000000290600780c */ /* 0x000fe40003f64270 */
[----:B------:R-:W-:Y:S02]  /*4620*/  FSEL R42, R42, -INF , P1 ;  /* 0xff8000002a2a7808 */ /* 0x000fe40000800000 */
[----:B------:R-:W-:Y:S02]  /*4630*/  FSEL R130, R130, -INF , P0 ;  /* 0xff80000082827808 */ /* 0x000fe40000000000 */
[----:B------:R-:W-:Y:S02]  /*4640*/  ISETP.GT.AND P6, PT, R6, 0x38, PT ;  /* 0x000000380600780c */ /* 0x000fe40003fc4270 */
[----:B------:R-:W-:-:S02]  /*4650*/  FSEL R139, R118, -INF , P2 ;  /* 0xff800000768b7808 */ /* 0x000fc40001000000 */
[C---:B------:R-:W-:Y:S02]  /*4660*/  ISETP.GT.AND P1, PT, R6.reuse, 0x30, PT ;  /* 0x000000300600780c */ /* 0x040fe40003f24270 */
[C---:B------:R-:W-:Y:S02]  /*4670*/  ISETP.GT.AND P0, PT, R6.reuse, 0x31, PT ;  /* 0x000000310600780c */ /* 0x040fe40003f04270 */
[----:B------:R-:W-:Y:S02]  /*4680*/  ISETP.GT.AND P2, PT, R6, 0x39, PT ;  /* 0x000000390600780c */ /* 0x000fe40003f44270 */
[----:B------:R-:W-:Y:S02]  /*4690*/  FSEL R140, R117, -INF , P3 ;  /* 0xff800000758c7808 */ /* 0x000fe40001800000 */
[----:B------:R-:W-:Y:S02]  /*46a0*/  FSEL R147, R100, -INF , P6 ;  /* 0xff80000064937808 */ /* 0x000fe40003000000 */
[----:B------:R-:W-:-:S02]  /*46b0*/  ISETP.GT.AND P3, PT, R6, 0x40, PT ;  /* 0x000000400600780c */ /* 0x000fc40003f64270 */
[----:B------:R-:W-:Y:S02]  /*46c0*/  FSEL R141, R116, -INF , P1 ;  /* 0xff800000748d7808 */ /* 0x000fe40000800000 */
[----:B------:R-:W-:Y:S02]  /*46d0*/  FSEL R142, R101, -INF , P0 ;  /* 0xff800000658e7808 */ /* 0x000fe40000000000 */
[----:B------:R-:W-:Y:S02]  /*46e0*/  ISETP.GT.AND P6, PT, R6, 0x49, PT ;  /* 0x000000490600780c */ /* 0x000fe40003fc4270 */
[----:B------:R-:W-:Y:S02]  /*46f0*/  FSEL R154, R124, -INF , P2 ;  /* 0xff8000007c9a7808 */ /* 0x000fe40001000000 */
[C---:B------:R-:W-:Y:S02]  /*4700*/  ISETP.GT.AND P1, PT, R6.reuse, 0x41, PT ;  /* 0x000000410600780c */ /* 0x040fe40003f24270 */
[----:B------:R-:W-:-:S02]  /*4710*/  ISETP.GT.AND P0, PT, R6, 0x48, PT ;  /* 0x000000480600780c */ /* 0x000fc40003f04270 */
[C---:B------:R-:W-:Y:S02]  /*4720*/  ISETP.GT.AND P2, PT, R6.reuse, 0x50, PT ;  /* 0x000000500600780c */ /* 0x040fe40003f44270 */
[----:B------:R-:W-:Y:S02]  /*4730*/  FSEL R161, R97, -INF , P3 ;  /* 0xff80000061a17808 */ /* 0x000fe40001800000 */
[----:B------:R-:W-:Y:S02]  /*4740*/  FSEL R165, R165, -INF , P6 ;  /* 0xff800000a5a57808 */ /* 0x000fe40003000000 */
[----:B------:R-:W-:Y:S02]  /*4750*/  ISETP.GT.AND P3, PT, R6, 0x51, PT ;  /* 0x000000510600780c */ /* 0x000fe40003f64270 */
[----:B------:R-:W-:Y:S02]  /*4760*/  FSEL R162, R96, -INF , P1 ;  /* 0xff80000060a27808 */ /* 0x000fe40000800000 */
[----:B------:R-:W-:-:S02]  /*4770*/  FSEL R163, R93, -INF , P0 ;  /* 0xff8000005da37808 */ /* 0x000fc40000000000 */
[----:B------:R-:W-:Y:S02]  /*4780*/  ISETP.GT.AND P6, PT, R6, 0x60, PT ;  /* 0x000000600600780c */ /* 0x000fe40003fc4270 */
[----:B------:R-:W-:Y:S02]  /*4790*/  FSEL R199, R92, -INF , P2 ;  /* 0xff8000005cc77808 */ /* 0x000fe40001000000 */
[----:B------:R-:W-:Y:S02]  /*47a0*/  IMNMX R5, R8, R5, PT ;  /* 0x0000000508057217 */ /* 0x000fe40003800200 */
[C---:B------:R-:W-:Y:S02]  /*47b0*/  ISETP.GT.AND P1, PT, R6.reuse, 0x58, PT ;  /* 0x000000580600780c */ /* 0x040fe40003f24270 */
[C---:B------:R-:W-:Y:S02]  /*47c0*/  ISETP.GT.AND P0, PT, R6.reuse, 0x59, PT ;  /* 0x000000590600780c */ /* 0x040fe40003f04270 */
[----:B------:R-:W-:-:S02]  /*47d0*/  ISETP.GT.AND P2, PT, R6, 0x61, PT ;  /* 0x000000610600780c */ /* 0x000fc40003f44270 */
[----:B------:R-:W-:Y:S02]  /*47e0*/  FSEL R204, R91, -INF , P3 ;  /* 0xff8000005bcc7808 */ /* 0x000fe40001800000 */
[----:B------:R-:W-:Y:S02]  /*47f0*/  FSEL R201, R88, -INF , P6 ;  /* 0xff80000058c97808 */ /* 0x000fe40003000000 */
[----:B------:R-:W-:Y:S02]  /*4800*/  ISETP.GT.AND P3, PT, R6, 0x68, PT ;  /* 0x000000680600780c */ /* 0x000fe40003f64270 */
[----:B------:R-:W-:Y:S02]  /*4810*/  FSEL R205, R90, -INF , P1 ;  /* 0xff8000005acd7808 */ /* 0x000fe40000800000 */
[----:B------:R-:W-:Y:S02]  /*4820*/  FSEL R192, R89, -INF , P0 ;  /* 0xff80000059c07808 */ /* 0x000fe40000000000 */
[----:B------:R-:W-:-:S02]  /*4830*/  ISETP.GT.AND P6, PT, R5, 0x1, PT ;  /* 0x000000010500780c */ /* 0x000fc40003fc4270 */
[----:B------:R-:W-:Y:S02]  /*4840*/  FSEL R197, R85, -INF , P2 ;  /* 0xff80000055c57808 */ /* 0x000fe40001000000 */
[----:B------:R-:W-:Y:S02]  /*4850*/  ISETP.GT.AND P1, PT, R6, 0x69, PT ;  /* 0x000000690600780c */ /* 0x000fe40003f24270 */
[C---:B------:R-:W-:Y:S02]  /*4860*/  ISETP.GT.AND P0, PT, R5.reuse, RZ, PT ;  /* 0x000000ff0500720c */ /* 0x040fe40003f04270 */
[----:B------:R-:W-:Y:S02]  /*4870*/  ISETP.GT.AND P2, PT, R5, 0x8, PT ;  /* 0x000000080500780c */ /* 0x000fe40003f44270 */
[----:B------:R-:W-:Y:S02]  /*4880*/  FSEL R202, R84, -INF , P3 ;  /* 0xff80000054ca7808 */ /* 0x000fe40001800000 */
[----:B------:R-:W-:-:S02]  /*4890*/  FSEL R23, R25, -INF , P6 ;  /* 0xff80000019177808 */ /* 0x000fc40003000000 */
[----:B------:R-:W-:Y:S02]  /*48a0*/  ISETP.GT.AND P3, PT, R5, 0x9, PT ;  /* 0x000000090500780c */ /* 0x000fe40003f64270 */
[----:B------:R-:W-:Y:S02]  /*48b0*/  FSEL R156, R47, -INF , P1 ;  /* 0xff8000002f9c7808 */ /* 0x000fe40000800000 */
[----:B------:R-:W-:Y:S02]  /*48c0*/  FSEL R22, R26, -INF , P0 ;  /* 0xff8000001a167808 */ /* 0x000fe40000000000 */
[----:B------:R-:W-:Y:S02]  /*48d0*/  FSEL R25, R46, -INF , P2 ;  /* 0xff8000002e197808 */ /* 0x000fe40001000000 */
[C---:B------:R-:W-:Y:S02]  /*48e0*/  ISETP.GT.AND P1, PT, R5.reuse, 0x10, PT ;  /* 0x000000100500780c */ /* 0x040fe40003f24270 */
[----:B------:R-:W-:-:S02]  /*48f0*/  ISETP.GT.AND P0, PT, R5, 0x11, PT ;  /* 0x000000110500780c */ /* 0x000fc40003f04270 */
[C---:B------:R-:W-:Y:S02]  /*4900*/  ISETP.GT.AND P6, PT, R5.reuse, 0x18, PT ;  /* 0x000000180500780c */ /* 0x040fe40003fc4270 */
[----:B------:R-:W-:Y:S02]  /*4910*/  ISETP.GT.AND P2, PT, R5, 0x19, PT ;  /* 0x000000190500780c */ /* 0x000fe40003f44270 */
[----:B------:R-:W-:Y:S02]  /*4920*/  FSEL R26, R45, -INF , P3 ;  /* 0xff8000002d1a7808 */ /* 0x000fe40001800000 */
[----:B------:R-:W-:Y:S02]  /*4930*/  FSEL R43, R43, -INF , P1 ;  /* 0xff8000002b2b7808 */ /* 0x000fe40000800000 */
[----:B------:R-:W-:Y:S02]  /*4940*/  FSEL R45, R37, -INF , P0 ;  /* 0xff800000252d7808 */ /* 0x000fe40000000000 */
[----:B------:R-:W-:-:S02]  /*4950*/  FSEL R46, R81, -INF , P6 ;  /* 0xff800000512e7808 */ /* 0x000fc40003000000 */
[----:B------:R-:W-:Y:S02]  /*4960*/  FSEL R47, R80, -INF , P2 ;  /* 0xff800000502f7808 */ /* 0x000fe40001000000 */
[C---:B------:R-:W-:Y:S02]  /*4970*/  ISETP.GT.AND P3, PT, R5.reuse, 0x20, PT ;  /* 0x000000200500780c */ /* 0x040fe40003f64270 */
[C---:B------:R-:W-:Y:S02]  /*4980*/  ISETP.GT.AND P1, PT, R5.reuse, 0x21, PT ;  /* 0x000000210500780c */ /* 0x040fe40003f24270 */
[C---:B------:R-:W-:Y:S02]  /*4990*/  ISETP.GT.AND P0, PT, R5.reuse, 0x28, PT ;  /* 0x000000280500780c */ /* 0x040fe40003f04270 */
[C---:B------:R-:W-:Y:S02]  /*49a0*/  ISETP.GT.AND P6, PT, R5.reuse, 0x29, PT ;  /* 0x000000290500780c */ /* 0x040fe40003fc4270 */
[----:B------:R-:W-:-:S02]  /*49b0*/  ISETP.GT.AND P2, PT, R5, 0x30, PT ;  /* 0x000000300500780c */ /* 0x000fc40003f44270 */
[----:B------:R-:W-:Y:S02]  /*49c0*/  FSEL R112, R77, -INF , P3 ;  /* 0xff8000004d707808 */ /* 0x000fe40001800000 */
[----:B------:R-:W-:Y:S02]  /*49d0*/  FSEL R113, R76, -INF , P1 ;  /* 0xff8000004c717808 */ /* 0x000fe40000800000 */
[----:B------:R-:W-:Y:S02]  /*49e0*/  FSEL R114, R72, -INF , P0 ;  /* 0xff80000048727808 */ /* 0x000fe40000000000 */
[----:B------:R-:W-:Y:S02]  /*49f0*/  FSEL R115, R69, -INF , P6 ;  /* 0xff80000045737808 */ /* 0x000fe40003000000 */
[----:B------:R-:W-:Y:S02]  /*4a00*/  FSEL R143, R65, -INF , P2 ;  /* 0xff800000418f7808 */ /* 0x000fe40001000000 */
[----:B------:R-:W-:-:S02]  /*4a10*/  ISETP.GT.AND P3, PT, R5, 0x31, PT ;  /* 0x000000310500780c */ /* 0x000fc40003f64270 */
[C---:B------:R-:W-:Y:S02]  /*4a20*/  ISETP.GT.AND P1, PT, R5.reuse, 0x38, PT ;  /* 0x000000380500780c */ /* 0x040fe40003f24270 */
[C---:B------:R-:W-:Y:S02]  /*4a30*/  ISETP.GT.AND P0, PT, R5.reuse, 0x39, PT ;  /* 0x000000390500780c */ /* 0x040fe40003f04270 */
[C---:B------:R-:W-:Y:S02]  /*4a40*/  ISETP.GT.AND P6, PT, R5.reuse, 0x40, PT ;  /* 0x000000400500780c */ /* 0x040fe40003fc4270 */
[----:B------:R-:W-:Y:S02]  /*4a50*/  ISETP.GT.AND P2, PT, R5, 0x41, PT ;  /* 0x000000410500780c */ /* 0x000fe40003f44270 */
[----:B------:R-:W-:Y:S02]  /*4a60*/  FSEL R144, R64, -INF , P3 ;  /* 0xff80000040907808 */ /* 0x000fe40001800000 */
[----:B------:R-:W-:-:S02]  /*4a70*/  FSEL R145, R61, -INF , P1 ;  /* 0xff8000003d917808 */ /* 0x000fc40000800000 */
[----:B------:R-:W-:Y:S02]  /*4a80*/  FSEL R146, R60, -INF , P0 ;  /* 0xff8000003c927808 */ /* 0x000fe40000000000 */
[----:B------:R-:W-:Y:S02]  /*4a90*/  FSEL R164, R57, -INF , P6 ;  /* 0xff80000039a47808 */ /* 0x000fe40003000000 */
[----:B------:R-:W-:Y:S02]  /*4aa0*/  FSEL R166, R56, -INF , P2 ;  /* 0xff80000038a67808 */ /* 0x000fe40001000000 */
[C---:B------:R-:W-:Y:S02]  /*4ab0*/  ISETP.GT.AND P3, PT, R5.reuse, 0x48, PT ;  /* 0x000000480500780c */ /* 0x040fe40003f64270 */
        /* <DEDUP_REMOVED lines=26> */
[----:B------:R-:W-:Y:S02]  /*4c60*/  IMNMX R3, R8, R3, PT ;  /* 0x0000000308037217 */ /* 0x000fe40003800200 */
[----:B------:R-:W-:Y:S02]  /*4c70*/  FMNMX.FTZ R5, R42, R5, !PT ;  /* 0x000000052a057209 */ /* 0x000fe40007810000 */
[----:B------:R-:W-:Y:S02]  /*4c80*/  FMNMX.FTZ R6, R47, R6, !PT ;  /* 0x000000062f067209 */ /* 0x000fe40007810000 */
[----:B------:R-:W-:Y:S02]  /*4c90*/  FSEL R159, R28, -INF , P1 ;  /* 0xff8000001c9f7808 */ /* 0x000fe40000800000 */
[----:B------:R-:W-:Y:S02]  /*4ca0*/  FSEL R200, R24, -INF , P0 ;  /* 0xff80000018c87808 */ /* 0x000fe40000000000 */
[----:B------:R-:W-:-:S02]  /*4cb0*/  ISETP.GT.AND P1, PT, R3, RZ, PT ;  /* 0x000000ff0300720c */ /* 0x000fc40003f24270 */
[----:B------:R-:W-:Y:S02]  /*4cc0*/  ISETP.GT.AND P0, PT, R3, 0x1, PT ;  /* 0x000000010300780c */ /* 0x000fe40003f04270 */
[----:B------:R-:W-:Y:S02]  /*4cd0*/  FMNMX.FTZ R5, R130, R5, !PT ;  /* 0x0000000582057209 */ /* 0x000fe40007810000 */
[----:B------:R-:W-:Y:S02]  /*4ce0*/  FMNMX.FTZ R6, R112, R6, !PT ;  /* 0x0000000670067209 */ /* 0x000fe40007810000 */
[----:B------:R-:W-:Y:S02]  /*4cf0*/  FSEL R157, R17, -INF , P6 ;  /* 0xff800000119d7808 */ /* 0x000fe40003000000 */
[----:B--2---:R-:W-:Y:S02]  /*4d00*/  FSEL R198, R16, -INF , P2 ;  /* 0xff80000010c67808 */ /* 0x004fe40001000000 */
[----:B------:R-:W-:-:S02]  /*4d10*/  ISETP.GT.AND P6, PT, R3, 0x8, PT ;  /* 0x000000080300780c */ /* 0x000fc40003fc4270 */
[----:B------:R-:W-:Y:S02]  /*4d20*/  FSEL R16, R31, -INF , P1 ;  /* 0xff8000001f107808 */ /* 0x000fe40000800000 */
[----:B------:R-:W-:Y:S01]  /*4d30*/  FSEL R17, R27, -INF , P0 ;  /* 0xff8000001b117808 */ /* 0x000fe20000000000 */
[----:B------:R-:W-:Y:S01]  /*4d40*/  MUFU.TANH R31, R33 ;  /* 0x00000021001f7308 */ /* 0x000fe20000002400 */
[----:B------:R-:W-:Y:S02]  /*4d50*/  FMNMX.FTZ R5, R134, R5, !PT ;  /* 0x0000000586057209 */ /* 0x000fe40007810000 */
[----:B------:R-:W-:Y:S02]  /*4d60*/  FMNMX.FTZ R6, R113, R6, !PT ;  /* 0x0000000671067209 */ /* 0x000fe40007810000 */
[----:B------:R-:W-:Y:S02]  /*4d70*/  ISETP.GT.AND P2, PT, R3, 0x9, PT ;  /* 0x000000090300780c */ /* 0x000fe40003f44270 */
[----:B------:R-:W-:Y:S01]  /*4d80*/  FSEL R24, R73, -INF , P6 ;  /* 0xff80000049187808 */ /* 0x000fe20003000000 */
[----:B------:R-:W-:Y:S01]  /*4d90*/  MUFU.TANH R27, R39 ;  /* 0x00000027001b7308 */ /* 0x000fe20000002400 */
[----:B------:R-:W-:-:S02]  /*4da0*/  FMNMX.FTZ R5, R139, R5, !PT ;  /* 0x000000058b057209 */ /* 0x000fc40007810000 */
[----:B------:R-:W-:Y:S02]  /*4db0*/  FMNMX.FTZ R6, R114, R6, !PT ;  /* 0x0000000672067209 */ /* 0x000fe40007810000 */
[----:B------:R-:W-:Y:S02]  /*4dc0*/  FMNMX.FTZ R8, R16, R17, !PT ;  /* 0x0000001110087209 */ /* 0x000fe40007810000 */
[----:B------:R-:W-:Y:S02]  /*4dd0*/  ISETP.GT.AND P1, PT, R3, 0x10, PT ;  /* 0x000000100300780c */ /* 0x000fe40003f24270 */
[----:B------:R-:W-:Y:S02]  /*4de0*/  FSEL R28, R68, -INF , P2 ;  /* 0xff800000441c7808 */ /* 0x000fe40001000000 */
[----:B------:R-:W-:Y:S02]  /*4df0*/  FMNMX.FTZ R5, R140, R5, !PT ;  /* 0x000000058c057209 */ /* 0x000fe40007810000 */
[----:B------:R-:W-:-:S02]  /*4e00*/  FMNMX.FTZ R6, R115, R6, !PT ;  /* 0x0000000673067209 */ /* 0x000fc40007810000 */
[----:B------:R-:W-:Y:S02]  /*4e10*/  FMNMX.FTZ R8, R24, R8, !PT ;  /* 0x0000000818087209 */ /* 0x000fe40007810000 */
[----:B------:R-:W-:Y:S02]  /*4e20*/  ISETP.GT.AND P0, PT, R3, 0x11, PT ;  /* 0x000000110300780c */ /* 0x000fe40003f04270 */
[----:B------:R-:W-:Y:S02]  /*4e30*/  FSEL R44, R53, -INF , P1 ;  /* 0xff800000352c7808 */ /* 0x000fe40000800000 */
[----:B------:R-:W-:Y:S02]  /*4e40*/  FMNMX.FTZ R5, R141, R5, !PT ;  /* 0x000000058d057209 */ /* 0x000fe40007810000 */
[----:B------:R-:W-:Y:S02]  /*4e50*/  FMNMX.FTZ R6, R143, R6, !PT ;  /* 0x000000068f067209 */ /* 0x000fe40007810000 */
[----:B------:R-:W-:-:S02]  /*4e60*/  FMNMX.FTZ R8, R28, R8, !PT ;  /* 0x000000081c087209 */ /* 0x000fc40007810000 */
[C---:B------:R-:W-:Y:S02]  /*4e70*/  ISETP.GT.AND P6, PT, R3.reuse, 0x18, PT ;  /* 0x000000180300780c */ /* 0x040fe40003fc4270 */
[----:B------:R-:W-:Y:S02]  /*4e80*/  FSEL R96, R52, -INF , P0 ;  /* 0xff80000034607808 */ /* 0x000fe40000000000 */
[----:B------:R-:W-:Y:S02]  /*4e90*/  FMNMX.FTZ R5, R142, R5, !PT ;  /* 0x000000058e057209 */ /* 0x000fe40007810000 */
[----:B------:R-:W-:Y:S02]  /*4ea0*/  FMNMX.FTZ R6, R144, R6, !PT ;  /* 0x0000000690067209 */ /* 0x000fe40007810000 */
[----:B------:R-:W-:Y:S02]  /*4eb0*/  FMNMX.FTZ R8, R44, R8, !PT ;  /* 0x000000082c087209 */ /* 0x000fe40007810000 */
[----:B------:R-:W-:-:S02]  /*4ec0*/  ISETP.GT.AND P2, PT, R3, 0x19, PT ;  /* 0x000000190300780c */ /* 0x000fc40003f44270 */
[----:B------:R-:W-:Y:S02]  /*4ed0*/  FSEL R97, R87, -INF , P6 ;  /* 0xff80000057617808 */ /* 0x000fe40003000000 */
[----:B------:R-:W-:Y:S02]  /*4ee0*/  FMNMX.FTZ R5, R147, R5, !PT ;  /* 0x0000000593057209 */ /* 0x000fe40007810000 */
[----:B------:R-:W-:Y:S02]  /*4ef0*/  FMNMX.FTZ R6, R145, R6, !PT ;  /* 0x0000000691067209 */ /* 0x000fe40007810000 */
[----:B------:R-:W-:Y:S02]  /*4f00*/  FMNMX.FTZ R8, R96, R8, !PT ;  /* 0x0000000860087209 */ /* 0x000fe40007810000 */
[----:B------:R-:W-:Y:S02]  /*4f10*/  ISETP.GT.AND P1, PT, R3, 0x20, PT ;  /* 0x000000200300780c */ /* 0x000fe40003f24270 */
[----:B------:R-:W-:-:S02]  /*4f20*/  FSEL R98, R125, -INF , P2 ;  /* 0xff8000007d627808 */ /* 0x000fc40001000000 */
[----:B------:R-:W-:Y:S02]  /*4f30*/  FMNMX.FTZ R5, R154, R5, !PT ;  /* 0x000000059a057209 */ /* 0x000fe40007810000 */
[----:B------:R-:W-:Y:S02]  /*4f40*/  FMNMX.FTZ R6, R146, R6, !PT ;  /* 0x0000000692067209 */ /* 0x000fe40007810000 */
[----:B------:R-:W-:Y:S02]  /*4f50*/  FMNMX.FTZ R8, R97, R8, !PT ;  /* 0x0000000861087209 */ /* 0x000fe40007810000 */
[----:B------:R-:W-:Y:S02]  /*4f60*/  ISETP.GT.AND P0, PT, R3, 0x21, PT ;  /* 0x000000210300780c */ /* 0x000fe40003f04270 */
[----:B------:R-:W-:Y:S02]  /*4f70*/  FSEL R122, R82, -INF , P1 ;  /* 0xff800000527a7808 */ /* 0x000fe40000800000 */
        /* <DEDUP_REMOVED lines=13> */
[----:B------:R-:W-:Y:S02]  /*5050*/  ISETP.GT.AND P1, PT, R3, 0x30, PT ;  /* 0x000000300300780c */ /* 0x000fe40003f24270 */
[----:B------:R-:W-:Y:S02]  /*5060*/  FMNMX.FTZ R5, R165, R5, !PT ;  /* 0x00000005a5057209 */ /* 0x000fe40007810000 */
[----:B------:R-:W-:Y:S02]  /*5070*/  FSEL R128, R128, -INF , P2 ;  /* 0xff80000080807808 */ /* 0x000fe40001000000 */
[----:B------:R-:W-:Y:S02]  /*5080*/  FMNMX.FTZ R6, R168, R6, !PT ;  /* 0x00000006a8067209 */ /* 0x000fe40007810000 */
[----:B------:R-:W-:Y:S02]  /*5090*/  FMNMX.FTZ R8, R123, R8, !PT ;  /* 0x000000087b087209 */ /* 0x000fe40007810000 */
[----:B------:R-:W-:-:S02]  /*50a0*/  ISETP.GT.AND P0, PT, R3, 0x31, PT ;  /* 0x000000310300780c */ /* 0x000fc40003f04270 */
[----:B------:R-:W-:Y:S02]  /*50b0*/  FMNMX.FTZ R5, R199, R5, !PT ;  /* 0x00000005c7057209 */ /* 0x000fe40007810000 */
[----:B------:R-:W-:Y:S02]  /*50c0*/  FMNMX.FTZ R6, R179, R6, !PT ;  /* 0x00000006b3067209 */ /* 0x000fe40007810000 */
[----:B------:R-:W-:Y:S02]  /*50d0*/  FSEL R131, R131, -INF , P1 ;  /* 0xff80000083837808 */ /* 0x000fe40000800000 */
[----:B------:R-:W-:Y:S02]  /*50e0*/  FMNMX.FTZ R8, R128, R8, !PT ;  /* 0x0000000880087209 */ /* 0x000fe40007810000 */
[----:B------:R-:W-:Y:S02]  /*50f0*/  ISETP.GT.AND P6, PT, R3, 0x38, PT ;  /* 0x000000380300780c */ /* 0x000fe40003fc4270 */
[----:B------:R-:W-:-:S02]  /*5100*/  FMNMX.FTZ R5, R204, R5, !PT ;  /* 0x00000005cc057209 */ /* 0x000fc40007810000 */
[----:B------:R-:W-:Y:S02]  /*5110*/  FMNMX.FTZ R6, R180, R6, !PT ;  /* 0x00000006b4067209 */ /* 0x000fe40007810000 */
[----:B------:R-:W-:Y:S02]  /*5120*/  FSEL R136, R9, -INF , P0 ;  /* 0xff80000009887808 */ /* 0x000fe40000000000 */
[----:B------:R-:W-:Y:S02]  /*5130*/  FMNMX.FTZ R8, R131, R8, !PT ;  /* 0x0000000883087209 */ /* 0x000fe40007810000 */
[----:B------:R-:W-:Y:S02]  /*5140*/  FSEL R182, R32, -INF , P3 ;  /* 0xff80000020b67808 */ /* 0x000fe40001800000 */
[----:B------:R-:W-:Y:S01]  /*5150*/  ISETP.GT.AND P2, PT, R3, 0x39, PT ;  /* 0x000000390300780c */ /* 0x000fe20003f44270 */
[----:B------:R-:W-:Y:S01]  /*5160*/  MUFU.TANH R32, R30 ;  /* 0x0000001e00207308 */ /* 0x000fe20000002400 */
[----:B------:R-:W-:-:S02]  /*5170*/  FMNMX.FTZ R5, R205, R5, !PT ;  /* 0x00000005cd057209 */ /* 0x000fc40007810000 */
[----:B------:R-:W-:Y:S02]  /*5180*/  FMNMX.FTZ R6, R181, R6, !PT ;  /* 0x00000006b5067209 */ /* 0x000fe40007810000 */
[----:B------:R-:W-:Y:S02]  /*5190*/  FSEL R129, R129, -INF , P6 ;  /* 0xff80000081817808 */ /* 0x000fe40003000000 */
[----:B------:R-:W-:Y:S01]  /*51a0*/  FMNMX.FTZ R8, R136, R8, !PT ;  /* 0x0000000888087209 */ /* 0x000fe20007810000 */
[----:B------:R-:W-:Y:S01]  /*51b0*/  MUFU.TANH R30, R35 ;  /* 0x00000023001e7308 */ /* 0x000fe20000002400 */
[----:B------:R-:W-:Y:S02]  /*51c0*/  ISETP.GT.AND P1, PT, R3, 0x40, PT ;  /* 0x000000400300780c */ /* 0x000fe40003f24270 */
[----:B------:R-:W-:Y:S02]  /*51d0*/  FMNMX.FTZ R5, R192, R5, !PT ;  /* 0x00000005c0057209 */ /* 0x000fe40007810000 */
[----:B------:R-:W-:-:S02]  /*51e0*/  FMNMX.FTZ R6, R182, R6, !PT ;  /* 0x00000006b6067209 */ /* 0x000fc40007810000 */
[----:B------:R-:W-:Y:S02]  /*51f0*/  FSEL R137, R137, -INF , P2 ;  /* 0xff80000089897808 */ /* 0x000fe40001000000 */
[----:B------:R-:W-:Y:S02]  /*5200*/  FMNMX.FTZ R8, R129, R8, !PT ;  /* 0x0000000881087209 */ /* 0x000fe40007810000 */
[----:B------:R-:W-:Y:S02]  /*5210*/  FMNMX.FTZ R5, R201, R5, !PT ;  /* 0x00000005c9057209 */ /* 0x000fe40007810000 */
[----:B------:R-:W-:Y:S02]  /*5220*/  ISETP.GT.AND P0, PT, R3, 0x41, PT ;  /* 0x000000410300780c */ /* 0x000fe40003f04270 */
[----:B------:R-:W-:Y:S02]  /*5230*/  FMNMX.FTZ R6, R159, R6, !PT ;  /* 0x000000069f067209 */ /* 0x000fe40007810000 */
        /* <DEDUP_REMOVED lines=14> */
[----:B------:R-:W-:Y:S01]  /*5320*/  ISETP.GT.AND P2, PT, R3, 0x50, PT ;  /* 0x000000500300780c */ /* 0x000fe20003f44270 */
[----:B------:R-:W1:Y:S01]  /*5330*/  SHFL.BFLY PT, R73, R5, 0x2, 0x1f ;  /* 0x0c401f0005497f89 */ /* 0x000e6200000e0000 */
[----:B------:R-:W-:Y:S02]  /*5340*/  FSEL R160, R160, -INF , P0 ;  /* 0xff800000a0a07808 */ /* 0x000fe40000000000 */
[----:B------:R-:W-:Y:S01]  /*5350*/  FMNMX.FTZ R8, R155, R8, !PT ;  /* 0x000000089b087209 */ /* 0x000fe20007810000 */
[----:B------:R-:W2:Y:S01]  /*5360*/  SHFL.BFLY PT, R9, R6, 0x2, 0x1f ;  /* 0x0c401f0006097f89 */ /* 0x000ea200000e0000 */
[----:B------:R-:W-:Y:S02]  /*5370*/  ISETP.GT.AND P1, PT, R3, 0x51, PT ;  /* 0x000000510300780c */ /* 0x000fe40003f24270 */
[----:B------:R-:W-:-:S02]  /*5380*/  FSEL R169, R169, -INF , P2 ;  /* 0xff800000a9a97808 */ /* 0x000fc40001000000 */
[----:B------:R-:W-:Y:S02]  /*5390*/  FMNMX.FTZ R8, R160, R8, !PT ;  /* 0x00000008a0087209 */ /* 0x000fe40007810000 */
[----:B------:R-:W-:Y:S02]  /*53a0*/  ISETP.GT.AND P0, PT, R3, 0x58, PT ;  /* 0x000000580300780c */ /* 0x000fe40003f04270 */
[----:B------:R-:W-:Y:S02]  /*53b0*/  FSEL R172, R172, -INF , P1 ;  /* 0xff800000acac7808 */ /* 0x000fe40000800000 */
[----:B------:R-:W-:Y:S02]  /*53c0*/  FMNMX.FTZ R8, R169, R8, !PT ;  /* 0x00000008a9087209 */ /* 0x000fe40007810000 */
[----:B------:R-:W-:Y:S02]  /*53d0*/  ISETP.GT.AND P3, PT, R7, RZ, PT ;  /* 0x000000ff0700720c */ /* 0x000fe40003f64270 */
[----:B------:R-:W-:-:S02]  /*53e0*/  ISETP.GT.AND P6, PT, R3, 0x59, PT ;  /* 0x000000590300780c */ /* 0x000fc40003fc4270 */
[----:B------:R-:W-:Y:S02]  /*53f0*/  FSEL R171, R63, -INF , P0 ;  /* 0xff8000003fab7808 */ /* 0x000fe40000000000 */
[----:B------:R-:W-:Y:S02]  /*5400*/  FMNMX.FTZ R8, R172, R8, !PT ;  /* 0x00000008ac087209 */ /* 0x000fe40007810000 */
[----:B------:R-:W-:Y:S02]  /*5410*/  FSEL R15, R126, -INF , P3 ;  /* 0xff8000007e0f7808 */ /* 0x000fe40001800000 */
[C---:B------:R-:W-:Y:S02]  /*5420*/  ISETP.GT.AND P3, PT, R3.reuse, 0x60, PT ;  /* 0x000000600300780c */ /* 0x040fe40003f64270 */
[C---:B------:R-:W-:Y:S02]  /*5430*/  ISETP.GT.AND P2, PT, R3.reuse, 0x61, PT ;  /* 0x000000610300780c */ /* 0x040fe40003f44270 */
[----:B------:R-:W-:-:S02]  /*5440*/  ISETP.GT.AND P1, PT, R3, 0x68, PT ;  /* 0x000000680300780c */ /* 0x000fc40003f24270 */
[----:B------:R-:W-:Y:S02]  /*5450*/  ISETP.GT.AND P0, PT, R3, 0x69, PT ;  /* 0x000000690300780c */ /* 0x000fe40003f04270 */
[----:B------:R-:W-:Y:S02]  /*5460*/  FSEL R175, R62, -INF , P6 ;  /* 0xff8000003eaf7808 */ /* 0x000fe40003000000 */
[----:B------:R-:W-:Y:S02]  /*5470*/  FMNMX.FTZ R3, R171, R8, !PT ;  /* 0x00000008ab037209 */ /* 0x000fe40007810000 */
[----:B------:R-:W-:Y:S02]  /*5480*/  FSEL R219, R58, -INF , P3 ;  /* 0xff8000003adb7808 */ /* 0x000fe40001800000 */
[----:B------:R-:W-:Y:S02]  /*5490*/  FMNMX.FTZ R3, R175, R3, !PT ;  /* 0x00000003af037209 */ /* 0x000fe40007810000 */
[----:B------:R-:W-:-:S02]  /*54a0*/  ISETP.GT.AND P6, PT, R7, 0x1, PT ;  /* 0x000000010700780c */ /* 0x000fc40003fc4270 */
[----:B------:R-:W-:Y:S02]  /*54b0*/  FSEL R218, R54, -INF , P2 ;  /* 0xff80000036da7808 */ /* 0x000fe40001000000 */
[----:B------:R-:W-:Y:S02]  /*54c0*/  FMNMX.FTZ R3, R219, R3, !PT ;  /* 0x00000003db037209 */ /* 0x000fe40007810000 */
[----:B------:R-:W-:Y:S02]  /*54d0*/  ISETP.GT.AND P3, PT, R7, 0x8, PT ;  /* 0x000000080700780c */ /* 0x000fe40003f64270 */
[----:B------:R-:W-:Y:S02]  /*54e0*/  FSEL R14, R177, -INF , P6 ;  /* 0xff800000b10e7808 */ /* 0x000fe40003000000 */
[----:B------:R-:W-:Y:S02]  /*54f0*/  FSEL R221, R12, -INF , P1 ;  /* 0xff8000000cdd7808 */ /* 0x000fe40000800000 */
[----:B------:R-:W-:-:S02]  /*5500*/  FMNMX.FTZ R3, R218, R3, !PT ;  /* 0x00000003da037209 */ /* 0x000fc40007810000 */
[----:B-1----:R-:W-:Y:S02]  /*5510*/  FMNMX.FTZ R73, R73, R5, !PT ;  /* 0x0000000549497209 */ /* 0x002fe40007810000 */
[----:B--2---:R-:W-:Y:S02]  /*5520*/  FMNMX.FTZ R6, R6, R9, !PT ;  /* 0x0000000906067209 */ /* 0x004fe40007810000 */
[----:B------:R-:W1:Y:S01]  /*5530*/  MUFU.TANH R9, R29 ;  /* 0x0000001d00097308 */ /* 0x000e620000002400 */
[----:B------:R-:W-:Y:S02]  /*5540*/  ISETP.GT.AND P2, PT, R7, 0x9, PT ;  /* 0x000000090700780c */ /* 0x000fe40003f44270 */
[----:B------:R-:W-:Y:S02]  /*5550*/  FSEL R13, R103, -INF , P3 ;  /* 0xff800000670d7808 */ /* 0x000fe40001800000 */
[----:B------:R-:W-:Y:S02]  /*5560*/  FMNMX.FTZ R5, R15, R14, !PT ;  /* 0x0000000e0f057209 */ /* 0x000fe40007810000 */
[----:B------:R-:W-:Y:S01]  /*5570*/  FSEL R251, R10, -INF , P0 ;  /* 0xff8000000afb7808 */ /* 0x000fe20000000000 */
[----:B------:R-:W2:Y:S01]  /*5580*/  MUFU.TANH R29, R36 ;  /* 0x00000024001d7308 */ /* 0x000ea20000002400 */
[----:B------:R-:W-:-:S02]  /*5590*/  FMNMX.FTZ R3, R221, R3, !PT ;  /* 0x00000003dd037209 */ /* 0x000fc40007810000 */
[----:B------:R-:W-:Y:S02]  /*55a0*/  ISETP.GT.AND P1, PT, R7, 0x10, PT ;  /* 0x000000100700780c */ /* 0x000fe40003f24270 */
[----:B------:R-:W-:Y:S02]  /*55b0*/  FSEL R12, R127, -INF , P2 ;  /* 0xff8000007f0c7808 */ /* 0x000fe40001000000 */
[----:B------:R-:W-:Y:S02]  /*55c0*/  FMNMX.FTZ R5, R13, R5, !PT ;  /* 0x000000050d057209 */ /* 0x000fe40007810000 */
[----:B------:R-:W-:Y:S02]  /*55d0*/  FMNMX.FTZ R3, R251, R3, !PT ;  /* 0x00000003fb037209 */ /* 0x000fe40007810000 */
[----:B------:R-:W-:Y:S02]  /*55e0*/  ISETP.GT.AND P0, PT, R7, 0x11, PT ;  /* 0x000000110700780c */ /* 0x000fe40003f04270 */
[----:B------:R-:W-:Y:S01]  /*55f0*/  FSEL R68, R74, -INF , P1 ;  /* 0xff8000004a447808 */ /* 0x000fe20000800000 */
[----:B------:R-:W3:Y:S01]  /*5600*/  SHFL.BFLY PT, R8, R3, 0x2, 0x1f ;  /* 0x0c401f0003087f89 */ /* 0x000ee200000e0000 */
[----:B------:R-:W-:-:S02]  /*5610*/  FMNMX.FTZ R5, R12, R5, !PT ;  /* 0x000000050c057209 */ /* 0x000fc40007810000 */
[----:B------:R-:W-:Y:S02]  /*5620*/  ISETP.GT.AND P1, PT, R7, 0x18, PT ;  /* 0x000000180700780c */ /* 0x000fe40003f24270 */
[----:B------:R-:W-:Y:S02]  /*5630*/  FSEL R69, R71, -INF , P0 ;  /* 0xff80000047457808 */ /* 0x000fe40000000000 */
[----:B------:R-:W-:Y:S01]  /*5640*/  FMNMX.FTZ R5, R68, R5, !PT ;  /* 0x0000000544057209 */ /* 0x000fe20007810000 */
[----:B------:R-:W-:Y:S01]  /*5650*/  SHFL.BFLY PT, R71, R6, 0x1, 0x1f ;  /* 0x0c201f0006477f89 */ /* 0x000fe200000e0000 */
[----:B------:R-:W-:Y:S02]  /*5660*/  ISETP.GT.AND P0, PT, R7, 0x19, PT ;  /* 0x000000190700780c */ /* 0x000fe40003f04270 */
[----:B-1----:R-:W-:Y:S02]  /*5670*/  FSEL R75, R9, -INF , P1 ;  /* 0xff800000094b7808 */ /* 0x002fe40000800000 */
[----:B------:R-:W-:Y:S01]  /*5680*/  FMNMX.FTZ R5, R69, R5, !PT ;  /* 0x0000000545057209 */ /* 0x000fe20007810000 */
[----:B------:R-:W1:Y:S01]  /*5690*/  SHFL.BFLY PT, R9, R73, 0x1, 0x1f ;  /* 0x0c201f0049097f89 */ /* 0x000e6200000e0000 */
[----:B------:R-:W-:-:S02]  /*56a0*/  ISETP.GT.AND P1, PT, R7, 0x20, PT ;  /* 0x000000200700780c */ /* 0x000fc40003f24270 */
[----:B------:R-:W-:Y:S01]  /*56b0*/  FSEL R74, R189, -INF , P0 ;  /* 0xff800000bd4a7808 */ /* 0x000fe20000000000 */
[----:B------:R-:W-:Y:S01]  /*56c0*/  IMAD.MOV.U32 R189, RZ, RZ, R202 ;  /* 0x000000ffffbd7224 */ /* 0x000fe200078e00ca */
[----:B------:R-:W-:Y:S02]  /*56d0*/  FMNMX.FTZ R5, R75, R5, !PT ;  /* 0x000000054b057209 */ /* 0x000fe40007810000 */
[----:B------:R-:W-:Y:S02]  /*56e0*/  ISETP.GT.AND P0, PT, R7, 0x21, PT ;  /* 0x000000210700780c */ /* 0x000fe40003f04270 */
[----:B------:R-:W-:Y:S01]  /*56f0*/  FSEL R116, R187, -INF , P1 ;  /* 0xff800000bb747808 */ /* 0x000fe20000800000 */
[----:B------:R-:W-:Y:S01]  /*5700*/  IMAD.MOV.U32 R187, RZ, RZ, R201 ;  /* 0x000000ffffbb7224 */ /* 0x000fe200078e00c9 */
[----:B------:R-:W-:Y:S02]  /*5710*/  FMNMX.FTZ R5, R74, R5, !PT ;  /* 0x000000054a057209 */ /* 0x000fe40007810000 */
[----:B------:R-:W-:-:S02]  /*5720*/  ISETP.GT.AND P1, PT, R7, 0x28, PT ;  /* 0x000000280700780c */ /* 0x000fc40003f24270 */
[----:B------:R-:W-:Y:S01]  /*5730*/  FSEL R117, R188, -INF , P0 ;  /* 0xff800000bc757808 */ /* 0x000fe20000000000 */
[----:B------:R-:W-:Y:S01]  /*5740*/  IMAD.MOV.U32 R188, RZ, RZ, R200 ;  /* 0x000000ffffbc7224 */ /* 0x000fe200078e00c8 */
[----:B------:R-:W-:Y:S02]  /*5750*/  FMNMX.FTZ R5, R116, R5, !PT ;  /* 0x0000000574057209 */ /* 0x000fe40007810000 */
[----:B------:R-:W-:Y:S02]  /*5760*/  ISETP.GT.AND P0, PT, R7, 0x29, PT ;  /* 0x000000290700780c */ /* 0x000fe40003f04270 */
[----:B------:R-:W-:Y:S02]  /*5770*/  FSEL R118, R185, -INF , P1 ;  /* 0xff800000b9767808 */ /* 0x000fe40000800000 */
[----:B------:R-:W-:Y:S02]  /*5780*/  FMNMX.FTZ R5, R117, R5, !PT ;  /* 0x0000000575057209 */ /* 0x000fe40007810000 */
[----:B---3--:R-:W-:-:S02]  /*5790*/  FMNMX.FTZ R10, R3, R8, !PT ;  /* 0x00000008030a7209 */ /* 0x008fc40007810000 */
[C---:B------:R-:W-:Y:S01]  /*57a0*/  ISETP.GT.AND P1, PT, R7.reuse, 0x30, PT ;  /* 0x000000300700780c */ /* 0x040fe20003f24270 */
[----:B------:R3:W4:Y:S01]  /*57b0*/  MUFU.TANH R8, R38 ;  /* 0x0000002600087308 */ /* 0x0007220000002400 */
[----:B------:R-:W-:Y:S01]  /*57c0*/  FSEL R120, R186, -INF , P0 ;  /* 0xff800000ba787808 */ /* 0x000fe20000000000 */
[----:B------:R-:W5:Y:S01]  /*57d0*/  SHFL.BFLY PT, R70, R10, 0x1, 0x1f ;  /* 0x0c201f000a467f89 */ /* 0x000f6200000e0000 */
[----:B------:R-:W-:Y:S01]  /*57e0*/  FMNMX.FTZ R3, R118, R5, !PT ;  /* 0x0000000576037209 */ /* 0x000fe20007810000 */
[----:B------:R-:W-:Y:S01]  /*57f0*/  IMAD.MOV.U32 R186, RZ, RZ, R199 ;  /* 0x000000ffffba7224 */ /* 0x000fe200078e00c7 */
[----:B------:R-:W-:Y:S02]  /*5800*/  ISETP.GT.AND P0, PT, R7, 0x31, PT ;  /* 0x000000310700780c */ /* 0x000fe40003f04270 */
[----:B------:R-:W-:Y:S02]  /*5810*/  FSEL R132, R178, -INF , P1 ;  /* 0xff800000b2847808 */ /* 0x000fe40000800000 */
[----:B------:R-:W-:-:S02]  /*5820*/  FMNMX.FTZ R3, R120, R3, !PT ;  /* 0x0000000378037209 */ /* 0x000fc40007810000 */
[C---:B------:R-:W-:Y:S02]  /*5830*/  ISETP.GT.AND P1, PT, R7.reuse, 0x38, PT ;  /* 0x000000380700780c */ /* 0x040fe40003f24270 */
[----:B------:R-:W-:Y:S02]  /*5840*/  FSEL R133, R184, -INF , P0 ;  /* 0xff800000b8857808 */ /* 0x000fe40000000000 */
[----:B------:R-:W-:Y:S01]  /*5850*/  FMNMX.FTZ R3, R132, R3, !PT ;  /* 0x0000000384037209 */ /* 0x000fe20007810000 */
[----:B---3--:R-:W-:Y:S01]  /*5860*/  LDSM.16.MT88.4 R36, [R226+0x100] ;  /* 0x00010000e224783b */ /* 0x008fe20000004200 */
[----:B------:R-:W-:Y:S02]  /*5870*/  ISETP.GT.AND P0, PT, R7, 0x39, PT ;  /* 0x000000390700780c */ /* 0x000fe40003f04270 */
[----:B------:R-:W-:Y:S02]  /*5880*/  FSEL R135, R138, -INF , P1 ;  /* 0xff8000008a877808 */ /* 0x000fe40000800000 */
[----:B------:R-:W-:-:S02]  /*5890*/  FMNMX.FTZ R3, R133, R3, !PT ;  /* 0x0000000385037209 */ /* 0x000fc40007810000 */
[----:B------:R-:W-:Y:S02]  /*58a0*/  ISETP.GT.AND P1, PT, R7, 0x40, PT ;  /* 0x000000400700780c */ /* 0x000fe40003f24270 */
[----:B------:R-:W-:Y:S02]  /*58b0*/  FSEL R138, R176, -INF , P0 ;  /* 0xff800000b08a7808 */ /* 0x000fe40000000000 */
[----:B------:R-:W-:Y:S02]  /*58c0*/  FMNMX.FTZ R3, R135, R3, !PT ;  /* 0x0000000387037209 */ /* 0x000fe40007810000 */
[----:B------:R-:W-:Y:S02]  /*58d0*/  ISETP.GT.AND P0, PT, R7, 0x41, PT ;  /* 0x000000410700780c */ /* 0x000fe40003f04270 */
[----:B------:R-:W-:Y:S02]  /*58e0*/  FSEL R148, R102, -INF , P1 ;  /* 0xff80000066947808 */ /* 0x000fe40000800000 */
[----:B------:R-:W-:-:S02]  /*58f0*/  FMNMX.FTZ R3, R138, R3, !PT ;  /* 0x000000038a037209 */ /* 0x000fc40007810000 */
[----:B------:R-:W-:Y:S02]  /*5900*/  ISETP.GT.AND P3, PT, R7, 0x48, PT ;  /* 0x000000480700780c */ /* 0x000fe40003f64270 */
[----:B------:R-:W-:Y:S02]  /*5910*/  FSEL R149, R99, -INF , P0 ;  /* 0xff80000063957808 */ /* 0x000fe40000000000 */
[----:B------:R-:W-:Y:S02]  /*5920*/  FMNMX.FTZ R3, R148, R3, !PT ;  /* 0x0000000394037209 */ /* 0x000fe40007810000 */
[----:B-1----:R-:W-:Y:S02]  /*5930*/  FMNMX.FTZ R73, R73, R9, !PT ;  /* 0x0000000949497209 */ /* 0x002fe40007810000 */
[----:B------:R-:W-:Y:S01]  /*5940*/  ISETP.GT.AND P2, PT, R7, 0x49, PT ;  /* 0x000000490700780c */ /* 0x000fe20003f44270 */
[----:B------:R-:W1:Y:S01]  /*5950*/  MUFU.TANH R9, R48 ;  /* 0x0000003000097308 */ /* 0x000e620000002400 */
[----:B------:R-:W-:-:S02]  /*5960*/  FSEL R150, R79, -INF , P3 ;  /* 0xff8000004f967808 */ /* 0x000fc40001800000 */
[----:B------:R-:W-:Y:S02]  /*5970*/  FMNMX.FTZ R3, R149, R3, !PT ;  /* 0x0000000395037209 */ /* 0x000fe40007810000 */
[----:B------:R-:W-:Y:S01]  /*5980*/  FMNMX.FTZ R71, R6, R71, !PT ;  /* 0x0000004706477209 */ /* 0x000fe20007810000 */
[C---:B------:R-:W-:Y:S01]  /*5990*/  FMUL.FTZ R6, R73.reuse, c[0x0][0x2d0] ;  /* 0x0000b40049067a20 */ /* 0x040fe20000410000 */
[----:B------:R-:W-:Y:S02]  /*59a0*/  FSETP.NEU.FTZ.AND P0, PT, R73, -INF , PT ;  /* 0xff8000004900780b */ /* 0x000fe40003f1d000 */
[----:B------:R-:W-:Y:S02]  /*59b0*/  ISETP.GT.AND P1, PT, R7, 0x50, PT ;  /* 0x000000500700780c */ /* 0x000fe40003f24270 */
[----:B------:R-:W-:Y:S02]  /*59c0*/  FSEL R152, R94, -INF , P2 ;  /* 0xff8000005e987808 */ /* 0x000fe40001000000 */
[----:B------:R-:W-:-:S02]  /*59d0*/  FMNMX.FTZ R3, R150, R3, !PT ;  /* 0x0000000396037209 */ /* 0x000fc40007810000 */
[----:B------:R-:W-:Y:S02]  /*59e0*/  FSEL R6, R6, RZ, P0 ;  /* 0x000000ff06067208 */ /* 0x000fe40000000000 */
[----:B------:R-:W-:Y:S02]  /*59f0*/  ISETP.GT.AND P0, PT, R7, 0x51, PT ;  /* 0x000000510700780c */ /* 0x000fe40003f04270 */
[----:B------:R-:W-:Y:S01]  /*5a00*/  FSEL R170, R170, -INF , P1 ;  /* 0xff800000aaaa7808 */ /* 0x000fe20000800000 */
[----:B------:R-:W-:Y:S01]  /*5a10*/  FFMA.FTZ R5, R11, c[0x0][0x2d0], -R6 ;  /* 0x0000b4000b057a23 */ /* 0x000fe20000010806 */
[----:B------:R-:W-:Y:S02]  /*5a20*/  FMNMX.FTZ R3, R152, R3, !PT ;  /* 0x0000000398037209 */ /* 0x000fe40007810000 */
[----:B------:R-:W-:Y:S01]  /*5a30*/  ISETP.GT.AND P2, PT, R7, 0x58, PT ;  /* 0x000000580700780c */ /* 0x000fe20003f44270 */
[----:B------:R3:W-:Y:S01]  /*5a40*/  MUFU.EX2 R220, R5 ;  /* 0x0000000500dc7308 */ /* 0x0007e20000000800 */
[----:B------:R-:W-:-:S02]  /*5a50*/  FSEL R173, R32, -INF , P0 ;  /* 0xff80000020ad7808 */ /* 0x000fc40000000000 */
[----:B------:R-:W-:Y:S01]  /*5a60*/  FMNMX.FTZ R3, R170, R3, !PT ;  /* 0x00000003aa037209 */ /* 0x000fe20007810000 */
[----:B------:R-:W-:Y:S01]  /*5a70*/  LDSM.16.MT88.4 R32, [R225+0x100] ;  /* 0x00010000e120783b */ /* 0x000fe20000004200 */
[----:B------:R-:W-:Y:S02]  /*5a80*/  ISETP.GT.AND P1, PT, R7, 0x59, PT ;  /* 0x000000590700780c */ /* 0x000fe40003f24270 */
[----:B------:R-:W-:Y:S02]  /*5a90*/  FSEL R174, R31, -INF , P2 ;  /* 0xff8000001fae7808 */ /* 0x000fe40001000000 */
[----:B------:R-:W-:Y:S02]  /*5aa0*/  FMNMX.FTZ R3, R173, R3, !PT ;  /* 0x00000003ad037209 */ /* 0x000fe40007810000 */
[----:B------:R-:W-:Y:S02]  /*5ab0*/  ISETP.GT.AND P0, PT, R7, 0x60, PT ;  /* 0x000000600700780c */ /* 0x000fe40003f04270 */
[----:B------:R-:W-:-:S02]  /*5ac0*/  FSEL R176, R30, -INF , P1 ;  /* 0xff8000001eb07808 */ /* 0x000fc40000800000 */
[----:B------:R-:W-:Y:S01]  /*5ad0*/  FMNMX.FTZ R3, R174, R3, !PT ;  /* 0x00000003ae037209 */ /* 0x000fe20007810000 */
[----:B---3--:R-:W-:Y:S01]  /*5ae0*/  FFMA.FTZ R5, R18, c[0x0][0x2d0], -R6 ;  /* 0x0000b40012057a23 */ /* 0x008fe20000010806 */
[----:B------:R-:W-:Y:S02]  /*5af0*/  ISETP.GT.AND P2, PT, R7, 0x61, PT ;  /* 0x000000610700780c */ /* 0x000fe40003f44270 */
[----:B--2---:R-:W-:Y:S01]  /*5b00*/  FSEL R216, R29, -INF , P0 ;  /* 0xff8000001dd87808 */ /* 0x004fe20000000000 */
[----:B------:R2:W-:Y:S01]  /*5b10*/  MUFU.EX2 R217, R5 ;  /* 0x0000000500d97308 */ /* 0x0005e20000000800 */
[----:B------:R-:W-:Y:S02]  /*5b20*/  FMNMX.FTZ R3, R176, R3, !PT ;  /* 0x00000003b0037209 */ /* 0x000fe40007810000 */
[----:B------:R-:W-:Y:S02]  /*5b30*/  ISETP.GT.AND P1, PT, R7, 0x68, PT ;  /* 0x000000680700780c */ /* 0x000fe40003f24270 */
[----:B------:R-:W-:-:S02]  /*5b40*/  FSEL R214, R27, -INF , P2 ;  /* 0xff8000001bd67808 */ /* 0x000fc40001000000 */
[----:B------:R-:W-:Y:S02]  /*5b50*/  ISETP.GT.AND P0, PT, R7, 0x69, PT ;  /* 0x000000690700780c */ /* 0x000fe40003f04270 */
[----:B----4-:R-:W-:Y:S01]  /*5b60*/  FSEL R208, R8, -INF , P1 ;  /* 0xff80000008d07808 */ /* 0x010fe20000800000 */
[----:B------:R-:W-:Y:S01]  /*5b70*/  FMUL.FTZ R8, R71, c[0x0][0x2d0] ;  /* 0x0000b40047087a20 */ /* 0x000fe20000410000 */
[----:B-1----:R-:W-:Y:S02]  /*5b80*/  FSEL R183, R9, -INF , P0 ;  /* 0xff80000009b77808 */ /* 0x002fe40000000000 */
[----:B------:R-:W-:Y:S02]  /*5b90*/  FSETP.NEU.FTZ.AND P1, PT, R71, -INF , PT ;  /* 0xff8000004700780b */ /* 0x000fe40003f3d000 */
[----:B-----5:R-:W-:Y:S01]  /*5ba0*/  FMNMX.FTZ R70, R70, R10, !PT ;  /* 0x0000000a46467209 */ /* 0x020fe20007810000 */
[----:B--2---:R-:W-:-:S03]  /*5bb0*/  FFMA.FTZ R5, R19, c[0x0][0x2d0], -R6 ;  /* 0x0000b40013057a23 */ /* 0x004fc60000010806 */
[----:B------:R-:W-:Y:S01]  /*5bc0*/  FSETP.NEU.FTZ.AND P0, PT, R70, -INF , PT ;  /* 0xff8000004600780b */ /* 0x000fe20003f1d000 */
[----:B------:R1:W-:Y:S02]  /*5bd0*/  MUFU.EX2 R203, R5 ;  /* 0x0000000500cb7308 */ /* 0x0003e40000000800 */
[----:B-1----:R-:W-:Y:S01]  /*5be0*/  FMNMX.FTZ R5, R216, R3, !PT ;  /* 0x00000003d8057209 */ /* 0x002fe20007810000 */
[----:B------:R-:W-:-:S03]  /*5bf0*/  FFMA.FTZ R3, R20, c[0x0][0x2d0], -R6 ;  /* 0x0000b40014037a23 */ /* 0x000fc60000010806 */
[----:B------:R-:W-:Y:S02]  /*5c00*/  FMNMX.FTZ R5, R214, R5, !PT ;  /* 0x00000005d6057209 */ /* 0x000fe40007810000 */
[----:B------:R1:W-:Y:S02]  /*5c10*/  MUFU.EX2 R158, R3 ;  /* 0x00000003009e7308 */ /* 0x0003e40000000800 */
[----:B------:R-:W-:Y:S02]  /*5c20*/  FMNMX.FTZ R7, R208, R5, !PT ;  /* 0x00000005d0077209 */ /* 0x000fe40007810000 */
[----:B------:R-:W-:Y:S02]  /*5c30*/  FSEL R5, R8, RZ, P1 ;  /* 0x000000ff08057208 */ /* 0x000fe40000800000 */
[----:B------:R-:W-:-:S03]  /*5c40*/  FMNMX.FTZ R7, R183, R7, !PT ;  /* 0x00000007b7077209 */ /* 0x000fc60007810000 */
[----:B------:R-:W-:Y:S02]  /*5c50*/  FFMA.FTZ R8, R25, c[0x0][0x2d0], -R5 ;  /* 0x0000b40019087a23 */ /* 0x000fe40000010805 */
[----:B------:R-:W2:Y:S02]  /*5c60*/  SHFL.BFLY PT, R9, R7, 0x2, 0x1f ;  /* 0x0c401f0007097f89 */ /* 0x000ea400000e0000 */
[----:B------:R3:W-:Y:S01]  /*5c70*/  MUFU.EX2 R252, R8 ;  /* 0x0000000800fc7308 */ /* 0x0007e20000000800 */
[----:B-1----:R-:W-:-:S07]  /*5c80*/  FFMA.FTZ R3, R21, c[0x0][0x2d0], -R6 ;  /* 0x0000b40015037a23 */ /* 0x002fce0000010806 */
[----:B------:R1:W-:Y:S01]  /*5c90*/  MUFU.EX2 R195, R3 ;  /* 0x0000000300c37308 */ /* 0x0003e20000000800 */
[----:B---3--:R-:W-:-:S07]  /*5ca0*/  FFMA.FTZ R8, R26, c[0x0][0x2d0], -R5 ;  /* 0x0000b4001a087a23 */ /* 0x008fce0000010805 */
[----:B------:R-:W3:Y:S01]  /*5cb0*/  MUFU.EX2 R193, R8 ;  /* 0x0000000800c17308 */ /* 0x000ee20000000800 */
[----:B--2---:R-:W-:Y:S01]  /*5cc0*/  FMNMX.FTZ R7, R7, R9, !PT ;  /* 0x0000000907077209 */ /* 0x004fe20007810000 */
[----:B-1----:R-:W-:-:S06]  /*5cd0*/  FFMA.FTZ R3, R22, c[0x0][0x2d0], -R5 ;  /* 0x0000b40016037a23 */ /* 0x002fcc0000010805 */
[----:B------:R1:W-:Y:S01]  /*5ce0*/  MUFU.EX2 R250, R3 ;  /* 0x0000000300fa7308 */ /* 0x0003e20000000800 */
[----:B---3--:R-:W-:Y:S01]  /*5cf0*/  F2FP.PACK_AB R10, R193, R252 ;  /* 0x000000fcc10a723e */ /* 0x008fe200000000ff */
[----:B-1----:R-:W-:Y:S02]  /*5d00*/  FFMA.FTZ R3, R23, c[0x0][0x2d0], -R5 ;  /* 0x0000b40017037a23 */ /* 0x002fe40000010805 */
[----:B------:R-:W-:Y:S04]  /*5d10*/  LDSM.16.MT88.4 R20, [R224+0x100] ;  /* 0x00010000e014783b */ /* 0x000fe80000004200 */
[----:B------:R1:W-:Y:S02]  /*5d20*/  MUFU.EX2 R249, R3 ;  /* 0x0000000300f97308 */ /* 0x0003e40000000800 */
[----:B-1----:R-:W-:-:S05]  /*5d30*/  FMUL.FTZ R3, R70, c[0x0][0x2d0] ;  /* 0x0000b40046037a20 */ /* 0x002fca0000410000 */
[----:B------:R-:W-:-:S05]  /*5d40*/  FSEL R3, R3, RZ, P0 ;  /* 0x000000ff03037208 */ /* 0x000fca0000000000 */
[--C-:B------:R-:W-:Y:S02]  /*5d50*/  FFMA.FTZ R8, R16, c[0x0][0x2d0], -R3.reuse ;  /* 0x0000b40010087a23 */ /* 0x100fe40000010803 */
[--C-:B------:R-:W-:Y:S02]  /*5d60*/  FFMA.FTZ R0, R17, c[0x0][0x2d0], -R3.reuse ;  /* 0x0000b40011007a23 */ /* 0x100fe40000010803 */
[----:B------:R1:W-:Y:S01]  /*5d70*/  MUFU.EX2 R248, R8 ;  /* 0x0000000800f87308 */ /* 0x0003e20000000800 */
[----:B------:R-:W-:Y:S07]  /*5d80*/  LDSM.16.MT88.4 R16, [R227+0x100] ;  /* 0x00010000e310783b */ /* 0x000fee0000004200 */
[----:B------:R2:W3:Y:S01]  /*5d90*/  MUFU.EX2 R222, R0 ;  /* 0x0000000000de7308 */ /* 0x0004e20000000800 */
[----:B-1----:R-:W1:Y:S01]  /*5da0*/  SHFL.BFLY PT, R8, R7, 0x1, 0x1f ;  /* 0x0c201f0007087f89 */ /* 0x002e6200000e0000 */
[----:B--2---:R-:W-:Y:S01]  /*5db0*/  FFMA.FTZ R0, R24, c[0x0][0x2d0], -R3 ;  /* 0x0000b40018007a23 */ /* 0x004fe20000010803 */
[----:B---3--:R-:W-:-:S02]  /*5dc0*/  F2FP.PACK_AB R9, R222, R248 ;  /* 0x000000f8de09723e */ /* 0x008fc400000000ff */
[----:B------:R-:W-:Y:S03]  /*5dd0*/  LDSM.16.MT88.4 R24, [R227+0x900] ;  /* 0x00090000e318783b */ /* 0x000fe60000004200 */
[----:B------:R2:W-:Y:S01]  /*5de0*/  MUFU.EX2 R244, R0 ;  /* 0x0000000000f47308 */ /* 0x0005e20000000800 */
[----:B-1----:R-:W-:Y:S02]  /*5df0*/  FMNMX.FTZ R72, R7, R8, !PT ;  /* 0x0000000807487209 */ /* 0x002fe40007810000 */
[----:B------:R-:W-:Y:S01]  /*5e00*/  F2FP.PACK_AB R8, R249, R250 ;  /* 0x000000faf908723e */ /* 0x000fe200000000ff */
[----:B--2---:R-:W-:Y:S01]  /*5e10*/  FFMA.FTZ R0, R28, c[0x0][0x2d0], -R3 ;  /* 0x0000b4001c007a23 */ /* 0x004fe20000010803 */
[C---:B------:R-:W-:Y:S01]  /*5e20*/  FSETP.NEU.FTZ.AND P0, PT, R72.reuse, -INF , PT ;  /* 0xff8000004800780b */ /* 0x040fe20003f1d000 */
[----:B------:R-:W-:Y:S01]  /*5e30*/  FMUL.FTZ R2, R72, c[0x0][0x2d0] ;  /* 0x0000b40048027a20 */ /* 0x000fe20000410000 */
[----:B------:R-:W1:Y:S01]  /*5e40*/  LDSM.16.MT88.4 R28, [R224+0x900] ;  /* 0x00090000e01c783b */ /* 0x000e620000004200 */
[----:B------:R2:W3:Y:S02]  /*5e50*/  MUFU.EX2 R194, R0 ;  /* 0x0000000000c27308 */ /* 0x0004e40000000800 */
[----:B--2---:R-:W-:Y:S01]  /*5e60*/  FFMA.FTZ R0, R40, c[0x0][0x2d0], -R6 ;  /* 0x0000b40028007a23 */ /* 0x004fe20000010806 */
[----:B---3--:R-:W-:-:S05]  /*5e70*/  F2FP.PACK_AB R11, R194, R244 ;  /* 0x000000f4c20b723e */ /* 0x008fca00000000ff */
[----:B------:R2:W-:Y:S02]  /*5e80*/  MUFU.EX2 R184, R0 ;  /* 0x0000000000b87308 */ /* 0x0005e40000000800 */
[C---:B------:R-:W-:Y:S08]  /*5e90*/  HMMA.16816.F32 R88, R8.reuse, R20, RZ ;  /* 0x000000140858723c */ /* 0x040ff000000018ff */
[----:B------:R-:W-:Y:S01]  /*5ea0*/  HMMA.16816.F32 R84, R8, R16, RZ ;  /* 0x000000100854723c */ /* 0x000fe200000018ff */
[----:B--2---:R-:W-:-:S04]  /*5eb0*/  FFMA.FTZ R0, R41, c[0x0][0x2d0], -R6 ;  /* 0x0000b40029007a23 */ /* 0x004fc80000010806 */
[----:B------:R2:W-:Y:S03]  /*5ec0*/  MUFU.EX2 R4, R0 ;  /* 0x0000000000047308 */ /* 0x0005e60000000800 */
[C---:B------:R-:W-:Y:S08]  /*5ed0*/  HMMA.16816.F32 R64, R8.reuse, R22, RZ ;  /* 0x000000160840723c */ /* 0x040ff000000018ff */
[----:B------:R-:W-:Y:S01]  /*5ee0*/  HMMA.16816.F32 R60, R8, R18, RZ ;  /* 0x00000012083c723c */ /* 0x000fe200000018ff */
[----:B--2---:R-:W-:Y:S01]  /*5ef0*/  FSEL R0, R2, RZ, P0 ;  /* 0x000000ff02007208 */ /* 0x004fe20000000000 */
[----:B------:R-:W-:-:S06]  /*5f00*/  FFMA.FTZ R2, R42, c[0x0][0x2d0], -R6 ;  /* 0x0000b4002a027a23 */ /* 0x000fcc0000010806 */
[C---:B------:R-:W-:Y:S01]  /*5f10*/  HMMA.16816.F32 R80, R8.reuse, R32, RZ ;  /* 0x000000200850723c */ /* 0x040fe200000018ff */
[----:B------:R-:W-:Y:S01]  /*5f20*/  PLOP3.LUT P0, PT, PT, PT, UP0, 0x80, 0x0 ;  /* 0x000000000000781c */ /* 0x000fe20003f0f008 */
[----:B------:R2:W-:Y:S06]  /*5f30*/  MUFU.EX2 R190, R2 ;  /* 0x0000000200be7308 */ /* 0x0005ec0000000800 */
[C---:B------:R-:W-:Y:S08]  /*5f40*/  HMMA.16816.F32 R76, R8.reuse, R36, RZ ;  /* 0x00000024084c723c */ /* 0x040ff000000018ff */
[----:B------:R-:W-:Y:S01]  /*5f50*/  HMMA.16816.F32 R56, R8, R34, RZ ;  /* 0x000000220838723c */ /* 0x000fe200000018ff */
[----:B--2---:R-:W-:-:S04]  /*5f60*/  FFMA.FTZ R2, R15, c[0x0][0x2d0], -R0 ;  /* 0x0000b4000f027a23 */ /* 0x004fc80000010800 */
[----:B------:R2:W-:Y:S03]  /*5f70*/  MUFU.EX2 R178, R2 ;  /* 0x0000000200b27308 */ /* 0x0005e60000000800 */
[----:B------:R-:W-:Y:S01]  /*5f80*/  HMMA.16816.F32 R48, R8, R38, RZ ;  /* 0x000000260830723c */ /* 0x000fe200000018ff */
[----:B--2---:R-:W-:Y:S01]  /*5f90*/  FFMA.FTZ R2, R14, c[0x0][0x2d0], -R0 ;  /* 0x0000b4000e027a23 */ /* 0x004fe20000010800 */
[----:B------:R-:W-:-:S03]  /*5fa0*/  F2FP.PACK_AB R14, R158, R203 ;  /* 0x000000cb9e0e723e */ /* 0x000fc600000000ff */
[----:B------:R2:W3:Y:S02]  /*5fb0*/  MUFU.EX2 R177, R2 ;  /* 0x0000000200b17308 */ /* 0x0004e40000000800 */
[----:B--2---:R-:W-:Y:S01]  /*5fc0*/  FFMA.FTZ R2, R13, c[0x0][0x2d0], -R0 ;  /* 0x0000b4000d027a23 */ /* 0x004fe20000010800 */
[----:B---3--:R-:W-:-:S05]  /*5fd0*/  F2FP.PACK_AB R13, R177, R178 ;  /* 0x000000b2b10d723e */ /* 0x008fca00000000ff */
[----:B------:R2:W-:Y:S02]  /*5fe0*/  MUFU.EX2 R213, R2 ;  /* 0x0000000200d57308 */ /* 0x0005e40000000800 */
[----:B--2---:R-:W-:Y:S01]  /*5ff0*/  FFMA.FTZ R2, R12, c[0x0][0x2d0], -R0 ;  /* 0x0000b4000c027a23 */ /* 0x004fe20000010800 */
[----:B------:R-:W-:-:S05]  /*6000*/  F2FP.PACK_AB R12, R217, R220 ;  /* 0x000000dcd90c723e */ /* 0x000fca00000000ff */
[----:B------:R2:W3:Y:S02]  /*6010*/  MUFU.EX2 R215, R2 ;  /* 0x0000000200d77308 */ /* 0x0004e40000000800 */
[----:B--2---:R-:W-:Y:S01]  /*6020*/  FFMA.FTZ R2, R43, c[0x0][0x2d0], -R5 ;  /* 0x0000b4002b027a23 */ /* 0x004fe20000010805 */
[----:B---3--:R-:W-:-:S05]  /*6030*/  F2FP.PACK_AB R15, R215, R213 ;  /* 0x000000d5d70f723e */ /* 0x008fca00000000ff */
[----:B------:R2:W-:Y:S02]  /*6040*/  MUFU.EX2 R196, R2 ;  /* 0x0000000200c47308 */ /* 0x0005e40000000800 */
[C---:B------:R-:W-:Y:S08]  /*6050*/  HMMA.16816.F32 R52, R12.reuse, R20, RZ ;  /* 0x000000140c34723c */ /* 0x040ff000000018ff */
[----:B------:R-:W-:Y:S01]  /*6060*/  HMMA.16816.F32 R92, R12, R22, RZ ;  /* 0x000000160c5c723c */ /* 0x000fe200000018ff */
[----:B------:R-:W3:Y:S01]  /*6070*/  LDSM.16.MT88.4 R20, [R225+0x900] ;  /* 0x00090000e114783b */ /* 0x000ee20000004200 */
[----:B--2---:R-:W-:-:S04]  /*6080*/  FFMA.FTZ R2, R45, c[0x0][0x2d0], -R5 ;  /* 0x0000b4002d027a23 */ /* 0x004fc80000010805 */
[----:B------:R2:W4:Y:S02]  /*6090*/  MUFU.EX2 R185, R2 ;  /* 0x0000000200b97308 */ /* 0x0005240000000800 */
[C---:B------:R-:W-:Y:S08]  /*60a0*/  HMMA.16816.F32 R104, R12.reuse, R18, RZ ;  /* 0x000000120c68723c */ /* 0x040ff000000018ff */
[----:B------:R-:W-:Y:S01]  /*60b0*/  HMMA.16816.F32 R40, R12, R32, RZ ;  /* 0x000000200c28723c */ /* 0x000fe200000018ff */
[----:B--2---:R-:W-:-:S07]  /*60c0*/  FFMA.FTZ R2, R46, c[0x0][0x2d0], -R5 ;  /* 0x0000b4002e027a23 */ /* 0x004fce0000010805 */
[C---:B------:R-:W-:Y:S01]  /*60d0*/  HMMA.16816.F32 R108, R12.reuse, R34, RZ ;  /* 0x000000220c6c723c */ /* 0x040fe200000018ff */
[----:B----4-:R-:W-:Y:S01]  /*60e0*/  F2FP.PACK_AB R8, R185, R196 ;  /* 0x000000c4b908723e */ /* 0x010fe200000000ff */
[----:B------:R2:W-:Y:S06]  /*60f0*/  MUFU.EX2 R191, R2 ;  /* 0x0000000200bf7308 */ /* 0x0005ec0000000800 */
[C---:B------:R-:W-:Y:S08]  /*6100*/  HMMA.16816.F32 R32, R12.reuse, R36, RZ ;  /* 0x000000240c20723c */ /* 0x040ff000000018ff */
[----:B------:R-:W-:Y:S01]  /*6110*/  HMMA.16816.F32 R100, R12, R38, RZ ;  /* 0x000000260c64723c */ /* 0x000fe200000018ff */
[----:B--2---:R-:W-:-:S04]  /*6120*/  FFMA.FTZ R2, R47, c[0x0][0x2d0], -R5 ;  /* 0x0000b4002f027a23 */ /* 0x004fc80000010805 */
[----:B------:R2:W4:Y:S02]  /*6130*/  MUFU.EX2 R7, R2 ;  /* 0x0000000200077308 */ /* 0x0005240000000800 */
[--C-:B--2---:R-:W-:Y:S01]  /*6140*/  FFMA.FTZ R2, R44, c[0x0][0x2d0], -R3.reuse ;  /* 0x0000b4002c027a23 */ /* 0x104fe20000010803 */
[----:B----4-:R-:W-:Y:S01]  /*6150*/  F2FP.PACK_AB R10, R7, R191 ;  /* 0x000000bf070a723e */ /* 0x010fe200000000ff */
[----:B------:R-:W-:Y:S01]  /*6160*/  HMMA.16816.F32 R44, R12, R16, RZ ;  /* 0x000000100c2c723c */ /* 0x000fe200000018ff */
[----:B------:R-:W2:Y:S03]  /*6170*/  LDSM.16.MT88.4 R16, [R226+0x900] ;  /* 0x00090000e210783b */ /* 0x000ea60000004200 */
[----:B------:R4:W-:Y:S01]  /*6180*/  MUFU.EX2 R243, R2 ;  /* 0x0000000200f37308 */ /* 0x0009e20000000800 */
[----:B------:R-:W-:Y:S01]  /*6190*/  LDSM.16.MT88.4 R12, [R224+0x1100] ;  /* 0x00110000e00c783b */ /* 0x000fe20000004200 */
[----:B----4-:R-:W-:-:S06]  /*61a0*/  FFMA.FTZ R2, R96, c[0x0][0x2d0], -R3 ;  /* 0x0000b40060027a23 */ /* 0x010fcc0000010803 */
[----:B------:R4:W5:Y:S02]  /*61b0*/  MUFU.EX2 R223, R2 ;  /* 0x0000000200df7308 */ /* 0x0009640000000800 */
[----:B----4-:R-:W-:Y:S01]  /*61c0*/  FFMA.FTZ R2, R97, c[0x0][0x2d0], -R3 ;  /* 0x0000b40061027a23 */ /* 0x010fe20000010803 */
[----:B-----5:R-:W-:-:S05]  /*61d0*/  F2FP.PACK_AB R9, R223, R243 ;  /* 0x000000f3df09723e */ /* 0x020fca00000000ff */
[----:B------:R4:W-:Y:S02]  /*61e0*/  MUFU.EX2 R247, R2 ;  /* 0x0000000200f77308 */ /* 0x0009e40000000800 */
[----:B----4-:R-:W-:-:S06]  /*61f0*/  FFMA.FTZ R2, R98, c[0x0][0x2d0], -R3 ;  /* 0x0000b40062027a23 */ /* 0x010fcc0000010803 */
[----:B------:R4:W5:Y:S02]  /*6200*/  MUFU.EX2 R246, R2 ;  /* 0x0000000200f67308 */ /* 0x0009640000000800 */
[----:B----4-:R-:W-:Y:S01]  /*6210*/  FFMA.FTZ R2, R68, c[0x0][0x2d0], -R0 ;  /* 0x0000b40044027a23 */ /* 0x010fe20000010800 */
[----:B------:R-:W-:Y:S02]  /*6220*/  MOV R68, R205 ;  /* 0x000000cd00447202 */ /* 0x000fe40000000f00 */
[----:B-----5:R-:W-:-:S03]  /*6230*/  F2FP.PACK_AB R11, R246, R247 ;  /* 0x000000f7f60b723e */ /* 0x020fc600000000ff */
[----:B------:R4:W-:Y:S04]  /*6240*/  MUFU.EX2 R211, R2 ;  /* 0x0000000200d37308 */ /* 0x0009e80000000800 */
[C---:B-1----:R-:W-:Y:S08]  /*6250*/  HMMA.16816.F32 R124, R8.reuse, R28, R88 ;  /* 0x0000001c087c723c */ /* 0x042ff00000001858 */
[----:B------:R-:W-:Y:S01]  /*6260*/  HMMA.16816.F32 R96, R8, R24, R84 ;  /* 0x000000180860723c */ /* 0x000fe20000001854 */
[----:B----4-:R-:W-:-:S02]  /*6270*/  FFMA.FTZ R2, R69, c[0x0][0x2d0], -R0 ;  /* 0x0000b40045027a23 */ /* 0x010fc40000010800 */
[----:B------:R-:W-:Y:S02]  /*6280*/  IMAD.MOV.U32 R69, RZ, RZ, R204 ;  /* 0x000000ffff457224 */ /* 0x000fe400078e00cc */
[----:B------:R1:W4:Y:S03]  /*6290*/  MUFU.EX2 R210, R2 ;  /* 0x0000000200d27308 */ /* 0x0003260000000800 */
[C---:B---3--:R-:W-:Y:S08]  /*62a0*/  HMMA.16816.F32 R80, R8.reuse, R20, R80 ;  /* 0x000000140850723c */ /* 0x048ff00000001850 */
[----:B--2---:R-:W-:Y:S01]  /*62b0*/  HMMA.16816.F32 R76, R8, R16, R76 ;  /* 0x00000010084c723c */ /* 0x004fe2000000184c */
        /* <DEDUP_REMOVED lines=11> */
[----:B----4-:R-:W-:Y:S02]  /*6370*/  F2FP.PACK_AB R9, R210, R211 ;  /* 0x000000d3d209723e */ /* 0x010fe400000000ff */
[----:B------:R-:W-:Y:S01]  /*6380*/  F2FP.PACK_AB R10, R190, R4 ;  /* 0x00000004be0a723e */ /* 0x000fe200000000ff */
[----:B-1----:R-:W-:Y:S01]  /*6390*/  FFMA.FTZ R2, R112, c[0x0][0x2d0], -R5 ;  /* 0x0000b40070027a23 */ /* 0x002fe20000010805 */
[----:B--2---:R-:W-:-:S03]  /*63a0*/  F2FP.PACK_AB R11, R209, R212 ;  /* 0x000000d4d10b723e */ /* 0x004fc600000000ff */
[----:B------:R1:W-:Y:S04]  /*63b0*/  MUFU.EX2 R207, R2 ;  /* 0x0000000200cf7308 */ /* 0x0003e80000000800 */
[C---:B------:R-:W-:Y:S08]  /*63c0*/  HMMA.16816.F32 R84, R8.reuse, R20, R40 ;  /* 0x000000140854723c */ /* 0x040ff00000001828 */
[----:B------:R-:W-:Y:S01]  /*63d0*/  HMMA.16816.F32 R40, R8, R22, R108 ;  /* 0x000000160828723c */ /* 0x000fe2000000186c */
[----:B------:R-:W2:Y:S01]  /*63e0*/  LDSM.16.MT88.4 R20, [R226+0x1100] ;  /* 0x00110000e214783b */ /* 0x000ea20000004200 */
[----:B-1----:R-:W-:-:S05]  /*63f0*/  FFMA.FTZ R2, R113, c[0x0][0x2d0], -R5 ;  /* 0x0000b40071027a23 */ /* 0x002fca0000010805 */
[----:B------:R-:W-:Y:S01]  /*6400*/  IMAD.MOV.U32 R108, RZ, RZ, R197 ;  /* 0x000000ffff6c7224 */ /* 0x000fe200078e00c5 */
[----:B------:R1:W3:Y:S01]  /*6410*/  MUFU.EX2 R206, R2 ;  /* 0x0000000200ce7308 */ /* 0x0002e20000000800 */
[----:B------:R-:W-:Y:S01]  /*6420*/  IMAD.MOV.U32 R109, RZ, RZ, R196 ;  /* 0x000000ffff6d7224 */ /* 0x000fe200078e00c4 */
[----:B------:R-:W-:Y:S01]  /*6430*/  HMMA.16816.F32 R44, R8, R24, R44 ;  /* 0x00000018082c723c */ /* 0x000fe2000000182c */
[----:B------:R-:W-:Y:S02]  /*6440*/  IMAD.MOV.U32 R110, RZ, RZ, R195 ;  /* 0x000000ffff6e7224 */ /* 0x000fe400078e00c3 */
[----:B------:R-:W-:-:S05]  /*6450*/  IMAD.MOV.U32 R111, RZ, RZ, R194 ;  /* 0x000000ffff6f7224 */ /* 0x000fca00078e00c2 */
[----:B------:R-:W-:Y:S01]  /*6460*/  HMMA.16816.F32 R52, R8, R28, R52 ;  /* 0x0000001c0834723c */ /* 0x000fe20000001834 */
[----:B-1----:R-:W-:-:S07]  /*6470*/  FFMA.FTZ R2, R114, c[0x0][0x2d0], -R5 ;  /* 0x0000b40072027a23 */ /* 0x002fce0000010805 */
[C---:B------:R-:W-:Y:S01]  /*6480*/  HMMA.16816.F32 R36, R8.reuse, R30, R92 ;  /* 0x0000001e0824723c */ /* 0x040fe2000000185c */
[----:B------:R-:W-:Y:S01]  /*6490*/  LDSM.16.MT88.4 R28, [R227+0x1100] ;  /* 0x00110000e31c783b */ /* 0x000fe20000004200 */
[----:B------:R1:W-:Y:S06]  /*64a0*/  MUFU.EX2 R205, R2 ;  /* 0x0000000200cd7308 */ /* 0x0003ec0000000800 */
[----:B------:R-:W-:Y:S07]  /*64b0*/  HMMA.16816.F32 R88, R8, R18, R100 ;  /* 0x000000120858723c */ /* 0x000fee0000001864 */
[----:B------:R-:W-:-:S02]  /*64c0*/  IMAD.MOV.U32 R103, RZ, RZ, R108 ;  /* 0x000000ffff677224 */ /* 0x000fc400078e006c */
[----:B------:R-:W-:Y:S02]  /*64d0*/  IMAD.MOV.U32 R108, RZ, RZ, R184 ;  /* 0x000000ffff6c7224 */ /* 0x000fe400078e00b8 */
[----:B-1----:R-:W-:Y:S02]  /*64e0*/  FFMA.FTZ R2, R115, c[0x0][0x2d0], -R5 ;  /* 0x0000b40073027a23 */ /* 0x002fe40000010805 */
[----:B------:R-:W-:Y:S01]  /*64f0*/  HMMA.16816.F32 R112, R8, R16, R32 ;  /* 0x000000100870723c */ /* 0x000fe20000001820 */
[----:B------:R-:W-:Y:S01]  /*6500*/  IMAD.MOV.U32 R102, RZ, RZ, R109 ;  /* 0x000000ffff667224 */ /* 0x000fe200078e006d */
[----:B------:R1:W4:Y:S01]  /*6510*/  MUFU.EX2 R204, R2 ;  /* 0x0000000200cc7308 */ /* 0x0003220000000800 */
[----:B------:R-:W-:-:S04]  /*6520*/  IMAD.MOV.U32 R101, RZ, RZ, R108 ;  /* 0x000000ffff657224 */ /* 0x000fc800078e006c */
[----:B------:R-:W-:Y:S01]  /*6530*/  IMAD.MOV.U32 R16, RZ, RZ, R188 ;  /* 0x000000ffff107224 */ /* 0x000fe200078e00bc */
[----:B------:R-:W-:Y:S01]  /*6540*/  HMMA.16816.F32 R32, R8, R26, R104 ;  /* 0x0000001a0820723c */ /* 0x000fe20000001868 */
[----:B------:R-:W5:Y:S01]  /*6550*/  LDSM.16.MT88.4 R24, [R225+0x1100] ;  /* 0x00110000e118783b */ /* 0x000f620000004200 */
[----:B------:R-:W-:-:S05]  /*6560*/  IMAD.MOV.U32 R17, RZ, RZ, R185 ;  /* 0x000000ffff117224 */ /* 0x000fca00078e00b9 */
[----:B------:R-:W-:Y:S01]  /*6570*/  MOV R105, R192 ;  /* 0x000000c000697202 */ /* 0x000fe20000000f00 */
[----:B------:R-:W-:Y:S01]  /*6580*/  IMAD.MOV.U32 R107, RZ, RZ, R4 ;  /* 0x000000ffff6b7224 */ /* 0x000fe200078e0004 */
[----:B---3--:R-:W-:Y:S01]  /*6590*/  F2FP.PACK_AB R8, R206, R207 ;  /* 0x000000cfce08723e */ /* 0x008fe200000000ff */
[----:B-1----:R-:W-:Y:S01]  /*65a0*/  FFMA.FTZ R2, R122, c[0x0][0x2d0], -R3 ;  /* 0x0000b4007a027a23 */ /* 0x002fe20000010803 */
[----:B----4-:R-:W-:Y:S01]  /*65b0*/  F2FP.PACK_AB R10, R204, R205 ;  /* 0x000000cdcc0a723e */ /* 0x010fe200000000ff */
[----:B------:R-:W-:Y:S02]  /*65c0*/  IMAD.MOV.U32 R4, RZ, RZ, R189 ;  /* 0x000000ffff047224 */ /* 0x000fe400078e00bd */
[----:B------:R1:W-:Y:S01]  /*65d0*/  MUFU.EX2 R203, R2 ;  /* 0x0000000200cb7308 */ /* 0x0003e20000000800 */
[----:B------:R-:W-:Y:S02]  /*65e0*/  IMAD.MOV.U32 R106, RZ, RZ, R187 ;  /* 0x000000ffff6a7224 */ /* 0x000fe400078e00bb */
[----:B------:R-:W-:-:S02]  /*65f0*/  IMAD.MOV.U32 R104, RZ, RZ, R159 ;  /* 0x000000ffff687224 */ /* 0x000fc400078e009f */
[----:B------:R-:W-:Y:S02]  /*6600*/  IMAD.MOV.U32 R122, RZ, RZ, R158 ;  /* 0x000000ffff7a7224 */ /* 0x000fe400078e009e */
[----:B------:R-:W-:Y:S02]  /*6610*/  FFMA.FTZ R4, R4, c[0x0][0x2d0], -R6 ;  /* 0x0000b40004047a23 */ /* 0x000fe40000010806 */
        /* <DEDUP_REMOVED lines=10> */
[----:B------:R-:W-:Y:S01]  /*66c0*/  MOV R108, R128 ;  /* 0x00000080006c7202 */ /* 0x000fe20000000f00 */
[----:B-1----:R-:W-:Y:S01]  /*66d0*/  FFMA.FTZ R2, R130, c[0x0][0x2d0], -R6 ;  /* 0x0000b40082027a23 */ /* 0x002fe20000010806 */
[----:B---3--:R-:W-:Y:S01]  /*66e0*/  F2FP.PACK_AB R11, R200, R201 ;  /* 0x000000c9c80b723e */ /* 0x008fe200000000ff */
[----:B------:R-:W-:-:S04]  /*66f0*/  IMAD.MOV.U32 R130, RZ, RZ, R157 ;  /* 0x000000ffff827224 */ /* 0x000fc800078e009d */
[----:B------:R1:W-:Y:S02]  /*6700*/  MUFU.EX2 R199, R2 ;  /* 0x0000000200c77308 */ /* 0x0003e40000000800 */
[C---:B--2---:R-:W-:Y:S08]  /*6710*/  HMMA.16816.F32 R92, R8.reuse, R20, R76 ;  /* 0x00000014085c723c */ /* 0x044ff0000000184c */
[----:B------:R-:W-:Y:S01]  /*6720*/  HMMA.16816.F32 R124, R8, R12, R124 ;  /* 0x0000000c087c723c */ /* 0x000fe2000000187c */
[----:B-1----:R-:W-:-:S02]  /*6730*/  FFMA.FTZ R2, R134, c[0x0][0x2d0], -R6 ;  /* 0x0000b40086027a23 */ /* 0x002fc40000010806 */
[----:B------:R-:W-:Y:S02]  /*6740*/  IMAD.MOV.U32 R134, RZ, RZ, R156 ;  /* 0x000000ffff867224 */ /* 0x000fe400078e009c */
[----:B------:R1:W2:Y:S03]  /*6750*/  MUFU.EX2 R198, R2 ;  /* 0x0000000200c67308 */ /* 0x0002a60000000800 */
[C---:B-----5:R-:W-:Y:S08]  /*6760*/  HMMA.16816.F32 R156, R8.reuse, R24, R80 ;  /* 0x00000018089c723c */ /* 0x060ff00000001850 */
        /* <DEDUP_REMOVED lines=8> */
[----:B-1----:R-:W-:-:S04]  /*67f0*/  FFMA.FTZ R2, R140, c[0x0][0x2d0], -R6 ;  /* 0x0000b4008c027a23 */ /* 0x002fc80000010806 */
[----:B------:R1:W3:Y:S03]  /*6800*/  MUFU.EX2 R196, R2 ;  /* 0x0000000200c47308 */ /* 0x0002e60000000800 */
[----:B------:R-:W-:Y:S07]  /*6810*/  HMMA.16816.F32 R56, R8, R22, R48 ;  /* 0x000000160838723c */ /* 0x000fee0000001830 */
[----:B--2---:R-:W-:Y:S01]  /*6820*/  F2FP.PACK_AB R8, R198, R199 ;  /* 0x000000c7c608723e */ /* 0x004fe200000000ff */
[----:B-1----:R-:W-:Y:S01]  /*6830*/  FFMA.FTZ R2, R116, c[0x0][0x2d0], -R0 ;  /* 0x0000b40074027a23 */ /* 0x002fe20000010800 */
[----:B---3--:R-:W-:-:S03]  /*6840*/  F2FP.PACK_AB R10, R196, R197 ;  /* 0x000000c5c40a723e */ /* 0x008fc600000000ff */
        /* <DEDUP_REMOVED lines=15> */
[C---:B------:R-:W-:Y:S07]  /*6940*/  HMMA.16816.F32 R36, R8.reuse, R24, R84 ;  /* 0x000000180824723c */ /* 0x040fee0000001854 */
[----:B------:R-:W-:Y:S01]  /*6950*/  IMAD.MOV.U32 R87, RZ, RZ, R134 ;  /* 0x000000ffff577224 */ /* 0x000fe200078e0086 */
[----:B------:R-:W-:Y:S01]  /*6960*/  MOV R134, R16 ;  /* 0x0000001000867202 */ /* 0x000fe20000000f00 */
[----:B------:R-:W-:Y:S01]  /*6970*/  HMMA.16816.F32 R52, R8, R12, R52 ;  /* 0x0000000c0834723c */ /* 0x000fe20000001834 */
[----:B------:R-:W2:Y:S01]  /*6980*/  LDSM.16.MT88.4 R12, [R227+0x1900] ;  /* 0x00190000e30c783b */ /* 0x000ea20000004200 */
[----:B------:R-:W-:-:S02]  /*6990*/  IMAD.MOV.U32 R86, RZ, RZ, R130 ;  /* 0x000000ffff567224 */ /* 0x000fc400078e0082 */
[----:B------:R-:W-:Y:S02]  /*69a0*/  IMAD.MOV.U32 R120, RZ, RZ, R134 ;  /* 0x000000ffff787224 */ /* 0x000fe400078e0086 */
[----:B-1----:R-:W-:Y:S02]  /*69b0*/  FFMA.FTZ R2, R143, c[0x0][0x2d0], -R5 ;  /* 0x0000b4008f027a23 */ /* 0x002fe40000010805 */
[----:B------:R-:W-:Y:S01]  /*69c0*/  IMAD.MOV.U32 R134, RZ, RZ, R111 ;  /* 0x000000ffff867224 */ /* 0x000fe200078e006f */
[----:B------:R-:W-:Y:S01]  /*69d0*/  HMMA.16816.F32 R44, R8, R28, R44 ;  /* 0x0000001c082c723c */ /* 0x000fe2000000182c */
[----:B------:R1:W-:Y:S01]  /*69e0*/  MUFU.EX2 R189, R2 ;  /* 0x0000000200bd7308 */ /* 0x0003e20000000800 */
[----:B------:R-:W-:Y:S02]  /*69f0*/  IMAD.MOV.U32 R130, RZ, RZ, R17 ;  /* 0x000000ffff827224 */ /* 0x000fe400078e0011 */
[----:B------:R-:W3:Y:S02]  /*6a00*/  LDSM.16.MT88.4 R16, [R224+0x1900] ;  /* 0x00190000e010783b */ /* 0x000ee40000004200 */
[----:B------:R-:W-:-:S02]  /*6a10*/  IMAD.MOV.U32 R100, RZ, RZ, R130 ;  /* 0x000000ffff647224 */ /* 0x000fc400078e0082 */
[C---:B------:R-:W-:Y:S01]  /*6a20*/  HMMA.16816.F32 R28, R8.reuse, R30, R32 ;  /* 0x0000001e081c723c */ /* 0x040fe20000001820 */
[----:B------:R-:W4:Y:S07]  /*6a30*/  LDSM.16.MT88.4 R32, [R226+0x1900] ;  /* 0x00190000e220783b */ /* 0x000f2e0000004200 */
[C---:B------:R-:W-:Y:S01]  /*6a40*/  HMMA.16816.F32 R40, R8.reuse, R26, R40 ;  /* 0x0000001a0828723c */ /* 0x040fe20000001828 */
[--C-:B-1----:R-:W-:Y:S01]  /*6a50*/  FFMA.FTZ R2, R144, c[0x0][0x2d0], -R5.reuse ;  /* 0x0000b40090027a23 */ /* 0x102fe20000010805 */
[----:B------:R-:W1:Y:S03]  /*6a60*/  LDSM.16.MT88.4 R24, [R225+0x1900] ;  /* 0x00190000e118783b */ /* 0x000e660000004200 */
[----:B------:R5:W2:Y:S03]  /*6a70*/  MUFU.EX2 R188, R2 ;  /* 0x0000000200bc7308 */ /* 0x000aa60000000800 */
[----:B------:R-:W-:Y:S01]  /*6a80*/  HMMA.16816.F32 R88, R8, R22, R88 ;  /* 0x000000160858723c */ /* 0x000fe20000001858 */
[----:B------:R-:W1:Y:S01]  /*6a90*/  LDSM.16.MT88.4 R20, [R224+0x2100] ;  /* 0x00210000e014783b */ /* 0x000e620000004200 */
[----:B-----5:R-:W-:-:S05]  /*6aa0*/  FFMA.FTZ R2, R145, c[0x0][0x2d0], -R5 ;  /* 0x0000b40091027a23 */ /* 0x020fca0000010805 */
[----:B--2---:R-:W-:Y:S01]  /*6ab0*/  F2FP.PACK_AB R8, R188, R189 ;  /* 0x000000bdbc08723e */ /* 0x004fe200000000ff */
[----:B------:R2:W-:Y:S02]  /*6ac0*/  MUFU.EX2 R187, R2 ;  /* 0x0000000200bb7308 */ /* 0x0005e40000000800 */
[----:B--2---:R-:W-:-:S06]  /*6ad0*/  FFMA.FTZ R2, R146, c[0x0][0x2d0], -R5 ;  /* 0x0000b40092027a23 */ /* 0x004fcc0000010805 */
[----:B------:R2:W5:Y:S02]  /*6ae0*/  MUFU.EX2 R186, R2 ;  /* 0x0000000200ba7308 */ /* 0x0005640000000800 */
[----:B--2---:R-:W-:Y:S01]  /*6af0*/  FFMA.FTZ R2, R131, c[0x0][0x2d0], -R3 ;  /* 0x0000b40083027a23 */ /* 0x004fe20000010803 */
[----:B-----5:R-:W-:-:S05]  /*6b00*/  F2FP.PACK_AB R10, R186, R187 ;  /* 0x000000bbba0a723e */ /* 0x020fca00000000ff */
[----:B------:R2:W-:Y:S02]  /*6b10*/  MUFU.EX2 R185, R2 ;  /* 0x0000000200b97308 */ /* 0x0005e40000000800 */
[----:B--2---:R-:W-:-:S06]  /*6b20*/  FFMA.FTZ R2, R136, c[0x0][0x2d0], -R3 ;  /* 0x0000b40088027a23 */ /* 0x004fcc0000010803 */
[----:B------:R2:W5:Y:S02]  /*6b30*/  MUFU.EX2 R184, R2 ;  /* 0x0000000200b87308 */ /* 0x0005640000000800 */
[----:B--2---:R-:W-:Y:S01]  /*6b40*/  FFMA.FTZ R2, R129, c[0x0][0x2d0], -R3 ;  /* 0x0000b40081027a23 */ /* 0x004fe20000010803 */
[----:B-----5:R-:W-:-:S05]  /*6b50*/  F2FP.PACK_AB R9, R184, R185 ;  /* 0x000000b9b809723e */ /* 0x020fca00000000ff */
[----:B------:R2:W-:Y:S02]  /*6b60*/  MUFU.EX2 R117, R2 ;  /* 0x0000000200757308 */ /* 0x0005e40000000800 */
[----:B--2---:R-:W-:Y:S02]  /*6b70*/  FFMA.FTZ R2, R137, c[0x0][0x2d0], -R3 ;  /* 0x0000b40089027a23 */ /* 0x004fe40000010803 */
[----:B------:R-:W-:-:S04]  /*6b80*/  IMAD.MOV.U32 R137, RZ, RZ, R102 ;  /* 0x000000ffff897224 */ /* 0x000fc800078e0066 */
[----:B------:R2:W5:Y:S02]  /*6b90*/  MUFU.EX2 R118, R2 ;  /* 0x0000000200767308 */ /* 0x0005640000000800 */
[----:B--2---:R-:W-:Y:S01]  /*6ba0*/  FFMA.FTZ R2, R147, c[0x0][0x2d0], -R6 ;  /* 0x0000b40093027a23 */ /* 0x004fe20000010806 */
[----:B-----5:R-:W-:-:S05]  /*6bb0*/  F2FP.PACK_AB R11, R118, R117 ;  /* 0x00000075760b723e */ /* 0x020fca00000000ff */
[----:B------:R2:W-:Y:S02]  /*6bc0*/  MUFU.EX2 R116, R2 ;  /* 0x0000000200747308 */ /* 0x0005e40000000800 */
[C---:B------:R-:W-:Y:S08]  /*6bd0*/  HMMA.16816.F32 R140, R8.reuse, R12, R96 ;  /* 0x0000000c088c723c */ /* 0x040ff00000001860 */
[----:B---3--:R-:W-:Y:S01]  /*6be0*/  HMMA.16816.F32 R128, R8, R18, R80 ;  /* 0x000000120880723c */ /* 0x008fe20000001850 */
[----:B--2---:R-:W-:-:S02]  /*6bf0*/  FFMA.FTZ R2, R154, c[0x0][0x2d0], -R6 ;  /* 0x0000b4009a027a23 */ /* 0x004fc40000010806 */
[----:B------:R-:W-:Y:S02]  /*6c00*/  IMAD.MOV.U32 R154, RZ, RZ, R101 ;  /* 0x000000ffff9a7224 */ /* 0x000fe400078e0065 */
[----:B------:R2:W-:Y:S03]  /*6c10*/  MUFU.EX2 R115, R2 ;  /* 0x0000000200737308 */ /* 0x0005e60000000800 */
[C---:B------:R-:W-:Y:S08]  /*6c20*/  HMMA.16816.F32 R144, R8.reuse, R14, R76 ;  /* 0x0000000e0890723c */ /* 0x040ff0000000184c */
[----:B----4-:R-:W-:Y:S01]  /*6c30*/  HMMA.16816.F32 R80, R8, R32, R92 ;  /* 0x000000200850723c */ /* 0x010fe2000000185c */
[----:B--2---:R-:W-:-:S07]  /*6c40*/  FFMA.FTZ R2, R161, c[0x0][0x2d0], -R6 ;  /* 0x0000b400a1027a23 */ /* 0x004fce0000010806 */
[C---:B------:R-:W-:Y:S01]  /*6c50*/  HMMA.16816.F32 R124, R8.reuse, R16, R124 ;  /* 0x00000010087c723c */ /* 0x040fe2000000187c */
[----:B------:R-:W-:Y:S01]  /*6c60*/  IMAD.MOV.U32 R161, RZ, RZ, R106 ;  /* 0x000000ffffa17224 */ /* 0x000fe200078e006a */
[----:B------:R2:W-:Y:S06]  /*6c70*/  MUFU.EX2 R114, R2 ;  /* 0x0000000200727308 */ /* 0x0005ec0000000800 */
[C---:B-1----:R-:W-:Y:S08]  /*6c80*/  HMMA.16816.F32 R156, R8.reuse, R24, R156 ;  /* 0x00000018089c723c */ /* 0x042ff0000000189c */
[----:B------:R-:W-:Y:S01]  /*6c90*/  HMMA.16816.F32 R76, R8, R34, R56 ;  /* 0x00000022084c723c */ /* 0x000fe20000001838 */
[----:B--2---:R-:W-:-:S02]  /*6ca0*/  FFMA.FTZ R2, R162, c[0x0][0x2d0], -R6 ;  /* 0x0000b400a2027a23 */ /* 0x004fc40000010806 */
[----:B------:R-:W-:Y:S02]  /*6cb0*/  IMAD.MOV.U32 R162, RZ, RZ, R103 ;  /* 0x000000ffffa27224 */ /* 0x000fe400078e0067 */
[----:B------:R1:W-:Y:S01]  /*6cc0*/  MUFU.EX2 R113, R2 ;  /* 0x0000000200717308 */ /* 0x0003e20000000800 */
[----:B------:R-:W-:-:S04]  /*6cd0*/  IMAD.MOV.U32 R103, RZ, RZ, R110 ;  /* 0x000000ffff677224 */ /* 0x000fc800078e006e */
[----:B------:R-:W-:Y:S02]  /*6ce0*/  IMAD.MOV.U32 R136, RZ, RZ, R103 ;  /* 0x000000ffff887224 */ /* 0x000fe400078e0067 */
[----:B-1----:R-:W-:Y:S02]  /*6cf0*/  FFMA.FTZ R2, R132, c[0x0][0x2d0], -R0 ;  /* 0x0000b40084027a23 */ /* 0x002fe40000010800 */
[----:B------:R-:W-:Y:S02]  /*6d00*/  IMAD.MOV.U32 R132, RZ, RZ, R100 ;  /* 0x000000ffff847224 */ /* 0x000fe400078e0064 */
[----:B------:R1:W-:Y:S02]  /*6d10*/  MUFU.EX2 R111, R2 ;  /* 0x00000002006f7308 */ /* 0x0003e40000000800 */
[----:B-1----:R-:W-:Y:S02]  /*6d20*/  FFMA.FTZ R2, R133, c[0x0][0x2d0], -R0 ;  /* 0x0000b40085027a23 */ /* 0x002fe40000010800 */
[----:B------:R-:W-:-:S04]  /*6d30*/  IMAD.MOV.U32 R133, RZ, RZ, R107 ;  /* 0x000000ffff857224 */ /* 0x000fc800078e006b */
[----:B------:R1:W2:Y:S02]  /*6d40*/  MUFU.EX2 R110, R2 ;  /* 0x00000002006e7308 */ /* 0x0002a40000000800 */
[----:B-1----:R-:W-:Y:S02]  /*6d50*/  FFMA.FTZ R2, R135, c[0x0][0x2d0], -R0 ;  /* 0x0000b40087027a23 */ /* 0x002fe40000010800 */
[----:B------:R-:W-:-:S04]  /*6d60*/  IMAD.MOV.U32 R135, RZ, RZ, R87 ;  /* 0x000000ffff877224 */ /* 0x000fc800078e0057 */
[----:B------:R1:W-:Y:S02]  /*6d70*/  MUFU.EX2 R109, R2 ;  /* 0x00000002006d7308 */ /* 0x0003e40000000800 */
[----:B-1----:R-:W-:Y:S02]  /*6d80*/  FFMA.FTZ R2, R138, c[0x0][0x2d0], -R0 ;  /* 0x0000b4008a027a23 */ /* 0x002fe40000010800 */
[----:B------:R-:W-:-:S04]  /*6d90*/  IMAD.MOV.U32 R138, RZ, RZ, R86 ;  /* 0x000000ffff8a7224 */ /* 0x000fc800078e0056 */
[----:B------:R1:W3:Y:S01]  /*6da0*/  MUFU.EX2 R107, R2 ;  /* 0x00000002006b7308 */ /* 0x0002e20000000800 */
[----:B------:R-:W-:Y:S07]  /*6db0*/  HMMA.16816.F32 R84, R8, R26, R64 ;  /* 0x0000001a0854723c */ /* 0x000fee0000001840 */
[----:B------:R-:W-:Y:S02]  /*6dc0*/  F2FP.PACK_AB R8, R190, R191 ;  /* 0x000000bfbe08723e */ /* 0x000fe400000000ff */
[----:B--2---:R-:W-:-:S02]  /*6dd0*/  F2FP.PACK_AB R9, R110, R111 ;  /* 0x0000006f6e09723e */ /* 0x004fc400000000ff */
[----:B------:R-:W-:Y:S01]  /*6de0*/  F2FP.PACK_AB R10, R115, R116 ;  /* 0x00000074730a723e */ /* 0x000fe200000000ff */
[----:B-1----:R-:W-:Y:S01]  /*6df0*/  FFMA.FTZ R2, R163, c[0x0][0x2d0], -R6 ;  /* 0x0000b400a3027a23 */ /* 0x002fe20000010806 */
[----:B---3--:R-:W-:Y:S01]  /*6e00*/  F2FP.PACK_AB R11, R107, R109 ;  /* 0x0000006d6b0b723e */ /* 0x008fe200000000ff */
[----:B------:R-:W-:Y:S02]  /*6e10*/  IMAD.MOV.U32 R163, RZ, RZ, R120 ;  /* 0x000000ffffa37224 */ /* 0x000fe400078e0078 */
[----:B------:R1:W-:Y:S01]  /*6e20*/  MUFU.EX2 R112, R2 ;  /* 0x0000000200707308 */ /* 0x0003e20000000800 */
[----:B------:R-:W-:Y:S01]  /*6e30*/  IMAD.MOV.U32 R120, RZ, RZ, R134 ;  /* 0x000000ffff787224 */ /* 0x000fe200078e0086 */
[----:B------:R-:W-:Y:S02]  /*6e40*/  MOV R134, R108 ;  /* 0x0000006c00867202 */ /* 0x000fe40000000f00 */
[C---:B------:R-:W-:Y:S08]  /*6e50*/  HMMA.16816.F32 R64, R8.reuse, R16, R52 ;  /* 0x000000100840723c */ /* 0x040ff00000001834 */
[----:B------:R-:W-:Y:S01]  /*6e60*/  HMMA.16816.F32 R56, R8, R18, R48 ;  /* 0x000000120838723c */ /* 0x000fe20000001830 */
[----:B------:R-:W2:Y:S01]  /*6e70*/  LDSM.16.MT88.4 R16, [R227+0x2100] ;  /* 0x00210000e310783b */ /* 0x000ea20000004200 */
[----:B-1----:R-:W-:-:S02]  /*6e80*/  FFMA.FTZ R2, R165, c[0x0][0x2d0], -R6 ;  /* 0x0000b400a5027a23 */ /* 0x002fc40000010806 */
[----:B------:R-:W-:Y:S02]  /*6e90*/  IMAD.MOV.U32 R165, RZ, RZ, R104 ;  /* 0x000000ffffa57224 */ /* 0x000fe400078e0068 */
[----:B------:R1:W-:Y:S02]  /*6ea0*/  MUFU.EX2 R108, R2 ;  /* 0x00000002006c7308 */ /* 0x0003e40000000800 */
[C---:B------:R-:W-:Y:S08]  /*6eb0*/  HMMA.16816.F32 R52, R8.reuse, R12, R44 ;  /* 0x0000000c0834723c */ /* 0x040ff0000000182c */
[----:B------:R-:W-:Y:S01]  /*6ec0*/  HMMA.16816.F32 R48, R8, R14, R28 ;  /* 0x0000000e0830723c */ /* 0x000fe2000000181c */
[----:B------:R-:W3:Y:S04]  /*6ed0*/  LDSM.16.MT88.4 R12, [R225+0x2100] ;  /* 0x00210000e10c783b */ /* 0x000ee80000004200 */
[----:B------:R-:W4:Y:S01]  /*6ee0*/  LDSM.16.MT88.4 R28, [R226+0x2100] ;  /* 0x00210000e21c783b */ /* 0x000f220000004200 */
[----:B-1----:R-:W-:-:S02]  /*6ef0*/  FFMA.FTZ R2, R164, c[0x0][0x2d0], -R5 ;  /* 0x0000b400a4027a23 */ /* 0x002fc40000010805 */
[C---:B------:R-:W-:Y:S01]  /*6f00*/  HMMA.16816.F32 R44, R8.reuse, R32, R60 ;  /* 0x00000020082c723c */ /* 0x040fe2000000183c */
[----:B------:R-:W-:Y:S01]  /*6f10*/  IMAD.MOV.U32 R164, RZ, RZ, R105 ;  /* 0x000000ffffa47224 */ /* 0x000fe200078e0069 */
[----:B------:R1:W-:Y:S06]  /*6f20*/  MUFU.EX2 R106, R2 ;  /* 0x00000002006a7308 */ /* 0x0003ec0000000800 */
[C---:B------:R-:W-:Y:S08]  /*6f30*/  HMMA.16816.F32 R32, R8.reuse, R34, R88 ;  /* 0x000000220820723c */ /* 0x040ff00000001858 */
[----:B------:R-:W-:Y:S01]  /*6f40*/  HMMA.16816.F32 R36, R8, R24, R36 ;  /* 0x000000180824723c */ /* 0x000fe20000001824 */
[----:B-1----:R-:W-:-:S02]  /*6f50*/  FFMA.FTZ R2, R166, c[0x0][0x2d0], -R5 ;  /* 0x0000b400a6027a23 */ /* 0x002fc40000010805 */
[----:B------:R-:W-:Y:S02]  /*6f60*/  IMAD.MOV.U32 R166, RZ, RZ, R75 ;  /* 0x000000ffffa67224 */ /* 0x000fe400078e004b */
[----:B------:R1:W5:Y:S03]  /*6f70*/  MUFU.EX2 R105, R2 ;  /* 0x0000000200697308 */ /* 0x0003660000000800 */
[----:B------:R-:W-:Y:S01]  /*6f80*/  HMMA.16816.F32 R40, R8, R26, R40 ;  /* 0x0000001a0828723c */ /* 0x000fe20000001828 */
[----:B------:R-:W2:Y:S01]  /*6f90*/  LDSM.16.MT88.4 R24, [R224+0x2900] ;  /* 0x00290000e018783b */ /* 0x000ea20000004200 */
[----:B-1----:R-:W-:-:S05]  /*6fa0*/  FFMA.FTZ R2, R167, c[0x0][0x2d0], -R5 ;  /* 0x0000b400a7027a23 */ /* 0x002fca0000010805 */
[----:B-----5:R-:W-:Y:S01]  /*6fb0*/  F2FP.PACK_AB R8, R105, R106 ;  /* 0x0000006a6908723e */ /* 0x020fe200000000ff */
[----:B------:R1:W-:Y:S02]  /*6fc0*/  MUFU.EX2 R104, R2 ;  /* 0x0000000200687308 */ /* 0x0003e40000000800 */
[----:B-1----:R-:W-:-:S06]  /*6fd0*/  FFMA.FTZ R2, R168, c[0x0][0x2d0], -R5 ;  /* 0x0000b400a8027a23 */ /* 0x002fcc0000010805 */
[----:B------:R1:W5:Y:S02]  /*6fe0*/  MUFU.EX2 R103, R2 ;  /* 0x0000000200677308 */ /* 0x0003640000000800 */
[----:B-1----:R-:W-:Y:S01]  /*6ff0*/  FFMA.FTZ R2, R151, c[0x0][0x2d0], -R3 ;  /* 0x0000b40097027a23 */ /* 0x002fe20000010803 */
[----:B-----5:R-:W-:-:S05]  /*7000*/  F2FP.PACK_AB R10, R103, R104 ;  /* 0x00000068670a723e */ /* 0x020fca00000000ff */
[----:B------:R1:W-:Y:S02]  /*7010*/  MUFU.EX2 R102, R2 ;  /* 0x0000000200667308 */ /* 0x0003e40000000800 */
[----:B-1----:R-:W-:Y:S02]  /*7020*/  FFMA.FTZ R2, R153, c[0x0][0x2d0], -R3 ;  /* 0x0000b40099027a23 */ /* 0x002fe40000010803 */
[----:B------:R-:W-:-:S04]  /*7030*/  IMAD.MOV.U32 R153, RZ, RZ, R132 ;  /* 0x000000ffff997224 */ /* 0x000fc800078e0084 */
[----:B------:R1:W5:Y:S02]  /*7040*/  MUFU.EX2 R101, R2 ;  /* 0x0000000200657308 */ /* 0x0003640000000800 */
[----:B-1----:R-:W-:Y:S01]  /*7050*/  FFMA.FTZ R2, R155, c[0x0][0x2d0], -R3 ;  /* 0x0000b4009b027a23 */ /* 0x002fe20000010803 */
[----:B-----5:R-:W-:Y:S01]  /*7060*/  F2FP.PACK_AB R9, R101, R102 ;  /* 0x000000666509723e */ /* 0x020fe200000000ff */
[----:B------:R-:W-:-:S04]  /*7070*/  IMAD.MOV.U32 R155, RZ, RZ, R135 ;  /* 0x000000ffff9b7224 */ /* 0x000fc800078e0087 */
[----:B------:R1:W-:Y:S02]  /*7080*/  MUFU.EX2 R100, R2 ;  /* 0x0000000200647308 */ /* 0x0003e40000000800 */
[----:B-1----:R-:W-:-:S06]  /*7090*/  FFMA.FTZ R2, R160, c[0x0][0x2d0], -R3 ;  /* 0x0000b400a0027a23 */ /* 0x002fcc0000010803 */
[----:B------:R1:W5:Y:S02]  /*70a0*/  MUFU.EX2 R99, R2 ;  /* 0x0000000200637308 */ /* 0x0003640000000800 */
[----:B-1----:R-:W-:Y:S01]  /*70b0*/  FFMA.FTZ R2, R148, c[0x0][0x2d0], -R0 ;  /* 0x0000b40094027a23 */ /* 0x002fe20000010800 */
[----:B-----5:R-:W-:-:S05]  /*70c0*/  F2FP.PACK_AB R11, R99, R100 ;  /* 0x00000064630b723e */ /* 0x020fca00000000ff */
[----:B------:R1:W-:Y:S02]  /*70d0*/  MUFU.EX2 R98, R2 ;  /* 0x0000000200627308 */ /* 0x0003e40000000800 */
[C---:B------:R-:W-:Y:S08]  /*70e0*/  HMMA.16816.F32 R124, R8.reuse, R20, R124 ;  /* 0x00000014087c723c */ /* 0x040ff0000000187c */
[----:B------:R-:W-:Y:S01]  /*70f0*/  HMMA.16816.F32 R128, R8, R22, R128 ;  /* 0x000000160880723c */ /* 0x000fe20000001880 */
[----:B-1----:R-:W-:-:S04]  /*7100*/  FFMA.FTZ R2, R149, c[0x0][0x2d0], -R0 ;  /* 0x0000b40095027a23 */ /* 0x002fc80000010800 */
[----:B------:R1:W5:Y:S03]  /*7110*/  MUFU.EX2 R97, R2 ;  /* 0x0000000200617308 */ /* 0x0003660000000800 */
[C---:B--2---:R-:W-:Y:S08]  /*7120*/  HMMA.16816.F32 R140, R8.reuse, R16, R140 ;  /* 0x00000010088c723c */ /* 0x044ff0000000188c */
[----:B------:R-:W-:Y:S01]  /*7130*/  HMMA.16816.F32 R144, R8, R18, R144 ;  /* 0x000000120890723c */ /* 0x000fe20000001890 */
[----:B-1----:R-:W-:-:S07]  /*7140*/  FFMA.FTZ R2, R150, c[0x0][0x2d0], -R0 ;  /* 0x0000b40096027a23 */ /* 0x002fce0000010800 */
[C---:B---3--:R-:W-:Y:S01]  /*7150*/  HMMA.16816.F32 R156, R8.reuse, R12, R156 ;  /* 0x0000000c089c723c */ /* 0x048fe2000000189c */
[----:B------:R-:W-:Y:S01]  /*7160*/  LDSM.16.MT88.4 R148, [R227+0x3100] ;  /* 0x00310000e394783b */ /* 0x000fe20000004200 */
[----:B------:R1:W-:Y:S06]  /*7170*/  MUFU.EX2 R96, R2 ;  /* 0x0000000200607308 */ /* 0x0003ec0000000800 */
[C---:B------:R-:W-:Y:S08]  /*7180*/  HMMA.16816.F32 R84, R8.reuse, R14, R84 ;  /* 0x0000000e0854723c */ /* 0x040ff00000001854 */
[----:B----4-:R-:W-:Y:S01]  /*7190*/  HMMA.16816.F32 R80, R8, R28, R80 ;  /* 0x0000001c0850723c */ /* 0x010fe20000001850 */
[----:B-1----:R-:W-:-:S04]  /*71a0*/  FFMA.FTZ R2, R152, c[0x0][0x2d0], -R0 ;  /* 0x0000b40098027a23 */ /* 0x002fc80000010800 */
[----:B------:R1:W2:Y:S03]  /*71b0*/  MUFU.EX2 R95, R2 ;  /* 0x00000002005f7308 */ /* 0x0002a60000000800 */
[----:B------:R-:W-:Y:S07]  /*71c0*/  HMMA.16816.F32 R76, R8, R30, R76 ;  /* 0x0000001e084c723c */ /* 0x000fee000000184c */
[----:B------:R-:W-:-:S02]  /*71d0*/  F2FP.PACK_AB R8, R113, R114 ;  /* 0x000000727108723e */ /* 0x000fc400000000ff */
[----:B-----5:R-:W-:Y:S02]  /*71e0*/  F2FP.PACK_AB R9, R97, R98 ;  /* 0x000000626109723e */ /* 0x020fe400000000ff */
        /* <DEDUP_REMOVED lines=16> */
[----:B------:R-:W5:Y:S07]  /*72f0*/  LDSM.16.MT88.4 R12, [R226+0x2900] ;  /* 0x00290000e20c783b */ /* 0x000f6e0000004200 */
[----:B------:R-:W-:Y:S01]  /*7300*/  HMMA.16816.F32 R32, R8, R30, R32 ;  /* 0x0000001e0820723c */ /* 0x000fe20000001820 */
[----:B-1----:R-:W-:-:S04]  /*7310*/  FFMA.FTZ R2, R182, c[0x0][0x2d0], -R5 ;  /* 0x0000b400b6027a23 */ /* 0x002fc80000010805 */
[----:B------:R1:W1:Y:S03]  /*7320*/  MUFU.EX2 R91, R2 ;  /* 0x00000002005b7308 */ /* 0x0002660000000800 */
[----:B------:R-:W-:Y:S07]  /*7330*/  HMMA.16816.F32 R44, R8, R28, R44 ;  /* 0x0000001c082c723c */ /* 0x000fee000000182c */
[----:B---3--:R-:W-:Y:S01]  /*7340*/  F2FP.PACK_AB R8, R93, R94 ;  /* 0x0000005e5d08723e */ /* 0x008fe200000000ff */
[----:B-1----:R-:W-:Y:S01]  /*7350*/  FFMA.FTZ R2, R169, c[0x0][0x2d0], -R3 ;  /* 0x0000b400a9027a23 */ /* 0x002fe20000010803 */
[----:B------:R-:W-:Y:S01]  /*7360*/  F2FP.PACK_AB R10, R91, R92 ;  /* 0x0000005c5b0a723e */ /* 0x000fe200000000ff */
[----:B------:R-:W-:-:S02]  /*7370*/  IMAD.MOV.U32 R169, RZ, RZ, R153 ;  /* 0x000000ffffa97224 */ /* 0x000fc400078e0099 */
        /* <DEDUP_REMOVED lines=10> */
[----:B------:R-:W-:Y:S02]  /*7420*/  IMAD.MOV.U32 R166, RZ, RZ, R164 ;  /* 0x000000ffffa67224 */ /* 0x000fe400078e00a4 */
[----:B------:R-:W-:Y:S02]  /*7430*/  IMAD.MOV.U32 R164, RZ, RZ, R165 ;  /* 0x000000ffffa47224 */ /* 0x000fe400078e00a5 */
[----:B------:R-:W-:Y:S02]  /*7440*/  IMAD.MOV.U32 R165, RZ, RZ, R163 ;  /* 0x000000ffffa57224 */ /* 0x000fe400078e00a3 */
[----:B------:R-:W-:Y:S01]  /*7450*/  IMAD.MOV.U32 R163, RZ, RZ, R138 ;  /* 0x000000ffffa37224 */ /* 0x000fe200078e008a */
[----:B------:R-:W-:Y:S01]  /*7460*/  HMMA.16816.F32 R124, R8, R24, R124 ;  /* 0x00000018087c723c */ /* 0x000fe2000000187c */
[----:B------:R-:W-:Y:S01]  /*7470*/  IMAD.MOV.U32 R138, RZ, RZ, R162 ;  /* 0x000000ffff8a7224 */ /* 0x000fe200078e00a2 */
[----:B------:R-:W-:Y:S01]  /*7480*/  MOV R162, R139 ;  /* 0x0000008b00a27202 */ /* 0x000fe20000000f00 */
[----:B------:R-:W-:-:S02]  /*7490*/  IMAD.MOV.U32 R139, RZ, RZ, R74 ;  /* 0x000000ffff8b7224 */ /* 0x000fc400078e004a */
[----:B------:R1:W-:Y:S01]  /*74a0*/  MUFU.EX2 R74, R2 ;  /* 0x00000002004a7308 */ /* 0x0003e20000000800 */
[----:B------:R-:W-:Y:S02]  /*74b0*/  IMAD.MOV.U32 R168, RZ, RZ, R164 ;  /* 0x000000ffffa87224 */ /* 0x000fe400078e00a4 */
[----:B------:R-:W-:Y:S01]  /*74c0*/  IMAD.MOV.U32 R167, RZ, RZ, R165 ;  /* 0x000000ffffa77224 */ /* 0x000fe200078e00a5 */
[C---:B------:R-:W-:Y:S01]  /*74d0*/  HMMA.16816.F32 R128, R8.reuse, R26, R128 ;  /* 0x0000001a0880723c */ /* 0x040fe20000001880 */
[----:B------:R-:W-:Y:S02]  /*74e0*/  IMAD.MOV.U32 R164, RZ, RZ, R162 ;  /* 0x000000ffffa47224 */ /* 0x000fe400078e00a2 */
[----:B------:R-:W-:Y:S02]  /*74f0*/  IMAD.MOV.U32 R165, RZ, RZ, R161 ;  /* 0x000000ffffa57224 */ /* 0x000fe400078e00a1 */
[----:B------:R-:W-:Y:S02]  /*7500*/  IMAD.MOV.U32 R152, RZ, RZ, R138 ;  /* 0x000000ffff987224 */ /* 0x000fe400078e008a */
[----:B------:R-:W-:Y:S01]  /*7510*/  IMAD.MOV.U32 R138, RZ, RZ, R154 ;  /* 0x000000ffff8a7224 */ /* 0x000fe200078e009a */
[----:B--2---:R-:W-:Y:S01]  /*7520*/  HMMA.16816.F32 R140, R8, R20, R140 ;  /* 0x00000014088c723c */ /* 0x004fe2000000188c */
[----:B------:R-:W-:-:S02]  /*7530*/  IMAD.MOV.U32 R179, RZ, RZ, R165 ;  /* 0x000000ffffb37224 */ /* 0x000fc400078e00a5 */
[----:B------:R-:W-:Y:S02]  /*7540*/  IMAD.MOV.U32 R154, RZ, RZ, R137 ;  /* 0x000000ffff9a7224 */ /* 0x000fe400078e0089 */
[----:B-1----:R-:W-:Y:S02]  /*7550*/  FFMA.FTZ R2, R69, c[0x0][0x2d0], -R6 ;  /* 0x0000b40045027a23 */ /* 0x002fe40000010806 */
[----:B------:R-:W-:Y:S01]  /*7560*/  IMAD.MOV.U32 R137, RZ, RZ, R136 ;  /* 0x000000ffff897224 */ /* 0x000fe200078e0088 */
[----:B------:R-:W-:Y:S01]  /*7570*/  HMMA.16816.F32 R144, R8, R22, R144 ;  /* 0x000000160890723c */ /* 0x000fe20000001890 */
[----:B------:R1:W2:Y:S01]  /*7580*/  MUFU.EX2 R69, R2 ;  /* 0x0000000200457308 */ /* 0x0002a20000000800 */
[----:B------:R-:W-:Y:S02]  /*7590*/  IMAD.MOV.U32 R136, RZ, RZ, R120 ;  /* 0x000000ffff887224 */ /* 0x000fe400078e0078 */
[----:B------:R-:W-:Y:S02]  /*75a0*/  IMAD.MOV.U32 R120, RZ, RZ, R134 ;  /* 0x000000ffff787224 */ /* 0x000fe400078e0086 */
[----:B------:R-:W-:-:S02]  /*75b0*/  IMAD.MOV.U32 R171, RZ, RZ, R138 ;  /* 0x000000ffffab7224 */ /* 0x000fc400078e008a */
[C---:B----4-:R-:W-:Y:S08]  /*75c0*/  HMMA.16816.F32 R156, R8.reuse, R16, R156 ;  /* 0x00000010089c723c */ /* 0x050ff0000000189c */
[----:B-----5:R-:W-:Y:S01]  /*75d0*/  HMMA.16816.F32 R80, R8, R12, R80 ;  /* 0x0000000c0850723c */ /* 0x020fe20000001850 */
[----:B-1----:R-:W-:-:S04]  /*75e0*/  FFMA.FTZ R2, R68, c[0x0][0x2d0], -R6 ;  /* 0x0000b40044027a23 */ /* 0x002fc80000010806 */
[----:B------:R1:W-:Y:S03]  /*75f0*/  MUFU.EX2 R68, R2 ;  /* 0x0000000200447308 */ /* 0x0003e60000000800 */
[C---:B------:R-:W-:Y:S01]  /*7600*/  HMMA.16816.F32 R76, R8.reuse, R14, R76 ;  /* 0x0000000e084c723c */ /* 0x040fe2000000184c */
[----:B-1----:R-:W-:Y:S02]  /*7610*/  FFMA.FTZ R2, R166, c[0x0][0x2d0], -R6 ;  /* 0x0000b400a6027a23 */ /* 0x002fe40000010806 */
[----:B------:R-:W-:Y:S02]  /*7620*/  IMAD.MOV.U32 R166, RZ, RZ, R163 ;  /* 0x000000ffffa67224 */ /* 0x000fe400078e00a3 */
[----:B------:R1:W3:Y:S03]  /*7630*/  MUFU.EX2 R63, R2 ;  /* 0x00000002003f7308 */ /* 0x0002e60000000800 */
[----:B------:R-:W-:Y:S07]  /*7640*/  HMMA.16816.F32 R160, R8, R18, R84 ;  /* 0x0000001208a0723c */ /* 0x000fee0000001854 */
[----:B--2---:R-:W-:Y:S01]  /*7650*/  F2FP.PACK_AB R8, R69, R74 ;  /* 0x0000004a4508723e */ /* 0x004fe200000000ff */
[----:B------:R-:W-:Y:S01]  /*7660*/  IMAD.MOV.U32 R85, RZ, RZ, R123 ;  /* 0x000000ffff557224 */ /* 0x000fe200078e007b */
[----:B------:R-:W-:Y:S01]  /*7670*/  MOV R84, R137 ;  /* 0x0000008900547202 */ /* 0x000fe20000000f00 */
[----:B------:R-:W-:-:S02]  /*7680*/  IMAD.MOV.U32 R86, RZ, RZ, R121 ;  /* 0x000000ffff567224 */ /* 0x000fc400078e0079 */
[----:B-1----:R-:W-:Y:S01]  /*7690*/  FFMA.FTZ R2, R170, c[0x0][0x2d0], -R0 ;  /* 0x0000b400aa027a23 */ /* 0x002fe20000010800 */
[----:B---3--:R-:W-:Y:S01]  /*76a0*/  F2FP.PACK_AB R10, R63, R68 ;  /* 0x000000443f0a723e */ /* 0x008fe200000000ff */
[----:B------:R-:W-:Y:S02]  /*76b0*/  IMAD.MOV.U32 R170, RZ, RZ, R154 ;  /* 0x000000ffffaa7224 */ /* 0x000fe400078e009a */
        /* <DEDUP_REMOVED lines=9> */
[----:B--2---:R-:W-:Y:S02]  /*7750*/  F2FP.PACK_AB R11, R31, R60 ;  /* 0x0000003c1f0b723e */ /* 0x004fe400000000ff */
[----:B------:R-:W-:-:S03]  /*7760*/  MOV R168, R133 ;  /* 0x0000008500a87202 */ /* 0x000fc60000000f00 */
[----:B------:R1:W-:Y:S01]  /*7770*/  MUFU.EX2 R29, R2 ;  /* 0x00000002001d7308 */ /* 0x0003e20000000800 */
[----:B------:R-:W2:Y:S01]  /*7780*/  LDSM.16.MT88.4 R132, [R224+0x3100] ;  /* 0x00310000e084783b */ /* 0x000ea20000004200 */
[C---:B------:R-:W-:Y:S07]  /*7790*/  HMMA.16816.F32 R56, R8.reuse, R26, R56 ;  /* 0x0000001a0838723c */ /* 0x040fee0000001838 */
[----:B------:R-:W-:Y:S01]  /*77a0*/  IMAD.MOV.U32 R27, RZ, RZ, R136 ;  /* 0x000000ffff1b7224 */ /* 0x000fe200078e0088 */
[----:B------:R-:W-:Y:S01]  /*77b0*/  HMMA.16816.F32 R64, R8, R24, R64 ;  /* 0x000000180840723c */ /* 0x000fe20000001840 */
[----:B-1----:R-:W-:-:S04]  /*77c0*/  FFMA.FTZ R2, R167, c[0x0][0x2d0], -R5 ;  /* 0x0000b400a7027a23 */ /* 0x002fc80000010805 */
[----:B------:R1:W3:Y:S03]  /*77d0*/  MUFU.EX2 R30, R2 ;  /* 0x00000002001e7308 */ /* 0x0002e60000000800 */
[C---:B------:R-:W-:Y:S08]  /*77e0*/  HMMA.16816.F32 R48, R8.reuse, R22, R48 ;  /* 0x000000160830723c */ /* 0x040ff00000001830 */
[----:B------:R-:W-:Y:S01]  /*77f0*/  HMMA.16816.F32 R52, R8, R20, R52 ;  /* 0x000000140834723c */ /* 0x000fe20000001834 */
[----:B-1----:R-:W-:-:S07]  /*7800*/  FFMA.FTZ R2, R166, c[0x0][0x2d0], -R5 ;  /* 0x0000b400a6027a23 */ /* 0x002fce0000010805 */
[C---:B------:R-:W-:Y:S01]  /*7810*/  HMMA.16816.F32 R44, R8.reuse, R12, R44 ;  /* 0x0000000c082c723c */ /* 0x040fe2000000182c */
[----:B---3--:R-:W-:Y:S01]  /*7820*/  F2FP.PACK_AB R176, R30, R29 ;  /* 0x0000001d1eb0723e */ /* 0x008fe200000000ff */
[----:B------:R1:W-:Y:S05]  /*7830*/  MUFU.EX2 R28, R2 ;  /* 0x00000002001c7308 */ /* 0x0003ea0000000800 */
[----:B------:R-:W-:Y:S01]  /*7840*/  FADD.FTZ R12, R220, R217 ;  /* 0x000000d9dc0c7221 */ /* 0x000fe20000010000 */
[C---:B------:R-:W-:Y:S01]  /*7850*/  HMMA.16816.F32 R32, R8.reuse, R14, R32 ;  /* 0x0000000e0820723c */ /* 0x040fe20000001820 */
[----:B------:R-:W-:Y:S01]  /*7860*/  FADD.FTZ R13, R178, R177 ;  /* 0x000000b1b20d7221 */ /* 0x000fe20000010000 */
[----:B------:R3:W-:Y:S06]  /*7870*/  MUFU.EX2 R15, R4 ;  /* 0x00000004000f7308 */ /* 0x0007ec0000000800 */
[----:B------:R-:W-:Y:S01]  /*7880*/  HMMA.16816.F32 R36, R8, R16, R36 ;  /* 0x000000100824723c */ /* 0x000fe20000001824 */
[----:B-1----:R-:W-:-:S02]  /*7890*/  FFMA.FTZ R2, R164, c[0x0][0x2d0], -R5 ;  /* 0x0000b400a4027a23 */ /* 0x002fc40000010805 */
[----:B------:R-:W-:Y:S01]  /*78a0*/  FFMA.FTZ R5, R214, c[0x0][0x2d0], -R0 ;  /* 0x0000b400d6057a23 */ /* 0x000fe20000010800 */
[----:B------:R-:W1:Y:S01]  /*78b0*/  LDSM.16.MT88.4 R164, [R225+0x3100] ;  /* 0x00310000e1a4783b */ /* 0x000e620000004200 */
[----:B------:R4:W5:Y:S03]  /*78c0*/  MUFU.EX2 R26, R2 ;  /* 0x00000002001a7308 */ /* 0x0009660000000800 */
[----:B------:R-:W-:Y:S01]  /*78d0*/  HMMA.16816.F32 R40, R8, R18, R40 ;  /* 0x000000120828723c */ /* 0x000fe20000001828 */
[----:B------:R-:W1:Y:S01]  /*78e0*/  LDSM.16.MT88.4 R16, [R226+0x3100] ;  /* 0x00310000e210783b */ /* 0x000e620000004200 */
[----:B---3--:R-:W-:-:S03]  /*78f0*/  FADD.FTZ R4, R250, R249 ;  /* 0x000000f9fa047221 */ /* 0x008fc60000010000 */
[----:B------:R-:W-:Y:S01]  /*7900*/  MUFU.EX2 R9, R5 ;  /* 0x0000000500097308 */ /* 0x000fe20000000800 */
[----:B----4-:R-:W-:Y:S01]  /*7910*/  FFMA.FTZ R2, R219, c[0x0][0x2d0], -R3 ;  /* 0x0000b400db027a23 */ /* 0x010fe20000010803 */
[----:B-----5:R-:W-:Y:S01]  /*7920*/  F2FP.PACK_AB R178, R26, R28 ;  /* 0x0000001c1ab2723e */ /* 0x020fe200000000ff */
[----:B------:R-:W-:-:S05]  /*7930*/  IMAD.MOV.U32 R219, RZ, RZ, R120 ;  /* 0x000000ffffdb7224 */ /* 0x000fca00078e0078 */
[----:B------:R3:W-:Y:S01]  /*7940*/  MUFU.EX2 R25, R2 ;  /* 0x0000000200197308 */ /* 0x0007e20000000800 */
[----:B------:R-:W-:Y:S02]  /*7950*/  IMAD.MOV.U32 R120, RZ, RZ, R139 ;  /* 0x000000ffff787224 */ /* 0x000fe400078e008b */
[----:B------:R-:W-:Y:S02]  /*7960*/  IMAD.MOV.U32 R139, RZ, RZ, R7 ;  /* 0x000000ffff8b7224 */ /* 0x000fe400078e0007 */
[----:B------:R-:W-:Y:S02]  /*7970*/  FFMA.FTZ R7, R208, c[0x0][0x2d0], -R0 ;  /* 0x0000b400d0077a23 */ /* 0x000fe40000010800 */
[----:B------:R-:W-:Y:S02]  /*7980*/  IMAD.MOV.U32 R87, RZ, RZ, R139 ;  /* 0x000000ffff577224 */ /* 0x000fe400078e008b */
[----:B------:R4:W-:Y:S01]  /*7990*/  MUFU.EX2 R10, R7 ;  /* 0x00000007000a7308 */ /* 0x0009e20000000800 */
[----:B---3--:R-:W-:-:S07]  /*79a0*/  FFMA.FTZ R2, R218, c[0x0][0x2d0], -R3 ;  /* 0x0000b400da027a23 */ /* 0x008fce0000010803 */
[----:B------:R3:W5:Y:S01]  /*79b0*/  MUFU.EX2 R24, R2 ;  /* 0x0000000200187308 */ /* 0x0007620000000800 */
[----:B----4-:R-:W-:Y:S02]  /*79c0*/  FADD.FTZ R7, R252, R4 ;  /* 0x00000004fc077221 */ /* 0x010fe40000010000 */
[--C-:B---3--:R-:W-:Y:S01]  /*79d0*/  FFMA.FTZ R2, R221, c[0x0][0x2d0], -R3.reuse ;  /* 0x0000b400dd027a23 */ /* 0x108fe20000010803 */
[----:B-----5:R-:W-:Y:S01]  /*79e0*/  F2FP.PACK_AB R177, R24, R25 ;  /* 0x0000001918b1723e */ /* 0x020fe200000000ff */
[----:B------:R-:W-:-:S03]  /*79f0*/  FFMA.FTZ R3, R251, c[0x0][0x2d0], -R3 ;  /* 0x0000b400fb037a23 */ /* 0x000fc60000010803 */
[----:B------:R3:W-:Y:S08]  /*7a00*/  MUFU.EX2 R23, R2 ;  /* 0x0000000200177308 */ /* 0x0007f00000000800 */
[----:B------:R4:W5:Y:S01]  /*7a10*/  MUFU.EX2 R22, R3 ;  /* 0x0000000300167308 */ /* 0x0009620000000800 */
[----:B---3--:R-:W-:-:S07]  /*7a20*/  FFMA.FTZ R2, R152, c[0x0][0x2d0], -R6 ;  /* 0x0000b40098027a23 */ /* 0x008fce0000010806 */
[----:B------:R3:W-:Y:S01]  /*7a30*/  MUFU.EX2 R20, R2 ;  /* 0x0000000200147308 */ /* 0x0007e20000000800 */
[--C-:B----4-:R-:W-:Y:S01]  /*7a40*/  FFMA.FTZ R3, R179, c[0x0][0x2d0], -R6.reuse ;  /* 0x0000b400b3037a23 */ /* 0x110fe20000010806 */
[----:B-----5:R-:W-:Y:S01]  /*7a50*/  F2FP.PACK_AB R179, R22, R23 ;  /* 0x0000001716b3723e */ /* 0x020fe200000000ff */
[----:B------:R-:W-:-:S05]  /*7a60*/  FFMA.FTZ R6, R155, c[0x0][0x2d0], -R6 ;  /* 0x0000b4009b067a23 */ /* 0x000fca0000010806 */
[----:B------:R4:W5:Y:S01]  /*7a70*/  MUFU.EX2 R21, R3 ;  /* 0x0000000300157308 */ /* 0x0009620000000800 */
[----:B--2---:R-:W-:Y:S01]  /*7a80*/  HMMA.16816.F32 R124, R176, R132, R124 ;  /* 0x00000084b07c723c */ /* 0x004fe2000000187c */
[----:B---3--:R-:W-:-:S06]  /*7a90*/  FADD.FTZ R2, R120, R12 ;  /* 0x0000000c78027221 */ /* 0x008fcc0000010000 */
[----:B------:R-:W2:Y:S01]  /*7aa0*/  MUFU.EX2 R14, R6 ;  /* 0x00000006000e7308 */ /* 0x000ea20000000800 */
[----:B------:R-:W-:Y:S01]  /*7ab0*/  FADD.FTZ R5, R122, R2 ;  /* 0x000000027a057221 */ /* 0x000fe20000010000 */
[----:B------:R-:W-:Y:S01]  /*7ac0*/  HMMA.16816.F32 R128, R176, R134, R128 ;  /* 0x00000086b080723c */ /* 0x000fe20000001880 */
[--C-:B----4-:R-:W-:Y:S01]  /*7ad0*/  FFMA.FTZ R3, R216, c[0x0][0x2d0], -R0.reuse ;  /* 0x0000b400d8037a23 */ /* 0x110fe20000010800 */
[----:B-----5:R-:W-:Y:S01]  /*7ae0*/  F2FP.PACK_AB R180, R20, R21 ;  /* 0x0000001514b4723e */ /* 0x020fe200000000ff */
[----:B------:R-:W-:-:S03]  /*7af0*/  FFMA.FTZ R0, R183, c[0x0][0x2d0], -R0 ;  /* 0x0000b400b7007a23 */ /* 0x000fc60000010800 */
[----:B------:R3:W4:Y:S02]  /*7b00*/  MUFU.EX2 R8, R3 ;  /* 0x0000000300087308 */ /* 0x0007240000000800 */
[----:B------:R-:W-:Y:S01]  /*7b10*/  HMMA.16816.F32 R140, R176, R148, R140 ;  /* 0x00000094b08c723c */ /* 0x000fe2000000188c */
[----:B--2---:R-:W-:-:S05]  /*7b20*/  F2FP.PACK_AB R182, R14, R15 ;  /* 0x0000000f0eb6723e */ /* 0x004fca00000000ff */
[----:B------:R2:W5:Y:S02]  /*7b30*/  MUFU.EX2 R11, R0 ;  /* 0x00000000000b7308 */ /* 0x0005640000000800 */
[----:B------:R-:W-:Y:S01]  /*7b40*/  HMMA.16816.F32 R144, R176, R150, R144 ;  /* 0x00000096b090723c */ /* 0x000fe20000001890 */
[----:B---3--:R-:W-:Y:S01]  /*7b50*/  FADD.FTZ R3, R248, R222 ;  /* 0x000000def8037221 */ /* 0x008fe20000010000 */
[----:B----4-:R-:W-:-:S06]  /*7b60*/  F2FP.PACK_AB R181, R9, R8 ;  /* 0x0000000809b5723e */ /* 0x010fcc00000000ff */
[C---:B-1----:R-:W-:Y:S01]  /*7b70*/  HMMA.16816.F32 R156, R176.reuse, R164, R156 ;  /* 0x000000a4b09c723c */ /* 0x042fe2000000189c */
[----:B------:R-:W-:Y:S02]  /*7b80*/  FADD.FTZ R6, R244, R3 ;  /* 0x00000003f4067221 */ /* 0x000fe40000010000 */
[----:B------:R-:W-:Y:S02]  /*7b90*/  FADD.FTZ R3, R219, R7 ;  /* 0x00000007db037221 */ /* 0x000fe40000010000 */
[----:B--2---:R-:W-:Y:S01]  /*7ba0*/  FADD.FTZ R0, R213, R13 ;  /* 0x0000000dd5007221 */ /* 0x004fe20000010000 */
[----:B-----5:R-:W-:Y:S01]  /*7bb0*/  F2FP.PACK_AB R183, R11, R10 ;  /* 0x0000000a0bb7723e */ /* 0x020fe200000000ff */
        /* <DEDUP_REMOVED lines=114> */
[----:B------:R-:W2:Y:S01]  /*82e0*/  LDL R87, [R1+0x20] ;  /* 0x0000200001577983 */ /* 0x000ea20000100800 */
[----:B------:R-:W-:Y:S01]  /*82f0*/  PLOP3.LUT P1, PT, PT, PT, UP1, 0x80, 0x0 ;  /* 0x000000000000781c */ /* 0x000fe20003f2f018 */
[----:B------:R-:W-:Y:S01]  /*8300*/  IMAD.MOV.U32 R116, RZ, RZ, R72 ;  /* 0x000000ffff747224 */ /* 0x000fe200078e0048 */
[----:B------:R-:W-:Y:S01]  /*8310*/  PLOP3.LUT P0, PT, PT, PT, UP1, 0x80, 0x0 ;  /* 0x000000000000781c */ /* 0x000fe20003f0f018 */
[----:B-1----:R-:W-:Y:S01]  /*8320*/  IMAD.MOV.U32 R3, RZ, RZ, R73 ;  /* 0x000000ffff037224 */ /* 0x002fe200078e0049 */
[----:B------:R-:W-:Y:S01]  /*8330*/  MOV R118, R70 ;  /* 0x0000004600767202 */ /* 0x000fe20000000f00 */
[----:B------:R-:W-:-:S08]  /*8340*/  IMAD.MOV.U32 R117, RZ, RZ, R71 ;  /* 0x000000ffff757224 */ /* 0x000fd000078e0047 */
[----:B--2---:R-:W-:-:S05]  /*8350*/  @P1 IMAD.HI.U32 R0, R87, c[0x0][0x2c8], RZ ;  /* 0x0000b20057001a27 */ /* 0x004fca00078e00ff */
[----:B------:R-:W-:-:S05]  /*8360*/  @P0 SHF.R.U32.HI R0, RZ, c[0x0][0x2cc], R0 ;  /* 0x0000b300ff000a19 */ /* 0x000fca0000011600 */
[----:B------:R1:W-:Y:S02]  /*8370*/  @P0 STL [R1+0x1c], R0 ;  /* 0x00001c0001000387 */ /* 0x0003e40000100800 */
.L_x_662:
[----:B------:R-:W-:Y:S04]  /*8380*/  DEPBAR.LE SB0, 0x0 ;  /* 0x000080000000791a */ /* 0x000fe80000000000 */
[----:B------:R-:W-:Y:S01]  /*8390*/  BAR.SYNC.DEFER_BLOCKING 0x0 ;  /* 0x0000000000007b1d */ /* 0x000fe20000010000 */
[----:B------:R-:W-:Y:S05]  /*83a0*/  ISETP.LE.AND P0, PT, RZ, UR6, PT ;  /* 0x00000006ff007c0c */ /* 0x000fea000bf03270 */
[----:B--2--5:R2:W3:Y:S04]  /*83b0*/  LDSM.16.M88.4 R112, [R230+0x7100] ;  /* 0x00710000e670783b */ /* 0x0244e80000000200 */
        /* <DEDUP_REMOVED lines=18> */
[----:B---34-:R-:W3:Y:S04]  /*84e0*/  LDL R2, [R1+0x8] ;  /* 0x0000080001027983 */ /* 0x018ee80000100800 */
[----:B------:R-:W4:Y:S01]  /*84f0*/  LDL R21, [R1+0x14] ;  /* 0x0000140001157983 */ /* 0x000f220000100800 */
[----:B-1-3--:R-:W-:Y:S01]  /*8500*/  SHF.R.S32.HI R0, RZ, 0x1f, R2 ;  /* 0x0000001fff007819 */ /* 0x00afe20000011402 */
[----:B------:R-:W-:Y:S04]  /*8510*/  IMAD.WIDE.U32 R4, R2, c[0x0][0x208], RZ ;  /* 0x0000820002047a25 */ /* 0x000fe800078e00ff */
[----:B------:R-:W-:Y:S04]  /*8520*/  IMAD R0, R0, c[0x0][0x208], RZ ;  /* 0x0000820000007a24 */ /* 0x000fe800078e02ff */
[----:B------:R-:W-:Y:S01]  /*8530*/  IMAD R0, R2, c[0x0][0x20c], R0 ;  /* 0x0000830002007a24 */ /* 0x000fe200078e0200 */
[----:B------:R-:W-:Y:S03]  /*8540*/  SHF.R.S32.HI R2, RZ, 0x1f, R245 ;  /* 0x0000001fff027819 */ /* 0x000fe600000114f5 */
[----:B------:R-:W-:Y:S02]  /*8550*/  IMAD.IADD R5, R5, 0x1, R0 ;  /* 0x0000000105057824 */ /* 0x000fe400078e0200 */
[----:B------:R-:W-:Y:S02]  /*8560*/  IMAD R2, R2, c[0x0][0x218], RZ ;  /* 0x0000860002027a24 */ /* 0x000fe400078e02ff */
[C---:B------:R-:W-:Y:S05]  /*8570*/  IMAD.WIDE.U32 R4, R245.reuse, c[0x0][0x218], R4 ;  /* 0x00008600f5047a25 */ /* 0x040fea00078e0004 */
[----:B------:R-:W-:Y:S01]  /*8580*/  IADD3 R0, P1, R4, UR24, RZ ;  /* 0x0000001804007c10 */ /* 0x000fe2000ff3e0ff */
[----:B------:R-:W-:Y:S03]  /*8590*/  IMAD R4, R245, c[0x0][0x21c], R2 ;  /* 0x00008700f5047a24 */ /* 0x000fe600078e0202 */
[C---:B------:R-:W-:Y:S02]  /*85a0*/  LEA R2, P0, R0.reuse, c[0x0][0x1f8], 0x1 ;  /* 0x00007e0000027a11 */ /* 0x040fe400078008ff */
[----:B------:R-:W-:Y:S03]  /*85b0*/  IADD3.X R4, R5, UR8, R4, P1, !PT ;  /* 0x0000000805047c10 */ /* 0x000fe60008ffe404 */
[----:B------:R-:W1:Y:S01]  /*85c0*/  SHFL.IDX PT, R6, R2, RZ, 0x181f ;  /* 0x00181fff02067589 */ /* 0x000e6200000e0000 */
[----:B------:R-:W-:Y:S03]  /*85d0*/  LEA.HI.X R0, R0, c[0x0][0x1fc], R4, 0x1, P0 ;  /* 0x00007f0000007a11 */ /* 0x000fe600000f0c04 */
[----:B------:R-:W3:Y:S04]  /*85e0*/  SHFL.IDX PT, R4, R2, 0x1, 0x181f ;  /* 0x00381f0002047f89 */ /* 0x000ee800000e0000 */
[----:B------:R-:W5:Y:S04]  /*85f0*/  SHFL.IDX PT, R7, R0, RZ, 0x181f ;  /* 0x00181fff00077589 */ /* 0x000f6800000e0000 */
[----:B------:R-:W2:Y:S04]  /*8600*/  SHFL.IDX PT, R5, R0, 0x1, 0x181f ;  /* 0x00381f0000057f89 */ /* 0x000ea800000e0000 */
[----:B------:R-:W4:Y:S04]  /*8610*/  SHFL.IDX PT, R12, R2, 0x2, 0x181f ;  /* 0x00581f00020c7f89 */ /* 0x000f2800000e0000 */
[----:B------:R-:W4:Y:S04]  /*8620*/  SHFL.IDX PT, R10, R2, 0x3, 0x181f ;  /* 0x00781f00020a7f89 */ /* 0x000f2800000e0000 */
[----:B------:R-:W4:Y:S01]  /*8630*/  SHFL.IDX PT, R9, R0, 0x2, 0x181f ;  /* 0x00581f0000097f89 */ /* 0x000f2200000e0000 */
[-C--:B-1----:R-:W-:Y:S03]  /*8640*/  IADD3 R6, P1, R6, R242.reuse, RZ ;  /* 0x000000f206067210 */ /* 0x082fe60007f3e0ff */
[----:B------:R-:W1:Y:S01]  /*8650*/  SHFL.IDX PT, R8, R2, 0x4, 0x181f ;  /* 0x00981f0002087f89 */ /* 0x000e6200000e0000 */
[-C--:B---3--:R-:W-:Y:S03]  /*8660*/  IADD3 R4, P0, R4, R242.reuse, RZ ;  /* 0x000000f204047210 */ /* 0x088fe60007f1e0ff */
[----:B------:R-:W3:Y:S01]  /*8670*/  SHFL.IDX PT, R11, R2, 0x5, 0x181f ;  /* 0x00b81f00020b7f89 */ /* 0x000ee200000e0000 */
[--C-:B-----5:R-:W-:Y:S03]  /*8680*/  IMAD.X R7, R7, 0x1, R241.reuse, P1 ;  /* 0x0000000107077824 */ /* 0x120fe600008e06f1 */
[----:B------:R-:W-:Y:S01]  /*8690*/  SHFL.IDX PT, R20, R0, 0x3, 0x181f ;  /* 0x00781f0000147f89 */ /* 0x000fe200000e0000 */
[--C-:B--2---:R-:W-:Y:S03]  /*86a0*/  IMAD.X R5, R5, 0x1, R241.reuse, P0 ;  /* 0x0000000105057824 */ /* 0x104fe600000e06f1 */
[----:B----4-:R3:W-:Y:S01]  /*86b0*/  LDGSTS.E.BYPASS.LTC128B.128 [R21], [R6.64], !P4 ;  /* 0x0000000006157fae */ /* 0x0107e2000e101d4e */
[-C--:B------:R-:W-:Y:S03]  /*86c0*/  IADD3 R12, P0, R12, R242.reuse, RZ ;  /* 0x000000f20c0c7210 */ /* 0x080fe60007f1e0ff */
[----:B------:R-:W2:Y:S01]  /*86d0*/  SHFL.IDX PT, R15, R0, 0x4, 0x181f ;  /* 0x00981f00000f7f89 */ /* 0x000ea200000e0000 */
[-C--:B------:R-:W-:Y:S03]  /*86e0*/  IADD3 R10, P3, R10, R242.reuse, RZ ;  /* 0x000000f20a0a7210 */ /* 0x080fe60007f7e0ff */
[----:B------:R4:W-:Y:S01]  /*86f0*/  LDGSTS.E.BYPASS.LTC128B.128 [R21+0x800], [R4.64], !P4 ;  /* 0x0080000004157fae */ /* 0x0009e2000e101d4e */
[--C-:B------:R-:W-:Y:S03]  /*8700*/  IMAD.X R13, R9, 0x1, R241.reuse, P0 ;  /* 0x00000001090d7824 */ /* 0x100fe600000e06f1 */
[----:B------:R-:W4:Y:S01]  /*8710*/  SHFL.IDX PT, R2, R2, 0x6, 0x181f ;  /* 0x00d81f0002027f89 */ /* 0x000f2200000e0000 */
[-C--:B-1----:R-:W-:Y:S03]  /*8720*/  IADD3 R8, P2, R8, R242.reuse, RZ ;  /* 0x000000f208087210 */ /* 0x082fe60007f5e0ff */
[----:B------:R-:W1:Y:S04]  /*8730*/  SHFL.IDX PT, R14, R0, 0x5, 0x181f ;  /* 0x00b81f00000e7f89 */ /* 0x000e6800000e0000 */
[----:B------:R-:W5:Y:S04]  /*8740*/  SHFL.IDX PT, R0, R0, 0x6, 0x181f ;  /* 0x00d81f0000007f89 */ /* 0x000f6800000e0000 */
[----:B------:R5:W-:Y:S01]  /*8750*/  LDGSTS.E.BYPASS.LTC128B.128 [R21+0x1000], [R12.64], !P4 ;  /* 0x010000000c157fae */ /* 0x000be2000e101d4e */
[-C--:B---3--:R-:W-:Y:S01]  /*8760*/  IADD3 R6, P1, R11, R242.reuse, RZ ;  /* 0x000000f20b067210 */ /* 0x088fe20007f3e0ff */
[--C-:B--2---:R-:W-:Y:S01]  /*8770*/  IMAD.X R9, R15, 0x1, R241.reuse, P2 ;  /* 0x000000010f097824 */ /* 0x104fe200010e06f1 */
[-C--:B------:R-:W-:Y:S05]  /*8780*/  IADD3.X R11, R20, R241.reuse, RZ, P3, !PT ;  /* 0x000000f1140b7210 */ /* 0x080fea0001ffe4ff */
[----:B------:R2:W-:Y:S01]  /*8790*/  LDGSTS.E.BYPASS.LTC128B.128 [R21+0x1800], [R10.64], !P4 ;  /* 0x018000000a157fae */ /* 0x0005e2000e101d4e */
[----:B----4-:R-:W-:Y:S03]  /*87a0*/  IADD3 R4, P0, R2, R242, RZ ;  /* 0x000000f202047210 */ /* 0x010fe60007f1e0ff */
[----:B------:R2:W-:Y:S01]  /*87b0*/  LDGSTS.E.BYPASS.LTC128B.128 [R21+0x2000], [R8.64], !P4 ;  /* 0x0200000008157fae */ /* 0x0005e2000e101d4e */
[----:B-1----:R-:W-:Y:S01]  /*87c0*/  IMAD.X R7, R14, 0x1, R241, P1 ;  /* 0x000000010e077824 */ /* 0x002fe200008e06f1 */
[----:B-----5:R-:W-:Y:S04]  /*87d0*/  IADD3.X R5, R0, R241, RZ, P0, !PT ;  /* 0x000000f100057210 */ /* 0x020fe800007fe4ff */
[----:B------:R2:W-:Y:S04]  /*87e0*/  LDGSTS.E.BYPASS.LTC128B.128 [R21+0x2800], [R6.64], !P4 ;  /* 0x0280000006157fae */ /* 0x0005e8000e101d4e */
[----:B------:R2:W-:Y:S02]  /*87f0*/  LDGSTS.E.BYPASS.LTC128B.128 [R21+0x3000], [R4.64], !P4 ;  /* 0x0300000004157fae */ /* 0x0005e4000e101d4e */
.L_x_660:
[----:B---34-:R-:W0:Y:S01]  /*8800*/  LDGDEPBAR ;  /* 0x00000000000079af */ /* 0x018e220000000000 */
[-C--:B-12---:R-:W-:Y:S01]  /*8810*/  HMMA.16816.F32 R4, R112, R16.reuse, RZ ;  /* 0x000000107004723c */ /* 0x086fe200000018ff */
[----:B------:R-:W-:Y:S06]  /*8820*/  UISETP.GE.AND UP0, UPT, UR6, 0x1, UPT ;  /* 0x000000010600788c */ /* 0x000fec000bf06270 */
[----:B------:R-:W-:Y:S01]  /*8830*/  PLOP3.LUT P0, PT, PT, PT, UP0, 0x80, 0x0 ;  /* 0x000000000000781c */ /* 0x000fe20003f0f008 */
        /* <DEDUP_REMOVED lines=130> */
[----:B----4-:R-:W-:Y:S01]  /*9060*/  STL [R1+0x4], R0 ;  /* 0x0000040001007387 */ /* 0x010fe20000100800 */
[C---:B------:R-:W-:Y:S08]  /*9070*/  HMMA.16816.F32 R24, R188.reuse, R4, R24 ;  /* 0x00000004bc18723c */ /* 0x040ff00000001818 */
        /* <DEDUP_REMOVED lines=42> */
[----:B------:R-:W5:Y:S03]  /*9320*/  LDSM.16.M88.4 R4, [R228+0x2800] ;  /* 0x00280000e404783b */ /* 0x000f660000000200 */
[----:B------:R-:W-:Y:S02]  /*9330*/  FMUL.FTZ R50, R50, c[0x0][0x320] ;  /* 0x0000c80032327a20 */ /* 0x000fe40000410000 */
[----:B------:R-:W-:Y:S02]  /*9340*/  FMUL.FTZ R52, R52, c[0x0][0x320] ;  /* 0x0000c80034347a20 */ /* 0x000fe40000410000 */
[----:B------:R-:W-:Y:S01]  /*9350*/  FMUL.FTZ R53, R53, c[0x0][0x320] ;  /* 0x0000c80035357a20 */ /* 0x000fe20000410000 */
[----:B------:R4:W2:Y:S01]  /*9360*/  MUFU.TANH R220, R24 ;  /* 0x0000001800dc7308 */ /* 0x0008a20000002400 */
[-C--:B-1----:R-:W-:Y:S03]  /*9370*/  HMMA.16816.F32 R68, R204, R8.reuse, R68 ;  /* 0x00000008cc44723c */ /* 0x082fe60000001844 */
[----:B------:R-:W-:Y:S02]  /*9380*/  FMUL.FTZ R54, R54, c[0x0][0x320] ;  /* 0x0000c80036367a20 */ /* 0x000fe40000410000 */
[----:B------:R-:W-:Y:S02]  /*9390*/  FMUL.FTZ R55, R55, c[0x0][0x320] ;  /* 0x0000c80037377a20 */ /* 0x000fe40000410000 */
[----:B------:R-:W-:Y:S01]  /*93a0*/  FMUL.FTZ R56, R56, c[0x0][0x320] ;  /* 0x0000c80038387a20 */ /* 0x000fe20000410000 */
[C---:B------:R-:W-:Y:S01]  /*93b0*/  HMMA.16816.F32 R72, R188.reuse, R8, R72 ;  /* 0x00000008bc48723c */ /* 0x040fe20000001848 */
[----:B------:R4:W1:Y:S03]  /*93c0*/  MUFU.TANH R219, R25 ;  /* 0x0000001900db7308 */ /* 0x0008660000002400 */
[----:B------:R-:W-:Y:S02]  /*93d0*/  FMUL.FTZ R58, R58, c[0x0][0x320] ;  /* 0x0000c8003a3a7a20 */ /* 0x000fe40000410000 */
[----:B------:R-:W-:Y:S02]  /*93e0*/  FMUL.FTZ R60, R60, c[0x0][0x320] ;  /* 0x0000c8003c3c7a20 */ /* 0x000fe40000410000 */
[-C--:B------:R-:W-:Y:S03]  /*93f0*/  HMMA.16816.F32 R76, R188, R10.reuse, R76 ;  /* 0x0000000abc4c723c */ /* 0x080fe6000000184c */
[----:B------:R4:W1:Y:S01]  /*9400*/  MUFU.TANH R246, R26 ;  /* 0x0000001a00f67308 */ /* 0x0008620000002400 */
[----:B------:R-:W-:Y:S02]  /*9410*/  FMUL.FTZ R64, R64, c[0x0][0x320] ;  /* 0x0000c80040407a20 */ /* 0x000fe40000410000 */
[----:B------:R-:W-:Y:S02]  /*9420*/  FMUL.FTZ R65, R65, c[0x0][0x320] ;  /* 0x0000c80041417a20 */ /* 0x000fe40000410000 */
[C---:B------:R-:W-:Y:S01]  /*9430*/  HMMA.16816.F32 R80, R204.reuse, R10, R80 ;  /* 0x0000000acc50723c */ /* 0x040fe20000001850 */
[----:B------:R-:W1:Y:S01]  /*9440*/  LDSM.16.M88.4 R8, [R228+0x3000] ;  /* 0x00300000e408783b */ /* 0x000e620000000200 */
[----:B------:R-:W-:Y:S04]  /*9450*/  DEPBAR.LE SB0, 0x0 ;  /* 0x000080000000791a */ /* 0x000fe80000000000 */
[----:B------:R4:W1:Y:S01]  /*9460*/  MUFU.TANH R247, R27 ;  /* 0x0000001b00f77308 */ /* 0x0008620000002400 */
[----:B------:R-:W-:Y:S01]  /*9470*/  FMUL.FTZ R66, R66, c[0x0][0x320] ;  /* 0x0000c80042427a20 */ /* 0x000fe20000410000 */
[-C--:B-----5:R-:W-:Y:S01]  /*9480*/  HMMA.16816.F32 R84, R204, R4.reuse, R84 ;  /* 0x00000004cc54723c */ /* 0x0a0fe20000001854 */
[----:B------:R-:W-:Y:S04]  /*9490*/  BAR.SYNC.DEFER_BLOCKING 0x0 ;  /* 0x0000000000007b1d */ /* 0x000fe80000010000 */
[----:B------:R-:W-:Y:S02]  /*94a0*/  FMUL.FTZ R67, R67, c[0x0][0x320] ;  /* 0x0000c80043437a20 */ /* 0x000fe40000410000 */
[----:B------:R-:W-:Y:S01]  /*94b0*/  FMUL.FTZ R68, R68, c[0x0][0x320] ;  /* 0x0000c80044447a20 */ /* 0x000fe20000410000 */
[----:B------:R4:W1:Y:S01]  /*94c0*/  MUFU.TANH R218, R28 ;  /* 0x0000001c00da7308 */ /* 0x0008620000002400 */
        /* <DEDUP_REMOVED lines=83> */
[----:B------:R-:W-:Y:S07]  /*9a00*/  FMUL.FTZ R111, R111, c[0x0][0x320] ;  /* 0x0000c8006f6f7a20 */ /* 0x000fee0000410000 */
        /* <DEDUP_REMOVED lines=71> */
[----:B------:R-:W1:Y:S01]  /*9e80*/  MUFU.TANH R115, R115 ;  /* 0x0000007300737308 */ /* 0x000e620000002400 */
[----:B------:R-:W-:-:S05]  /*9e90*/  @!P0 BRA `(.L_x_661) ;  /* 0x0000043000008947 */ /* 0x000fca0003800000 */
[----:B--234-:R-:W2:Y:S01]  /*9ea0*/  LDL R0, [R1+0x18] ;  /* 0x0000180001007983 */ /* 0x01cea20000100800 */
[----:B------:R-:W-:Y:S01]  /*9eb0*/  UIMAD UR5, UR6, 0x70, UR11 ;  /* 0x00000070060578a4 */ /* 0x000fe2000f8e020b */
[----:B------:R-:W-:Y:S01]  /*9ec0*/  PLOP3.LUT P1, PT, PT, PT, UP2, 0x80, 0x0 ;  /* 0x000000000000781c */ /* 0x000fe20003f2f028 */
[----:B------:R-:W-:Y:S01]  /*9ed0*/  IMAD.MOV.U32 R245, RZ, RZ, RZ ;  /* 0x000000fffff57224 */ /* 0x000fe200078e00ff */
[----:B------:R-:W3:Y:S01]  /*9ee0*/  LDL R19, [R1+0xc] ;  /* 0x00000c0001137983 */ /* 0x000ee20000100800 */
[----:B------:R-:W-:Y:S02]  /*9ef0*/  PLOP3.LUT P0, PT, PT, PT, UP2, 0x80, 0x0 ;  /* 0x000000000000781c */ /* 0x000fe40003f0f028 */
        /* <DEDUP_REMOVED lines=13> */
[----:B------:R2:W4:Y:S02]  /*9fd0*/  @!P5 LDG.E R245, [R4.64] ;  /* 0x0000000e04f5d981 */ /* 0x000524000c1e1900 */
[----:B------:R-:W-:Y:S04]  /*9fe0*/  IMAD R0, R0, c[0x0][0x1e0], RZ ;  /* 0x0000780000007a24 */ /* 0x000fe800078e02ff */
[C---:B------:R-:W-:Y:S02]  /*9ff0*/  IMAD R0, R7.reuse, c[0x0][0x1e4], R0 ;  /* 0x0000790007007a24 */ /* 0x040fe400078e0200 */
[----:B--2---:R-:W-:Y:S04]  /*a000*/  IMAD.WIDE.U32 R4, R7, c[0x0][0x1e0], RZ ;  /* 0x0000780007047a25 */ /* 0x004fe800078e00ff */
[----:B------:R-:W-:Y:S01]  /*a010*/  IMAD.IADD R5, R5, 0x1, R0 ;  /* 0x0000000105057824 */ /* 0x000fe200078e0200 */
[----:B----4-:R-:W-:Y:S03]  /*a020*/  SHF.R.S32.HI R2, RZ, 0x1f, R245 ;  /* 0x0000001fff027819 */ /* 0x010fe600000114f5 */
[C---:B------:R-:W-:Y:S04]  /*a030*/  IMAD.WIDE.U32 R4, R245.reuse, c[0x0][0x1f0], R4 ;  /* 0x00007c00f5047a25 */ /* 0x040fe800078e0004 */
[----:B------:R-:W-:Y:S01]  /*a040*/  IMAD R2, R2, c[0x0][0x1f0], RZ ;  /* 0x00007c0002027a24 */ /* 0x000fe200078e02ff */
[----:B------:R-:W-:Y:S03]  /*a050*/  IADD3 R0, P1, R4, UR22, RZ ;  /* 0x0000001604007c10 */ /* 0x000fe6000ff3e0ff */
[----:B------:R-:W-:Y:S01]  /*a060*/  IMAD R4, R245, c[0x0][0x1f4], R2 ;  /* 0x00007d00f5047a24 */ /* 0x000fe200078e0202 */
[C---:B------:R-:W-:Y:S04]  /*a070*/  LEA R2, P0, R0.reuse, c[0x0][0x1c8], 0x1 ;  /* 0x0000720000027a11 */ /* 0x040fe800078008ff */
[----:B------:R-:W-:Y:S01]  /*a080*/  IADD3.X R4, R5, UR20, R4, P1, !PT ;  /* 0x0000001405047c10 */ /* 0x000fe20008ffe404 */
[----:B------:R-:W2:Y:S03]  /*a090*/  SHFL.IDX PT, R6, R2, RZ, 0x181f ;  /* 0x00181fff02067589 */ /* 0x000ea600000e0000 */
[----:B------:R-:W-:Y:S01]  /*a0a0*/  LEA.HI.X R0, R0, c[0x0][0x1cc], R4, 0x1, P0 ;  /* 0x0000730000007a11 */ /* 0x000fe200000f0c04 */
[----:B------:R-:W-:Y:S04]  /*a0b0*/  SHFL.IDX PT, R12, R2, 0x2, 0x181f ;  /* 0x00581f00020c7f89 */ /* 0x000fe800000e0000 */
[----:B------:R-:W4:Y:S04]  /*a0c0*/  SHFL.IDX PT, R7, R0, RZ, 0x181f ;  /* 0x00181fff00077589 */ /* 0x000f2800000e0000 */
[----:B------:R-:W5:Y:S04]  /*a0d0*/  SHFL.IDX PT, R4, R2, 0x1, 0x181f ;  /* 0x00381f0002047f89 */ /* 0x000f6800000e0000 */
[----:B------:R-:W1:Y:S04]  /*a0e0*/  SHFL.IDX PT, R5, R0, 0x1, 0x181f ;  /* 0x00381f0000057f89 */ /* 0x000e6800000e0000 */
[----:B------:R-:W1:Y:S04]  /*a0f0*/  SHFL.IDX PT, R10, R2, 0x3, 0x181f ;  /* 0x00781f00020a7f89 */ /* 0x000e6800000e0000 */
[----:B------:R-:W1:Y:S01]  /*a100*/  SHFL.IDX PT, R9, R0, 0x2, 0x181f ;  /* 0x00581f0000097f89 */ /* 0x000e6200000e0000 */
[-C--:B--2---:R-:W-:Y:S03]  /*a110*/  IADD3 R6, P1, R6, R242.reuse, RZ ;  /* 0x000000f206067210 */ /* 0x084fe60007f3e0ff */
[----:B------:R-:W2:Y:S04]  /*a120*/  SHFL.IDX PT, R8, R2, 0x4, 0x181f ;  /* 0x00981f0002087f89 */ /* 0x000ea800000e0000 */
[----:B------:R-:W2:Y:S01]  /*a130*/  SHFL.IDX PT, R11, R2, 0x5, 0x181f ;  /* 0x00b81f00020b7f89 */ /* 0x000ea200000e0000 */
[--C-:B----4-:R-:W-:Y:S03]  /*a140*/  IMAD.X R7, R7, 0x1, R241.reuse, P1 ;  /* 0x0000000107077824 */ /* 0x110fe600008e06f1 */
[----:B------:R-:W4:Y:S01]  /*a150*/  SHFL.IDX PT, R16, R0, 0x3, 0x181f ;  /* 0x00781f0000107f89 */ /* 0x000f2200000e0000 */
[-C--:B-----5:R-:W-:Y:S03]  /*a160*/  IADD3 R4, P0, R4, R242.reuse, RZ ;  /* 0x000000f204047210 */ /* 0x0a0fe60007f1e0ff */
[----:B---3--:R3:W-:Y:S02]  /*a170*/  LDGSTS.E.BYPASS.LTC128B.128 [R19+0x3900], [R6.64], !P4 ;  /* 0x0390000006137fae */ /* 0x0087e4000e101d4e */
[--C-:B-1----:R-:W-:Y:S01]  /*a180*/  IMAD.X R5, R5, 0x1, R241.reuse, P0 ;  /* 0x0000000105057824 */ /* 0x102fe200000e06f1 */
[-C--:B------:R-:W-:Y:S01]  /*a190*/  IADD3 R12, P0, R12, R242.reuse, RZ ;  /* 0x000000f20c0c7210 */ /* 0x080fe20007f1e0ff */
[----:B------:R-:W1:Y:S01]  /*a1a0*/  SHFL.IDX PT, R15, R0, 0x4, 0x181f ;  /* 0x00981f00000f7f89 */ /* 0x000e6200000e0000 */
[-C--:B------:R-:W-:Y:S03]  /*a1b0*/  IADD3 R10, P3, R10, R242.reuse, RZ ;  /* 0x000000f20a0a7210 */ /* 0x080fe60007f7e0ff */
[----:B------:R5:W-:Y:S01]  /*a1c0*/  LDGSTS.E.BYPASS.LTC128B.128 [R19+0x4100], [R4.64], !P4 ;  /* 0x0410000004137fae */ /* 0x000be2000e101d4e */
[--C-:B------:R-:W-:Y:S03]  /*a1d0*/  IMAD.X R13, R9, 0x1, R241.reuse, P0 ;  /* 0x00000001090d7824 */ /* 0x100fe600000e06f1 */
[----:B------:R-:W5:Y:S01]  /*a1e0*/  SHFL.IDX PT, R2, R2, 0x6, 0x181f ;  /* 0x00d81f0002027f89 */ /* 0x000f6200000e0000 */
[-C--:B--2---:R-:W-:Y:S03]  /*a1f0*/  IADD3 R8, P2, R8, R242.reuse, RZ ;  /* 0x000000f208087210 */ /* 0x084fe60007f5e0ff */
[----:B------:R-:W2:Y:S04]  /*a200*/  SHFL.IDX PT, R14, R0, 0x5, 0x181f ;  /* 0x00b81f00000e7f89 */ /* 0x000ea800000e0000 */
[----:B------:R-:W2:Y:S04]  /*a210*/  SHFL.IDX PT, R0, R0, 0x6, 0x181f ;  /* 0x00d81f0000007f89 */ /* 0x000ea800000e0000 */
[----:B------:R2:W-:Y:S01]  /*a220*/  LDGSTS.E.BYPASS.LTC128B.128 [R19+0x4900], [R12.64], !P4 ;  /* 0x049000000c137fae */ /* 0x0005e2000e101d4e */
[-C--:B---3--:R-:W-:Y:S01]  /*a230*/  IADD3 R6, P1, R11, R242.reuse, RZ ;  /* 0x000000f20b067210 */ /* 0x088fe20007f3e0ff */
[--C-:B----4-:R-:W-:Y:S02]  /*a240*/  IMAD.X R11, R16, 0x1, R241.reuse, P3 ;  /* 0x00000001100b7824 */ /* 0x110fe400018e06f1 */
[--C-:B-1----:R-:W-:Y:S03]  /*a250*/  IMAD.X R9, R15, 0x1, R241.reuse, P2 ;  /* 0x000000010f097824 */ /* 0x102fe600010e06f1 */
[----:B------:R1:W-:Y:S01]  /*a260*/  LDGSTS.E.BYPASS.LTC128B.128 [R19+0x5100], [R10.64], !P4 ;  /* 0x051000000a137fae */ /* 0x0003e2000e101d4e */
[----:B-----5:R-:W-:Y:S03]  /*a270*/  IADD3 R4, P0, R2, R242, RZ ;  /* 0x000000f202047210 */ /* 0x020fe60007f1e0ff */
[----:B------:R1:W-:Y:S01]  /*a280*/  LDGSTS.E.BYPASS.LTC128B.128 [R19+0x5900], [R8.64], !P4 ;  /* 0x0590000008137fae */ /* 0x0003e2000e101d4e */
[--C-:B--2---:R-:W-:Y:S02]  /*a290*/  IMAD.X R7, R14, 0x1, R241.reuse, P1 ;  /* 0x000000010e077824 */ /* 0x104fe400008e06f1 */
[----:B------:R-:W-:Y:S03]  /*a2a0*/  IMAD.X R5, R0, 0x1, R241, P0 ;  /* 0x0000000100057824 */ /* 0x000fe600000e06f1 */
[----:B------:R1:W-:Y:S04]  /*a2b0*/  LDGSTS.E.BYPASS.LTC128B.128 [R19+0x6100], [R6.64], !P4 ;  /* 0x0610000006137fae */ /* 0x0003e8000e101d4e */
[----:B------:R1:W-:Y:S02]  /*a2c0*/  LDGSTS.E.BYPASS.LTC128B.128 [R19+0x6900], [R4.64], !P4 ;  /* 0x0690000004137fae */ /* 0x0003e4000e101d4e */
.L_x_661:
[----:B-1234-:R-:W2:Y:S01]  /*a2d0*/  LDL.LU R4, [R1] ;  /* 0x0000000001047983 */ /* 0x01eea20000300800 */
[----:B------:R-:W-:Y:S01]  /*a2e0*/  PLOP3.LUT P0, PT, PT, PT, UP1, 0x80, 0x0 ;  /* 0x000000000000781c */ /* 0x000fe20003f0f018 */
[----:B------:R-:W-:Y:S01]  /*a2f0*/  UIMAD UR5, UR6, -0x70, URZ ;  /* 0xffffff90060578a4 */ /* 0x000fe2000f8e023f */
[----:B------:R-:W-:Y:S01]  /*a300*/  IMAD.U32 R5, RZ, RZ, UR12 ;  /* 0x0000000cff057e24 */ /* 0x000fe2000f8e00ff */
[----:B------:R-:W3:Y:S01]  /*a310*/  LDL.LU R0, [R1+0x4] ;  /* 0x0000040001007983 */ /* 0x000ee20000300800 */
[----:B------:R-:W-:Y:S02]  /*a320*/  UISETP.GT.AND UP0, UPT, UR6, UR4, UPT ;  /* 0x000000040600728c */ /* 0x000fe4000bf04270 */
[----:B------:R-:W-:Y:S01]  /*a330*/  UIADD3 UR6, UR6, -0x1, URZ ;  /* 0xffffffff06067890 */ /* 0x000fe2000fffe03f */
[----:B------:R-:W4:Y:S04]  /*a340*/  LDL R2, [R1+0x1c] ;  /* 0x00001c0001027983 */ /* 0x000f280000100800 */
[----:B------:R-:W4:Y:S04]  /*a350*/  LDL R10, [R1+0x24] ;  /* 0x00002400010a7983 */ /* 0x000f280000100800 */
[----:B------:R-:W-:Y:S04]  /*a360*/  STL [R1+0x74], R242 ;  /* 0x000074f201007387 */ /* 0x000fe80000100800 */
        /* <DEDUP_REMOVED lines=15> */
[----:B------:R-:W0:Y:S01]  /*a460*/  LDGDEPBAR ;  /* 0x00000000000079af */ /* 0x000e220000000000 */
[----:B--2---:R-:W-:Y:S02]  /*a470*/  IMAD.MOV.U32 R9, RZ, RZ, R4 ;  /* 0x000000ffff097224 */ /* 0x004fe400078e0004 */
[----:B---3--:R-:W-:Y:S05]  /*a480*/  IMAD.MOV.U32 R8, RZ, RZ, R0 ;  /* 0x000000ffff087224 */ /* 0x008fea00078e0000 */
[----:B------:R1:W4:Y:S01]  /*a490*/  LDL R0, [R1+0x20] ;  /* 0x0000200001007983 */ /* 0x0003220000100800 */
[----:B------:R-:W-:Y:S04]  /*a4a0*/  IMAD.MOV.U32 R13, RZ, RZ, R8 ;  /* 0x000000ffff0d7224 */ /* 0x000fe800078e0008 */
[----:B------:R-:W-:Y:S02]  /*a4b0*/  IMAD.MOV.U32 R48, RZ, RZ, R13 ;  /* 0x000000ffff307224 */ /* 0x000fe400078e000d */
[----:B----4-:R-:W-:Y:S05]  /*a4c0*/  @P0 IMAD.MOV.U32 R0, RZ, RZ, R2 ;  /* 0x000000ffff000224 */ /* 0x010fea00078e0002 */
[----:B------:R-:W-:Y:S08]  /*a4d0*/  SHFL.IDX PT, R2, R0, 0x1, 0x1c1f ;  /* 0x003c1f0000027f89 */ /* 0x000ff000000e0000 */
[----:B------:R-:W2:Y:S08]  /*a4e0*/  SHFL.IDX PT, R4, R0, RZ, 0x1c1f ;  /* 0x001c1fff00047589 */ /* 0x000eb000000e0000 */
[----:B------:R-:W3:Y:S08]  /*a4f0*/  SHFL.IDX PT, R7, R0, 0x2, 0x1c1f ;  /* 0x005c1f0000077f89 */ /* 0x000ef000000e0000 */
[----:B------:R4:W1:Y:S02]  /*a500*/  SHFL.IDX PT, R6, R0, 0x3, 0x1c1f ;  /* 0x007c1f0000067f89 */ /* 0x00086400000e0000 */
[----:B----4-:R-:W-:Y:S05]  /*a510*/  IMAD.U32 R0, RZ, RZ, UR5 ;  /* 0x00000005ff007e24 */ /* 0x010fea000f8e00ff */
[----:B------:R-:W-:Y:S01]  /*a520*/  IADD3 R0, -R10, 0x1, R0 ;  /* 0x000000010a007810 */ /* 0x000fe20007ffe100 */
[----:B------:R-:W-:Y:S03]  /*a530*/  IMAD.MOV.U32 R10, RZ, RZ, R9 ;  /* 0x000000ffff0a7224 */ /* 0x000fe600078e0009 */
[----:B------:R-:W-:Y:S05]  /*a540*/  IADD3 R5, -R5, UR7, R0 ;  /* 0x0000000705057c10 */ /* 0x000fea000fffe100 */
[C---:B--2---:R-:W-:Y:S02]  /*a550*/  IMAD.IADD R4, R5.reuse, 0x1, R4 ;  /* 0x0000000105047824 */ /* 0x044fe400078e0204 */
[C---:B------:R-:W-:Y:S02]  /*a560*/  IMAD.IADD R2, R5.reuse, 0x1, R2 ;  /* 0x0000000105027824 */ /* 0x040fe400078e0202 */
[C---:B---3--:R-:W-:Y:S01]  /*a570*/  IMAD.IADD R0, R5.reuse, 0x1, R7 ;  /* 0x0000000105007824 */ /* 0x048fe200078e0207 */
[C---:B------:R-:W-:Y:S01]  /*a580*/  ISETP.GT.AND P3, PT, R4.reuse, RZ, PT ;  /* 0x000000ff0400720c */ /* 0x040fe20003f64270 */
[----:B-1----:R-:W-:Y:S01]  /*a590*/  IMAD.IADD R5, R5, 0x1, R6 ;  /* 0x0000000105057824 */ /* 0x002fe200078e0206 */
[C---:B------:R-:W-:Y:S02]  /*a5a0*/  ISETP.GT.AND P6, PT, R4.reuse, 0x1, PT ;  /* 0x000000010400780c */ /* 0x040fe40003fc4270 */
[----:B------:R-:W-:Y:S02]  /*a5b0*/  FSEL R9, R193, -INF , P3 ;  /* 0xff800000c1097808 */ /* 0x000fe40001800000 */
[----:B------:R-:W-:Y:S02]  /*a5c0*/  ISETP.GT.AND P2, PT, R4, 0x8, PT ;  /* 0x000000080400780c */ /* 0x000fe40003f44270 */
[----:B------:R-:W-:Y:S02]  /*a5d0*/  FSEL R19, R192, -INF , P6 ;  /* 0xff800000c0137808 */ /* 0x000fe40003000000 */
[----:B------:R-:W-:Y:S02]  /*a5e0*/  FMNMX.FTZ R6, R9, R3, !PT ;  /* 0x0000000309067209 */ /* 0x000fe40007810000 */
[----:B------:R-:W-:Y:S02]  /*a5f0*/  FSEL R23, R187, -INF , P2 ;  /* 0xff800000bb177808 */ /* 0x000fe40001000000 */
[----:B------:R-:W-:Y:S02]  /*a600*/  FMNMX.FTZ R6, R19, R6, !PT ;  /* 0x0000000613067209 */ /* 0x000fe40007810000 */
[C---:B------:R-:W-:Y:S02]  /*a610*/  ISETP.GT.AND P1, PT, R4.reuse, 0x9, PT ;  /* 0x000000090400780c */ /* 0x040fe40003f24270 */
[----:B------:R-:W-:Y:S02]  /*a620*/  FMNMX.FTZ R6, R23, R6, !PT ;  /* 0x0000000617067209 */ /* 0x000fe40007810000 */
[----:B------:R-:W-:Y:S02]  /*a630*/  ISETP.GT.AND P0, PT, R4, 0x10, PT ;  /* 0x000000100400780c */ /* 0x000fe40003f04270 */
[----:B------:R-:W-:Y:S02]  /*a640*/  FSEL R28, R186, -INF , P1 ;  /* 0xff800000ba1c7808 */ /* 0x000fe40000800000 */
[----:B------:R-:W-:Y:S02]  /*a650*/  FSEL R39, R184, -INF , P0 ;  /* 0xff800000b8277808 */ /* 0x000fe40000000000 */
[----:B------:R-:W-:Y:S02]  /*a660*/  FMNMX.FTZ R6, R28, R6, !PT ;  /* 0x000000061c067209 */ /* 0x000fe40007810000 */
[----:B------:R-:W-:Y:S02]  /*a670*/  ISETP.GT.AND P3, PT, R4, 0x11, PT ;  /* 0x000000110400780c */ /* 0x000fe40003f64270 */
[----:B------:R-:W-:Y:S02]  /*a680*/  FMNMX.FTZ R6, R39, R6, !PT ;  /* 0x0000000627067209 */ /* 0x000fe40007810000 */
[----:B------:R-:W-:Y:S02]  /*a690*/  FSEL R40, R20, -INF , P3 ;  /* 0xff80000014287808 */ /* 0x000fe40001800000 */
[C---:B------:R-:W-:Y:S02]  /*a6a0*/  ISETP.GT.AND P6, PT, R4.reuse, 0x18, PT ;  /* 0x000000180400780c */ /* 0x040fe40003fc4270 */
[----:B------:R-:W-:Y:S02]  /*a6b0*/  ISETP.GT.AND P2, PT, R4, 0x19, PT ;  /* 0x000000190400780c */ /* 0x000fe40003f44270 */
[----:B------:R-:W-:Y:S02]  /*a6c0*/  FSEL R41, R32, -INF , P6 ;  /* 0xff80000020297808 */ /* 0x000fe40003000000 */
[----:B------:R-:W-:Y:S02]  /*a6d0*/  FMNMX.FTZ R6, R40, R6, !PT ;  /* 0x0000000628067209 */ /* 0x000fe40007810000 */
[----:B------:R-:W-:Y:S02]  /*a6e0*/  ISETP.GT.AND P1, PT, R4, 0x20, PT ;  /* 0x000000200400780c */ /* 0x000fe40003f24270 */
[----:B------:R-:W-:Y:S02]  /*a6f0*/  FSEL R42, R33, -INF , P2 ;  /* 0xff800000212a7808 */ /* 0x000fe40001000000 */
[----:B------:R-:W-:Y:S02]  /*a700*/  FMNMX.FTZ R6, R41, R6, !PT ;  /* 0x0000000629067209 */ /* 0x000fe40007810000 */
[----:B------:R-:W-:Y:S02]  /*a710*/  FSEL R43, R36, -INF , P1 ;  /* 0xff800000242b7808 */ /* 0x000fe40000800000 */
[C---:B------:R-:W-:Y:S02]  /*a720*/  ISETP.GT.AND P0, PT, R4.reuse, 0x21, PT ;  /* 0x000000210400780c */ /* 0x040fe40003f04270 */
[C---:B------:R-:W-:Y:S02]  /*a730*/  ISETP.GT.AND P3, PT, R4.reuse, 0x28, PT ;  /* 0x000000280400780c */ /* 0x040fe40003f64270 */
[C---:B------:R-:W-:Y:S02]  /*a740*/  ISETP.GT.AND P6, PT, R4.reuse, 0x29, PT ;  /* 0x000000290400780c */ /* 0x040fe40003fc4270 */
[----:B------:R-:W-:Y:S02]  /*a750*/  ISETP.GT.AND P2, PT, R4, 0x30, PT ;  /* 0x000000300400780c */ /* 0x000fe40003f44270 */
[----:B------:R-:W-:Y:S02]  /*a760*/  FMNMX.FTZ R6, R42, R6, !PT ;  /* 0x000000062a067209 */ /* 0x000fe40007810000 */
        /* <DEDUP_REMOVED lines=9> */
[----:B------:R-:W-:Y:S02]  /*a800*/  FMNMX.FTZ R6, R43, R6, !PT ;  /* 0x000000062b067209 */ /* 0x000fe40007810000 */
[----:B------:R-:W-:Y:S02]  /*a810*/  FSEL R86, R17, -INF , P1 ;  /* 0xff80000011567808 */ /* 0x000fe40000800000 */
[----:B------:R-:W-:Y:S02]  /*a820*/  FSEL R88, R64, -INF , P0 ;  /* 0xff80000040587808 */ /* 0x000fe40000000000 */
[----:B------:R-:W-:Y:S02]  /*a830*/  FSEL R89, R65, -INF , P3 ;  /* 0xff80000041597808 */ /* 0x000fe40001800000 */
[----:B------:R-:W-:Y:S02]  /*a840*/  FSEL R186, R68, -INF , P6 ;  /* 0xff80000044ba7808 */ /* 0x000fe40003000000 */
[C---:B------:R-:W-:Y:S02]  /*a850*/  ISETP.GT.AND P1, PT, R4.reuse, 0x48, PT ;  /* 0x000000480400780c */ /* 0x040fe40003f24270 */
[C---:B------:R-:W-:Y:S02]  /*a860*/  ISETP.GT.AND P0, PT, R4.reuse, 0x49, PT ;  /* 0x000000490400780c */ /* 0x040fe40003f04270 */
[C---:B------:R-:W-:Y:S02]  /*a870*/  ISETP.GT.AND P3, PT, R4.reuse, 0x50, PT ;  /* 0x000000500400780c */ /* 0x040fe40003f64270 */
[C---:B------:R-:W-:Y:S02]  /*a880*/  ISETP.GT.AND P6, PT, R4.reuse, 0x51, PT ;  /* 0x000000510400780c */ /* 0x040fe40003fc4270 */
[----:B------:R-:W-:Y:S02]  /*a890*/  FSEL R187, R69, -INF , P2 ;  /* 0xff80000045bb7808 */ /* 0x000fe40001000000 */
[----:B------:R-:W-:Y:S02]  /*a8a0*/  ISETP.GT.AND P2, PT, R4, 0x58, PT ;  /* 0x000000580400780c */ /* 0x000fe40003f44270 */
[----:B------:R-:W-:Y:S02]  /*a8b0*/  FMNMX.FTZ R6, R44, R6, !PT ;  /* 0x000000062c067209 */ /* 0x000fe40007810000 */
[----:B------:R-:W-:Y:S02]  /*a8c0*/  FSEL R192, R80, -INF , P1 ;  /* 0xff80000050c07808 */ /* 0x000fe40000800000 */
[----:B------:R-:W-:Y:S02]  /*a8d0*/  FSEL R193, R81, -INF , P0 ;  /* 0xff80000051c17808 */ /* 0x000fe40000000000 */
[----:B------:R-:W-:Y:S02]  /*a8e0*/  FSEL R205, R84, -INF , P3 ;  /* 0xff80000054cd7808 */ /* 0x000fe40001800000 */
[----:B------:R-:W-:Y:S02]  /*a8f0*/  FSEL R14, R85, -INF , P6 ;  /* 0xff800000550e7808 */ /* 0x000fe40003000000 */
[----:B------:R-:W-:Y:S02]  /*a900*/  ISETP.GT.AND P6, PT, R4, 0x68, PT ;  /* 0x000000680400780c */ /* 0x000fe40003fc4270 */
[----:B------:R-:W-:Y:S02]  /*a910*/  FSEL R8, R96, -INF , P2 ;  /* 0xff80000060087808 */ /* 0x000fe40001000000 */
[C---:B------:R-:W-:Y:S02]  /*a920*/  ISETP.GT.AND P2, PT, R4.reuse, 0x69, PT ;  /* 0x000000690400780c */ /* 0x040fe40003f44270 */
[C---:B------:R-:W-:Y:S02]  /*a930*/  ISETP.GT.AND P1, PT, R4.reuse, 0x59, PT ;  /* 0x000000590400780c */ /* 0x040fe40003f24270 */
[C---:B------:R-:W-:Y:S02]  /*a940*/  ISETP.GT.AND P0, PT, R4.reuse, 0x60, PT ;  /* 0x000000600400780c */ /* 0x040fe40003f04270 */
[----:B------:R-:W-:Y:S02]  /*a950*/  ISETP.GT.AND P3, PT, R4, 0x61, PT ;  /* 0x000000610400780c */ /* 0x000fe40003f64270 */
[----:B------:R-:W-:Y:S02]  /*a960*/  FMNMX.FTZ R4, R45, R6, !PT ;  /* 0x000000062d047209 */ /* 0x000fe40007810000 */
[----:B------:R-:W-:Y:S02]  /*a970*/  FSEL R57, R97, -INF , P1 ;  /* 0xff80000061397808 */ /* 0x000fe40000800000 */
[----:B------:R-:W-:Y:S02]  /*a980*/  FMNMX.FTZ R4, R47, R4, !PT ;  /* 0x000000042f047209 */ /* 0x000fe40007810000 */
[----:B------:R-:W-:Y:S02]  /*a990*/  ISETP.GT.AND P1, PT, R2, RZ, PT ;  /* 0x000000ff0200720c */ /* 0x000fe40003f24270 */
[----:B------:R-:W-:Y:S02]  /*a9a0*/  FMNMX.FTZ R4, R62, R4, !PT ;  /* 0x000000043e047209 */ /* 0x000fe40007810000 */
[----:B------:R-:W-:Y:S02]  /*a9b0*/  FSEL R12, R100, -INF , P0 ;  /* 0xff800000640c7808 */ /* 0x000fe40000000000 */
[----:B------:R-:W-:Y:S02]  /*a9c0*/  FMNMX.FTZ R4, R86, R4, !PT ;  /* 0x0000000456047209 */ /* 0x000fe40007810000 */
[C---:B------:R-:W-:Y:S02]  /*a9d0*/  ISETP.GT.AND P0, PT, R2.reuse, 0x1, PT ;  /* 0x000000010200780c */ /* 0x040fe40003f04270 */
[----:B------:R-:W-:Y:S02]  /*a9e0*/  FSEL R15, R101, -INF , P3 ;  /* 0xff800000650f7808 */ /* 0x000fe40001800000 */
[----:B------:R-:W-:Y:S02]  /*a9f0*/  ISETP.GT.AND P3, PT, R2, 0x8, PT ;  /* 0x000000080200780c */ /* 0x000fe40003f64270 */
[----:B------:R-:W-:Y:S02]  /*aa00*/  FMNMX.FTZ R4, R88, R4, !PT ;  /* 0x0000000458047209 */ /* 0x000fe40007810000 */
[----:B------:R-:W-:Y:S02]  /*aa10*/  FSEL R80, R113, -INF , P2 ;  /* 0xff80000071507808 */ /* 0x000fe40001000000 */
[----:B------:R-:W-:Y:S02]  /*aa20*/  FSEL R20, R217, -INF , P3 ;  /* 0xff800000d9147808 */ /* 0x000fe40001800000 */
[C---:B------:R-:W-:Y:S02]  /*aa30*/  ISETP.GT.AND P2, PT, R2.reuse, 0x10, PT ;  /* 0x000000100200780c */ /* 0x040fe40003f44270 */
[----:B------:R-:W-:Y:S02]  /*aa40*/  ISETP.GT.AND P3, PT, R2, 0x19, PT ;  /* 0x000000190200780c */ /* 0x000fe40003f64270 */
[----:B------:R-:W-:Y:S02]  /*aa50*/  FSEL R11, R222, -INF , P1 ;  /* 0xff800000de0b7808 */ /* 0x000fe40000800000 */
[C---:B------:R-:W-:Y:S02]  /*aa60*/  ISETP.GT.AND P1, PT, R2.reuse, 0x11, PT ;  /* 0x000000110200780c */ /* 0x040fe40003f24270 */
[----:B------:R-:W-:Y:S02]  /*aa70*/  FSEL R18, R221, -INF , P0 ;  /* 0xff800000dd127808 */ /* 0x000fe40000000000 */
[----:B------:R-:W-:Y:S02]  /*aa80*/  ISETP.GT.AND P0, PT, R2, 0x18, PT ;  /* 0x000000180200780c */ /* 0x000fe40003f04270 */
[----:B------:R-:W-:Y:S02]  /*aa90*/  FMNMX.FTZ R4, R89, R4, !PT ;  /* 0x0000000459047209 */ /* 0x000fe40007810000 */
[----:B------:R-:W-:Y:S02]  /*aaa0*/  FSEL R81, R112, -INF , P6 ;  /* 0xff80000070517808 */ /* 0x000fe40003000000 */
[----:B------:R-:W-:Y:S02]  /*aab0*/  FSEL R36, R27, -INF , P0 ;  /* 0xff8000001b247808 */ /* 0x000fe40000000000 */
[C---:B------:R-:W-:Y:S02]  /*aac0*/  ISETP.GT.AND P6, PT, R2.reuse, 0x9, PT ;  /* 0x000000090200780c */ /* 0x040fe40003fc4270 */
[C---:B------:R-:W-:Y:S02]  /*aad0*/  ISETP.GT.AND P0, PT, R2.reuse, 0x29, PT ;  /* 0x000000290200780c */ /* 0x040fe40003f04270 */
[----:B------:R-:W-:Y:S02]  /*aae0*/  FSEL R35, R35, -INF , P3 ;  /* 0xff80000023237808 */ /* 0x000fe40001800000 */
[C---:B------:R-:W-:Y:S02]  /*aaf0*/  ISETP.GT.AND P3, PT, R2.reuse, 0x30, PT ;  /* 0x000000300200780c */ /* 0x040fe40003f64270 */
[----:B------:R-:W-:Y:S02]  /*ab00*/  FSEL R33, R211, -INF , P2 ;  /* 0xff800000d3217808 */ /* 0x000fe40001000000 */
[----:B------:R-:W-:Y:S02]  /*ab10*/  ISETP.GT.AND P2, PT, R2, 0x21, PT ;  /* 0x000000210200780c */ /* 0x000fe40003f44270 */
[----:B------:R-:W-:Y:S01]  /*ab20*/  FSEL R34, R210, -INF , P1 ;  /* 0xff800000d2227808 */ /* 0x000fe20000800000 */
[----:B------:R-:W-:Y:S01]  /*ab30*/  IMAD.MOV.U32 R210, RZ, RZ, R14 ;  /* 0x000000ffffd27224 */ /* 0x000fe200078e000e */
[----:B------:R-:W-:Y:S01]  /*ab40*/  ISETP.GT.AND P1, PT, R2, 0x28, PT ;  /* 0x000000280200780c */ /* 0x000fe20003f24270 */
[----:B------:R-:W-:Y:S01]  /*ab50*/  IMAD.MOV.U32 R14, RZ, RZ, R10 ;  /* 0x000000ffff0e7224 */ /* 0x000fe200078e000a */
[----:B------:R-:W-:Y:S02]  /*ab60*/  FMNMX.FTZ R4, R186, R4, !PT ;  /* 0x00000004ba047209 */ /* 0x000fe40007810000 */
[----:B------:R-:W-:Y:S02]  /*ab70*/  FSEL R22, R214, -INF , P6 ;  /* 0xff800000d6167808 */ /* 0x000fe40003000000 */
[----:B------:R-:W-:Y:S02]  /*ab80*/  FSEL R37, R26, -INF , P2 ;  /* 0xff8000001a257808 */ /* 0x000fe40001000000 */
[C---:B------:R-:W-:Y:S02]  /*ab90*/  ISETP.GT.AND P6, PT, R2.reuse, 0x20, PT ;  /* 0x000000200200780c */ /* 0x040fe40003fc4270 */
[----:B------:R-:W-:Y:S02]  /*aba0*/  ISETP.GT.AND P2, PT, R2, 0x38, PT ;  /* 0x000000380200780c */ /* 0x000fe40003f44270 */
[----:B------:R-:W-:Y:S02]  /*abb0*/  FSEL R46, R46, -INF , P1 ;  /* 0xff8000002e2e7808 */ /* 0x000fe40000800000 */
[----:B------:R-:W-:Y:S02]  /*abc0*/  ISETP.GT.AND P1, PT, R2, 0x39, PT ;  /* 0x000000390200780c */ /* 0x000fe40003f24270 */
[----:B------:R-:W-:Y:S02]  /*abd0*/  FSEL R50, R50, -INF , P0 ;  /* 0xff80000032327808 */ /* 0x000fe40000000000 */
[----:B------:R-:W-:Y:S02]  /*abe0*/  ISETP.GT.AND P0, PT, R2, 0x40, PT ;  /* 0x000000400200780c */ /* 0x000fe40003f04270 */
[----:B------:R-:W-:Y:S02]  /*abf0*/  FSEL R61, R25, -INF , P3 ;  /* 0xff800000193d7808 */ /* 0x000fe40001800000 */
[----:B------:R-:W-:Y:S02]  /*ac00*/  ISETP.GT.AND P3, PT, R0, RZ, PT ;  /* 0x000000ff0000720c */ /* 0x000fe40003f64270 */
[----:B------:R-:W-:Y:S02]  /*ac10*/  FMNMX.FTZ R4, R187, R4, !PT ;  /* 0x00000004bb047209 */ /* 0x000fe40007810000 */
[----:B------:R-:W-:Y:S02]  /*ac20*/  FSEL R38, R38, -INF , P6 ;  /* 0xff80000026267808 */ /* 0x000fe40003000000 */
[----:B------:R-:W-:Y:S02]  /*ac30*/  FSEL R93, R66, -INF , P2 ;  /* 0xff800000425d7808 */ /* 0x000fe40001000000 */
[----:B------:R-:W-:Y:S02]  /*ac40*/  FSEL R94, R67, -INF , P1 ;  /* 0xff800000435e7808 */ /* 0x000fe40000800000 */
[C---:B------:R-:W-:Y:S02]  /*ac50*/  ISETP.GT.AND P6, PT, R2.reuse, 0x31, PT ;  /* 0x000000310200780c */ /* 0x040fe40003fc4270 */
[----:B------:R-:W-:Y:S02]  /*ac60*/  ISETP.GT.AND P1, PT, R2, 0x48, PT ;  /* 0x000000480200780c */ /* 0x000fe40003f24270 */
[----:B------:R-:W-:Y:S02]  /*ac70*/  FSEL R10, R250, -INF , P3 ;  /* 0xff800000fa0a7808 */ /* 0x000fe40001800000 */
[----:B------:R-:W-:Y:S02]  /*ac80*/  ISETP.GT.AND P3, PT, R2, 0x49, PT ;  /* 0x000000490200780c */ /* 0x000fe40003f64270 */
[----:B------:R-:W-:Y:S02]  /*ac90*/  ISETP.GT.AND P2, PT, R0, 0x1, PT ;  /* 0x000000010000780c */ /* 0x000fe40003f44270 */
[----:B------:R-:W-:Y:S02]  /*aca0*/  FSEL R112, R70, -INF , P0 ;  /* 0xff80000046707808 */ /* 0x000fe40000000000 */
[----:B------:R-:W-:Y:S02]  /*acb0*/  ISETP.GT.AND P0, PT, R0, 0x8, PT ;  /* 0x000000080000780c */ /* 0x000fe40003f04270 */
[----:B------:R-:W-:Y:S02]  /*acc0*/  FMNMX.FTZ R4, R192, R4, !PT ;  /* 0x00000004c0047209 */ /* 0x000fe40007810000 */
[----:B------:R-:W-:Y:S01]  /*acd0*/  FSEL R188, R82, -INF , P1 ;  /* 0xff80000052bc7808 */ /* 0x000fe20000800000 */
[----:B------:R-:W-:Y:S01]  /*ace0*/  IMAD.MOV.U32 R82, RZ, RZ, R15 ;  /* 0x000000ffff527224 */ /* 0x000fe200078e000f */
[----:B------:R-:W-:Y:S01]  /*acf0*/  FSEL R189, R83, -INF , P3 ;  /* 0xff80000053bd7808 */ /* 0x000fe20001800000 */
[----:B------:R-:W-:Y:S01]  /*ad00*/  IMAD.MOV.U32 R83, RZ, RZ, R12 ;  /* 0x000000ffff537224 */ /* 0x000fe200078e000c */
[----:B------:R-:W-:Y:S02]  /*ad10*/  FMNMX.FTZ R6, R11, R116, !PT ;  /* 0x000000740b067209 */ /* 0x000fe40007810000 */
[----:B------:R-:W-:Y:S02]  /*ad20*/  FSEL R63, R24, -INF , P6 ;  /* 0xff800000183f7808 */ /* 0x000fe40003000000 */
[C---:B------:R-:W-:Y:S02]  /*ad30*/  ISETP.GT.AND P6, PT, R2.reuse, 0x41, PT ;  /* 0x000000410200780c */ /* 0x040fe40003fc4270 */
[----:B------:R-:W-:Y:S02]  /*ad40*/  FSEL R13, R249, -INF , P2 ;  /* 0xff800000f90d7808 */ /* 0x000fe40001000000 */
[C---:B------:R-:W-:Y:S02]  /*ad50*/  ISETP.GT.AND P2, PT, R2.reuse, 0x50, PT ;  /* 0x000000500200780c */ /* 0x040fe40003f44270 */
[----:B------:R-:W-:Y:S02]  /*ad60*/  FSEL R16, R223, -INF , P0 ;  /* 0xff800000df107808 */ /* 0x000fe40000000000 */
[----:B------:R-:W-:Y:S02]  /*ad70*/  ISETP.GT.AND P0, PT, R2, 0x51, PT ;  /* 0x000000510200780c */ /* 0x000fe40003f04270 */
[C---:B------:R-:W-:Y:S02]  /*ad80*/  ISETP.GT.AND P3, PT, R0.reuse, 0x11, PT ;  /* 0x000000110000780c */ /* 0x040fe40003f64270 */
[----:B------:R-:W-:Y:S02]  /*ad90*/  ISETP.GT.AND P1, PT, R0, 0x10, PT ;  /* 0x000000100000780c */ /* 0x000fe40003f24270 */
[----:B------:R-:W-:Y:S02]  /*ada0*/  FMNMX.FTZ R4, R193, R4, !PT ;  /* 0x00000004c1047209 */ /* 0x000fe40007810000 */
[----:B------:R-:W-:Y:S02]  /*adb0*/  FSEL R214, R21, -INF , P2 ;  /* 0xff80000015d67808 */ /* 0x000fe40001000000 */
[----:B------:R-:W-:Y:S01]  /*adc0*/  FSEL R223, R87, -INF , P0 ;  /* 0xff80000057df7808 */ /* 0x000fe20000000000 */
[----:B------:R-:W-:Y:S01]  /*add0*/  IMAD.MOV.U32 R87, RZ, RZ, R8 ;  /* 0x000000ffff577224 */ /* 0x000fe200078e0008 */
[----:B------:R-:W-:Y:S02]  /*ade0*/  ISETP.GT.AND P0, PT, R2, 0x59, PT ;  /* 0x000000590200780c */ /* 0x000fe40003f04270 */
[----:B------:R-:W-:Y:S02]  /*adf0*/  FMNMX.FTZ R6, R18, R6, !PT ;  /* 0x0000000612067209 */ /* 0x000fe40007810000 */
[----:B------:R-:W-:Y:S02]  /*ae00*/  FSEL R184, R71, -INF , P6 ;  /* 0xff80000047b87808 */ /* 0x000fe40003000000 */
[----:B------:R-:W-:Y:S02]  /*ae10*/  ISETP.GT.AND P6, PT, R0, 0x9, PT ;  /* 0x000000090000780c */ /* 0x000fe40003fc4270 */
[----:B------:R-:W-:Y:S02]  /*ae20*/  ISETP.GT.AND P2, PT, R5, RZ, PT ;  /* 0x000000ff0500720c */ /* 0x000fe40003f44270 */
[----:B------:R-:W-:Y:S02]  /*ae30*/  FSEL R30, R220, -INF , P1 ;  /* 0xff800000dc1e7808 */ /* 0x000fe40000800000 */
[----:B------:R-:W-:Y:S02]  /*ae40*/  ISETP.GT.AND P1, PT, R0, 0x18, PT ;  /* 0x000000180000780c */ /* 0x000fe40003f24270 */
        /* <DEDUP_REMOVED lines=28> */
[----:B------:R-:W-:Y:S01]  /*b010*/  FSEL R249, R98, -INF , P6 ;  /* 0xff80000062f97808 */ /* 0x000fe20003000000 */
[----:B------:R-:W1:Y:S01]  /*b020*/  SHFL.BFLY PT, R7, R4, 0x2, 0x1f ;  /* 0x0c401f0004077f89 */ /* 0x000e6200000e0000 */
[----:B------:R-:W-:Y:S02]  /*b030*/  FMNMX.FTZ R2, R46, R2, !PT ;  /* 0x000000022e027209 */ /* 0x000fe40007810000 */
[----:B------:R-:W-:Y:S02]  /*b040*/  ISETP.GT.AND P6, PT, R0, 0x19, PT ;  /* 0x000000190000780c */ /* 0x000fe40003fc4270 */
[----:B------:R-:W-:Y:S02]  /*b050*/  FMNMX.FTZ R2, R50, R2, !PT ;  /* 0x0000000232027209 */ /* 0x000fe40007810000 */
[----:B------:R-:W-:Y:S02]  /*b060*/  FMNMX.FTZ R6, R14, R118, !PT ;  /* 0x000000760e067209 */ /* 0x000fe40007810000 */
[----:B------:R-:W-:Y:S02]  /*b070*/  FMNMX.FTZ R2, R61, R2, !PT ;  /* 0x000000023d027209 */ /* 0x000fe40007810000 */
[----:B------:R-:W-:Y:S02]  /*b080*/  FSEL R29, R29, -INF , P6 ;  /* 0xff8000001d1d7808 */ /* 0x000fe40003000000 */
[----:B------:R-:W-:Y:S02]  /*b090*/  FMNMX.FTZ R2, R63, R2, !PT ;  /* 0x000000023f027209 */ /* 0x000fe40007810000 */
[----:B------:R-:W-:Y:S02]  /*b0a0*/  ISETP.GT.AND P6, PT, R5, 0x8, PT ;  /* 0x000000080500780c */ /* 0x000fe40003fc4270 */
[----:B------:R-:W-:Y:S02]  /*b0b0*/  FMNMX.FTZ R2, R93, R2, !PT ;  /* 0x000000025d027209 */ /* 0x000fe40007810000 */
[----:B------:R-:W-:Y:S02]  /*b0c0*/  FMNMX.FTZ R6, R21, R6, !PT ;  /* 0x0000000615067209 */ /* 0x000fe40007810000 */
[----:B------:R-:W-:Y:S02]  /*b0d0*/  FSEL R222, R102, -INF , P2 ;  /* 0xff80000066de7808 */ /* 0x000fe40001000000 */
[----:B------:R-:W-:Y:S02]  /*b0e0*/  FSEL R15, R251, -INF , P6 ;  /* 0xff800000fb0f7808 */ /* 0x000fe40003000000 */
[----:B------:R-:W-:Y:S02]  /*b0f0*/  ISETP.GT.AND P6, PT, R5, 0x9, PT ;  /* 0x000000090500780c */ /* 0x000fe40003fc4270 */
[----:B------:R-:W-:Y:S02]  /*b100*/  ISETP.GT.AND P2, PT, R0, 0x20, PT ;  /* 0x000000200000780c */ /* 0x000fe40003f44270 */
[----:B------:R-:W-:Y:S02]  /*b110*/  FMNMX.FTZ R2, R94, R2, !PT ;  /* 0x000000025e027209 */ /* 0x000fe40007810000 */
[----:B-1----:R-:W-:Y:S02]  /*b120*/  FMNMX.FTZ R7, R7, R4, !PT ;  /* 0x0000000407077209 */ /* 0x002fe40007810000 */
[----:B------:R-:W-:Y:S02]  /*b130*/  FSEL R48, R209, -INF , P2 ;  /* 0xff800000d1307808 */ /* 0x000fe40001000000 */
[----:B------:R-:W-:Y:S02]  /*b140*/  FSEL R221, R103, -INF , P1 ;  /* 0xff80000067dd7808 */ /* 0x000fe40000800000 */
[----:B------:R-:W-:Y:S02]  /*b150*/  ISETP.GT.AND P1, PT, R5, 0x10, PT ;  /* 0x000000100500780c */ /* 0x000fe40003f24270 */
[----:B------:R-:W-:Y:S02]  /*b160*/  FSEL R12, R252, -INF , P6 ;  /* 0xff800000fc0c7808 */ /* 0x000fe40003000000 */
[----:B------:R-:W-:Y:S02]  /*b170*/  FMNMX.FTZ R4, R10, R117, !PT ;  /* 0x000000750a047209 */ /* 0x000fe40007810000 */
[----:B------:R-:W-:Y:S02]  /*b180*/  ISETP.GT.AND P2, PT, R0, 0x21, PT ;  /* 0x000000210000780c */ /* 0x000fe40003f44270 */
[----:B------:R-:W-:Y:S02]  /*b190*/  FMNMX.FTZ R6, R15, R6, !PT ;  /* 0x000000060f067209 */ /* 0x000fe40007810000 */
[----:B------:R-:W-:Y:S02]  /*b1a0*/  FMNMX.FTZ R2, R112, R2, !PT ;  /* 0x0000000270027209 */ /* 0x000fe40007810000 */
[----:B------:R-:W-:Y:S01]  /*b1b0*/  FSEL R51, R208, -INF , P2 ;  /* 0xff800000d0337808 */ /* 0x000fe20001000000 */
[----:B------:R-:W-:Y:S01]  /*b1c0*/  IMAD.MOV.U32 R208, RZ, RZ, R57 ;  /* 0x000000ffffd07224 */ /* 0x000fe200078e0039 */
[----:B------:R-:W-:Y:S02]  /*b1d0*/  ISETP.GT.AND P2, PT, R5, 0x11, PT ;  /* 0x000000110500780c */ /* 0x000fe40003f44270 */
[----:B------:R-:W-:Y:S02]  /*b1e0*/  FSEL R27, R246, -INF , P1 ;  /* 0xff800000f61b7808 */ /* 0x000fe40000800000 */
[----:B------:R-:W-:Y:S02]  /*b1f0*/  FMNMX.FTZ R4, R13, R4, !PT ;  /* 0x000000040d047209 */ /* 0x000fe40007810000 */
[----:B------:R-:W-:Y:S02]  /*b200*/  FMNMX.FTZ R6, R12, R6, !PT ;  /* 0x000000060c067209 */ /* 0x000fe40007810000 */
[----:B------:R-:W-:Y:S02]  /*b210*/  FMNMX.FTZ R2, R184, R2, !PT ;  /* 0x00000002b8027209 */ /* 0x000fe40007810000 */
[----:B------:R-:W-:Y:S02]  /*b220*/  ISETP.GT.AND P1, PT, R5, 0x18, PT ;  /* 0x000000180500780c */ /* 0x000fe40003f24270 */
[----:B------:R-:W-:Y:S02]  /*b230*/  FSEL R26, R247, -INF , P2 ;  /* 0xff800000f71a7808 */ /* 0x000fe40001000000 */
[----:B------:R-:W-:Y:S02]  /*b240*/  FMNMX.FTZ R4, R16, R4, !PT ;  /* 0x0000000410047209 */ /* 0x000fe40007810000 */
[----:B------:R-:W-:Y:S02]  /*b250*/  FMNMX.FTZ R6, R27, R6, !PT ;  /* 0x000000061b067209 */ /* 0x000fe40007810000 */
[----:B------:R-:W-:Y:S02]  /*b260*/  FMNMX.FTZ R2, R188, R2, !PT ;  /* 0x00000002bc027209 */ /* 0x000fe40007810000 */
[----:B------:R-:W-:Y:S02]  /*b270*/  FSEL R220, R114, -INF , P0 ;  /* 0xff80000072dc7808 */ /* 0x000fe40000000000 */
[----:B------:R-:W-:Y:S02]  /*b280*/  FSEL R219, R115, -INF , P3 ;  /* 0xff80000073db7808 */ /* 0x000fe40001800000 */
[C---:B------:R-:W-:Y:S02]  /*b290*/  ISETP.GT.AND P6, PT, R0.reuse, 0x28, PT ;  /* 0x000000280000780c */ /* 0x040fe40003fc4270 */
[----:B------:R-:W-:Y:S02]  /*b2a0*/  ISETP.GT.AND P3, PT, R5, 0x19, PT ;  /* 0x000000190500780c */ /* 0x000fe40003f64270 */
[----:B------:R-:W-:Y:S02]  /*b2b0*/  FSEL R25, R243, -INF , P1 ;  /* 0xff800000f3197808 */ /* 0x000fe40000800000 */
[----:B------:R-:W-:Y:S02]  /*b2c0*/  FMNMX.FTZ R4, R17, R4, !PT ;  /* 0x0000000411047209 */ /* 0x000fe40007810000 */
[----:B------:R-:W-:Y:S02]  /*b2d0*/  ISETP.GT.AND P0, PT, R0, 0x29, PT ;  /* 0x000000290000780c */ /* 0x000fe40003f04270 */
[----:B------:R-:W-:Y:S02]  /*b2e0*/  FMNMX.FTZ R6, R26, R6, !PT ;  /* 0x000000061a067209 */ /* 0x000fe40007810000 */
[----:B------:R-:W-:Y:S02]  /*b2f0*/  FMNMX.FTZ R2, R189, R2, !PT ;  /* 0x00000002bd027209 */ /* 0x000fe40007810000 */
[----:B------:R-:W-:Y:S02]  /*b300*/  FSEL R57, R201, -INF , P6 ;  /* 0xff800000c9397808 */ /* 0x000fe40003000000 */
[C---:B------:R-:W-:Y:S02]  /*b310*/  ISETP.GT.AND P6, PT, R0.reuse, 0x30, PT ;  /* 0x000000300000780c */ /* 0x040fe40003fc4270 */
[----:B------:R-:W-:Y:S02]  /*b320*/  ISETP.GT.AND P2, PT, R0, 0x31, PT ;  /* 0x000000310000780c */ /* 0x000fe40003f44270 */
[----:B------:R-:W-:Y:S02]  /*b330*/  FSEL R59, R203, -INF , P0 ;  /* 0xff800000cb3b7808 */ /* 0x000fe40000000000 */
        /* <DEDUP_REMOVED lines=14> */
[----:B------:R-:W-:Y:S02]  /*b420*/  ISETP.GT.AND P0, PT, R0, 0x40, PT ;  /* 0x000000400000780c */ /* 0x000fe40003f04270 */
[----:B------:R-:W-:Y:S02]  /*b430*/  FSEL R104, R56, -INF , P1 ;  /* 0xff80000038687808 */ /* 0x000fe40000800000 */
[----:B------:R-:W-:Y:S02]  /*b440*/  FMNMX.FTZ R4, R32, R4, !PT ;  /* 0x0000000420047209 */ /* 0x000fe40007810000 */
[C---:B------:R-:W-:Y:S02]  /*b450*/  ISETP.GT.AND P2, PT, R5.reuse, 0x28, PT ;  /* 0x000000280500780c */ /* 0x040fe40003f44270 */
[C---:B------:R-:W-:Y:S02]  /*b460*/  ISETP.GT.AND P1, PT, R5.reuse, 0x29, PT ;  /* 0x000000290500780c */ /* 0x040fe40003f24270 */
        /* <DEDUP_REMOVED lines=9> */
[----:B------:R-:W-:Y:S02]  /*b500*/  FSEL R58, R212, -INF , P2 ;  /* 0xff800000d43a7808 */ /* 0x000fe40001000000 */
[C---:B------:R-:W-:Y:S02]  /*b510*/  ISETP.GT.AND P2, PT, R0.reuse, 0x48, PT ;  /* 0x000000480000780c */ /* 0x040fe40003f44270 */
[----:B------:R-:W-:Y:S02]  /*b520*/  FSEL R60, R213, -INF , P1 ;  /* 0xff800000d53c7808 */ /* 0x000fe40000800000 */
[C---:B------:R-:W-:Y:S02]  /*b530*/  ISETP.GT.AND P1, PT, R0.reuse, 0x49, PT ;  /* 0x000000490000780c */ /* 0x040fe40003f24270 */
[----:B------:R-:W-:Y:S02]  /*b540*/  FSEL R185, R185, -INF , P6 ;  /* 0xff800000b9b97808 */ /* 0x000fe40003000000 */
[----:B------:R-:W-:Y:S02]  /*b550*/  ISETP.GT.AND P6, PT, R5, 0x38, PT ;  /* 0x000000380500780c */ /* 0x000fe40003fc4270 */
[----:B------:R-:W-:Y:S02]  /*b560*/  ISETP.GT.AND P3, PT, R0, 0x50, PT ;  /* 0x000000500000780c */ /* 0x000fe40003f64270 */
[----:B------:R-:W-:Y:S02]  /*b570*/  FMNMX.FTZ R4, R29, R4, !PT ;  /* 0x000000041d047209 */ /* 0x000fe40007810000 */
[----:B------:R-:W-:Y:S02]  /*b580*/  FMNMX.FTZ R6, R56, R6, !PT ;  /* 0x0000000638067209 */ /* 0x000fe40007810000 */
[----:B------:R-:W-:Y:S02]  /*b590*/  FMNMX.FTZ R2, R248, R2, !PT ;  /* 0x00000002f8027209 */ /* 0x000fe40007810000 */
[----:B------:R-:W-:Y:S02]  /*b5a0*/  FSEL R97, R199, -INF , P0 ;  /* 0xff800000c7617808 */ /* 0x000fe40000000000 */
[----:B------:R-:W-:Y:S02]  /*b5b0*/  FSEL R103, R200, -INF , P6 ;  /* 0xff800000c8677808 */ /* 0x000fe40003000000 */
[----:B------:R-:W-:Y:S02]  /*b5c0*/  FSEL R191, R73, -INF , P2 ;  /* 0xff80000049bf7808 */ /* 0x000fe40001000000 */
[----:B------:R-:W-:Y:S01]  /*b5d0*/  ISETP.GT.AND P2, PT, R5, 0x39, PT ;  /* 0x000000390500780c */ /* 0x000fe20003f44270 */
[----:B------:R-:W-:Y:S01]  /*b5e0*/  SHFL.BFLY PT, R73, R7, 0x1, 0x1f ;  /* 0x0c201f0007497f89 */ /* 0x000fe200000e0000 */
[----:B------:R-:W-:Y:S02]  /*b5f0*/  ISETP.GT.AND P0, PT, R0, 0x51, PT ;  /* 0x000000510000780c */ /* 0x000fe40003f04270 */
[----:B------:R-:W-:Y:S02]  /*b600*/  FSEL R190, R77, -INF , P1 ;  /* 0xff8000004dbe7808 */ /* 0x000fe40000800000 */
[C---:B------:R-:W-:Y:S02]  /*b610*/  ISETP.GT.AND P1, PT, R5.reuse, 0x40, PT ;  /* 0x000000400500780c */ /* 0x040fe40003f24270 */
[----:B------:R-:W-:Y:S02]  /*b620*/  FMNMX.FTZ R4, R48, R4, !PT ;  /* 0x0000000430047209 */ /* 0x000fe40007810000 */
[----:B------:R-:W-:Y:S02]  /*b630*/  ISETP.GT.AND P6, PT, R0, 0x58, PT ;  /* 0x000000580000780c */ /* 0x000fe40003fc4270 */
        /* <DEDUP_REMOVED lines=9> */
[----:B------:R-:W-:Y:S02]  /*b6d0*/  FSEL R207, R76, -INF , P0 ;  /* 0xff8000004ccf7808 */ /* 0x000fe40000000000 */
[C---:B------:R-:W-:Y:S02]  /*b6e0*/  ISETP.GT.AND P0, PT, R0.reuse, 0x60, PT ;  /* 0x000000600000780c */ /* 0x040fe40003f04270 */
[----:B------:R-:W-:Y:S02]  /*b6f0*/  FSEL R206, R75, -INF , P6 ;  /* 0xff8000004bce7808 */ /* 0x000fe40003000000 */
[----:B------:R-:W-:Y:S02]  /*b700*/  FSEL R111, R197, -INF , P3 ;  /* 0xff800000c56f7808 */ /* 0x000fe40001800000 */
[C---:B------:R-:W-:Y:S02]  /*b710*/  ISETP.GT.AND P6, PT, R0.reuse, 0x68, PT ;  /* 0x000000680000780c */ /* 0x040fe40003fc4270 */
        /* <DEDUP_REMOVED lines=20> */
[----:B------:R-:W-:Y:S02]  /*b860*/  ISETP.GT.AND P2, PT, R5, 0x49, PT ;  /* 0x000000490500780c */ /* 0x000fe40003f44270 */
[----:B------:R-:W-:Y:S02]  /*b870*/  FMNMX.FTZ R0, R111, R0, !PT ;  /* 0x000000006f007209 */ /* 0x000fe40007810000 */
[----:B------:R-:W-:Y:S02]  /*b880*/  FMNMX.FTZ R4, R115, R4, !PT ;  /* 0x0000000473047209 */ /* 0x000fe40007810000 */
[----:B------:R-:W-:Y:S02]  /*b890*/  FSEL R201, R52, -INF , P0 ;  /* 0xff80000034c97808 */ /* 0x000fe40000000000 */
[----:B------:R-:W-:Y:S02]  /*b8a0*/  FSEL R113, R79, -INF , P2 ;  /* 0xff8000004f717808 */ /* 0x000fe40001000000 */
[----:B------:R-:W-:Y:S02]  /*b8b0*/  FMNMX.FTZ R0, R114, R0, !PT ;  /* 0x0000000072007209 */ /* 0x000fe40007810000 */
[----:B------:R-:W-:Y:S02]  /*b8c0*/  ISETP.GT.AND P0, PT, R5, 0x50, PT ;  /* 0x000000500500780c */ /* 0x000fe40003f04270 */
[----:B------:R-:W-:Y:S02]  /*b8d0*/  FMNMX.FTZ R0, R113, R0, !PT ;  /* 0x0000000071007209 */ /* 0x000fe40007810000 */
[----:B------:R-:W-:Y:S02]  /*b8e0*/  FSEL R215, R90, -INF , P0 ;  /* 0xff8000005ad77808 */ /* 0x000fe40000000000 */
[----:B------:R-:W-:Y:S02]  /*b8f0*/  ISETP.GT.AND P2, PT, R5, 0x51, PT ;  /* 0x000000510500780c */ /* 0x000fe40003f44270 */
[----:B------:R-:W-:Y:S02]  /*b900*/  FMNMX.FTZ R4, R185, R4, !PT ;  /* 0x00000004b9047209 */ /* 0x000fe40007810000 */
[----:B------:R-:W-:Y:S02]  /*b910*/  FSEL R200, R53, -INF , P1 ;  /* 0xff80000035c87808 */ /* 0x000fe40000800000 */
[----:B------:R-:W-:Y:S02]  /*b920*/  FSEL R218, R91, -INF , P2 ;  /* 0xff8000005bda7808 */ /* 0x000fe40001000000 */
[----:B------:R-:W-:Y:S02]  /*b930*/  FMNMX.FTZ R0, R215, R0, !PT ;  /* 0x00000000d7007209 */ /* 0x000fe40007810000 */
[----:B------:R-:W-:Y:S02]  /*b940*/  ISETP.GT.AND P1, PT, R5, 0x58, PT ;  /* 0x000000580500780c */ /* 0x000fe40003f24270 */
[----:B------:R-:W-:Y:S02]  /*b950*/  FMNMX.FTZ R4, R191, R4, !PT ;  /* 0x00000004bf047209 */ /* 0x000fe40007810000 */
[----:B-1----:R-:W-:Y:S02]  /*b960*/  FMNMX.FTZ R2, R2, R8, !PT ;  /* 0x0000000802027209 */ /* 0x002fe40007810000 */
[C---:B------:R-:W-:Y:S02]  /*b970*/  ISETP.GT.AND P0, PT, R5.reuse, 0x59, PT ;  /* 0x000000590500780c */ /* 0x040fe40003f04270 */
[----:B------:R-:W-:Y:S01]  /*b980*/  FSEL R198, R108, -INF , P6 ;  /* 0xff8000006cc67808 */ /* 0x000fe20003000000 */
[----:B------:R-:W1:Y:S01]  /*b990*/  SHFL.BFLY PT, R72, R2, 0x1, 0x1f ;  /* 0x0c201f0002487f89 */ /* 0x000e6200000e0000 */
[----:B------:R-:W-:Y:S02]  /*b9a0*/  FSEL R108, R78, -INF , P1 ;  /* 0xff8000004e6c7808 */ /* 0x000fe40000800000 */
[----:B------:R-:W-:Y:S02]  /*b9b0*/  FMNMX.FTZ R0, R218, R0, !PT ;  /* 0x00000000da007209 */ /* 0x000fe40007810000 */
[----:B------:R-:W-:Y:S02]  /*b9c0*/  FMNMX.FTZ R4, R190, R4, !PT ;  /* 0x00000004be047209 */ /* 0x000fe40007810000 */
[----:B------:R-:W-:Y:S02]  /*b9d0*/  ISETP.GT.AND P1, PT, R5, 0x60, PT ;  /* 0x000000600500780c */ /* 0x000fe40003f24270 */
[----:B------:R-:W-:Y:S02]  /*b9e0*/  FSEL R252, R95, -INF , P0 ;  /* 0xff8000005ffc7808 */ /* 0x000fe40000000000 */
[----:B------:R-:W-:Y:S02]  /*b9f0*/  FMNMX.FTZ R0, R108, R0, !PT ;  /* 0x000000006c007209 */ /* 0x000fe40007810000 */
[----:B------:R-:W-:Y:S02]  /*ba00*/  FMNMX.FTZ R4, R209, R4, !PT ;  /* 0x00000004d1047209 */ /* 0x000fe40007810000 */
[----:B------:R-:W-:Y:S02]  /*ba10*/  FSEL R250, R54, -INF , P1 ;  /* 0xff80000036fa7808 */ /* 0x000fe40000800000 */
[----:B------:R-:W-:Y:S01]  /*ba20*/  FMNMX.FTZ R0, R252, R0, !PT ;  /* 0x00000000fc007209 */ /* 0x000fe20007810000 */
[----:B------:R-:W-:Y:S01]  /*ba30*/  LDSM.16.MT88.4 R52, [R225+0x100] ;  /* 0x00010000e134783b */ /* 0x000fe20000004200 */
[----:B------:R-:W-:Y:S02]  /*ba40*/  ISETP.GT.AND P0, PT, R5, 0x61, PT ;  /* 0x000000610500780c */ /* 0x000fe40003f04270 */
[----:B------:R-:W-:Y:S02]  /*ba50*/  FMNMX.FTZ R4, R207, R4, !PT ;  /* 0x00000004cf047209 */ /* 0x000fe40007810000 */
[----:B------:R-:W-:Y:S02]  /*ba60*/  FMNMX.FTZ R0, R250, R0, !PT ;  /* 0x00000000fa007209 */ /* 0x000fe40007810000 */
[----:B------:R-:W-:Y:S02]  /*ba70*/  FMNMX.FTZ R4, R206, R4, !PT ;  /* 0x00000004ce047209 */ /* 0x000fe40007810000 */
[----:B------:R-:W-:Y:S02]  /*ba80*/  ISETP.GT.AND P1, PT, R5, 0x68, PT ;  /* 0x000000680500780c */ /* 0x000fe40003f24270 */
[----:B------:R-:W-:Y:S02]  /*ba90*/  FSEL R246, R107, -INF , P0 ;  /* 0xff8000006bf67808 */ /* 0x000fe40000000000 */
[----:B------:R-:W-:Y:S02]  /*baa0*/  FMNMX.FTZ R4, R204, R4, !PT ;  /* 0x00000004cc047209 */ /* 0x000fe40007810000 */
[----:B------:R-:W-:Y:S02]  /*bab0*/  ISETP.GT.AND P0, PT, R5, 0x69, PT ;  /* 0x000000690500780c */ /* 0x000fe40003f04270 */
[----:B------:R-:W-:Y:S02]  /*bac0*/  FSEL R243, R110, -INF , P1 ;  /* 0xff8000006ef37808 */ /* 0x000fe40000800000 */
[----:B------:R-:W-:Y:S02]  /*bad0*/  FMNMX.FTZ R0, R246, R0, !PT ;  /* 0x00000000f6007209 */ /* 0x000fe40007810000 */
[----:B------:R-:W-:Y:S02]  /*bae0*/  FSEL R74, R74, -INF , P0 ;  /* 0xff8000004a4a7808 */ /* 0x000fe40000000000 */
[----:B------:R-:W-:Y:S02]  /*baf0*/  FMNMX.FTZ R4, R201, R4, !PT ;  /* 0x00000004c9047209 */ /* 0x000fe40007810000 */
[----:B------:R-:W-:Y:S02]  /*bb00*/  FMNMX.FTZ R0, R243, R0, !PT ;  /* 0x00000000f3007209 */ /* 0x000fe40007810000 */
[----:B------:R-:W-:Y:S02]  /*bb10*/  FMNMX.FTZ R4, R200, R4, !PT ;  /* 0x00000004c8047209 */ /* 0x000fe40007810000 */
[----:B------:R-:W-:Y:S02]  /*bb20*/  FMNMX.FTZ R0, R74, R0, !PT ;  /* 0x000000004a007209 */ /* 0x000fe40007810000 */
[----:B-1----:R-:W-:Y:S02]  /*bb30*/  FMNMX.FTZ R72, R2, R72, !PT ;  /* 0x0000004802487209 */ /* 0x002fe40007810000 */
[----:B------:R-:W-:Y:S01]  /*bb40*/  FSEL R199, R109, -INF , P3 ;  /* 0xff8000006dc77808 */ /* 0x000fe20001800000 */
[----:B------:R-:W1:Y:S01]  /*bb50*/  SHFL.BFLY PT, R2, R0, 0x2, 0x1f ;  /* 0x0c401f0000027f89 */ /* 0x000e6200000e0000 */
[----:B------:R-:W-:Y:S01]  /*bb60*/  FMNMX.FTZ R4, R198, R4, !PT ;  /* 0x00000004c6047209 */ /* 0x000fe20007810000 */
[C---:B------:R-:W-:Y:S01]  /*bb70*/  FMUL.FTZ R100, R72.reuse, c[0x0][0x2d0] ;  /* 0x0000b40048647a20 */ /* 0x040fe20000410000 */
[----:B------:R-:W-:Y:S02]  /*bb80*/  FMNMX.FTZ R73, R7, R73, !PT ;  /* 0x0000004907497209 */ /* 0x000fe40007810000 */
[----:B------:R-:W-:Y:S02]  /*bb90*/  FMNMX.FTZ R4, R199, R4, !PT ;  /* 0x00000004c7047209 */ /* 0x000fe40007810000 */
[----:B------:R-:W-:Y:S01]  /*bba0*/  FSETP.NEU.FTZ.AND P1, PT, R72, -INF , PT ;  /* 0xff8000004800780b */ /* 0x000fe20003f3d000 */
[C---:B------:R-:W-:Y:S01]  /*bbb0*/  FMUL.FTZ R75, R73.reuse, c[0x0][0x2d0] ;  /* 0x0000b400494b7a20 */ /* 0x040fe20000410000 */
[----:B------:R-:W-:Y:S01]  /*bbc0*/  FSETP.NEU.FTZ.AND P2, PT, R73, -INF , PT ;  /* 0xff8000004900780b */ /* 0x000fe20003f5d000 */
[----:B------:R-:W2:Y:S01]  /*bbd0*/  SHFL.BFLY PT, R7, R4, 0x2, 0x1f ;  /* 0x0c401f0004077f89 */ /* 0x000ea200000e0000 */
[----:B------:R-:W-:Y:S02]  /*bbe0*/  FSEL R100, R100, RZ, P1 ;  /* 0x000000ff64647208 */ /* 0x000fe40000800000 */
[----:B------:R-:W-:Y:S05]  /*bbf0*/  FSEL R75, R75, RZ, P2 ;  /* 0x000000ff4b4b7208 */ /* 0x000fea0001000000 */
[--C-:B------:R-:W-:Y:S02]  /*bc00*/  FFMA.FTZ R5, R19, c[0x0][0x2d0], -R75.reuse ;  /* 0x0000b40013057a23 */ /* 0x100fe4000001084b */
[--C-:B------:R-:W-:Y:S02]  /*bc10*/  FFMA.FTZ R6, R9, c[0x0][0x2d0], -R75.reuse ;  /* 0x0000b40009067a23 */ /* 0x100fe4000001084b */
[----:B------:R3:W-:Y:S01]  /*bc20*/  MUFU.EX2 R247, R5 ;  /* 0x0000000500f77308 */ /* 0x0007e20000000800 */
[----:B-1----:R-:W-:Y:S01]  /*bc30*/  FMNMX.FTZ R0, R0, R2, !PT ;  /* 0x0000000200007209 */ /* 0x002fe20007810000 */
[--C-:B------:R-:W-:Y:S08]  /*bc40*/  FFMA.FTZ R2, R20, c[0x0][0x2d0], -R100.reuse ;  /* 0x0000b40014027a23 */ /* 0x100ff00000010864 */
[----:B------:R1:W-:Y:S01]  /*bc50*/  MUFU.EX2 R240, R2 ;  /* 0x0000000200f07308 */ /* 0x0003e20000000800 */
[----:B--2---:R-:W-:Y:S01]  /*bc60*/  FMNMX.FTZ R4, R4, R7, !PT ;  /* 0x0000000704047209 */ /* 0x004fe20007810000 */
[--C-:B------:R-:W-:Y:S04]  /*bc70*/  FFMA.FTZ R7, R39, c[0x0][0x2d0], -R75.reuse ;  /* 0x0000b40027077a23 */ /* 0x100fe8000001084b */
[----:B------:R-:W2:Y:S04]  /*bc80*/  SHFL.BFLY PT, R71, R4, 0x1, 0x1f ;  /* 0x0c201f0004477f89 */ /* 0x000ea800000e0000 */
[----:B------:R4:W4:Y:S01]  /*bc90*/  MUFU.EX2 R251, R6 ;  /* 0x0000000600fb7308 */ /* 0x0009220000000800 */
[--C-:B---3--:R-:W-:Y:S09]  /*bca0*/  FFMA.FTZ R5, R23, c[0x0][0x2d0], -R75.reuse ;  /* 0x0000b40017057a23 */ /* 0x108ff2000001084b */
[----:B------:R3:W-:Y:S01]  /*bcb0*/  MUFU.EX2 R241, R5 ;  /* 0x0000000500f17308 */ /* 0x0007e20000000800 */
[----:B-1----:R-:W1:Y:S09]  /*bcc0*/  SHFL.BFLY PT, R2, R0, 0x1, 0x1f ;  /* 0x0c201f0000027f89 */ /* 0x002e7200000e0000 */
[----:B------:R-:W-:Y:S01]  /*bcd0*/  MUFU.EX2 R233, R7 ;  /* 0x0000000700e97308 */ /* 0x000fe20000000800 */
[----:B--2---:R-:W-:Y:S01]  /*bce0*/  FMNMX.FTZ R71, R4, R71, !PT ;  /* 0x0000004704477209 */ /* 0x004fe20007810000 */
[--C-:B------:R-:W-:Y:S02]  /*bcf0*/  FFMA.FTZ R4, R22, c[0x0][0x2d0], -R100.reuse ;  /* 0x0000b40016047a23 */ /* 0x100fe40000010864 */
[--C-:B----4-:R-:W-:Y:S01]  /*bd00*/  FFMA.FTZ R6, R40, c[0x0][0x2d0], -R75.reuse ;  /* 0x0000b40028067a23 */ /* 0x110fe2000001084b */
[C---:B------:R-:W-:Y:S01]  /*bd10*/  FSETP.NEU.FTZ.AND P0, PT, R71.reuse, -INF , PT ;  /* 0xff8000004700780b */ /* 0x040fe20003f1d000 */
[----:B------:R-:W-:Y:S01]  /*bd20*/  FMUL.FTZ R101, R71, c[0x0][0x2d0] ;  /* 0x0000b40047657a20 */ /* 0x000fe20000410000 */
[----:B------:R-:W-:Y:S03]  /*bd30*/  F2FP.PACK_AB R76, R247, R251 ;  /* 0x000000fbf74c723e */ /* 0x000fe600000000ff */
[----:B------:R-:W2:Y:S01]  /*bd40*/  MUFU.EX2 R236, R4 ;  /* 0x0000000400ec7308 */ /* 0x000ea20000000800 */
[----:B------:R-:W-:Y:S01]  /*bd50*/  FSEL R101, R101, RZ, P0 ;  /* 0x000000ff65657208 */ /* 0x000fe20000000000 */
[----:B---3--:R-:W-:Y:S01]  /*bd60*/  FFMA.FTZ R5, R28, c[0x0][0x2d0], -R75 ;  /* 0x0000b4001c057a23 */ /* 0x008fe2000001084b */
[----:B-1----:R-:W-:Y:S03]  /*bd70*/  FMNMX.FTZ R70, R2, R0, !PT ;  /* 0x0000000002467209 */ /* 0x002fe60007810000 */
[--C-:B------:R-:W-:Y:S04]  /*bd80*/  FFMA.FTZ R0, R16, c[0x0][0x2d0], -R101.reuse ;  /* 0x0000b40010007a23 */ /* 0x100fe80000010865 */
[----:B------:R1:W3:Y:S01]  /*bd90*/  MUFU.EX2 R237, R5 ;  /* 0x0000000500ed7308 */ /* 0x0002e20000000800 */
[--C-:B------:R-:W-:Y:S01]  /*bda0*/  FFMA.FTZ R2, R33, c[0x0][0x2d0], -R100.reuse ;  /* 0x0000b40021027a23 */ /* 0x100fe20000010864 */
[C---:B------:R-:W-:Y:S01]  /*bdb0*/  FSETP.NEU.FTZ.AND P3, PT, R70.reuse, -INF , PT ;  /* 0xff8000004600780b */ /* 0x040fe20003f7d000 */
[----:B------:R-:W-:Y:S05]  /*bdc0*/  FMUL.FTZ R102, R70, c[0x0][0x2d0] ;  /* 0x0000b40046667a20 */ /* 0x000fea0000410000 */
[----:B------:R-:W-:Y:S02]  /*bdd0*/  FSEL R102, R102, RZ, P3 ;  /* 0x000000ff66667208 */ /* 0x000fe40001800000 */
[----:B------:R4:W-:Y:S01]  /*bde0*/  MUFU.EX2 R239, R0 ;  /* 0x0000000000ef7308 */ /* 0x0009e20000000800 */
[----:B--2---:R-:W-:Y:S01]  /*bdf0*/  F2FP.PACK_AB R79, R236, R240 ;  /* 0x000000f0ec4f723e */ /* 0x004fe200000000ff */
[--C-:B------:R-:W-:Y:S08]  /*be00*/  FFMA.FTZ R4, R10, c[0x0][0x2d0], -R101.reuse ;  /* 0x0000b4000a047a23 */ /* 0x100ff00000010865 */
[----:B------:R2:W-:Y:S01]  /*be10*/  MUFU.EX2 R232, R2 ;  /* 0x0000000200e87308 */ /* 0x0005e20000000800 */
[--C-:B-1----:R-:W-:Y:S01]  /*be20*/  FFMA.FTZ R5, R11, c[0x0][0x2d0], -R100.reuse ;  /* 0x0000b4000b057a23 */ /* 0x102fe20000010864 */
[----:B---3--:R-:W-:Y:S08]  /*be30*/  F2FP.PACK_AB R78, R237, R241 ;  /* 0x000000f1ed4e723e */ /* 0x008ff000000000ff */
[----:B------:R1:W-:Y:S01]  /*be40*/  MUFU.EX2 R216, R5 ;  /* 0x0000000500d87308 */ /* 0x0003e20000000800 */
[----:B----4-:R-:W-:Y:S09]  /*be50*/  FFMA.FTZ R0, R17, c[0x0][0x2d0], -R101 ;  /* 0x0000b40011007a23 */ /* 0x010ff20000010865 */
[----:B------:R3:W4:Y:S01]  /*be60*/  MUFU.EX2 R235, R0 ;  /* 0x0000000000eb7308 */ /* 0x0007220000000800 */
[--C-:B--2---:R-:W-:Y:S09]  /*be70*/  FFMA.FTZ R2, R44, c[0x0][0x2d0], -R75.reuse ;  /* 0x0000b4002c027a23 */ /* 0x104ff2000001084b */
[----:B------:R2:W-:Y:S01]  /*be80*/  MUFU.EX2 R33, R2 ;  /* 0x0000000200217308 */ /* 0x0005e20000000800 */
[----:B-1----:R-:W-:Y:S09]  /*be90*/  FFMA.FTZ R5, R18, c[0x0][0x2d0], -R100 ;  /* 0x0000b40012057a23 */ /* 0x002ff20000010864 */
[----:B------:R1:W1:Y:S01]  /*bea0*/  MUFU.EX2 R244, R5 ;  /* 0x0000000500f47308 */ /* 0x0002620000000800 */
[--C-:B---3--:R-:W-:Y:S01]  /*beb0*/  FFMA.FTZ R0, R14, c[0x0][0x2d0], -R102.reuse ;  /* 0x0000b4000e007a23 */ /* 0x108fe20000010866 */
[----:B----4-:R-:W-:Y:S08]  /*bec0*/  F2FP.PACK_AB R66, R235, R239 ;  /* 0x000000efeb42723e */ /* 0x010ff000000000ff */
[----:B------:R3:W-:Y:S01]  /*bed0*/  MUFU.EX2 R211, R0 ;  /* 0x0000000000d37308 */ /* 0x0007e20000000800 */
[--C-:B--2---:R-:W-:Y:S09]  /*bee0*/  FFMA.FTZ R2, R47, c[0x0][0x2d0], -R75.reuse ;  /* 0x0000b4002f027a23 */ /* 0x104ff2000001084b */
[----:B------:R2:W-:Y:S01]  /*bef0*/  MUFU.EX2 R212, R2 ;  /* 0x0000000200d47308 */ /* 0x0005e20000000800 */
[----:B-1----:R-:W-:Y:S01]  /*bf00*/  FFMA.FTZ R5, R41, c[0x0][0x2d0], -R75 ;  /* 0x0000b40029057a23 */ /* 0x002fe2000001084b */
[----:B------:R-:W-:Y:S08]  /*bf10*/  F2FP.PACK_AB R77, R244, R216 ;  /* 0x000000d8f44d723e */ /* 0x000ff000000000ff */
[----:B------:R1:W-:Y:S01]  /*bf20*/  MUFU.EX2 R213, R4 ;  /* 0x0000000400d57308 */ /* 0x0003e20000000800 */
[--C-:B---3--:R-:W-:Y:S02]  /*bf30*/  FFMA.FTZ R0, R21, c[0x0][0x2d0], -R102.reuse ;  /* 0x0000b40015007a23 */ /* 0x108fe40000010866 */
[----:B------:R-:W3:Y:S07]  /*bf40*/  LDSM.16.MT88.4 R20, [R224+0x100] ;  /* 0x00010000e014783b */ /* 0x000eee0000004200 */
[----:B------:R4:W4:Y:S01]  /*bf50*/  MUFU.EX2 R242, R0 ;  /* 0x0000000000f27308 */ /* 0x0009220000000800 */
[----:B--2---:R-:W-:Y:S09]  /*bf60*/  FSEL R2, R72, RZ, P1 ;  /* 0x000000ff48027208 */ /* 0x004ff20000800000 */
[----:B------:R2:W-:Y:S01]  /*bf70*/  MUFU.EX2 R91, R5 ;  /* 0x00000005005b7308 */ /* 0x0005e20000000800 */
[----:B-1----:R-:W-:Y:S09]  /*bf80*/  FFMA.FTZ R4, R13, c[0x0][0x2d0], -R101 ;  /* 0x0000b4000d047a23 */ /* 0x002ff20000010865 */
[----:B------:R1:W1:Y:S01]  /*bf90*/  MUFU.EX2 R217, R4 ;  /* 0x0000000400d97308 */ /* 0x0002620000000800 */
[--C-:B----4-:R-:W-:Y:S01]  /*bfa0*/  FFMA.FTZ R0, R15, c[0x0][0x2d0], -R102.reuse ;  /* 0x0000b4000f007a23 */ /* 0x110fe20000010866 */
[----:B------:R-:W-:Y:S08]  /*bfb0*/  F2FP.PACK_AB R65, R242, R211 ;  /* 0x000000d3f241723e */ /* 0x000ff000000000ff */
[----:B------:R4:W-:Y:S01]  /*bfc0*/  MUFU.EX2 R238, R0 ;  /* 0x0000000000ee7308 */ /* 0x0009e20000000800 */
[--C-:B--2---:R-:W-:Y:S09]  /*bfd0*/  FFMA.FTZ R5, R43, c[0x0][0x2d0], -R75.reuse ;  /* 0x0000b4002b057a23 */ /* 0x104ff2000001084b */
[----:B------:R-:W-:Y:S01]  /*bfe0*/  MUFU.EX2 R229, R6 ;  /* 0x0000000600e57308 */ /* 0x000fe20000000800 */
[----:B-1----:R-:W-:Y:S01]  /*bff0*/  FFMA.FTZ R4, R42, c[0x0][0x2d0], -R75 ;  /* 0x0000b4002a047a23 */ /* 0x002fe2000001084b */
[----:B------:R-:W-:Y:S08]  /*c000*/  F2FP.PACK_AB R64, R217, R213 ;  /* 0x000000d5d940723e */ /* 0x000ff000000000ff */
[----:B------:R1:W-:Y:S01]  /*c010*/  MUFU.EX2 R197, R4 ;  /* 0x0000000400c57308 */ /* 0x0003e20000000800 */
[----:B----4-:R-:W-:Y:S09]  /*c020*/  FFMA.FTZ R0, R12, c[0x0][0x2d0], -R102 ;  /* 0x0000b4000c007a23 */ /* 0x010ff20000010866 */
[----:B------:R2:W4:Y:S10]  /*c030*/  MUFU.EX2 R234, R0 ;  /* 0x0000000000ea7308 */ /* 0x0005340000000800 */
[----:B------:R-:W-:Y:S01]  /*c040*/  MUFU.EX2 R40, R5 ;  /* 0x0000000500287308 */ /* 0x000fe20000000800 */
[--C-:B-1----:R-:W-:Y:S09]  /*c050*/  FFMA.FTZ R4, R38, c[0x0][0x2d0], -R100.reuse ;  /* 0x0000b40026047a23 */ /* 0x102ff20000010864 */
[----:B------:R-:W-:Y:S01]  /*c060*/  MUFU.EX2 R195, R4 ;  /* 0x0000000400c37308 */ /* 0x000fe20000000800 */
[--C-:B--2---:R-:W-:Y:S01]  /*c070*/  FFMA.FTZ R0, R34, c[0x0][0x2d0], -R100.reuse ;  /* 0x0000b40022007a23 */ /* 0x104fe20000010864 */
[----:B----4-:R-:W-:Y:S08]  /*c080*/  F2FP.PACK_AB R67, R234, R238 ;  /* 0x000000eeea43723e */ /* 0x010ff000000000ff */
[----:B------:R1:W-:Y:S02]  /*c090*/  MUFU.EX2 R228, R0 ;  /* 0x0000000000e47308 */ /* 0x0003e40000000800 */
[--C-:B-1----:R-:W-:Y:S08]  /*c0a0*/  FFMA.FTZ R0, R36, c[0x0][0x2d0], -R100.reuse ;  /* 0x0000b40024007a23 */ /* 0x102ff00000010864 */
[----:B------:R1:W-:Y:S02]  /*c0b0*/  MUFU.EX2 R109, R0 ;  /* 0x00000000006d7308 */ /* 0x0003e40000000800 */
[----:B-1----:R-:W-:Y:S08]  /*c0c0*/  FFMA.FTZ R0, R35, c[0x0][0x2d0], -R100 ;  /* 0x0000b40023007a23 */ /* 0x002ff00000010864 */
[----:B------:R1:W-:Y:S02]  /*c0d0*/  MUFU.EX2 R95, R0 ;  /* 0x00000000005f7308 */ /* 0x0003e40000000800 */
[--C-:B-1----:R-:W-:Y:S08]  /*c0e0*/  FFMA.FTZ R0, R30, c[0x0][0x2d0], -R101.reuse ;  /* 0x0000b4001e007a23 */ /* 0x102ff00000010865 */
[----:B------:R1:W-:Y:S02]  /*c0f0*/  MUFU.EX2 R231, R0 ;  /* 0x0000000000e77308 */ /* 0x0003e40000000800 */
[--C-:B-1----:R-:W-:Y:S08]  /*c100*/  FFMA.FTZ R0, R31, c[0x0][0x2d0], -R101.reuse ;  /* 0x0000b4001f007a23 */ /* 0x102ff00000010865 */
        /* <DEDUP_REMOVED lines=13> */
[----:B-1----:R-:W-:Y:S02]  /*c1e0*/  FFMA.FTZ R0, R37, c[0x0][0x2d0], -R100 ;  /* 0x0000b40025007a23 */ /* 0x002fe40000010864 */
[----:B------:R-:W1:Y:S06]  /*c1f0*/  LDSM.16.MT88.4 R36, [R227+0x100] ;  /* 0x00010000e324783b */ /* 0x000e6c0000004200 */
[----:B------:R2:W-:Y:S02]  /*c200*/  MUFU.EX2 R34, R0 ;  /* 0x0000000000227308 */ /* 0x0005e40000000800 */
[----:B--2---:R-:W-:Y:S08]  /*c210*/  FFMA.FTZ R0, R45, c[0x0][0x2d0], -R75 ;  /* 0x0000b4002d007a23 */ /* 0x004ff0000001084b */
[----:B------:R2:W-:Y:S02]  /*c220*/  MUFU.EX2 R202, R0 ;  /* 0x0000000000ca7308 */ /* 0x0005e40000000800 */
[----:B--2---:R-:W-:Y:S05]  /*c230*/  FSEL R0, R73, RZ, P2 ;  /* 0x000000ff49007208 */ /* 0x004fea0001000000 */
[----:B------:R-:W-:Y:S04]  /*c240*/  FADD.FTZ R0, -R0, R3 ;  /* 0x0000000300007221 */ /* 0x000fe80000010100 */
[----:B------:R-:W-:Y:S04]  /*c250*/  FMUL.FTZ R0, R0, c[0x0][0x2d0] ;  /* 0x0000b40000007a20 */ /* 0x000fe80000410000 */
[----:B------:R2:W4:Y:S02]  /*c260*/  MUFU.EX2 R69, R0 ;  /* 0x0000000000457308 */ /* 0x0005240000000800 */
[----:B--2---:R-:W-:Y:S01]  /*c270*/  FADD.FTZ R0, -R2, R116 ;  /* 0x0000007402007221 */ /* 0x004fe20000010100 */
[----:B------:R-:W-:Y:S01]  /*c280*/  FSEL R2, R71, RZ, P0 ;  /* 0x000000ff47027208 */ /* 0x000fe20000000000 */
[C---:B----4-:R-:W-:Y:S01]  /*c290*/  FMUL.FTZ R4, R69.reuse, R120 ;  /* 0x0000007845047220 */ /* 0x050fe20000410000 */
[----:B------:R-:W-:Y:S01]  /*c2a0*/  PLOP3.LUT P0, PT, PT, PT, UP0, 0x80, 0x0 ;  /* 0x000000000000781c */ /* 0x000fe20003f0f008 */
[----:B------:R-:W-:Y:S02]  /*c2b0*/  FMUL.FTZ R0, R0, c[0x0][0x2d0] ;  /* 0x0000b40000007a20 */ /* 0x000fe40000410000 */
[C---:B------:R-:W-:Y:S02]  /*c2c0*/  FMUL.FTZ R5, R69.reuse, R121 ;  /* 0x0000007945057220 */ /* 0x040fe40000410000 */
[----:B------:R2:W4:Y:S01]  /*c2d0*/  MUFU.EX2 R68, R0 ;  /* 0x0000000000447308 */ /* 0x0005220000000800 */
[C---:B------:R-:W-:Y:S02]  /*c2e0*/  FMUL.FTZ R16, R69.reuse, R132 ;  /* 0x0000008445107220 */ /* 0x040fe40000410000 */
[C---:B------:R-:W-:Y:S02]  /*c2f0*/  FMUL.FTZ R17, R69.reuse, R133 ;  /* 0x0000008545117220 */ /* 0x040fe40000410000 */
[----:B------:R-:W-:Y:S02]  /*c300*/  FMUL.FTZ R32, R69, R148 ;  /* 0x0000009445207220 */ /* 0x000fe40000410000 */
[----:B--2---:R-:W-:Y:S01]  /*c310*/  FADD.FTZ R0, -R2, R117 ;  /* 0x0000007502007221 */ /* 0x004fe20000010100 */
[----:B------:R-:W-:Y:S01]  /*c320*/  FSEL R2, R70, RZ, P3 ;  /* 0x000000ff46027208 */ /* 0x000fe20001800000 */
[----:B----4-:R-:W-:Y:S02]  /*c330*/  FMUL.FTZ R6, R68, R122 ;  /* 0x0000007a44067220 */ /* 0x010fe40000410000 */
[----:B------:R-:W-:Y:S02]  /*c340*/  FMUL.FTZ R0, R0, c[0x0][0x2d0] ;  /* 0x0000b40000007a20 */ /* 0x000fe40000410000 */
[C---:B------:R-:W-:Y:S02]  /*c350*/  FMUL.FTZ R7, R68.reuse, R123 ;  /* 0x0000007b44077220 */ /* 0x040fe40000410000 */
[----:B------:R2:W4:Y:S01]  /*c360*/  MUFU.EX2 R3, R0 ;  /* 0x0000000000037308 */ /* 0x0005220000000800 */
[C---:B------:R-:W-:Y:S02]  /*c370*/  FMUL.FTZ R35, R68.reuse, R151 ;  /* 0x0000009744237220 */ /* 0x040fe40000410000 */
[C---:B------:R-:W-:Y:S02]  /*c380*/  FMUL.FTZ R18, R68.reuse, R134 ;  /* 0x0000008644127220 */ /* 0x040fe40000410000 */
[-C--:B---3--:R-:W-:Y:S01]  /*c390*/  HMMA.16816.F32 R4, R76, R20.reuse, R4 ;  /* 0x000000144c04723c */ /* 0x088fe20000001804 */
[----:B------:R-:W-:Y:S02]  /*c3a0*/  FMUL.FTZ R19, R68, R135 ;  /* 0x0000008744137220 */ /* 0x000fe40000410000 */
[----:B------:R-:W-:Y:S02]  /*c3b0*/  IMAD.MOV.U32 R134, RZ, RZ, R210 ;  /* 0x000000ffff867224 */ /* 0x000fe400078e00d2 */
[----:B------:R-:W-:Y:S02]  /*c3c0*/  IMAD.MOV.U32 R135, RZ, RZ, R205 ;  /* 0x000000ffff877224 */ /* 0x000fe400078e00cd */
[----:B--2---:R-:W-:Y:S02]  /*c3d0*/  FADD.FTZ R0, -R2, R118 ;  /* 0x0000007602007221 */ /* 0x004fe40000010100 */
[----:B------:R-:W-:Y:S03]  /*c3e0*/  FFMA.FTZ R2, R46, c[0x0][0x2d0], -R100 ;  /* 0x0000b4002e027a23 */ /* 0x000fe60000010864 */
[----:B------:R-:W-:Y:S01]  /*c3f0*/  FMUL.FTZ R0, R0, c[0x0][0x2d0] ;  /* 0x0000b40000007a20 */ /* 0x000fe20000410000 */
[----:B------:R2:W-:Y:S01]  /*c400*/  MUFU.EX2 R196, R2 ;  /* 0x0000000200c47308 */ /* 0x0005e20000000800 */
[C---:B----4-:R-:W-:Y:S02]  /*c410*/  FMUL.FTZ R8, R3.reuse, R124 ;  /* 0x0000007c03087220 */ /* 0x050fe40000410000 */
[C---:B------:R-:W-:Y:S02]  /*c420*/  FMUL.FTZ R9, R3.reuse, R125 ;  /* 0x0000007d03097220 */ /* 0x040fe40000410000 */
[C---:B------:R-:W-:Y:S02]  /*c430*/  FMUL.FTZ R12, R3.reuse, R128 ;  /* 0x00000080030c7220 */ /* 0x040fe40000410000 */
[C---:B------:R-:W-:Y:S02]  /*c440*/  FMUL.FTZ R13, R3.reuse, R129 ;  /* 0x00000081030d7220 */ /* 0x040fe40000410000 */
[C---:B------:R-:W-:Y:S01]  /*c450*/  FMUL.FTZ R24, R3.reuse, R140 ;  /* 0x0000008c03187220 */ /* 0x040fe20000410000 */
[----:B------:R-:W3:Y:S01]  /*c460*/  MUFU.EX2 R0, R0 ;  /* 0x0000000000007308 */ /* 0x000ee20000000800 */
[C---:B------:R-:W-:Y:S02]  /*c470*/  FMUL.FTZ R25, R3.reuse, R141 ;  /* 0x0000008d03197220 */ /* 0x040fe40000410000 */
[C---:B------:R-:W-:Y:S02]  /*c480*/  FMUL.FTZ R28, R3.reuse, R144 ;  /* 0x00000090031c7220 */ /* 0x040fe40000410000 */
[C---:B------:R-:W-:Y:S02]  /*c490*/  FMUL.FTZ R29, R3.reuse, R145 ;  /* 0x00000091031d7220 */ /* 0x040fe40000410000 */
[----:B------:R-:W-:Y:S02]  /*c4a0*/  IMAD.MOV.U32 R141, RZ, RZ, R110 ;  /* 0x000000ffff8d7224 */ /* 0x000fe400078e006e */
[----:B------:R-:W-:Y:S02]  /*c4b0*/  IMAD.MOV.U32 R125, RZ, RZ, R202 ;  /* 0x000000ffff7d7224 */ /* 0x000fe400078e00ca */
[----:B------:R-:W-:Y:S02]  /*c4c0*/  IMAD.MOV.U32 R202, RZ, RZ, R80 ;  /* 0x000000ffffca7224 */ /* 0x000fe400078e0050 */
[----:B------:R-:W-:Y:S02]  /*c4d0*/  IMAD.MOV.U32 R128, RZ, RZ, R212 ;  /* 0x000000ffff807224 */ /* 0x000fe400078e00d4 */
[----:B--2---:R-:W-:Y:S02]  /*c4e0*/  FFMA.FTZ R2, R50, c[0x0][0x2d0], -R100 ;  /* 0x0000b40032027a23 */ /* 0x004fe40000010864 */
[----:B------:R-:W-:Y:S02]  /*c4f0*/  IMAD.MOV.U32 R212, RZ, RZ, R81 ;  /* 0x000000ffffd47224 */ /* 0x000fe400078e0051 */
[----:B------:R2:W4:Y:S01]  /*c500*/  MUFU.EX2 R194, R2 ;  /* 0x0000000200c27308 */ /* 0x0005220000000800 */
[----:B------:R-:W-:Y:S02]  /*c510*/  IMAD.MOV.U32 R140, RZ, RZ, R40 ;  /* 0x000000ffff8c7224 */ /* 0x000fe400078e0028 */
[C---:B------:R-:W-:Y:S02]  /*c520*/  FMUL.FTZ R40, R3.reuse, R156 ;  /* 0x0000009c03287220 */ /* 0x040fe40000410000 */
[C---:B---3--:R-:W-:Y:S02]  /*c530*/  FMUL.FTZ R15, R0.reuse, R131 ;  /* 0x00000083000f7220 */ /* 0x048fe40000410000 */
[C---:B------:R-:W-:Y:S02]  /*c540*/  FMUL.FTZ R10, R0.reuse, R126 ;  /* 0x0000007e000a7220 */ /* 0x040fe40000410000 */
[C---:B------:R-:W-:Y:S02]  /*c550*/  FMUL.FTZ R14, R0.reuse, R130 ;  /* 0x00000082000e7220 */ /* 0x040fe40000410000 */
[C---:B------:R-:W-:Y:S02]  /*c560*/  FMUL.FTZ R11, R0.reuse, R127 ;  /* 0x0000007f000b7220 */ /* 0x040fe40000410000 */
[C---:B------:R-:W-:Y:S02]  /*c570*/  FMUL.FTZ R27, R0.reuse, R143 ;  /* 0x0000008f001b7220 */ /* 0x040fe40000410000 */
[----:B------:R-:W-:Y:S02]  /*c580*/  IMAD.MOV.U32 R143, RZ, RZ, R95 ;  /* 0x000000ffff8f7224 */ /* 0x000fe400078e005f */
[----:B------:R-:W-:Y:S01]  /*c590*/  FMUL.FTZ R44, R3, R160 ;  /* 0x000000a0032c7220 */ /* 0x000fe20000410000 */
[C---:B------:R-:W-:Y:S01]  /*c5a0*/  HMMA.16816.F32 R8, R64.reuse, R20, R8 ;  /* 0x000000144008723c */ /* 0x040fe20000001808 */
[C---:B------:R-:W-:Y:S02]  /*c5b0*/  FMUL.FTZ R26, R0.reuse, R142 ;  /* 0x0000008e001a7220 */ /* 0x040fe40000410000 */
[----:B------:R-:W-:Y:S02]  /*c5c0*/  IMAD.MOV.U32 R142, RZ, RZ, R107 ;  /* 0x000000ffff8e7224 */ /* 0x000fe400078e006b */
[----:B------:R-:W-:Y:S02]  /*c5d0*/  FMUL.FTZ R47, R0, R163 ;  /* 0x000000a3002f7220 */ /* 0x000fe40000410000 */
[----:B--2---:R-:W-:Y:S01]  /*c5e0*/  FFMA.FTZ R2, R48, c[0x0][0x2d0], -R101 ;  /* 0x0000b40030027a23 */ /* 0x004fe20000010865 */
[-C--:B------:R-:W-:Y:S01]  /*c5f0*/  HMMA.16816.F32 R12, R64, R22.reuse, R12 ;  /* 0x00000016400c723c */ /* 0x080fe2000000180c */
[C---:B------:R-:W-:Y:S02]  /*c600*/  FMUL.FTZ R21, R69.reuse, R137 ;  /* 0x0000008945157220 */ /* 0x040fe40000410000 */
[----:B------:R2:W3:Y:S01]  /*c610*/  MUFU.EX2 R203, R2 ;  /* 0x0000000200cb7308 */ /* 0x0004e20000000800 */
[----:B------:R-:W-:Y:S02]  /*c620*/  IMAD.MOV.U32 R137, RZ, RZ, R91 ;  /* 0x000000ffff897224 */ /* 0x000fe400078e005b */
[----:B----4-:R-:W-:Y:S02]  /*c630*/  IMAD.MOV.U32 R129, RZ, RZ, R194 ;  /* 0x000000ffff817224 */ /* 0x010fe400078e00c2 */
[C---:B------:R-:W-:Y:S01]  /*c640*/  HMMA.16816.F32 R16, R76.reuse, R22, R16 ;  /* 0x000000164c10723c */ /* 0x040fe20000001810 */
[----:B------:R-:W-:Y:S03]  /*c650*/  FMUL.FTZ R20, R69, R136 ;  /* 0x0000008845147220 */ /* 0x000fe60000410000 */
[C---:B------:R-:W-:Y:S02]  /*c660*/  FMUL.FTZ R30, R0.reuse, R146 ;  /* 0x00000092001e7220 */ /* 0x040fe40000410000 */
[----:B------:R-:W-:Y:S02]  /*c670*/  FMUL.FTZ R31, R0, R147 ;  /* 0x00000093001f7220 */ /* 0x000fe40000410000 */
[C---:B------:R-:W-:Y:S04]  /*c680*/  FMUL.FTZ R22, R68.reuse, R138 ;  /* 0x0000008a44167220 */ /* 0x040fe80000410000 */
[C---:B------:R-:W-:Y:S02]  /*c690*/  FMUL.FTZ R23, R68.reuse, R139 ;  /* 0x0000008b44177220 */ /* 0x040fe40000410000 */
[----:B------:R-:W-:Y:S02]  /*c6a0*/  IMAD.MOV.U32 R194, RZ, RZ, R82 ;  /* 0x000000ffffc27224 */ /* 0x000fe400078e0052 */
[----:B------:R-:W-:Y:S02]  /*c6b0*/  IMAD.MOV.U32 R138, RZ, RZ, R90 ;  /* 0x000000ffff8a7224 */ /* 0x000fe400078e005a */
[----:B------:R-:W-:Y:S01]  /*c6c0*/  IMAD.MOV.U32 R146, RZ, RZ, R34 ;  /* 0x000000ffff927224 */ /* 0x000fe200078e0022 */
[-C--:B-1----:R-:W-:Y:S01]  /*c6d0*/  HMMA.16816.F32 R20, R76, R36.reuse, R20 ;  /* 0x000000244c14723c */ /* 0x082fe20000001814 */
[----:B--2---:R-:W-:Y:S02]  /*c6e0*/  FFMA.FTZ R2, R51, c[0x0][0x2d0], -R101 ;  /* 0x0000b40033027a23 */ /* 0x004fe40000010865 */
[C---:B------:R-:W-:Y:S02]  /*c6f0*/  FMUL.FTZ R34, R68.reuse, R150 ;  /* 0x0000009644227220 */ /* 0x040fe40000410000 */
[----:B------:R1:W2:Y:S01]  /*c700*/  MUFU.EX2 R41, R2 ;  /* 0x0000000200297308 */ /* 0x0002a20000000800 */
[----:B------:R-:W-:Y:S02]  /*c710*/  IMAD.MOV.U32 R147, RZ, RZ, R33 ;  /* 0x000000ffff937224 */ /* 0x000fe400078e0021 */
[C---:B------:R-:W-:Y:S01]  /*c720*/  HMMA.16816.F32 R24, R64.reuse, R36, R24 ;  /* 0x000000244018723c */ /* 0x040fe20000001818 */
[C---:B------:R-:W-:Y:S02]  /*c730*/  FMUL.FTZ R33, R69.reuse, R149 ;  /* 0x0000009545217220 */ /* 0x040fe40000410000 */
[----:B------:R-:W-:Y:S01]  /*c740*/  LDSM.16.MT88.4 R148, [R227+0x3100] ;  /* 0x00310000e394783b */ /* 0x000fe20000004200 */
[C---:B------:R-:W-:Y:S02]  /*c750*/  FMUL.FTZ R48, R69.reuse, R164 ;  /* 0x000000a445307220 */ /* 0x040fe40000410000 */
[----:B------:R-:W-:Y:S02]  /*c760*/  IMAD.MOV.U32 R164, RZ, RZ, R195 ;  /* 0x000000ffffa47224 */ /* 0x000fe400078e00c3 */
[-C--:B------:R-:W-:Y:S01]  /*c770*/  HMMA.16816.F32 R28, R64, R38.reuse, R28 ;  /* 0x00000026401c723c */ /* 0x080fe2000000181c */
[----:B---3--:R-:W-:Y:S03]  /*c780*/  IMAD.MOV.U32 R139, RZ, RZ, R203 ;  /* 0x000000ffff8b7224 */ /* 0x008fe600078e00cb */
[----:B------:R-:W-:Y:S02]  /*c790*/  IMAD.MOV.U32 R203, RZ, RZ, R83 ;  /* 0x000000ffffcb7224 */ /* 0x000fe400078e0053 */
[----:B------:R-:W3:Y:S01]  /*c7a0*/  LDSM.16.MT88.4 R80, [R226+0x100] ;  /* 0x00010000e250783b */ /* 0x000ee20000004200 */
[----:B------:R-:W-:Y:S01]  /*c7b0*/  FMUL.FTZ R51, R68, R167 ;  /* 0x000000a744337220 */ /* 0x000fe20000410000 */
[C---:B------:R-:W-:Y:S01]  /*c7c0*/  HMMA.16816.F32 R32, R76.reuse, R38, R32 ;  /* 0x000000264c20723c */ /* 0x040fe20000001820 */
[----:B------:R-:W-:Y:S03]  /*c7d0*/  FMUL.FTZ R37, R69, R153 ;  /* 0x0000009945257220 */ /* 0x000fe60000410000 */
[----:B------:R-:W-:Y:S02]  /*c7e0*/  FMUL.FTZ R43, R0, R159 ;  /* 0x0000009f002b7220 */ /* 0x000fe40000410000 */
[----:B-1----:R-:W-:Y:S02]  /*c7f0*/  FFMA.FTZ R2, R49, c[0x0][0x2d0], -R102 ;  /* 0x0000b40031027a23 */ /* 0x002fe40000010866 */
[C---:B------:R-:W-:Y:S02]  /*c800*/  FMUL.FTZ R39, R68.reuse, R155 ;  /* 0x0000009b44277220 */ /* 0x040fe40000410000 */
[----:B------:R1:W-:Y:S02]  /*c810*/  MUFU.EX2 R131, R2 ;  /* 0x0000000200837308 */ /* 0x0003e40000000800 */
[----:B------:R-:W-:Y:S02]  /*c820*/  FMUL.FTZ R38, R68, R154 ;  /* 0x0000009a44267220 */ /* 0x000fe40000410000 */
[----:B------:R-:W-:Y:S02]  /*c830*/  FMUL.FTZ R36, R69, R152 ;  /* 0x0000009845247220 */ /* 0x000fe40000410000 */
[----:B------:R-:W-:Y:S02]  /*c840*/  IMAD.MOV.U32 R195, RZ, RZ, R202 ;  /* 0x000000ffffc37224 */ /* 0x000fe400078e00ca */
[----:B------:R-:W-:Y:S02]  /*c850*/  IMAD.MOV.U32 R202, RZ, RZ, R212 ;  /* 0x000000ffffca7224 */ /* 0x000fe400078e00d4 */
[----:B------:R-:W-:Y:S01]  /*c860*/  IMAD.MOV.U32 R212, RZ, RZ, R194 ;  /* 0x000000ffffd47224 */ /* 0x000fe200078e00c2 */
[-C--:B------:R-:W-:Y:S01]  /*c870*/  HMMA.16816.F32 R36, R76, R52.reuse, R36 ;  /* 0x000000344c24723c */ /* 0x080fe20000001824 */
[----:B------:R-:W-:Y:S02]  /*c880*/  IMAD.MOV.U32 R194, RZ, RZ, R203 ;  /* 0x000000ffffc27224 */ /* 0x000fe400078e00cb */
[----:B------:R-:W-:Y:S02]  /*c890*/  IMAD.MOV.U32 R122, RZ, RZ, R212 ;  /* 0x000000ffff7a7224 */ /* 0x000fe400078e00d4 */
[----:B------:R-:W-:Y:S02]  /*c8a0*/  IMAD.MOV.U32 R203, RZ, RZ, R208 ;  /* 0x000000ffffcb7224 */ /* 0x000fe400078e00d0 */
[----:B------:R-:W-:Y:S02]  /*c8b0*/  IMAD.MOV.U32 R208, RZ, RZ, R87 ;  /* 0x000000ffffd07224 */ /* 0x000fe400078e0057 */
[----:B------:R-:W-:Y:S03]  /*c8c0*/  FMUL.FTZ R46, R0, R162 ;  /* 0x000000a2002e7220 */ /* 0x000fe60000410000 */
[----:B------:R-:W-:Y:S02]  /*c8d0*/  IMAD.MOV.U32 R132, RZ, RZ, R208 ;  /* 0x000000ffff847224 */ /* 0x000fe400078e00d0 */
[----:B-1----:R-:W-:Y:S02]  /*c8e0*/  FFMA.FTZ R2, R56, c[0x0][0x2d0], -R102 ;  /* 0x0000b40038027a23 */ /* 0x002fe40000010866 */
[----:B------:R-:W-:Y:S02]  /*c8f0*/  IMAD.MOV.U32 R123, RZ, RZ, R203 ;  /* 0x000000ffff7b7224 */ /* 0x000fe400078e00cb */
[----:B------:R1:W4:Y:S01]  /*c900*/  MUFU.EX2 R42, R2 ;  /* 0x00000002002a7308 */ /* 0x0003220000000800 */
[----:B------:R-:W-:Y:S02]  /*c910*/  IMAD.MOV.U32 R121, RZ, RZ, R202 ;  /* 0x000000ffff797224 */ /* 0x000fe400078e00ca */
[----:B------:R-:W-:Y:S02]  /*c920*/  IMAD.MOV.U32 R124, RZ, RZ, R196 ;  /* 0x000000ffff7c7224 */ /* 0x000fe400078e00c4 */
[C---:B------:R-:W-:Y:S02]  /*c930*/  FMUL.FTZ R45, R3.reuse, R161 ;  /* 0x000000a1032d7220 */ /* 0x040fe40000410000 */
[----:B------:R-:W-:Y:S02]  /*c940*/  IMAD.MOV.U32 R120, RZ, RZ, R195 ;  /* 0x000000ffff787224 */ /* 0x000fe400078e00c3 */
[----:B------:R-:W-:Y:S02]  /*c950*/  IMAD.MOV.U32 R136, RZ, RZ, R109 ;  /* 0x000000ffff887224 */ /* 0x000fe400078e006d */
[----:B------:R-:W-:Y:S02]  /*c960*/  IMAD.MOV.U32 R109, RZ, RZ, R194 ;  /* 0x000000ffff6d7224 */ /* 0x000fe400078e00c2 */
[----:B--2---:R-:W-:Y:S02]  /*c970*/  IMAD.MOV.U32 R145, RZ, RZ, R41 ;  /* 0x000000ffff917224 */ /* 0x004fe400078e0029 */
[----:B------:R-:W-:Y:S02]  /*c980*/  FMUL.FTZ R41, R3, R157 ;  /* 0x0000009d03297220 */ /* 0x000fe40000410000 */
[----:B------:R-:W-:Y:S02]  /*c990*/  FMUL.FTZ R49, R69, R165 ;  /* 0x000000a545317220 */ /* 0x000fe40000410000 */
[----:B------:R-:W-:Y:S02]  /*c9a0*/  FMUL.FTZ R56, R3, R172 ;  /* 0x000000ac03387220 */ /* 0x000fe40000410000 */
[----:B------:R-:W-:Y:S02]  /*c9b0*/  IMAD.MOV.U32 R167, RZ, RZ, R84 ;  /* 0x000000ffffa77224 */ /* 0x000fe400078e0054 */
[----:B------:R-:W-:Y:S02]  /*c9c0*/  FFMA.FTZ R109, R109, c[0x0][0x2d0], -R75 ;  /* 0x0000b4006d6d7a23 */ /* 0x000fe4000001084b */
[--C-:B-1----:R-:W-:Y:S02]  /*c9d0*/  FFMA.FTZ R2, R57, c[0x0][0x2d0], -R101.reuse ;  /* 0x0000b40039027a23 */ /* 0x102fe40000010865 */
[----:B----4-:R-:W-:Y:S02]  /*c9e0*/  IMAD.MOV.U32 R144, RZ, RZ, R42 ;  /* 0x000000ffff907224 */ /* 0x010fe400078e002a */
[----:B------:R1:W-:Y:S01]  /*c9f0*/  MUFU.EX2 R126, R2 ;  /* 0x00000002007e7308 */ /* 0x0003e20000000800 */
[C---:B------:R-:W-:Y:S02]  /*ca00*/  FMUL.FTZ R42, R0.reuse, R158 ;  /* 0x0000009e002a7220 */ /* 0x040fe40000410000 */
[----:B------:R-:W-:Y:S05]  /*ca10*/  FMUL.FTZ R57, R3, R173 ;  /* 0x000000ad03397220 */ /* 0x000fea0000410000 */
[C---:B------:R-:W-:Y:S07]  /*ca20*/  HMMA.16816.F32 R40, R64.reuse, R52, R40 ;  /* 0x000000344028723c */ /* 0x040fee0000001828 */
[C---:B------:R-:W-:Y:S01]  /*ca30*/  FMUL.FTZ R52, R69.reuse, R168 ;  /* 0x000000a845347220 */ /* 0x040fe20000410000 */
[-C--:B------:R-:W-:Y:S01]  /*ca40*/  HMMA.16816.F32 R44, R64, R54.reuse, R44 ;  /* 0x00000036402c723c */ /* 0x080fe2000000182c */
[----:B------:R-:W-:Y:S03]  /*ca50*/  FMUL.FTZ R53, R69, R169 ;  /* 0x000000a945357220 */ /* 0x000fe60000410000 */
[----:B-1----:R-:W-:Y:S04]  /*ca60*/  FFMA.FTZ R2, R59, c[0x0][0x2d0], -R101 ;  /* 0x0000b4003b027a23 */ /* 0x002fe80000010865 */
[----:B------:R1:W-:Y:S01]  /*ca70*/  MUFU.EX2 R130, R2 ;  /* 0x0000000200827308 */ /* 0x0003e20000000800 */
[----:B------:R-:W-:Y:S03]  /*ca80*/  FMUL.FTZ R59, R0, R175 ;  /* 0x000000af003b7220 */ /* 0x000fe60000410000 */
[--C-:B-1----:R-:W-:Y:S02]  /*ca90*/  FFMA.FTZ R2, R58, c[0x0][0x2d0], -R102.reuse ;  /* 0x0000b4003a027a23 */ /* 0x102fe40000010866 */
[----:B------:R-:W-:Y:S04]  /*caa0*/  FMUL.FTZ R58, R0, R174 ;  /* 0x000000ae003a7220 */ /* 0x000fe80000410000 */
[----:B------:R1:W-:Y:S02]  /*cab0*/  MUFU.EX2 R127, R2 ;  /* 0x00000002007f7308 */ /* 0x0003e40000000800 */
[----:B-1----:R-:W-:Y:S02]  /*cac0*/  FFMA.FTZ R2, R60, c[0x0][0x2d0], -R102 ;  /* 0x0000b4003c027a23 */ /* 0x002fe40000010866 */
[----:B------:R-:W-:Y:S06]  /*cad0*/  FMUL.FTZ R60, R3, R176 ;  /* 0x000000b0033c7220 */ /* 0x000fec0000410000 */
[----:B------:R1:W2:Y:S01]  /*cae0*/  MUFU.EX2 R50, R2 ;  /* 0x0000000200327308 */ /* 0x0002a20000000800 */
[----:B------:R-:W-:Y:S02]  /*caf0*/  IMAD.MOV.U32 R176, RZ, RZ, R197 ;  /* 0x000000ffffb07224 */ /* 0x000fe400078e00c5 */
[----:B-1----:R-:W-:Y:S02]  /*cb00*/  FFMA.FTZ R2, R62, c[0x0][0x2d0], -R75 ;  /* 0x0000b4003e027a23 */ /* 0x002fe4000001084b */
[----:B--2---:R-:W-:Y:S05]  /*cb10*/  IMAD.MOV.U32 R165, RZ, RZ, R50 ;  /* 0x000000ffffa57224 */ /* 0x004fea00078e0032 */
[----:B------:R1:W-:Y:S01]  /*cb20*/  MUFU.EX2 R107, R2 ;  /* 0x00000002006b7308 */ /* 0x0003e20000000800 */
[----:B------:R-:W-:Y:S02]  /*cb30*/  FMUL.FTZ R50, R68, R166 ;  /* 0x000000a644327220 */ /* 0x000fe40000410000 */
[----:B------:R-:W-:Y:S02]  /*cb40*/  IMAD.MOV.U32 R166, RZ, RZ, R85 ;  /* 0x000000ffffa67224 */ /* 0x000fe400078e0055 */
[----:B------:R-:W-:Y:S03]  /*cb50*/  FMUL.FTZ R62, R0, R178 ;  /* 0x000000b2003e7220 */ /* 0x000fe60000410000 */
[C---:B------:R-:W-:Y:S07]  /*cb60*/  HMMA.16816.F32 R48, R76.reuse, R54, R48 ;  /* 0x000000364c30723c */ /* 0x040fee0000001830 */
[C---:B------:R-:W-:Y:S02]  /*cb70*/  FMUL.FTZ R55, R68.reuse, R171 ;  /* 0x000000ab44377220 */ /* 0x040fe40000410000 */
[----:B------:R-:W-:Y:S07]  /*cb80*/  FMUL.FTZ R54, R68, R170 ;  /* 0x000000aa44367220 */ /* 0x000fee0000410000 */
[-C--:B---3--:R-:W-:Y:S01]  /*cb90*/  HMMA.16816.F32 R52, R76, R80.reuse, R52 ;  /* 0x000000504c34723c */ /* 0x088fe20000001834 */
[--C-:B-1----:R-:W-:Y:S02]  /*cba0*/  FFMA.FTZ R2, R86, c[0x0][0x2d0], -R75.reuse ;  /* 0x0000b40056027a23 */ /* 0x102fe4000001084b */
[----:B------:R-:W1:Y:S02]  /*cbb0*/  LDSM.16.MT88.4 R84, [R224+0x900] ;  /* 0x00090000e054783b */ /* 0x000e640000004200 */
[----:B------:R2:W-:Y:S03]  /*cbc0*/  MUFU.EX2 R116, R2 ;  /* 0x0000000200747308 */ /* 0x0005e60000000800 */
[C---:B------:R-:W-:Y:S07]  /*cbd0*/  HMMA.16816.F32 R56, R64.reuse, R80, R56 ;  /* 0x000000504038723c */ /* 0x040fee0000001838 */
[----:B------:R-:W-:Y:S02]  /*cbe0*/  F2FP.PACK_AB R80, R119, R231 ;  /* 0x000000e77750723e */ /* 0x000fe400000000ff */
[----:B------:R-:W-:Y:S03]  /*cbf0*/  F2FP.PACK_AB R81, R138, R230 ;  /* 0x000000e68a51723e */ /* 0x000fe600000000ff */
[--C-:B--2---:R-:W-:Y:S02]  /*cc00*/  FFMA.FTZ R2, R61, c[0x0][0x2d0], -R100.reuse ;  /* 0x0000b4003d027a23 */ /* 0x104fe40000010864 */
[----:B------:R-:W-:Y:S02]  /*cc10*/  FMUL.FTZ R61, R3, R177 ;  /* 0x000000b1033d7220 */ /* 0x000fe40000410000 */
[----:B------:R2:W-:Y:S02]  /*cc20*/  MUFU.EX2 R155, R2 ;  /* 0x00000002009b7308 */ /* 0x0005e40000000800 */
[--C-:B--2---:R-:W-:Y:S02]  /*cc30*/  FFMA.FTZ R2, R63, c[0x0][0x2d0], -R100.reuse ;  /* 0x0000b4003f027a23 */ /* 0x104fe40000010864 */
[----:B------:R-:W-:Y:S06]  /*cc40*/  FMUL.FTZ R63, R0, R179 ;  /* 0x000000b3003f7220 */ /* 0x000fec0000410000 */
[----:B------:R2:W-:Y:S01]  /*cc50*/  MUFU.EX2 R154, R2 ;  /* 0x00000002009a7308 */ /* 0x0005e20000000800 */
[-C--:B------:R-:W-:Y:S07]  /*cc60*/  HMMA.16816.F32 R60, R64, R82.reuse, R60 ;  /* 0x00000052403c723c */ /* 0x080fee000000183c */
[C---:B------:R-:W-:Y:S02]  /*cc70*/  FMUL.FTZ R64, R69.reuse, R180 ;  /* 0x000000b445407220 */ /* 0x040fe40000410000 */
[----:B------:R-:W-:Y:S03]  /*cc80*/  FMUL.FTZ R65, R69, R181 ;  /* 0x000000b545417220 */ /* 0x000fe60000410000 */
[C---:B------:R-:W-:Y:S02]  /*cc90*/  FMUL.FTZ R66, R68.reuse, R182 ;  /* 0x000000b644427220 */ /* 0x040fe40000410000 */
[----:B------:R-:W-:Y:S02]  /*cca0*/  FMUL.FTZ R67, R68, R183 ;  /* 0x000000b744437220 */ /* 0x000fe40000410000 */
[--C-:B--2---:R-:W-:Y:S05]  /*ccb0*/  FFMA.FTZ R2, R88, c[0x0][0x2d0], -R75.reuse ;  /* 0x0000b40058027a23 */ /* 0x104fea000001084b */
[----:B------:R-:W-:Y:S01]  /*ccc0*/  HMMA.16816.F32 R64, R76, R82, R64 ;  /* 0x000000524c40723c */ /* 0x000fe20000001840 */
[----:B------:R2:W-:Y:S06]  /*ccd0*/  MUFU.EX2 R110, R2 ;  /* 0x00000002006e7308 */ /* 0x0005ec0000000800 */
[----:B------:R-:W-:Y:S02]  /*cce0*/  F2FP.PACK_AB R76, R229, R233 ;  /* 0x000000e9e54c723e */ /* 0x000fe400000000ff */
[----:B------:R-:W-:Y:S03]  /*ccf0*/  F2FP.PACK_AB R77, R228, R232 ;  /* 0x000000e8e44d723e */ /* 0x000fe600000000ff */
[----:B------:R-:W-:Y:S02]  /*cd00*/  F2FP.PACK_AB R78, R176, R137 ;  /* 0x00000089b04e723e */ /* 0x000fe400000000ff */
[----:B------:R-:W-:Y:S02]  /*cd10*/  F2FP.PACK_AB R79, R143, R136 ;  /* 0x000000888f4f723e */ /* 0x000fe400000000ff */
[----:B------:R-:W-:Y:S02]  /*cd20*/  F2FP.PACK_AB R82, R142, R166 ;  /* 0x000000a68e52723e */ /* 0x000fe400000000ff */
[----:B------:R-:W-:Y:S03]  /*cd30*/  F2FP.PACK_AB R83, R141, R167 ;  /* 0x000000a78d53723e */ /* 0x000fe600000000ff */
[-C--:B-1----:R-:W-:Y:S01]  /*cd40*/  HMMA.16816.F32 R4, R76, R84.reuse, R4 ;  /* 0x000000544c04723c */ /* 0x082fe20000001804 */
[----:B--2---:R-:W-:Y:S02]  /*cd50*/  FFMA.FTZ R2, R89, c[0x0][0x2d0], -R75 ;  /* 0x0000b40059027a23 */ /* 0x004fe4000001084b */
[----:B------:R-:W1:Y:S05]  /*cd60*/  LDSM.16.MT88.4 R88, [R227+0x900] ;  /* 0x00090000e358783b */ /* 0x000e6a0000004200 */
[C---:B------:R-:W-:Y:S01]  /*cd70*/  HMMA.16816.F32 R8, R80.reuse, R84, R8 ;  /* 0x000000545008723c */ /* 0x040fe20000001808 */
[----:B------:R2:W-:Y:S07]  /*cd80*/  MUFU.EX2 R118, R2 ;  /* 0x0000000200767308 */ /* 0x0005ee0000000800 */
[-C--:B------:R-:W-:Y:S08]  /*cd90*/  HMMA.16816.F32 R12, R80, R86.reuse, R12 ;  /* 0x00000056500c723c */ /* 0x080ff0000000180c */
[C---:B------:R-:W-:Y:S01]  /*cda0*/  HMMA.16816.F32 R16, R76.reuse, R86, R16 ;  /* 0x000000564c10723c */ /* 0x040fe20000001810 */
[----:B------:R-:W-:Y:S03]  /*cdb0*/  LDSM.16.MT88.4 R84, [R226+0x900] ;  /* 0x00090000e254783b */ /* 0x000fe60000004200 */
[--C-:B--2---:R-:W-:Y:S04]  /*cdc0*/  FFMA.FTZ R2, R93, c[0x0][0x2d0], -R100.reuse ;  /* 0x0000b4005d027a23 */ /* 0x104fe80000010864 */
[----:B------:R2:W3:Y:S01]  /*cdd0*/  MUFU.EX2 R117, R2 ;  /* 0x0000000200757308 */ /* 0x0004e20000000800 */
[-C--:B-1----:R-:W-:Y:S08]  /*cde0*/  HMMA.16816.F32 R20, R76, R88.reuse, R20 ;  /* 0x000000584c14723c */ /* 0x082ff00000001814 */
[C---:B------:R-:W-:Y:S01]  /*cdf0*/  HMMA.16816.F32 R24, R80.reuse, R88, R24 ;  /* 0x000000585018723c */ /* 0x040fe20000001818 */
[--C-:B--2---:R-:W-:Y:S07]  /*ce00*/  FFMA.FTZ R2, R94, c[0x0][0x2d0], -R100.reuse ;  /* 0x0000b4005e027a23 */ /* 0x104fee0000010864 */
[-C--:B------:R-:W-:Y:S01]  /*ce10*/  HMMA.16816.F32 R28, R80, R90.reuse, R28 ;  /* 0x0000005a501c723c */ /* 0x080fe2000000181c */
[----:B------:R-:W-:Y:S01]  /*ce20*/  FFMA.FTZ R88, R104, c[0x0][0x2d0], -R101 ;  /* 0x0000b40068587a23 */ /* 0x000fe20000010865 */
[----:B------:R1:W-:Y:S02]  /*ce30*/  MUFU.EX2 R133, R2 ;  /* 0x0000000200857308 */ /* 0x0003e40000000800 */
[----:B------:R-:W-:Y:S02]  /*ce40*/  FFMA.FTZ R104, R249, c[0x0][0x2d0], -R100 ;  /* 0x0000b400f9687a23 */ /* 0x000fe40000010864 */
[----:B---3--:R-:W-:Y:S02]  /*ce50*/  IMAD.MOV.U32 R249, RZ, RZ, R117 ;  /* 0x000000fffff97224 */ /* 0x008fe400078e0075 */
[C---:B------:R-:W-:Y:S01]  /*ce60*/  HMMA.16816.F32 R32, R76.reuse, R90, R32 ;  /* 0x0000005a4c20723c */ /* 0x040fe20000001820 */
[----:B------:R-:W-:Y:S03]  /*ce70*/  IMAD.MOV.U32 R117, RZ, RZ, R108 ;  /* 0x000000ffff757224 */ /* 0x000fe600078e006c */
[----:B------:R2:W-:Y:S01]  /*ce80*/  MUFU.EX2 R157, R88 ;  /* 0x00000058009d7308 */ /* 0x0005e20000000800 */
[--C-:B------:R-:W-:Y:S02]  /*ce90*/  FFMA.FTZ R108, R204, c[0x0][0x2d0], -R101.reuse ;  /* 0x0000b400cc6c7a23 */ /* 0x100fe40000010865 */
[----:B------:R-:W-:Y:S02]  /*cea0*/  IMAD.MOV.U32 R204, RZ, RZ, R126 ;  /* 0x000000ffffcc7224 */ /* 0x000fe400078e007e */
[--C-:B-1----:R-:W-:Y:S02]  /*ceb0*/  FFMA.FTZ R2, R92, c[0x0][0x2d0], -R101.reuse ;  /* 0x0000b4005c027a23 */ /* 0x102fe40000010865 */
[----:B------:R-:W1:Y:S03]  /*cec0*/  LDSM.16.MT88.4 R92, [R225+0x900] ;  /* 0x00090000e15c783b */ /* 0x000e660000004200 */
[----:B------:R3:W-:Y:S05]  /*ced0*/  MUFU.EX2 R153, R2 ;  /* 0x0000000200997308 */ /* 0x0007ea0000000800 */
[----:B--2---:R-:W2:Y:S01]  /*cee0*/  LDSM.16.MT88.4 R88, [R224+0x1100] ;  /* 0x00110000e058783b */ /* 0x004ea20000004200 */
[----:B---3--:R-:W-:Y:S04]  /*cef0*/  FFMA.FTZ R2, R98, c[0x0][0x2d0], -R101 ;  /* 0x0000b40062027a23 */ /* 0x008fe80000010865 */
[----:B------:R3:W4:Y:S01]  /*cf00*/  MUFU.EX2 R159, R2 ;  /* 0x00000002009f7308 */ /* 0x0007220000000800 */
[-C--:B-1----:R-:W-:Y:S08]  /*cf10*/  HMMA.16816.F32 R36, R76, R92.reuse, R36 ;  /* 0x0000005c4c24723c */ /* 0x082ff00000001824 */
[C---:B------:R-:W-:Y:S01]  /*cf20*/  HMMA.16816.F32 R40, R80.reuse, R92, R40 ;  /* 0x0000005c5028723c */ /* 0x040fe20000001828 */
[--C-:B---3--:R-:W-:Y:S07]  /*cf30*/  FFMA.FTZ R2, R96, c[0x0][0x2d0], -R102.reuse ;  /* 0x0000b40060027a23 */ /* 0x108fee0000010866 */
[-C--:B------:R-:W-:Y:S01]  /*cf40*/  HMMA.16816.F32 R44, R80, R94.reuse, R44 ;  /* 0x0000005e502c723c */ /* 0x080fe2000000182c */
[----:B------:R-:W-:Y:S01]  /*cf50*/  FFMA.FTZ R92, R186, c[0x0][0x2d0], -R75 ;  /* 0x0000b400ba5c7a23 */ /* 0x000fe2000001084b */
[----:B------:R1:W-:Y:S02]  /*cf60*/  MUFU.EX2 R152, R2 ;  /* 0x0000000200987308 */ /* 0x0003e40000000800 */
[----:B------:R-:W-:Y:S02]  /*cf70*/  FFMA.FTZ R96, R106, c[0x0][0x2d0], -R102 ;  /* 0x0000b4006a607a23 */ /* 0x000fe40000010866 */
[--C-:B------:R-:W-:Y:S02]  /*cf80*/  FFMA.FTZ R106, R207, c[0x0][0x2d0], -R101.reuse ;  /* 0x0000b400cf6a7a23 */ /* 0x100fe40000010865 */
[C---:B------:R-:W-:Y:S01]  /*cf90*/  HMMA.16816.F32 R48, R76.reuse, R94, R48 ;  /* 0x0000005e4c30723c */ /* 0x040fe20000001830 */
[----:B------:R-:W-:Y:S03]  /*cfa0*/  IMAD.MOV.U32 R207, RZ, RZ, R128 ;  /* 0x000000ffffcf7224 */ /* 0x000fe600078e0080 */
[----:B------:R3:W-:Y:S04]  /*cfb0*/  MUFU.EX2 R163, R92 ;  /* 0x0000005c00a37308 */ /* 0x0007e80000000800 */
[-C--:B------:R-:W-:Y:S06]  /*cfc0*/  HMMA.16816.F32 R52, R76, R84.reuse, R52 ;  /* 0x000000544c34723c */ /* 0x080fec0000001834 */
[----:B------:R-:W-:Y:S02]  /*cfd0*/  MUFU.EX2 R160, R96 ;  /* 0x0000006000a07308 */ /* 0x000fe40000000800 */
[C---:B------:R-:W-:Y:S01]  /*cfe0*/  HMMA.16816.F32 R56, R80.reuse, R84, R56 ;  /* 0x000000545038723c */ /* 0x040fe20000001838 */
[----:B-1----:R-:W-:Y:S07]  /*cff0*/  FFMA.FTZ R2, R97, c[0x0][0x2d0], -R102 ;  /* 0x0000b40061027a23 */ /* 0x002fee0000010866 */
[-C--:B------:R-:W-:Y:S01]  /*d000*/  HMMA.16816.F32 R60, R80, R86.reuse, R60 ;  /* 0x00000056503c723c */ /* 0x080fe2000000183c */
[----:B------:R1:W1:Y:S01]  /*d010*/  MUFU.EX2 R158, R2 ;  /* 0x00000002009e7308 */ /* 0x0002620000000800 */
[----:B---3--:R-:W3:Y:S05]  /*d020*/  LDSM.16.MT88.4 R92, [R227+0x1100] ;  /* 0x00110000e35c783b */ /* 0x008eea0000004200 */
[----:B------:R-:W-:Y:S01]  /*d030*/  F2FP.PACK_AB R83, R165, R127 ;  /* 0x0000007fa553723e */ /* 0x000fe200000000ff */
[----:B------:R-:W-:Y:S01]  /*d040*/  HMMA.16816.F32 R64, R76, R86, R64 ;  /* 0x000000564c40723c */ /* 0x000fe20000001840 */
[----:B------:R-:W-:Y:S02]  /*d050*/  F2FP.PACK_AB R80, R145, R139 ;  /* 0x0000008b9150723e */ /* 0x000fe400000000ff */
[----:B------:R-:W-:Y:S01]  /*d060*/  MUFU.EX2 R174, R106 ;  /* 0x0000006a00ae7308 */ /* 0x000fe20000000800 */
[----:B------:R-:W-:Y:S01]  /*d070*/  F2FP.PACK_AB R81, R144, R131 ;  /* 0x000000839051723e */ /* 0x000fe200000000ff */
[----:B------:R-:W3:Y:S01]  /*d080*/  LDSM.16.MT88.4 R84, [R225+0x1100] ;  /* 0x00110000e154783b */ /* 0x000ee20000004200 */
[----:B------:R-:W-:Y:S02]  /*d090*/  F2FP.PACK_AB R82, R130, R126 ;  /* 0x0000007e8252723e */ /* 0x000fe400000000ff */
[----:B------:R-:W-:Y:S04]  /*d0a0*/  F2FP.PACK_AB R77, R146, R164 ;  /* 0x000000a4924d723e */ /* 0x000fe800000000ff */
[----:B------:R-:W-:Y:S02]  /*d0b0*/  F2FP.PACK_AB R76, R147, R140 ;  /* 0x0000008c934c723e */ /* 0x000fe400000000ff */
[----:B------:R-:W-:Y:S02]  /*d0c0*/  F2FP.PACK_AB R78, R128, R125 ;  /* 0x0000007d804e723e */ /* 0x000fe400000000ff */
[----:B------:R-:W-:Y:S01]  /*d0d0*/  F2FP.PACK_AB R79, R129, R124 ;  /* 0x0000007c814f723e */ /* 0x000fe200000000ff */
[----:B-1----:R-:W-:Y:S02]  /*d0e0*/  FFMA.FTZ R2, R105, c[0x0][0x2d0], -R101 ;  /* 0x0000b40069027a23 */ /* 0x002fe40000010865 */
[----:B------:R-:W-:Y:S02]  /*d0f0*/  FFMA.FTZ R105, R248, c[0x0][0x2d0], -R100 ;  /* 0x0000b400f8697a23 */ /* 0x000fe40000010864 */
[----:B------:R1:W1:Y:S01]  /*d100*/  MUFU.EX2 R212, R2 ;  /* 0x0000000200d47308 */ /* 0x0002620000000800 */
[----:B------:R-:W-:Y:S01]  /*d110*/  IMAD.MOV.U32 R248, RZ, RZ, R110 ;  /* 0x000000fffff87224 */ /* 0x000fe200078e006e */
[-C--:B--2---:R-:W-:Y:S01]  /*d120*/  HMMA.16816.F32 R4, R76, R88.reuse, R4 ;  /* 0x000000584c04723c */ /* 0x084fe20000001804 */
[----:B------:R-:W-:Y:S02]  /*d130*/  FFMA.FTZ R110, R222, c[0x0][0x2d0], -R100 ;  /* 0x0000b400de6e7a23 */ /* 0x000fe40000010864 */
[----:B------:R-:W-:Y:S05]  /*d140*/  IMAD.MOV.U32 R222, RZ, RZ, R116 ;  /* 0x000000ffffde7224 */ /* 0x000fea00078e0074 */
[C---:B------:R-:W-:Y:S01]  /*d150*/  HMMA.16816.F32 R8, R80.reuse, R88, R8 ;  /* 0x000000585008723c */ /* 0x040fe20000001808 */
[----:B------:R-:W-:Y:S07]  /*d160*/  MUFU.EX2 R186, R105 ;  /* 0x0000006900ba7308 */ /* 0x000fee0000000800 */
[-C--:B------:R-:W-:Y:S01]  /*d170*/  HMMA.16816.F32 R12, R80, R90.reuse, R12 ;  /* 0x0000005a500c723c */ /* 0x080fe2000000180c */
[--C-:B-1----:R-:W-:Y:S07]  /*d180*/  FFMA.FTZ R2, R103, c[0x0][0x2d0], -R102.reuse ;  /* 0x0000b40067027a23 */ /* 0x102fee0000010866 */
[C---:B------:R-:W-:Y:S01]  /*d190*/  HMMA.16816.F32 R16, R76.reuse, R90, R16 ;  /* 0x0000005a4c10723c */ /* 0x040fe20000001810 */
[----:B------:R-:W1:Y:S01]  /*d1a0*/  LDSM.16.MT88.4 R88, [R226+0x1100] ;  /* 0x00110000e258783b */ /* 0x000e620000004200 */
[----:B------:R2:W-:Y:S02]  /*d1b0*/  MUFU.EX2 R156, R2 ;  /* 0x00000002009c7308 */ /* 0x0005e40000000800 */
[----:B------:R-:W-:Y:S02]  /*d1c0*/  FFMA.FTZ R103, R123, c[0x0][0x2d0], -R75 ;  /* 0x0000b4007b677a23 */ /* 0x000fe4000001084b */
[----:B------:R-:W-:Y:S02]  /*d1d0*/  FFMA.FTZ R123, R198, c[0x0][0x2d0], -R101 ;  /* 0x0000b400c67b7a23 */ /* 0x000fe40000010865 */
[-C--:B---3--:R-:W-:Y:S01]  /*d1e0*/  HMMA.16816.F32 R20, R76, R92.reuse, R20 ;  /* 0x0000005c4c14723c */ /* 0x088fe20000001814 */
[----:B------:R-:W-:Y:S07]  /*d1f0*/  IMAD.MOV.U32 R198, RZ, RZ, R131 ;  /* 0x000000ffffc67224 */ /* 0x000fee00078e0083 */
[C---:B------:R-:W-:Y:S08]  /*d200*/  HMMA.16816.F32 R24, R80.reuse, R92, R24 ;  /* 0x0000005c5018723c */ /* 0x040ff00000001818 */
[-C--:B------:R-:W-:Y:S01]  /*d210*/  HMMA.16816.F32 R28, R80, R94.reuse, R28 ;  /* 0x0000005e501c723c */ /* 0x080fe2000000181c */
[--C-:B--2---:R-:W-:Y:S02]  /*d220*/  FFMA.FTZ R2, R99, c[0x0][0x2d0], -R102.reuse ;  /* 0x0000b40063027a23 */ /* 0x104fe40000010866 */
[----:B------:R-:W-:Y:S05]  /*d230*/  LDSM.16.MT88.4 R96, [R225+0x1900] ;  /* 0x00190000e160783b */ /* 0x000fea0000004200 */
[C---:B------:R-:W-:Y:S01]  /*d240*/  HMMA.16816.F32 R32, R76.reuse, R94, R32 ;  /* 0x0000005e4c20723c */ /* 0x040fe20000001820 */
[----:B------:R2:W3:Y:S02]  /*d250*/  MUFU.EX2 R210, R2 ;  /* 0x0000000200d27308 */ /* 0x0004e40000000800 */
[----:B------:R-:W-:Y:S05]  /*d260*/  LDSM.16.MT88.4 R92, [R227+0x1900] ;  /* 0x00190000e35c783b */ /* 0x000fea0000004200 */
[-C--:B------:R-:W-:Y:S08]  /*d270*/  HMMA.16816.F32 R36, R76, R84.reuse, R36 ;  /* 0x000000544c24723c */ /* 0x080ff00000001824 */
[C---:B------:R-:W-:Y:S08]  /*d280*/  HMMA.16816.F32 R40, R80.reuse, R84, R40 ;  /* 0x000000545028723c */ /* 0x040ff00000001828 */
[-C--:B------:R-:W-:Y:S01]  /*d290*/  HMMA.16816.F32 R44, R80, R86.reuse, R44 ;  /* 0x00000056502c723c */ /* 0x080fe2000000182c */
[--C-:B--2---:R-:W-:Y:S02]  /*d2a0*/  FFMA.FTZ R2, R187, c[0x0][0x2d0], -R75.reuse ;  /* 0x0000b400bb027a23 */ /* 0x104fe4000001084b */
[----:B------:R2:W-:Y:S05]  /*d2b0*/  MUFU.EX2 R187, R104 ;  /* 0x0000006800bb7308 */ /* 0x0005ea0000000800 */
[C---:B------:R-:W-:Y:S01]  /*d2c0*/  HMMA.16816.F32 R48, R76.reuse, R86, R48 ;  /* 0x000000564c30723c */ /* 0x040fe20000001830 */
[----:B------:R-:W3:Y:S04]  /*d2d0*/  LDSM.16.MT88.4 R84, [R224+0x1900] ;  /* 0x00190000e054783b */ /* 0x000ee80000004200 */
[----:B------:R4:W-:Y:S03]  /*d2e0*/  MUFU.EX2 R208, R2 ;  /* 0x0000000200d07308 */ /* 0x0009e60000000800 */
[-C--:B-1----:R-:W-:Y:S08]  /*d2f0*/  HMMA.16816.F32 R52, R76, R88.reuse, R52 ;  /* 0x000000584c34723c */ /* 0x082ff00000001834 */
[C---:B------:R-:W-:Y:S01]  /*d300*/  HMMA.16816.F32 R56, R80.reuse, R88, R56 ;  /* 0x000000585038723c */ /* 0x040fe20000001838 */
[----:B--2---:R-:W-:Y:S03]  /*d310*/  FFMA.FTZ R104, R250, c[0x0][0x2d0], -R102 ;  /* 0x0000b400fa687a23 */ /* 0x004fe60000010866 */
[----:B------:R-:W-:Y:S04]  /*d320*/  IMAD.MOV.U32 R250, RZ, RZ, R166 ;  /* 0x000000fffffa7224 */ /* 0x000fe800078e00a6 */
[-C--:B------:R-:W-:Y:S01]  /*d330*/  HMMA.16816.F32 R60, R80, R90.reuse, R60 ;  /* 0x0000005a503c723c */ /* 0x080fe2000000183c */
[----:B------:R-:W-:Y:S03]  /*d340*/  FFMA.FTZ R88, R132, c[0x0][0x2d0], -R75 ;  /* 0x0000b40084587a23 */ /* 0x000fe6000001084b */
[--C-:B----4-:R-:W-:Y:S03]  /*d350*/  FFMA.FTZ R2, R112, c[0x0][0x2d0], -R100.reuse ;  /* 0x0000b40070027a23 */ /* 0x110fe60000010864 */
[----:B------:R-:W-:Y:S01]  /*d360*/  F2FP.PACK_AB R80, R159, R153 ;  /* 0x000000999f50723e */ /* 0x000fe200000000ff */
[----:B------:R-:W-:Y:S01]  /*d370*/  HMMA.16816.F32 R64, R76, R90, R64 ;  /* 0x0000005a4c40723c */ /* 0x000fe20000001840 */
[----:B------:R1:W-:Y:S03]  /*d380*/  MUFU.EX2 R162, R2 ;  /* 0x0000000200a27308 */ /* 0x0003e60000000800 */
[--C-:B------:R-:W-:Y:S01]  /*d390*/  FFMA.FTZ R112, R221, c[0x0][0x2d0], -R100.reuse ;  /* 0x0000b400dd707a23 */ /* 0x100fe20000010864 */
[----:B------:R-:W-:Y:S01]  /*d3a0*/  F2FP.PACK_AB R81, R158, R152 ;  /* 0x000000989e51723e */ /* 0x000fe200000000ff */
[----:B------:R-:W-:Y:S01]  /*d3b0*/  IMAD.MOV.U32 R221, RZ, RZ, R107 ;  /* 0x000000ffffdd7224 */ /* 0x000fe200078e006b */
[----:B------:R-:W-:Y:S01]  /*d3c0*/  F2FP.PACK_AB R77, R154, R155 ;  /* 0x0000009b9a4d723e */ /* 0x000fe200000000ff */
[----:B------:R-:W-:Y:S01]  /*d3d0*/  FFMA.FTZ R107, R206, c[0x0][0x2d0], -R101 ;  /* 0x0000b400ce6b7a23 */ /* 0x000fe20000010865 */
[----:B------:R-:W-:Y:S03]  /*d3e0*/  F2FP.PACK_AB R82, R212, R157 ;  /* 0x0000009dd452723e */ /* 0x000fe600000000ff */
[----:B------:R-:W-:Y:S01]  /*d3f0*/  F2FP.PACK_AB R76, R222, R221 ;  /* 0x000000ddde4c723e */ /* 0x000fe200000000ff */
[----:B------:R-:W-:Y:S01]  /*d400*/  IMAD.MOV.U32 R206, RZ, RZ, R127 ;  /* 0x000000ffffce7224 */ /* 0x000fe200078e007f */
[----:B---3--:R-:W-:Y:S01]  /*d410*/  F2FP.PACK_AB R83, R210, R156 ;  /* 0x0000009cd253723e */ /* 0x008fe200000000ff */
[--C-:B-1----:R-:W-:Y:S02]  /*d420*/  FFMA.FTZ R2, R184, c[0x0][0x2d0], -R100.reuse ;  /* 0x0000b400b8027a23 */ /* 0x102fe40000010864 */
[----:B------:R-:W-:Y:S10]  /*d430*/  MUFU.EX2 R184, R108 ;  /* 0x0000006c00b87308 */ /* 0x000ff40000000800 */
[----:B------:R1:W-:Y:S02]  /*d440*/  MUFU.EX2 R205, R2 ;  /* 0x0000000200cd7308 */ /* 0x0003e40000000800 */
[--C-:B-1----:R-:W-:Y:S08]  /*d450*/  FFMA.FTZ R2, R192, c[0x0][0x2d0], -R75.reuse ;  /* 0x0000b400c0027a23 */ /* 0x102ff0000001084b */
[----:B------:R1:W-:Y:S02]  /*d460*/  MUFU.EX2 R203, R2 ;  /* 0x0000000200cb7308 */ /* 0x0003e40000000800 */
[----:B-1----:R-:W-:Y:S08]  /*d470*/  FFMA.FTZ R2, R193, c[0x0][0x2d0], -R75 ;  /* 0x0000b400c1027a23 */ /* 0x002ff0000001084b */
[----:B------:R1:W-:Y:S02]  /*d480*/  MUFU.EX2 R202, R2 ;  /* 0x0000000200ca7308 */ /* 0x0003e40000000800 */
[--C-:B-1----:R-:W-:Y:S08]  /*d490*/  FFMA.FTZ R2, R188, c[0x0][0x2d0], -R100.reuse ;  /* 0x0000b400bc027a23 */ /* 0x102ff00000010864 */
[----:B------:R1:W-:Y:S10]  /*d4a0*/  MUFU.EX2 R188, R88 ;  /* 0x0000005800bc7308 */ /* 0x0003f40000000800 */
[----:B------:R2:W-:Y:S01]  /*d4b0*/  MUFU.EX2 R197, R2 ;  /* 0x0000000200c57308 */ /* 0x0005e20000000800 */
[----:B-1----:R-:W1:Y:S01]  /*d4c0*/  LDSM.16.MT88.4 R88, [R226+0x1900] ;  /* 0x00190000e258783b */ /* 0x002e620000004200 */
[----:B--2---:R-:W-:Y:S08]  /*d4d0*/  FFMA.FTZ R2, R189, c[0x0][0x2d0], -R100 ;  /* 0x0000b400bd027a23 */ /* 0x004ff00000010864 */
[----:B------:R-:W-:Y:S10]  /*d4e0*/  MUFU.EX2 R189, R103 ;  /* 0x0000006700bd7308 */ /* 0x000ff40000000800 */
[----:B------:R2:W-:Y:S02]  /*d4f0*/  MUFU.EX2 R196, R2 ;  /* 0x0000000200c47308 */ /* 0x0005e40000000800 */
[--C-:B--2---:R-:W-:Y:S08]  /*d500*/  FFMA.FTZ R2, R115, c[0x0][0x2d0], -R101.reuse ;  /* 0x0000b40073027a23 */ /* 0x104ff00000010865 */
[----:B------:R2:W-:Y:S02]  /*d510*/  MUFU.EX2 R161, R2 ;  /* 0x0000000200a17308 */ /* 0x0005e40000000800 */
[----:B--2---:R-:W-:Y:S08]  /*d520*/  FFMA.FTZ R2, R185, c[0x0][0x2d0], -R101 ;  /* 0x0000b400b9027a23 */ /* 0x004ff00000010865 */
[----:B------:R2:W-:Y:S10]  /*d530*/  MUFU.EX2 R185, R107 ;  /* 0x0000006b00b97308 */ /* 0x0005f40000000800 */
[----:B------:R3:W-:Y:S01]  /*d540*/  MUFU.EX2 R195, R2 ;  /* 0x0000000200c37308 */ /* 0x0007e20000000800 */
[--C-:B--2---:R-:W-:Y:S02]  /*d550*/  FFMA.FTZ R107, R246, c[0x0][0x2d0], -R102.reuse ;  /* 0x0000b400f66b7a23 */ /* 0x104fe40000010866 */
[--C-:B---3--:R-:W-:Y:S02]  /*d560*/  FFMA.FTZ R2, R111, c[0x0][0x2d0], -R102.reuse ;  /* 0x0000b4006f027a23 */ /* 0x108fe40000010866 */
[----:B------:R-:W-:Y:S05]  /*d570*/  FFMA.FTZ R111, R122, c[0x0][0x2d0], -R75 ;  /* 0x0000b4007a6f7a23 */ /* 0x000fea000001084b */
[----:B------:R2:W-:Y:S01]  /*d580*/  MUFU.EX2 R194, R2 ;  /* 0x0000000200c27308 */ /* 0x0005e20000000800 */
[----:B------:R-:W-:Y:S02]  /*d590*/  FFMA.FTZ R122, R200, c[0x0][0x2d0], -R101 ;  /* 0x0000b400c87a7a23 */ /* 0x000fe40000010865 */
[----:B------:R-:W-:Y:S02]  /*d5a0*/  IMAD.MOV.U32 R200, RZ, RZ, R125 ;  /* 0x000000ffffc87224 */ /* 0x000fe400078e007d */
[--C-:B--2---:R-:W-:Y:S05]  /*d5b0*/  FFMA.FTZ R2, R191, c[0x0][0x2d0], -R101.reuse ;  /* 0x0000b400bf027a23 */ /* 0x104fea0000010865 */
[----:B------:R2:W-:Y:S02]  /*d5c0*/  MUFU.EX2 R192, R2 ;  /* 0x0000000200c07308 */ /* 0x0005e40000000800 */
[----:B--2---:R-:W-:Y:S08]  /*d5d0*/  FFMA.FTZ R2, R190, c[0x0][0x2d0], -R101 ;  /* 0x0000b400be027a23 */ /* 0x004ff00000010865 */
[----:B------:R2:W-:Y:S02]  /*d5e0*/  MUFU.EX2 R193, R2 ;  /* 0x0000000200c17308 */ /* 0x0005e40000000800 */
[----:B--2---:R-:W-:Y:S02]  /*d5f0*/  FFMA.FTZ R2, R114, c[0x0][0x2d0], -R102 ;  /* 0x0000b40072027a23 */ /* 0x004fe40000010866 */
[----:B------:R-:W-:Y:S06]  /*d600*/  FFMA.FTZ R114, R121, c[0x0][0x2d0], -R75 ;  /* 0x0000b40079727a23 */ /* 0x000fec000001084b */
[----:B------:R2:W-:Y:S01]  /*d610*/  MUFU.EX2 R171, R2 ;  /* 0x0000000200ab7308 */ /* 0x0005e20000000800 */
[----:B------:R-:W-:Y:S02]  /*d620*/  FFMA.FTZ R121, R201, c[0x0][0x2d0], -R101 ;  /* 0x0000b400c9797a23 */ /* 0x000fe40000010865 */
[----:B------:R-:W-:Y:S07]  /*d630*/  IMAD.MOV.U32 R201, RZ, RZ, R124 ;  /* 0x000000ffffc97224 */ /* 0x000fee00078e007c */
[----:B------:R-:W-:Y:S01]  /*d640*/  MUFU.EX2 R103, R121 ;  /* 0x0000007900677308 */ /* 0x000fe20000000800 */
[----:B--2---:R-:W-:Y:S09]  /*d650*/  FFMA.FTZ R2, R113, c[0x0][0x2d0], -R102 ;  /* 0x0000b40071027a23 */ /* 0x004ff20000010866 */
[----:B------:R2:W-:Y:S02]  /*d660*/  MUFU.EX2 R170, R2 ;  /* 0x0000000200aa7308 */ /* 0x0005e40000000800 */
[--C-:B--2---:R-:W-:Y:S08]  /*d670*/  FFMA.FTZ R2, R135, c[0x0][0x2d0], -R75.reuse ;  /* 0x0000b40087027a23 */ /* 0x104ff0000001084b */
[----:B------:R2:W-:Y:S02]  /*d680*/  MUFU.EX2 R169, R2 ;  /* 0x0000000200a97308 */ /* 0x0005e40000000800 */
[--C-:B--2---:R-:W-:Y:S02]  /*d690*/  FFMA.FTZ R2, R134, c[0x0][0x2d0], -R75.reuse ;  /* 0x0000b40086027a23 */ /* 0x104fe4000001084b */
[----:B------:R-:W-:Y:S06]  /*d6a0*/  FFMA.FTZ R75, R120, c[0x0][0x2d0], -R75 ;  /* 0x0000b400784b7a23 */ /* 0x000fec000001084b */
[----:B------:R2:W-:Y:S01]  /*d6b0*/  MUFU.EX2 R191, R2 ;  /* 0x0000000200bf7308 */ /* 0x0005e20000000800 */
[--C-:B------:R-:W-:Y:S02]  /*d6c0*/  FFMA.FTZ R120, R220, c[0x0][0x2d0], -R100.reuse ;  /* 0x0000b400dc787a23 */ /* 0x100fe40000010864 */
[----:B------:R-:W-:Y:S07]  /*d6d0*/  IMAD.MOV.U32 R220, RZ, RZ, R165 ;  /* 0x000000ffffdc7224 */ /* 0x000fee00078e00a5 */
[----:B------:R-:W-:Y:S10]  /*d6e0*/  MUFU.EX2 R108, R75 ;  /* 0x0000004b006c7308 */ /* 0x000ff40000000800 */
[----:B------:R-:W-:Y:S01]  /*d6f0*/  MUFU.EX2 R106, R120 ;  /* 0x00000078006a7308 */ /* 0x000fe20000000800 */
[--C-:B--2---:R-:W-:Y:S02]  /*d700*/  FFMA.FTZ R2, R214, c[0x0][0x2d0], -R100.reuse ;  /* 0x0000b400d6027a23 */ /* 0x104fe40000010864 */
[----:B------:R-:W-:Y:S02]  /*d710*/  IMAD.MOV.U32 R214, RZ, RZ, R133 ;  /* 0x000000ffffd67224 */ /* 0x000fe400078e0085 */
[----:B------:R-:W-:Y:S05]  /*d720*/  LDSM.16.MT88.4 R132, [R224+0x3100] ;  /* 0x00310000e084783b */ /* 0x000fea0000004200 */
[----:B------:R2:W-:Y:S01]  /*d730*/  MUFU.EX2 R168, R2 ;  /* 0x0000000200a87308 */ /* 0x0005e20000000800 */
[----:B------:R-:W-:Y:S01]  /*d740*/  F2FP.PACK_AB R79, R214, R249 ;  /* 0x000000f9d64f723e */ /* 0x000fe200000000ff */
[----:B--2---:R-:W-:Y:S02]  /*d750*/  FFMA.FTZ R2, R223, c[0x0][0x2d0], -R100 ;  /* 0x0000b400df027a23 */ /* 0x004fe40000010864 */
[----:B------:R-:W-:Y:S02]  /*d760*/  IMAD.MOV.U32 R223, RZ, RZ, R118 ;  /* 0x000000ffffdf7224 */ /* 0x000fe400078e0076 */
[----:B------:R-:W2:Y:S01]  /*d770*/  LDL.LU R118, [R1+0x28] ;  /* 0x0000280001767983 */ /* 0x000ea20000300800 */
[----:B------:R-:W-:Y:S03]  /*d780*/  FFMA.FTZ R100, R219, c[0x0][0x2d0], -R100 ;  /* 0x0000b400db647a23 */ /* 0x000fe60000010864 */
[----:B------:R3:W-:Y:S01]  /*d790*/  MUFU.EX2 R190, R2 ;  /* 0x0000000200be7308 */ /* 0x0007e20000000800 */
[----:B------:R-:W-:Y:S01]  /*d7a0*/  F2FP.PACK_AB R78, R223, R248 ;  /* 0x000000f8df4e723e */ /* 0x000fe200000000ff */
[----:B------:R-:W4:Y:S01]  /*d7b0*/  LDL.LU R116, [R1+0x2c] ;  /* 0x00002c0001747983 */ /* 0x000f220000300800 */
[----:B------:R-:W-:Y:S03]  /*d7c0*/  IMAD.MOV.U32 R219, RZ, RZ, R130 ;  /* 0x000000ffffdb7224 */ /* 0x000fe600078e0082 */
[----:B------:R-:W4:Y:S02]  /*d7d0*/  LDL.LU R115, [R1+0x34] ;  /* 0x0000340001737983 */ /* 0x000f240000300800 */
[-C--:B------:R-:W-:Y:S02]  /*d7e0*/  HMMA.16816.F32 R4, R76, R84.reuse, R4 ;  /* 0x000000544c04723c */ /* 0x080fe40000001804 */
[----:B------:R-:W4:Y:S01]  /*d7f0*/  LDL.LU R113, [R1+0x30] ;  /* 0x0000300001717983 */ /* 0x000f220000300800 */
[----:B------:R-:W1:Y:S05]  /*d800*/  MUFU.EX2 R105, R100 ;  /* 0x0000006400697308 */ /* 0x000e6a0000000800 */
[C---:B------:R-:W-:Y:S05]  /*d810*/  HMMA.16816.F32 R8, R80.reuse, R84, R8 ;  /* 0x000000545008723c */ /* 0x040fea0000001808 */
[----:B------:R-:W1:Y:S03]  /*d820*/  MUFU.EX2 R100, R122 ;  /* 0x0000007a00647308 */ /* 0x000e660000000800 */
[-C--:B------:R-:W-:Y:S01]  /*d830*/  HMMA.16816.F32 R12, R80, R86.reuse, R12 ;  /* 0x00000056500c723c */ /* 0x080fe2000000180c */
[--C-:B---3--:R-:W-:Y:S03]  /*d840*/  FFMA.FTZ R2, R209, c[0x0][0x2d0], -R101.reuse ;  /* 0x0000b400d1027a23 */ /* 0x108fe60000010865 */
[----:B------:R-:W-:Y:S02]  /*d850*/  FFMA.FTZ R101, R199, c[0x0][0x2d0], -R101 ;  /* 0x0000b400c7657a23 */ /* 0x000fe40000010865 */
[----:B------:R-:W-:Y:S01]  /*d860*/  IMAD.MOV.U32 R199, RZ, RZ, R139 ;  /* 0x000000ffffc77224 */ /* 0x000fe200078e008b */
[----:B------:R3:W-:Y:S01]  /*d870*/  MUFU.EX2 R175, R2 ;  /* 0x0000000200af7308 */ /* 0x0007e20000000800 */
[C---:B------:R-:W-:Y:S01]  /*d880*/  HMMA.16816.F32 R16, R76.reuse, R86, R16 ;  /* 0x000000564c10723c */ /* 0x040fe20000001810 */
[----:B------:R-:W3:Y:S03]  /*d890*/  LDSM.16.MT88.4 R84, [R224+0x2100] ;  /* 0x00210000e054783b */ /* 0x000ee60000004200 */
[----:B-1----:R-:W-:Y:S01]  /*d8a0*/  F2FP.PACK_AB R183, R105, R106 ;  /* 0x0000006a69b7723e */ /* 0x002fe200000000ff */
[----:B------:R-:W-:Y:S03]  /*d8b0*/  IMAD.MOV.U32 R209, RZ, RZ, R129 ;  /* 0x000000ffffd17224 */ /* 0x000fe600078e0081 */
[-C--:B------:R-:W-:Y:S01]  /*d8c0*/  HMMA.16816.F32 R20, R76, R92.reuse, R20 ;  /* 0x0000005c4c14723c */ /* 0x080fe20000001814 */
[----:B------:R-:W-:Y:S07]  /*d8d0*/  MUFU.EX2 R101, R101 ;  /* 0x0000006500657308 */ /* 0x000fee0000000800 */
[C---:B------:R-:W-:Y:S01]  /*d8e0*/  HMMA.16816.F32 R24, R80.reuse, R92, R24 ;  /* 0x0000005c5018723c */ /* 0x040fe20000001818 */
[----:B---3--:R-:W-:Y:S07]  /*d8f0*/  FFMA.FTZ R2, R215, c[0x0][0x2d0], -R102 ;  /* 0x0000b400d7027a23 */ /* 0x008fee0000010866 */
[-C--:B------:R-:W-:Y:S01]  /*d900*/  HMMA.16816.F32 R28, R80, R94.reuse, R28 ;  /* 0x0000005e501c723c */ /* 0x080fe2000000181c */
[----:B------:R-:W-:Y:S01]  /*d910*/  IMAD.MOV.U32 R215, RZ, RZ, R164 ;  /* 0x000000ffffd77224 */ /* 0x000fe200078e00a4 */
[----:B------:R1:W-:Y:S06]  /*d920*/  MUFU.EX2 R173, R2 ;  /* 0x0000000200ad7308 */ /* 0x0003ec0000000800 */
[C---:B------:R-:W-:Y:S01]  /*d930*/  HMMA.16816.F32 R32, R76.reuse, R94, R32 ;  /* 0x0000005e4c20723c */ /* 0x040fe20000001820 */
[----:B------:R-:W3:Y:S07]  /*d940*/  LDSM.16.MT88.4 R92, [R227+0x2100] ;  /* 0x00210000e35c783b */ /* 0x000eee0000004200 */
[-C--:B------:R-:W-:Y:S08]  /*d950*/  HMMA.16816.F32 R36, R76, R96.reuse, R36 ;  /* 0x000000604c24723c */ /* 0x080ff00000001824 */
[C---:B------:R-:W-:Y:S01]  /*d960*/  HMMA.16816.F32 R40, R80.reuse, R96, R40 ;  /* 0x000000605028723c */ /* 0x040fe20000001828 */
[----:B-1----:R-:W-:Y:S03]  /*d970*/  FFMA.FTZ R2, R218, c[0x0][0x2d0], -R102 ;  /* 0x0000b400da027a23 */ /* 0x002fe60000010866 */
[----:B------:R-:W-:Y:S01]  /*d980*/  IMAD.MOV.U32 R218, RZ, RZ, R176 ;  /* 0x000000ffffda7224 */ /* 0x000fe200078e00b0 */
[----:B------:R-:W-:Y:S03]  /*d990*/  F2FP.PACK_AB R176, R100, R103 ;  /* 0x0000006764b0723e */ /* 0x000fe600000000ff */
[-C--:B------:R-:W-:Y:S01]  /*d9a0*/  HMMA.16816.F32 R44, R80, R98.reuse, R44 ;  /* 0x00000062502c723c */ /* 0x080fe2000000182c */
[----:B------:R1:W-:Y:S07]  /*d9b0*/  MUFU.EX2 R172, R2 ;  /* 0x0000000200ac7308 */ /* 0x0003ee0000000800 */
[C---:B------:R-:W-:Y:S01]  /*d9c0*/  HMMA.16816.F32 R48, R76.reuse, R98, R48 ;  /* 0x000000624c30723c */ /* 0x040fe20000001830 */
[----:B------:R-:W2:Y:S07]  /*d9d0*/  LDSM.16.MT88.4 R96, [R225+0x2100] ;  /* 0x00210000e160783b */ /* 0x000eae0000004200 */
[-C--:B------:R-:W-:Y:S08]  /*d9e0*/  HMMA.16816.F32 R52, R76, R88.reuse, R52 ;  /* 0x000000584c34723c */ /* 0x080ff00000001834 */
[C---:B------:R-:W-:Y:S01]  /*d9f0*/  HMMA.16816.F32 R56, R80.reuse, R88, R56 ;  /* 0x000000585038723c */ /* 0x040fe20000001838 */
[--C-:B-1----:R-:W-:Y:S03]  /*da00*/  FFMA.FTZ R2, R117, c[0x0][0x2d0], -R102.reuse ;  /* 0x0000b40075027a23 */ /* 0x102fe60000010866 */
[--C-:B------:R-:W-:Y:S04]  /*da10*/  FFMA.FTZ R117, R243, c[0x0][0x2d0], -R102.reuse ;  /* 0x0000b400f3757a23 */ /* 0x100fe80000010866 */
[-C--:B------:R-:W-:Y:S07]  /*da20*/  HMMA.16816.F32 R60, R80, R90.reuse, R60 ;  /* 0x0000005a503c723c */ /* 0x080fee000000183c */
[--C-:B------:R-:W-:Y:S01]  /*da30*/  FFMA.FTZ R80, R252, c[0x0][0x2d0], -R102.reuse ;  /* 0x0000b400fc507a23 */ /* 0x100fe20000010866 */
[----:B------:R-:W-:Y:S01]  /*da40*/  HMMA.16816.F32 R64, R76, R90, R64 ;  /* 0x0000005a4c40723c */ /* 0x000fe20000001840 */
[----:B------:R-:W-:Y:S01]  /*da50*/  F2FP.PACK_AB R81, R194, R160 ;  /* 0x000000a0c251723e */ /* 0x000fe200000000ff */
[----:B------:R-:W1:Y:S02]  /*da60*/  LDSM.16.MT88.4 R88, [R226+0x2100] ;  /* 0x00210000e258783b */ /* 0x000e640000004200 */
[----:B------:R-:W-:Y:S01]  /*da70*/  F2FP.PACK_AB R82, R193, R192 ;  /* 0x000000c0c152723e */ /* 0x000fe200000000ff */
[----:B------:R-:W-:Y:S01]  /*da80*/  IMAD.MOV.U32 R252, RZ, RZ, R167 ;  /* 0x000000fffffc7224 */ /* 0x000fe200078e00a7 */
[----:B------:R-:W-:Y:S01]  /*da90*/  F2FP.PACK_AB R83, R170, R171 ;  /* 0x000000abaa53723e */ /* 0x000fe200000000ff */
[----:B------:R-:W-:Y:S01]  /*daa0*/  FFMA.FTZ R102, R74, c[0x0][0x2d0], -R102 ;  /* 0x0000b4004a667a23 */ /* 0x000fe20000010866 */
[----:B------:R-:W-:Y:S02]  /*dab0*/  F2FP.PACK_AB R76, R208, R163 ;  /* 0x000000a3d04c723e */ /* 0x000fe400000000ff */
[----:B------:R-:W-:Y:S02]  /*dac0*/  LDSM.16.MT88.4 R164, [R225+0x3100] ;  /* 0x00310000e1a4783b */ /* 0x000fe40000004200 */
[----:B------:R-:W-:Y:S01]  /*dad0*/  F2FP.PACK_AB R77, R205, R162 ;  /* 0x000000a2cd4d723e */ /* 0x000fe200000000ff */
[----:B------:R-:W-:Y:S01]  /*dae0*/  MUFU.EX2 R102, R102 ;  /* 0x0000006600667308 */ /* 0x000fe20000000800 */
[----:B------:R-:W-:Y:S02]  /*daf0*/  F2FP.PACK_AB R78, R202, R203 ;  /* 0x000000cbca4e723e */ /* 0x000fe400000000ff */
[----:B------:R-:W-:Y:S07]  /*db00*/  F2FP.PACK_AB R79, R196, R197 ;  /* 0x000000c5c44f723e */ /* 0x000fee00000000ff */
[-C--:B------:R-:W-:Y:S01]  /*db10*/  HMMA.16816.F32 R4, R76, R84.reuse, R4 ;  /* 0x000000544c04723c */ /* 0x080fe20000001804 */
[----:B--2---:R-:W-:Y:S02]  /*db20*/  FFMA.FTZ R69, R69, R118, R251 ;  /* 0x0000007645457223 */ /* 0x004fe400000100fb */
[----:B------:R2:W-:Y:S01]  /*db30*/  MUFU.EX2 R118, R2 ;  /* 0x0000000200767308 */ /* 0x0005e20000000800 */
[----:B----4-:R-:W-:Y:S02]  /*db40*/  FFMA.FTZ R68, R68, R116, R216 ;  /* 0x0000007444447223 */ /* 0x010fe400000100d8 */
[----:B------:R-:W-:Y:S02]  /*db50*/  FADD.FTZ R69, R247, R69 ;  /* 0x00000045f7457221 */ /* 0x000fe40000010000 */
[----:B------:R-:W-:Y:S04]  /*db60*/  FADD.FTZ R68, R244, R68 ;  /* 0x00000044f4447221 */ /* 0x000fe80000010000 */
[----:B------:R-:W-:Y:S01]  /*db70*/  FFMA.FTZ R3, R3, R115, R213 ;  /* 0x0000007303037223 */ /* 0x000fe200000100d5 */
[----:B------:R4:W-:Y:S01]  /*db80*/  MUFU.EX2 R116, R80 ;  /* 0x0000005000747308 */ /* 0x0009e20000000800 */
[----:B------:R-:W-:Y:S02]  /*db90*/  FADD.FTZ R68, R240, R68 ;  /* 0x00000044f0447221 */ /* 0x000fe40000010000 */
[----:B------:R-:W-:Y:S02]  /*dba0*/  FFMA.FTZ R0, R0, R113, R211 ;  /* 0x0000007100007223 */ /* 0x000fe400000100d3 */
[----:B------:R-:W-:Y:S04]  /*dbb0*/  FADD.FTZ R3, R217, R3 ;  /* 0x00000003d9037221 */ /* 0x000fe80000010000 */
[----:B------:R-:W-:Y:S01]  /*dbc0*/  FADD.FTZ R3, R239, R3 ;  /* 0x00000003ef037221 */ /* 0x000fe20000010000 */
[----:B------:R-:W-:Y:S01]  /*dbd0*/  MUFU.EX2 R113, R111 ;  /* 0x0000006f00717308 */ /* 0x000fe20000000800 */
[----:B--2---:R-:W-:Y:S02]  /*dbe0*/  FADD.FTZ R2, R242, R0 ;  /* 0x00000000f2027221 */ /* 0x004fe40000010000 */
[----:B------:R2:W5:Y:S01]  /*dbf0*/  LDL.LU R242, [R1+0x74] ;  /* 0x0000740001f27983 */ /* 0x0005620000300800 */
[----:B------:R-:W-:Y:S02]  /*dc00*/  FADD.FTZ R0, R241, R69 ;  /* 0x00000045f1007221 */ /* 0x000fe40000010000 */
[----:B------:R-:W-:Y:S01]  /*dc10*/  FADD.FTZ R75, R238, R2 ;  /* 0x00000002ee4b7221 */ /* 0x000fe20000010000 */
[----:B------:R2:W5:Y:S01]  /*dc20*/  LDL.LU R241, [R1+0x70] ;  /* 0x0000700001f17983 */ /* 0x0005620000300800 */
[----:B------:R-:W-:Y:S02]  /*dc30*/  FADD.FTZ R74, R237, R0 ;  /* 0x00000000ed4a7221 */ /* 0x000fe40000010000 */
[----:B------:R-:W-:Y:S01]  /*dc40*/  MUFU.EX2 R111, R110 ;  /* 0x0000006e006f7308 */ /* 0x000fe20000000800 */
[----:B------:R-:W-:Y:S01]  /*dc50*/  FADD.FTZ R69, R236, R68 ;  /* 0x00000044ec457221 */ /* 0x000fe20000010000 */
[----:B----4-:R-:W-:Y:S01]  /*dc60*/  F2FP.PACK_AB R80, R195, R161 ;  /* 0x000000a1c350723e */ /* 0x010fe200000000ff */
[----:B------:R2:W5:Y:S01]  /*dc70*/  LDL.LU R240, [R1+0x6c] ;  /* 0x00006c0001f07983 */ /* 0x0005620000300800 */
[----:B------:R-:W-:Y:S02]  /*dc80*/  FADD.FTZ R2, R235, R3 ;  /* 0x00000003eb027221 */ /* 0x000fe40000010000 */
[----:B------:R-:W-:Y:S01]  /*dc90*/  FADD.FTZ R0, R234, R75 ;  /* 0x0000004bea007221 */ /* 0x000fe20000010000 */
[----:B------:R2:W5:Y:S01]  /*dca0*/  LDL.LU R239, [R1+0x68] ;  /* 0x0000680001ef7983 */ /* 0x0005620000300800 */
[----:B------:R-:W-:Y:S01]  /*dcb0*/  FADD.FTZ R68, R233, R74 ;  /* 0x0000004ae9447221 */ /* 0x000fe20000010000 */
[C---:B------:R-:W-:Y:S01]  /*dcc0*/  HMMA.16816.F32 R8, R80.reuse, R84, R8 ;  /* 0x000000545008723c */ /* 0x040fe20000001808 */
[----:B------:R-:W-:Y:S01]  /*dcd0*/  FADD.FTZ R3, R232, R69 ;  /* 0x00000045e8037221 */ /* 0x000fe20000010000 */
[----:B------:R2:W5:Y:S01]  /*dce0*/  LDL.LU R238, [R1+0x64] ;  /* 0x0000640001ee7983 */ /* 0x0005620000300800 */
[----:B------:R-:W-:Y:S01]  /*dcf0*/  FADD.FTZ R2, R231, R2 ;  /* 0x00000002e7027221 */ /* 0x000fe20000010000 */
[----:B------:R-:W4:Y:S01]  /*dd00*/  MUFU.EX2 R110, R114 ;  /* 0x00000072006e7308 */ /* 0x000f220000000800 */
[----:B------:R-:W-:Y:S01]  /*dd10*/  FADD.FTZ R69, R230, R0 ;  /* 0x00000000e6457221 */ /* 0x000fe20000010000 */
[----:B------:R2:W5:Y:S01]  /*dd20*/  LDL.LU R237, [R1+0x60] ;  /* 0x0000600001ed7983 */ /* 0x0005620000300800 */
[----:B------:R-:W-:Y:S01]  /*dd30*/  FADD.FTZ R0, R229, R68 ;  /* 0x00000044e5007221 */ /* 0x000fe20000010000 */
[-C--:B------:R-:W-:Y:S01]  /*dd40*/  HMMA.16816.F32 R12, R80, R86.reuse, R12 ;  /* 0x00000056500c723c */ /* 0x080fe2000000180c */
[----:B------:R-:W-:Y:S01]  /*dd50*/  FADD.FTZ R3, R228, R3 ;  /* 0x00000003e4037221 */ /* 0x000fe20000010000 */
[----:B------:R2:W5:Y:S02]  /*dd60*/  LDL.LU R236, [R1+0x5c] ;  /* 0x00005c0001ec7983 */ /* 0x0005640000300800 */
[----:B------:R-:W-:Y:S02]  /*dd70*/  FADD.FTZ R68, R119, R2 ;  /* 0x0000000277447221 */ /* 0x000fe40000010000 */
[----:B------:R2:W5:Y:S01]  /*dd80*/  LDL.LU R235, [R1+0x58] ;  /* 0x0000580001eb7983 */ /* 0x0005620000300800 */
[----:B------:R-:W-:Y:S01]  /*dd90*/  FADD.FTZ R2, R138, R69 ;  /* 0x000000458a027221 */ /* 0x000fe20000010000 */
[C---:B------:R-:W-:Y:S01]  /*dda0*/  HMMA.16816.F32 R16, R76.reuse, R86, R16 ;  /* 0x000000564c10723c */ /* 0x040fe20000001810 */
[----:B------:R-:W-:Y:S01]  /*ddb0*/  FADD.FTZ R0, R137, R0 ;  /* 0x0000000089007221 */ /* 0x000fe20000010000 */
[----:B------:R-:W1:Y:S01]  /*ddc0*/  LDSM.16.MT88.4 R84, [R224+0x2900] ;  /* 0x00290000e054783b */ /* 0x000e620000004200 */
[----:B------:R-:W2:Y:S01]  /*ddd0*/  MUFU.EX2 R115, R109 ;  /* 0x0000006d00737308 */ /* 0x000ea20000000800 */
[----:B------:R-:W-:Y:S02]  /*dde0*/  FADD.FTZ R2, R252, R2 ;  /* 0x00000002fc027221 */ /* 0x000fe40000010000 */
[----:B------:R-:W-:Y:S02]  /*ddf0*/  FADD.FTZ R0, R218, R0 ;  /* 0x00000000da007221 */ /* 0x000fe40000010000 */
[-C--:B---3--:R-:W-:Y:S02]  /*de00*/  HMMA.16816.F32 R20, R76, R92.reuse, R20 ;  /* 0x0000005c4c14723c */ /* 0x088fe40000001814 */
[----:B------:R3:W5:Y:S02]  /*de10*/  LDL.LU R234, [R1+0x54] ;  /* 0x0000540001ea7983 */ /* 0x0007640000300800 */
[----:B----4-:R-:W-:Y:S01]  /*de20*/  F2FP.PACK_AB R182, R108, R110 ;  /* 0x0000006e6cb6723e */ /* 0x010fe200000000ff */
[----:B------:R-:W4:Y:S01]  /*de30*/  MUFU.EX2 R109, R112 ;  /* 0x00000070006d7308 */ /* 0x000f220000000800 */
[----:B------:R3:W5:Y:S02]  /*de40*/  LDL.LU R233, [R1+0x50] ;  /* 0x0000500001e97983 */ /* 0x0007640000300800 */
[C---:B------:R-:W-:Y:S02]  /*de50*/  HMMA.16816.F32 R24, R80.reuse, R92, R24 ;  /* 0x0000005c5018723c */ /* 0x040fe40000001818 */
[----:B------:R3:W5:Y:S04]  /*de60*/  LDL.LU R232, [R1+0x4c] ;  /* 0x00004c0001e87983 */ /* 0x0007680000300800 */
[----:B------:R3:W5:Y:S02]  /*de70*/  LDL.LU R231, [R1+0x48] ;  /* 0x0000480001e77983 */ /* 0x0007640000300800 */
[-C--:B------:R-:W-:Y:S02]  /*de80*/  HMMA.16816.F32 R28, R80, R94.reuse, R28 ;  /* 0x0000005e501c723c */ /* 0x080fe4000000181c */
[----:B------:R3:W5:Y:S02]  /*de90*/  LDL.LU R230, [R1+0x44] ;  /* 0x0000440001e67983 */ /* 0x0007640000300800 */
[----:B--2---:R-:W-:Y:S02]  /*dea0*/  F2FP.PACK_AB R180, R113, R115 ;  /* 0x0000007371b4723e */ /* 0x004fe400000000ff */
[----:B------:R3:W5:Y:S02]  /*deb0*/  LDL.LU R229, [R1+0x40] ;  /* 0x0000400001e57983 */ /* 0x0007640000300800 */
[C---:B------:R-:W-:Y:S02]  /*dec0*/  HMMA.16816.F32 R32, R76.reuse, R94, R32 ;  /* 0x0000005e4c20723c */ /* 0x040fe40000001820 */
[----:B------:R-:W2:Y:S02]  /*ded0*/  LDSM.16.MT88.4 R92, [R227+0x2900] ;  /* 0x00290000e35c783b */ /* 0x000ea40000004200 */
[----:B----4-:R-:W-:Y:S04]  /*dee0*/  F2FP.PACK_AB R181, R109, R111 ;  /* 0x0000006f6db5723e */ /* 0x010fe800000000ff */
[-C--:B------:R-:W-:Y:S02]  /*def0*/  HMMA.16816.F32 R36, R76, R96.reuse, R36 ;  /* 0x000000604c24723c */ /* 0x080fe40000001824 */
[----:B------:R3:W5:Y:S04]  /*df00*/  LDL.LU R228, [R1+0x3c] ;  /* 0x00003c0001e47983 */ /* 0x0007680000300800 */
[----:B------:R3:W5:Y:S02]  /*df10*/  LDL.LU R119, [R1+0x38] ;  /* 0x0000380001777983 */ /* 0x0007640000300800 */
[C---:B------:R-:W-:Y:S08]  /*df20*/  HMMA.16816.F32 R40, R80.reuse, R96, R40 ;  /* 0x000000605028723c */ /* 0x040ff00000001828 */
[-C--:B------:R-:W-:Y:S08]  /*df30*/  HMMA.16816.F32 R44, R80, R98.reuse, R44 ;  /* 0x00000062502c723c */ /* 0x080ff0000000182c */
[C---:B------:R-:W-:Y:S01]  /*df40*/  HMMA.16816.F32 R48, R76.reuse, R98, R48 ;  /* 0x000000624c30723c */ /* 0x040fe20000001830 */
[----:B------:R-:W4:Y:S07]  /*df50*/  LDSM.16.MT88.4 R96, [R225+0x2900] ;  /* 0x00290000e160783b */ /* 0x000f2e0000004200 */
[-C--:B-1----:R-:W-:Y:S08]  /*df60*/  HMMA.16816.F32 R52, R76, R88.reuse, R52 ;  /* 0x000000584c34723c */ /* 0x082ff00000001834 */
[C---:B------:R-:W-:Y:S08]  /*df70*/  HMMA.16816.F32 R56, R80.reuse, R88, R56 ;  /* 0x000000585038723c */ /* 0x040ff00000001838 */
[-C--:B------:R-:W-:Y:S07]  /*df80*/  HMMA.16816.F32 R60, R80, R90.reuse, R60 ;  /* 0x0000005a503c723c */ /* 0x080fee000000183c */
[----:B------:R-:W-:Y:S01]  /*df90*/  F2FP.PACK_AB R80, R174, R175 ;  /* 0x000000afae50723e */ /* 0x000fe200000000ff */
[----:B------:R-:W-:Y:S01]  /*dfa0*/  HMMA.16816.F32 R64, R76, R90, R64 ;  /* 0x0000005a4c40723c */ /* 0x000fe20000001840 */
[----:B------:R-:W-:Y:S01]  /*dfb0*/  F2FP.PACK_AB R81, R172, R173 ;  /* 0x000000adac51723e */ /* 0x000fe200000000ff */
[----:B------:R-:W1:Y:S02]  /*dfc0*/  LDSM.16.MT88.4 R88, [R226+0x2900] ;  /* 0x00290000e258783b */ /* 0x000e640000004200 */
[----:B------:R-:W-:Y:S02]  /*dfd0*/  F2FP.PACK_AB R82, R184, R185 ;  /* 0x000000b9b852723e */ /* 0x000fe400000000ff */
[----:B------:R-:W-:Y:S02]  /*dfe0*/  F2FP.PACK_AB R83, R116, R118 ;  /* 0x000000767453723e */ /* 0x000fe400000000ff */
[----:B------:R-:W-:Y:S04]  /*dff0*/  F2FP.PACK_AB R76, R191, R169 ;  /* 0x000000a9bf4c723e */ /* 0x000fe800000000ff */
[----:B------:R-:W-:Y:S02]  /*e000*/  F2FP.PACK_AB R77, R190, R168 ;  /* 0x000000a8be4d723e */ /* 0x000fe400000000ff */
[----:B------:R-:W-:Y:S02]  /*e010*/  F2FP.PACK_AB R78, R189, R188 ;  /* 0x000000bcbd4e723e */ /* 0x000fe400000000ff */
[----:B------:R-:W-:Y:S07]  /*e020*/  F2FP.PACK_AB R79, R186, R187 ;  /* 0x000000bbba4f723e */ /* 0x000fee00000000ff */
[-C--:B------:R-:W-:Y:S08]  /*e030*/  HMMA.16816.F32 R4, R76, R84.reuse, R4 ;  /* 0x000000544c04723c */ /* 0x080ff00000001804 */
[C---:B------:R-:W-:Y:S01]  /*e040*/  HMMA.16816.F32 R8, R80.reuse, R84, R8 ;  /* 0x000000545008723c */ /* 0x040fe20000001808 */
[----:B------:R-:W1:Y:S07]  /*e050*/  MUFU.EX2 R85, R123 ;  /* 0x0000007b00557308 */ /* 0x000e6e0000000800 */
[-C--:B------:R-:W-:Y:S03]  /*e060*/  HMMA.16816.F32 R12, R80, R86.reuse, R12 ;  /* 0x00000056500c723c */ /* 0x080fe6000000180c */
[----:B------:R-:W3:Y:S05]  /*e070*/  MUFU.EX2 R84, R117 ;  /* 0x0000007500547308 */ /* 0x000eea0000000800 */
[C---:B------:R-:W-:Y:S05]  /*e080*/  HMMA.16816.F32 R16, R76.reuse, R86, R16 ;  /* 0x000000564c10723c */ /* 0x040fea0000001810 */
[----:B------:R-:W-:Y:S03]  /*e090*/  MUFU.EX2 R87, R104 ;  /* 0x0000006800577308 */ /* 0x000fe60000000800 */
[-C--:B--2---:R-:W-:Y:S01]  /*e0a0*/  HMMA.16816.F32 R20, R76, R92.reuse, R20 ;  /* 0x0000005c4c14723c */ /* 0x084fe20000001814 */
[----:B-1----:R-:W-:Y:S06]  /*e0b0*/  F2FP.PACK_AB R178, R101, R85 ;  /* 0x0000005565b2723e */ /* 0x002fec00000000ff */
[----:B------:R-:W1:Y:S01]  /*e0c0*/  MUFU.EX2 R86, R107 ;  /* 0x0000006b00567308 */ /* 0x000e620000000800 */
[C---:B------:R-:W-:Y:S01]  /*e0d0*/  HMMA.16816.F32 R24, R80.reuse, R92, R24 ;  /* 0x0000005c5018723c */ /* 0x040fe20000001818 */
[----:B---3--:R-:W-:Y:S03]  /*e0e0*/  F2FP.PACK_AB R179, R102, R84 ;  /* 0x0000005466b3723e */ /* 0x008fe600000000ff */
[----:B------:R-:W-:Y:S04]  /*e0f0*/  IMAD.MOV.U32 R117, RZ, RZ, R71 ;  /* 0x000000ffff757224 */ /* 0x000fe800078e0047 */
[-C--:B------:R-:W-:Y:S08]  /*e100*/  HMMA.16816.F32 R28, R80, R94.reuse, R28 ;  /* 0x0000005e501c723c */ /* 0x080ff0000000181c */
[C---:B------:R-:W-:Y:S01]  /*e110*/  HMMA.16816.F32 R32, R76.reuse, R94, R32 ;  /* 0x0000005e4c20723c */ /* 0x040fe20000001820 */
[----:B-1----:R-:W-:Y:S07]  /*e120*/  F2FP.PACK_AB R177, R86, R87 ;  /* 0x0000005756b1723e */ /* 0x002fee00000000ff */
[-C--:B----4-:R-:W-:Y:S08]  /*e130*/  HMMA.16816.F32 R36, R76, R96.reuse, R36 ;  /* 0x000000604c24723c */ /* 0x090ff00000001824 */
[C---:B------:R-:W-:Y:S08]  /*e140*/  HMMA.16816.F32 R40, R80.reuse, R96, R40 ;  /* 0x000000605028723c */ /* 0x040ff00000001828 */
[-C--:B------:R-:W-:Y:S08]  /*e150*/  HMMA.16816.F32 R44, R80, R98.reuse, R44 ;  /* 0x00000062502c723c */ /* 0x080ff0000000182c */
[C---:B------:R-:W-:Y:S08]  /*e160*/  HMMA.16816.F32 R48, R76.reuse, R98, R48 ;  /* 0x000000624c30723c */ /* 0x040ff00000001830 */
[-C--:B------:R-:W-:Y:S08]  /*e170*/  HMMA.16816.F32 R52, R76, R88.reuse, R52 ;  /* 0x000000584c34723c */ /* 0x080ff00000001834 */
[C---:B------:R-:W-:Y:S08]  /*e180*/  HMMA.16816.F32 R56, R80.reuse, R88, R56 ;  /* 0x000000585038723c */ /* 0x040ff00000001838 */
[-C--:B------:R-:W-:Y:S08]  /*e190*/  HMMA.16816.F32 R60, R80, R90.reuse, R60 ;  /* 0x0000005a503c723c */ /* 0x080ff0000000183c */
[----:B------:R-:W-:Y:S08]  /*e1a0*/  HMMA.16816.F32 R64, R76, R90, R64 ;  /* 0x0000005a4c40723c */ /* 0x000ff00000001840 */
[-C--:B------:R-:W-:Y:S07]  /*e1b0*/  HMMA.16816.F32 R120, R180, R132.reuse, R4 ;  /* 0x00000084b478723c */ /* 0x080fee0000001804 */
[----:B------:R-:W-:Y:S01]  /*e1c0*/  FADD.FTZ R4, R136, R3 ;  /* 0x0000000388047221 */ /* 0x000fe20000010000 */
[C---:B------:R-:W-:Y:S01]  /*e1d0*/  HMMA.16816.F32 R124, R176.reuse, R132, R8 ;  /* 0x00000084b07c723c */ /* 0x040fe20000001808 */
[----:B------:R-:W-:Y:S03]  /*e1e0*/  FADD.FTZ R3, R250, R68 ;  /* 0x00000044fa037221 */ /* 0x000fe60000010000 */
[----:B------:R-:W-:Y:S02]  /*e1f0*/  FADD.FTZ R7, R143, R4 ;  /* 0x000000048f077221 */ /* 0x000fe40000010000 */
[----:B------:R-:W-:Y:S02]  /*e200*/  FADD.FTZ R6, R142, R3 ;  /* 0x000000038e067221 */ /* 0x000fe40000010000 */
[----:B------:R-:W-:Y:S01]  /*e210*/  FADD.FTZ R5, R141, R2 ;  /* 0x000000028d057221 */ /* 0x000fe20000010000 */
[-C--:B------:R-:W-:Y:S03]  /*e220*/  HMMA.16816.F32 R128, R176, R134.reuse, R12 ;  /* 0x00000086b080723c */ /* 0x080fe6000000180c */
[----:B------:R-:W-:Y:S02]  /*e230*/  FADD.FTZ R4, R140, R0 ;  /* 0x000000008c047221 */ /* 0x000fe40000010000 */
[----:B------:R-:W-:Y:S02]  /*e240*/  FADD.FTZ R3, R215, R7 ;  /* 0x00000007d7037221 */ /* 0x000fe40000010000 */
        /* <DEDUP_REMOVED lines=13> */
[----:B------:R-:W-:Y:S01]  /*e320*/  FADD.FTZ R9, R209, R2 ;  /* 0x00000002d1097221 */ /* 0x000fe20000010000 */
[----:B------:R-:W1:Y:S01]  /*e330*/  LDSM.16.MT88.4 R4, [R226+0x3100] ;  /* 0x00310000e204783b */ /* 0x000e620000004200 */
        /* <DEDUP_REMOVED lines=9> */
[----:B------:R-:W-:Y:S02]  /*e3d0*/  FADD.FTZ R8, R154, R0 ;  /* 0x000000009a087221 */ /* 0x000fe40000010000 */
[-C--:B------:R-:W-:Y:S02]  /*e3e0*/  HMMA.16816.F32 R152, R180, R164.reuse, R36 ;  /* 0x000000a4b498723c */ /* 0x080fe40000001824 */
        /* <DEDUP_REMOVED lines=35> */
[----:B------:R-:W-:Y:S02]  /*e620*/  FADD.FTZ R0, R191, R9 ;  /* 0x00000009bf007221 */ /* 0x000fe40000010000 */
[----:B------:R-:W-:Y:S02]  /*e630*/  FADD.FTZ R10, R174, R3 ;  /* 0x00000003ae0a7221 */ /* 0x000fe40000010000 */
[----:B------:R-:W-:Y:S02]  /*e640*/  FADD.FTZ R9, R172, R2 ;  /* 0x00000002ac097221 */ /* 0x000fe40000010000 */
[----:B------:R-:W-:Y:S01]  /*e650*/  FADD.FTZ R11, R190, R8 ;  /* 0x00000008be0b7221 */ /* 0x000fe20000010000 */
[C---:B------:R-:W-:Y:S02]  /*e660*/  HMMA.16816.F32 R172, R176.reuse, R4, R56 ;  /* 0x00000004b0ac723c */ /* 0x040fe40000001838 */
        /* <DEDUP_REMOVED lines=8> */
[----:B------:R-:W-:Y:S01]  /*e6f0*/  HMMA.16816.F32 R180, R180, R6, R64 ;  /* 0x00000006b4b4723c */ /* 0x000fe20000001840 */
        /* <DEDUP_REMOVED lines=15> */
[----:B------:R-:W-:Y:S01]  /*e7f0*/  FADD.FTZ R0, R84, R0 ;  /* 0x0000000054007221 */ /* 0x000fe20000010000 */
[----:B------:R1:W-:Y:S01]  /*e800*/  STL [R1+0x2c], R3 ;  /* 0x00002c0301007387 */ /* 0x0003e20000100800 */
[----:B------:R-:W-:Y:S02]  /*e810*/  FADD.FTZ R2, R101, R2 ;  /* 0x0000000265027221 */ /* 0x000fe40000010000 */
[----:B------:R-:W-:Y:S02]  /*e820*/  FADD.FTZ R0, R102, R0 ;  /* 0x0000000066007221 */ /* 0x000fe40000010000 */
[----:B------:R-:W-:Y:S01]  /*e830*/  IMAD.MOV.U32 R118, RZ, RZ, R70 ;  /* 0x000000ffff767224 */ /* 0x000fe200078e0046 */
[----:B------:R2:W-:Y:S01]  /*e840*/  STL [R1+0x34], R2 ;  /* 0x0000340201007387 */ /* 0x0005e20000100800 */
[----:B------:R-:W-:Y:S03]  /*e850*/  IMAD.MOV.U32 R116, RZ, RZ, R72 ;  /* 0x000000ffff747224 */ /* 0x000fe600078e0048 */
[----:B------:R2:W-:Y:S01]  /*e860*/  STL [R1+0x30], R0 ;  /* 0x0000300001007387 */ /* 0x0005e20000100800 */
[----:B-1----:R-:W-:Y:S01]  /*e870*/  IMAD.MOV.U32 R3, RZ, RZ, R73 ;  /* 0x000000ffff037224 */ /* 0x002fe200078e0049 */
[----:B------:R-:W-:-:S05]  /*e880*/  @P0 BRA `(.L_x_662) ;  /* 0xffff9af000000947 */ /* 0x000fca000383ffff */
.L_x_659:
[----:B------:R-:W-:-:S13]  /*e890*/  ISETP.LE.AND P0, PT, RZ, UR6, PT ;  /* 0x00000006ff007c0c */ /* 0x000fda000bf03270 */
[----:B------:R-:W-:Y:S05]  /*e8a0*/  @!P0 BRA `(.L_x_663) ;  /* 0x0000587000008947 */ /* 0x000fea0003800000 */
[----:B-1----:R-:W-:Y:S01]  /*e8b0*/  IMAD.MOV.U32 R3, RZ, RZ, R72 ;  /* 0x000000ffff037224 */ /* 0x002fe200078e0048 */
[----:B------:R-:W-:Y:S01]  /*e8c0*/  MOV R117, R70 ;  /* 0x0000004600757202 */ /* 0x000fe20000000f00 */
[----:B--2---:R-:W-:Y:S01]  /*e8d0*/  IMAD.MOV.U32 R2, RZ, RZ, R73 ;  /* 0x000000ffff027224 */ /* 0x004fe200078e0049 */
[----:B------:R-:W-:Y:S01]  /*e8e0*/  MOV R116, R71 ;  /* 0x0000004700747202 */ /* 0x000fe20000000f00 */
[----:B------:R-:W-:Y:S05]  /*e8f0*/  BRA `(.L_x_664) ;  /* 0x0000044000007947 */ /* 0x000fea0003800000 */
.L_x_666:
[----:B------:R-:W2:Y:S01]  /*e900*/  LDL R5, [R1+0x18] ;  /* 0x0000180001057983 */ /* 0x000ea20000100800 */
        /* <DEDUP_REMOVED lines=17> */
[----:B------:R-:W-:Y:S01]  /*ea20*/  STL [R1+0x8], R8 ;  /* 0x0000080801007387 */ /* 0x000fe20000100800 */
[----:B------:R-:W-:Y:S03]  /*ea30*/  SHF.R.S32.HI R0, RZ, 0x1f, R8 ;  /* 0x0000001fff007819 */ /* 0x000fe60000011408 */
[----:B------:R-:W2:Y:S02]  /*ea40*/  @!P5 LDG.E R245, [R6.64] ;  /* 0x0000000e06f5d981 */ /* 0x000ea4000c1e1900 */
[----:B------:R-:W-:Y:S04]  /*ea50*/  IMAD R0, R0, c[0x0][0x1e0], RZ ;  /* 0x0000780000007a24 */ /* 0x000fe800078e02ff */
[----:B------:R-:W-:Y:S04]  /*ea60*/  IMAD R0, R8, c[0x0][0x1e4], R0 ;  /* 0x0000790008007a24 */ /* 0x000fe800078e0200 */
        /* <DEDUP_REMOVED lines=8> */
[----:B------:R-:W-:Y:S03]  /*eaf0*/  SHFL.IDX PT, R12, R4, 0x2, 0x181f ;  /* 0x00581f00040c7f89 */ /* 0x000fe600000e0000 */
[----:B------:R-:W-:Y:S01]  /*eb00*/  LEA.HI.X R0, R0, c[0x0][0x1cc], R5, 0x1, P0 ;  /* 0x0000730000007a11 */ /* 0x000fe200000f0c05 */
[----:B------:R-:W1:Y:S04]  /*eb10*/  SHFL.IDX PT, R6, R4, RZ, 0x181f ;  /* 0x00181fff04067589 */ /* 0x000e6800000e0000 */
[----:B------:R-:W-:Y:S04]  /*eb20*/  SHFL.IDX PT, R5, R4, 0x1, 0x181f ;  /* 0x00381f0004057f89 */ /* 0x000fe800000e0000 */
[----:B------:R-:W2:Y:S04]  /*eb30*/  SHFL.IDX PT, R7, R0, RZ, 0x181f ;  /* 0x00181fff00077589 */ /* 0x000ea800000e0000 */
[----:B------:R-:W4:Y:S04]  /*eb40*/  SHFL.IDX PT, R10, R4, 0x3, 0x181f ;  /* 0x00781f00040a7f89 */ /* 0x000f2800000e0000 */
[----:B------:R-:W-:Y:S04]  /*eb50*/  SHFL.IDX PT, R9, R4, 0x4, 0x181f ;  /* 0x00981f0004097f89 */ /* 0x000fe800000e0000 */
[----:B------:R-:W-:Y:S04]  /*eb60*/  SHFL.IDX PT, R14, R4, 0x5, 0x181f ;  /* 0x00b81f00040e7f89 */ /* 0x000fe800000e0000 */
[----:B------:R5:W-:Y:S01]  /*eb70*/  SHFL.IDX PT, R15, R4, 0x6, 0x181f ;  /* 0x00d81f00040f7f89 */ /* 0x000be200000e0000 */
[-C--:B-1----:R-:W-:Y:S03]  /*eb80*/  IADD3 R6, P1, R6, R242.reuse, RZ ;  /* 0x000000f206067210 */ /* 0x082fe60007f3e0ff */
[----:B------:R-:W1:Y:S04]  /*eb90*/  SHFL.IDX PT, R8, R0, 0x1, 0x181f ;  /* 0x00381f0000087f89 */ /* 0x000e6800000e0000 */
[----:B------:R-:W1:Y:S01]  /*eba0*/  SHFL.IDX PT, R11, R0, 0x2, 0x181f ;  /* 0x00581f00000b7f89 */ /* 0x000e6200000e0000 */
[--C-:B--2---:R-:W-:Y:S03]  /*ebb0*/  IMAD.X R7, R7, 0x1, R241.reuse, P1 ;  /* 0x0000000107077824 */ /* 0x104fe600008e06f1 */
[----:B------:R-:W2:Y:S01]  /*ebc0*/  SHFL.IDX PT, R18, R0, 0x3, 0x181f ;  /* 0x00781f0000127f89 */ /* 0x000ea200000e0000 */
[-C--:B----4-:R-:W-:Y:S03]  /*ebd0*/  IADD3 R10, P3, R10, R242.reuse, RZ ;  /* 0x000000f20a0a7210 */ /* 0x090fe60007f7e0ff */
[----:B---3--:R3:W-:Y:S04]  /*ebe0*/  LDGSTS.E.BYPASS.LTC128B.128 [R67+0x3900], [R6.64], !P4 ;  /* 0x0390000006437fae */ /* 0x0087e8000e101d4e */
[----:B------:R-:W4:Y:S01]  /*ebf0*/  SHFL.IDX PT, R17, R0, 0x4, 0x181f ;  /* 0x00981f0000117f89 */ /* 0x000f2200000e0000 */
[-C--:B-----5:R-:W-:Y:S03]  /*ec00*/  IADD3 R4, P0, R5, R242.reuse, RZ ;  /* 0x000000f205047210 */ /* 0x0a0fe60007f1e0ff */
[----:B------:R-:W5:Y:S04]  /*ec10*/  SHFL.IDX PT, R16, R0, 0x5, 0x181f ;  /* 0x00b81f0000107f89 */ /* 0x000f6800000e0000 */
[----:B------:R-:W5:Y:S01]  /*ec20*/  SHFL.IDX PT, R0, R0, 0x6, 0x181f ;  /* 0x00d81f0000007f89 */ /* 0x000f6200000e0000 */
[--C-:B-1----:R-:W-:Y:S01]  /*ec30*/  IMAD.X R5, R8, 0x1, R241.reuse, P0 ;  /* 0x0000000108057824 */ /* 0x102fe200000e06f1 */
[-C--:B------:R-:W-:Y:S02]  /*ec40*/  IADD3 R12, P0, R12, R242.reuse, RZ ;  /* 0x000000f20c0c7210 */ /* 0x080fe40007f1e0ff */
[-C--:B------:R-:W-:Y:S02]  /*ec50*/  IADD3 R8, P2, R9, R242.reuse, RZ ;  /* 0x000000f209087210 */ /* 0x080fe40007f5e0ff */
[----:B------:R1:W-:Y:S01]  /*ec60*/  LDGSTS.E.BYPASS.LTC128B.128 [R67+0x4100], [R4.64], !P4 ;  /* 0x0410000004437fae */ /* 0x0003e2000e101d4e */
[--C-:B------:R-:W-:Y:S02]  /*ec70*/  IMAD.X R13, R11, 0x1, R241.reuse, P0 ;  /* 0x000000010b0d7824 */ /* 0x100fe400000e06f1 */
[--C-:B--2---:R-:W-:Y:S03]  /*ec80*/  IMAD.X R11, R18, 0x1, R241.reuse, P3 ;  /* 0x00000001120b7824 */ /* 0x104fe600018e06f1 */
[----:B------:R2:W-:Y:S01]  /*ec90*/  LDGSTS.E.BYPASS.LTC128B.128 [R67+0x4900], [R12.64], !P4 ;  /* 0x049000000c437fae */ /* 0x0005e2000e101d4e */
[-C--:B---3--:R-:W-:Y:S03]  /*eca0*/  IADD3 R6, P1, R14, R242.reuse, RZ ;  /* 0x000000f20e067210 */ /* 0x088fe60007f3e0ff */
[----:B------:R2:W-:Y:S01]  /*ecb0*/  LDGSTS.E.BYPASS.LTC128B.128 [R67+0x5100], [R10.64], !P4 ;  /* 0x051000000a437fae */ /* 0x0005e2000e101d4e */
[--C-:B----4-:R-:W-:Y:S02]  /*ecc0*/  IMAD.X R9, R17, 0x1, R241.reuse, P2 ;  /* 0x0000000111097824 */ /* 0x110fe400010e06f1 */
[--C-:B-----5:R-:W-:Y:S03]  /*ecd0*/  IMAD.X R7, R16, 0x1, R241.reuse, P1 ;  /* 0x0000000110077824 */ /* 0x120fe600008e06f1 */
[----:B------:R2:W-:Y:S04]  /*ece0*/  LDGSTS.E.BYPASS.LTC128B.128 [R67+0x5900], [R8.64], !P4 ;  /* 0x0590000008437fae */ /* 0x0005e8000e101d4e */
[----:B------:R2:W-:Y:S01]  /*ecf0*/  LDGSTS.E.BYPASS.LTC128B.128 [R67+0x6100], [R6.64], !P4 ;  /* 0x0610000006437fae */ /* 0x0005e2000e101d4e */
[----:B-1----:R-:W-:Y:S05]  /*ed00*/  IADD3 R4, P0, R15, R242, RZ ;  /* 0x000000f20f047210 */ /* 0x002fea0007f1e0ff */
[----:B------:R-:W-:Y:S05]  /*ed10*/  IMAD.X R5, R0, 0x1, R241, P0 ;  /* 0x0000000100057824 */ /* 0x000fea00000e06f1 */
[----:B------:R2:W-:Y:S01]  /*ed20*/  LDGSTS.E.BYPASS.LTC128B.128 [R67+0x6900], [R4.64], !P4 ;  /* 0x0690000004437fae */ /* 0x0005e2000e101d4e */
[----:B------:R-:W-:-:S05]  /*ed30*/  BRA `(.L_x_665) ;  /* 0x00001b0000007947 */ /* 0x000fca0003800000 */
.L_x_664:
[----:B------:R-:W2:Y:S01]  /*ed40*/  LDL R56, [R1+0x8] ;  /* 0x0000080001387983 */ /* 0x000ea20000100800 */
[----:B------:R-:W-:Y:S04]  /*ed50*/  DEPBAR.LE SB0, 0x0 ;  /* 0x000080000000791a */ /* 0x000fe80000000000 */
[----:B------:R-:W3:Y:S01]  /*ed60*/  LDL R246, [R1+0x14] ;  /* 0x0000140001f67983 */ /* 0x000ee20000100800 */
[----:B------:R-:W-:Y:S03]  /*ed70*/  UISETP.GE.AND UP0, UPT, UR6, 0x1, UPT ;  /* 0x000000010600788c */ /* 0x000fe6000bf06270 */
[----:B------:R-:W-:Y:S08]  /*ed80*/  BAR.SYNC.DEFER_BLOCKING 0x0 ;  /* 0x0000000000007b1d */ /* 0x000ff00000010000 */
[----:B-----5:R-:W-:Y:S08]  /*ed90*/  LDSM.16.M88.4 R112, [R230+0x7100] ;  /* 0x00710000e670783b */ /* 0x020ff00000000200 */
[----:B------:R-:W1:Y:S08]  /*eda0*/  LDSM.16.M88.4 R16, [R119+0x3900] ;  /* 0x003900007710783b */ /* 0x000e700000000200 */
[----:B------:R-:W4:Y:S08]  /*edb0*/  LDSM.16.M88.4 R108, [R230+0x9100] ;  /* 0x00910000e66c783b */ /* 0x000f300000000200 */
[----:B------:R-:W1:Y:S08]  /*edc0*/  LDSM.16.M88.4 R32, [R119+0x4100] ;  /* 0x004100007720783b */ /* 0x000e700000000200 */
        /* <DEDUP_REMOVED lines=35> */
[----:B------:R-:W-:Y:S02]  /*f000*/  SHF.R.S32.HI R0, RZ, 0x1f, R245 ;  /* 0x0000001fff007819 */ /* 0x000fe400000114f5 */
[C---:B------:R-:W-:Y:S02]  /*f010*/  IMAD.WIDE.U32 R72, R245.reuse, c[0x0][0x218], R64 ;  /* 0x00008600f5487a25 */ /* 0x040fe400078e0040 */
        /* <DEDUP_REMOVED lines=12> */
[----:B------:R-:W4:Y:S01]  /*f0e0*/  SHFL.IDX PT, R92, R100, 0x1, 0x181f ;  /* 0x00381f00645c7f89 */ /* 0x000f2200000e0000 */
[C---:B------:R-:W-:Y:S04]  /*f0f0*/  HMMA.16816.F32 R80, R112.reuse, R82, RZ ;  /* 0x000000527050723c */ /* 0x040fe800000018ff */
[-C--:B-1----:R-:W-:Y:S03]  /*f100*/  IADD3 R94, P0, R94, R242.reuse, RZ ;  /* 0x000000f25e5e7210 */ /* 0x082fe60007f1e0ff */
[----:B------:R-:W1:Y:S01]  /*f110*/  SHFL.IDX PT, R93, R0, 0x1, 0x181f ;  /* 0x00381f00005d7f89 */ /* 0x000e6200000e0000 */
[-C--:B------:R-:W-:Y:S01]  /*f120*/  HMMA.16816.F32 R84, R112, R96.reuse, RZ ;  /* 0x000000607054723c */ /* 0x080fe200000018ff */
[-C--:B--2---:R-:W-:Y:S06]  /*f130*/  IADD3.X R95, R88, R241.reuse, RZ, P0, !PT ;  /* 0x000000f1585f7210 */ /* 0x084fec00007fe4ff */
[----:B------:R-:W2:Y:S01]  /*f140*/  SHFL.IDX PT, R102, R100, 0x2, 0x181f ;  /* 0x00581f0064667f89 */ /* 0x000ea200000e0000 */
[C---:B------:R-:W-:Y:S04]  /*f150*/  HMMA.16816.F32 R88, R108.reuse, R96, RZ ;  /* 0x000000606c58723c */ /* 0x040fe800000018ff */
[-C--:B----4-:R-:W-:Y:S03]  /*f160*/  IADD3 R92, P1, R92, R242.reuse, RZ ;  /* 0x000000f25c5c7210 */ /* 0x090fe60007f3e0ff */
[----:B---3--:R3:W-:Y:S01]  /*f170*/  LDGSTS.E.BYPASS.LTC128B.128 [R246], [R94.64], !P4 ;  /* 0x000000005ef67fae */ /* 0x0087e2000e101d4e */
        /* <DEDUP_REMOVED lines=21> */
[----:B------:R4:W3:Y:S01]  /*f2d0*/  SHFL.IDX PT, R244, R100, 0x6, 0x181f ;  /* 0x00d81f0064f47f89 */ /* 0x0008e200000e0000 */
[-C--:B-1----:R-:W-:Y:S07]  /*f2e0*/  IADD3.X R105, R243, R241.reuse, RZ, P0, !PT ;  /* 0x000000f1f3697210 */ /* 0x082fee00007fe4ff */
[----:B------:R-:W1:Y:S08]  /*f2f0*/  SHFL.IDX PT, R0, R0, 0x6, 0x181f ;  /* 0x00d81f0000007f89 */ /* 0x000e7000000e0000 */
[----:B------:R2:W-:Y:S01]  /*f300*/  LDGSTS.E.BYPASS.LTC128B.128 [R246+0x2800], [R104.64], !P4 ;  /* 0x0280000068f67fae */ /* 0x0005e2000e101d4e */
[-C--:B----4-:R-:W-:Y:S08]  /*f310*/  HMMA.16816.F32 R100, R112, R184.reuse, RZ ;  /* 0x000000b87064723c */ /* 0x090ff000000018ff */
[C---:B--2---:R-:W-:Y:S07]  /*f320*/  HMMA.16816.F32 R104, R108.reuse, R184, RZ ;  /* 0x000000b86c68723c */ /* 0x044fee00000018ff */
[----:B---3--:R-:W-:Y:S01]  /*f330*/  IADD3 R184, P0, R244, R242, RZ ;  /* 0x000000f2f4b87210 */ /* 0x008fe20007f1e0ff */
        /* <DEDUP_REMOVED lines=336> */
.L_x_665:
[----:B------:R-:W3:Y:S01]  /*10840*/  LDL.LU R108, [R1+0x10] ;  /* 0x00001000016c7983 */ /* 0x000ee20000300800 */
[----:B------:R-:W-:Y:S02]  /*10850*/  FMNMX.FTZ R0, R187, R2, !PT ;  /* 0x00000002bb007209 */ /* 0x000fe40007810000 */
[----:B--2---:R-:W-:Y:S01]  /*10860*/  FMNMX.FTZ R5, R188, R3, !PT ;  /* 0x00000003bc057209 */ /* 0x004fe20007810000 */
        /* <DEDUP_REMOVED lines=121> */
[----:B------:R-:W-:Y:S02]  /*11000*/  FMNMX.FTZ R6, R111, R6, !PT ;  /* 0x000000066f067209 */ /* 0x000fe40007810000 */
[----:B------:R-:W-:Y:S02]  /*11010*/  FMNMX.FTZ R4, R94, R4, !PT ;  /* 0x000000045e047209 */ /* 0x000fe40007810000 */
[----:B------:R-:W-:Y:S01]  /*11020*/  ISETP.LT.AND P0, PT, RZ, UR6, PT ;  /* 0x00000006ff007c0c */ /* 0x000fe2000bf01270 */
[----:B------:R-:W-:Y:S01]  /*11030*/  UIADD3 UR6, UR6, -0x1, URZ ;  /* 0xffffffff06067890 */ /* 0x000fe2000fffe03f */
[----:B------:R-:W-:Y:S04]  /*11040*/  FMNMX.FTZ R4, R43, R4, !PT ;  /* 0x000000042b047209 */ /* 0x000fe80007810000 */
[----:B------:R-:W-:Y:S04]  /*11050*/  FMNMX.FTZ R4, R60, R4, !PT ;  /* 0x000000043c047209 */ /* 0x000fe80007810000 */
[----:B------:R-:W-:Y:S04]  /*11060*/  FMNMX.FTZ R4, R57, R4, !PT ;  /* 0x0000000439047209 */ /* 0x000fe80007810000 */
[----:B---3--:R-:W-:Y:S02]  /*11070*/  FMNMX.FTZ R4, R108, R4, !PT ;  /* 0x000000046c047209 */ /* 0x008fe40007810000 */
[----:B-1----:R-:W-:Y:S02]  /*11080*/  FMNMX.FTZ R0, R0, R9, !PT ;  /* 0x0000000900007209 */ /* 0x002fe40007810000 */
[----:B--2---:R-:W-:Y:S02]  /*11090*/  FMNMX.FTZ R5, R5, R8, !PT ;  /* 0x0000000805057209 */ /* 0x004fe40007810000 */
[----:B------:R-:W-:Y:S01]  /*110a0*/  FMNMX.FTZ R4, R206, R4, !PT ;  /* 0x00000004ce047209 */ /* 0x000fe20007810000 */
[----:B------:R-:W1:Y:S03]  /*110b0*/  SHFL.BFLY PT, R73, R0, 0x1, 0x1f ;  /* 0x0c201f0000497f89 */ /* 0x000e6600000e0000 */
[----:B------:R-:W-:Y:S04]  /*110c0*/  FMNMX.FTZ R4, R205, R4, !PT ;  /* 0x00000004cd047209 */ /* 0x000fe80007810000 */
[----:B------:R-:W-:Y:S01]  /*110d0*/  FMNMX.FTZ R4, R204, R4, !PT ;  /* 0x00000004cc047209 */ /* 0x000fe20007810000 */
[----:B------:R-:W2:Y:S03]  /*110e0*/  SHFL.BFLY PT, R72, R5, 0x1, 0x1f ;  /* 0x0c201f0005487f89 */ /* 0x000ea600000e0000 */
[----:B------:R-:W-:Y:S05]  /*110f0*/  FMNMX.FTZ R4, R109, R4, !PT ;  /* 0x000000046d047209 */ /* 0x000fea0007810000 */
[----:B------:R-:W3:Y:S01]  /*11100*/  SHFL.BFLY PT, R7, R4, 0x2, 0x1f ;  /* 0x0c401f0004077f89 */ /* 0x000ee200000e0000 */
[----:B-1----:R-:W-:Y:S05]  /*11110*/  FMNMX.FTZ R73, R0, R73, !PT ;  /* 0x0000004900497209 */ /* 0x002fea0007810000 */
[C---:B------:R-:W-:Y:S02]  /*11120*/  FADD.FTZ R0, -R73.reuse, R2 ;  /* 0x0000000249007221 */ /* 0x040fe40000010100 */
[----:B------:R-:W-:Y:S01]  /*11130*/  FMUL.FTZ R105, R73, c[0x0][0x2d0] ;  /* 0x0000b40049697a20 */ /* 0x000fe20000410000 */
[----:B--2---:R-:W-:Y:S01]  /*11140*/  FMNMX.FTZ R72, R5, R72, !PT ;  /* 0x0000004805487209 */ /* 0x004fe20007810000 */
[----:B------:R-:W-:Y:S01]  /*11150*/  FMUL.FTZ R2, R0, c[0x0][0x2d0] ;  /* 0x0000b40000027a20 */ /* 0x000fe20000410000 */
[----:B------:R-:W-:Y:S01]  /*11160*/  FMNMX.FTZ R0, R207, R6, !PT ;  /* 0x00000006cf007209 */ /* 0x000fe20007810000 */
[--C-:B------:R-:W-:Y:S02]  /*11170*/  FFMA.FTZ R9, R20, c[0x0][0x2d0], -R105.reuse ;  /* 0x0000b40014097a23 */ /* 0x100fe40000010869 */
[----:B------:R1:W2:Y:S01]  /*11180*/  MUFU.EX2 R70, R2 ;  /* 0x0000000200467308 */ /* 0x0002a20000000800 */
[----:B------:R-:W-:Y:S01]  /*11190*/  FMNMX.FTZ R0, R75, R0, !PT ;  /* 0x000000004b007209 */ /* 0x000fe20007810000 */
[----:B------:R-:W-:Y:S01]  /*111a0*/  FMUL.FTZ R107, R72, c[0x0][0x2d0] ;  /* 0x0000b400486b7a20 */ /* 0x000fe20000410000 */
[----:B---3--:R-:W-:Y:S01]  /*111b0*/  FMNMX.FTZ R4, R4, R7, !PT ;  /* 0x0000000704047209 */ /* 0x008fe20007810000 */
[--C-:B------:R-:W-:Y:S01]  /*111c0*/  FFMA.FTZ R7, R32, c[0x0][0x2d0], -R105.reuse ;  /* 0x0000b40020077a23 */ /* 0x100fe20000010869 */
[----:B------:R-:W-:Y:S01]  /*111d0*/  FMNMX.FTZ R0, R74, R0, !PT ;  /* 0x000000004a007209 */ /* 0x000fe20007810000 */
[----:B------:R-:W-:Y:S02]  /*111e0*/  FFMA.FTZ R8, R21, c[0x0][0x2d0], -R105 ;  /* 0x0000b40015087a23 */ /* 0x000fe40000010869 */
[----:B------:R-:W3:Y:S01]  /*111f0*/  SHFL.BFLY PT, R71, R4, 0x1, 0x1f ;  /* 0x0c201f0004477f89 */ /* 0x000ee200000e0000 */
[----:B------:R-:W-:Y:S01]  /*11200*/  FFMA.FTZ R5, R22, c[0x0][0x2d0], -R107 ;  /* 0x0000b40016057a23 */ /* 0x000fe2000001086b */
[----:B------:R4:W-:Y:S01]  /*11210*/  MUFU.EX2 R228, R9 ;  /* 0x0000000900e47308 */ /* 0x0009e20000000800 */
[--C-:B------:R-:W-:Y:S02]  /*11220*/  FFMA.FTZ R16, R48, c[0x0][0x2d0], -R105.reuse ;  /* 0x0000b40030107a23 */ /* 0x100fe40000010869 */
[--C-:B------:R-:W-:Y:S02]  /*11230*/  FFMA.FTZ R6, R33, c[0x0][0x2d0], -R105.reuse ;  /* 0x0000b40021067a23 */ /* 0x100fe40000010869 */
[--C-:B------:R-:W-:Y:S02]  /*11240*/  FFMA.FTZ R100, R100, c[0x0][0x2d0], -R105.reuse ;  /* 0x0000b40064647a23 */ /* 0x100fe40000010869 */
[----:B------:R-:W-:Y:S02]  /*11250*/  FFMA.FTZ R101, R101, c[0x0][0x2d0], -R105 ;  /* 0x0000b40065657a23 */ /* 0x000fe40000010869 */
[--C-:B------:R-:W-:Y:S01]  /*11260*/  FFMA.FTZ R102, R102, c[0x0][0x2d0], -R107.reuse ;  /* 0x0000b40066667a23 */ /* 0x100fe2000001086b */
[----:B------:R-:W-:Y:S01]  /*11270*/  MUFU.EX2 R88, R8 ;  /* 0x0000000800587308 */ /* 0x000fe20000000800 */
[----:B------:R-:W-:Y:S02]  /*11280*/  FFMA.FTZ R103, R103, c[0x0][0x2d0], -R107 ;  /* 0x0000b40067677a23 */ /* 0x000fe4000001086b */
[----:B-1----:R-:W-:Y:S02]  /*11290*/  FADD.FTZ R2, -R72, R3 ;  /* 0x0000000348027221 */ /* 0x002fe40000010100 */
[----:B------:R-:W1:Y:S01]  /*112a0*/  SHFL.BFLY PT, R3, R0, 0x2, 0x1f ;  /* 0x0c401f0000037f89 */ /* 0x000e6200000e0000 */
[----:B--2---:R-:W-:Y:S02]  /*112b0*/  FMUL.FTZ R17, R70, R133 ;  /* 0x0000008546117220 */ /* 0x004fe40000410000 */
[----:B------:R-:W-:Y:S02]  /*112c0*/  FMUL.FTZ R2, R2, c[0x0][0x2d0] ;  /* 0x0000b40002027a20 */ /* 0x000fe40000410000 */
[----:B------:R2:W-:Y:S01]  /*112d0*/  MUFU.EX2 R119, R5 ;  /* 0x0000000500777308 */ /* 0x0005e20000000800 */
[----:B---3--:R-:W-:Y:S01]  /*112e0*/  FMNMX.FTZ R71, R4, R71, !PT ;  /* 0x0000004704477209 */ /* 0x008fe20007810000 */
[--C-:B------:R-:W-:Y:S02]  /*112f0*/  FFMA.FTZ R4, R187, c[0x0][0x2d0], -R105.reuse ;  /* 0x0000b400bb047a23 */ /* 0x100fe40000010869 */
[--C-:B----4-:R-:W-:Y:S02]  /*11300*/  FFMA.FTZ R9, R36, c[0x0][0x2d0], -R105.reuse ;  /* 0x0000b40024097a23 */ /* 0x110fe40000010869 */
[----:B------:R-:W-:Y:S04]  /*11310*/  FMUL.FTZ R96, R71, c[0x0][0x2d0] ;  /* 0x0000b40047607a20 */ /* 0x000fe80000410000 */
[----:B------:R3:W4:Y:S01]  /*11320*/  MUFU.EX2 R68, R2 ;  /* 0x0000000200447308 */ /* 0x0007220000000800 */
[--C-:B------:R-:W-:Y:S02]  /*11330*/  FFMA.FTZ R32, R40, c[0x0][0x2d0], -R96.reuse ;  /* 0x0000b40028207a23 */ /* 0x100fe40000010860 */
[----:B------:R-:W-:Y:S07]  /*11340*/  FFMA.FTZ R48, R203, c[0x0][0x2d0], -R96 ;  /* 0x0000b400cb307a23 */ /* 0x000fee0000010860 */
[----:B------:R-:W-:Y:S01]  /*11350*/  MUFU.EX2 R106, R4 ;  /* 0x00000004006a7308 */ /* 0x000fe20000000800 */
[----:B-1----:R-:W-:Y:S01]  /*11360*/  FMNMX.FTZ R0, R0, R3, !PT ;  /* 0x0000000300007209 */ /* 0x002fe20007810000 */
[----:B------:R-:W-:Y:S02]  /*11370*/  FFMA.FTZ R3, R118, c[0x0][0x2d0], -R105 ;  /* 0x0000b40076037a23 */ /* 0x000fe40000010869 */
[----:B--2---:R-:W-:Y:S06]  /*11380*/  FMUL.FTZ R5, R70, R121 ;  /* 0x0000007946057220 */ /* 0x004fec0000410000 */
[----:B------:R1:W-:Y:S01]  /*11390*/  MUFU.EX2 R11, R3 ;  /* 0x00000003000b7308 */ /* 0x0003e20000000800 */
[----:B---3--:R-:W-:Y:S02]  /*113a0*/  FADD.FTZ R2, -R71, R116 ;  /* 0x0000007447027221 */ /* 0x008fe40000010100 */
[----:B----4-:R-:W-:Y:S02]  /*113b0*/  FMUL.FTZ R18, R68, R134 ;  /* 0x0000008644127220 */ /* 0x010fe40000410000 */
[----:B------:R-:W-:Y:S05]  /*113c0*/  FMUL.FTZ R2, R2, c[0x0][0x2d0] ;  /* 0x0000b40002027a20 */ /* 0x000fea0000410000 */
[----:B------:R-:W-:Y:S10]  /*113d0*/  MUFU.EX2 R63, R9 ;  /* 0x00000009003f7308 */ /* 0x000ff40000000800 */
[----:B------:R2:W3:Y:S01]  /*113e0*/  MUFU.EX2 R69, R2 ;  /* 0x0000000200457308 */ /* 0x0004e20000000800 */
[----:B-1----:R-:W-:Y:S09]  /*113f0*/  FFMA.FTZ R3, R188, c[0x0][0x2d0], -R107 ;  /* 0x0000b400bc037a23 */ /* 0x002ff2000001086b */
[----:B------:R1:W-:Y:S10]  /*11400*/  MUFU.EX2 R104, R3 ;  /* 0x0000000300687308 */ /* 0x0003f40000000800 */
[----:B------:R-:W-:Y:S01]  /*11410*/  MUFU.EX2 R100, R100 ;  /* 0x0000006400647308 */ /* 0x000fe20000000800 */
[----:B--2---:R-:W-:Y:S02]  /*11420*/  FFMA.FTZ R2, R199, c[0x0][0x2d0], -R105 ;  /* 0x0000b400c7027a23 */ /* 0x004fe40000010869 */
[C---:B---3--:R-:W-:Y:S02]  /*11430*/  FMUL.FTZ R13, R69.reuse, R129 ;  /* 0x00000081450d7220 */ /* 0x048fe40000410000 */
[C---:B------:R-:W-:Y:S05]  /*11440*/  FMUL.FTZ R8, R69.reuse, R124 ;  /* 0x0000007c45087220 */ /* 0x040fea0000410000 */
[----:B------:R2:W3:Y:S01]  /*11450*/  MUFU.EX2 R116, R2 ;  /* 0x0000000200747308 */ /* 0x0004e20000000800 */
[----:B------:R-:W-:Y:S01]  /*11460*/  FMUL.FTZ R9, R69, R125 ;  /* 0x0000007d45097220 */ /* 0x000fe20000410000 */
[----:B------:R-:W-:Y:S01]  /*11470*/  MOV R125, R63 ;  /* 0x0000003f007d7202 */ /* 0x000fe20000000f00 */
[----:B-1----:R-:W-:Y:S01]  /*11480*/  FFMA.FTZ R3, R200, c[0x0][0x2d0], -R107 ;  /* 0x0000b400c8037a23 */ /* 0x002fe2000001086b */
[----:B------:R-:W-:Y:S06]  /*11490*/  MOV R200, R60 ;  /* 0x0000003c00c87202 */ /* 0x000fec0000000f00 */
[----:B------:R1:W4:Y:S10]  /*114a0*/  MUFU.EX2 R235, R3 ;  /* 0x0000000300eb7308 */ /* 0x0003340000000800 */
[----:B------:R-:W-:Y:S01]  /*114b0*/  MUFU.EX2 R101, R101 ;  /* 0x0000006500657308 */ /* 0x000fe20000000800 */
[----:B--2---:R-:W-:Y:S01]  /*114c0*/  FFMA.FTZ R2, R186, c[0x0][0x2d0], -R105 ;  /* 0x0000b400ba027a23 */ /* 0x004fe20000010869 */
[----:B---3--:R-:W-:Y:S08]  /*114d0*/  F2FP.PACK_AB R76, R116, R106 ;  /* 0x0000006a744c723e */ /* 0x008ff000000000ff */
[----:B------:R2:W-:Y:S01]  /*114e0*/  MUFU.EX2 R232, R2 ;  /* 0x0000000200e87308 */ /* 0x0005e20000000800 */
[--C-:B-1----:R-:W-:Y:S01]  /*114f0*/  FFMA.FTZ R3, R185, c[0x0][0x2d0], -R107.reuse ;  /* 0x0000b400b9037a23 */ /* 0x102fe2000001086b */
[----:B----4-:R-:W-:Y:S08]  /*11500*/  F2FP.PACK_AB R77, R235, R104 ;  /* 0x00000068eb4d723e */ /* 0x010ff000000000ff */
[----:B------:R1:W-:Y:S10]  /*11510*/  MUFU.EX2 R231, R3 ;  /* 0x0000000300e77308 */ /* 0x0003f40000000800 */
[----:B------:R-:W-:Y:S01]  /*11520*/  MUFU.EX2 R185, R7 ;  /* 0x0000000700b97308 */ /* 0x000fe20000000800 */
[----:B--2---:R-:W2:Y:S09]  /*11530*/  SHFL.BFLY PT, R2, R0, 0x1, 0x1f ;  /* 0x0c201f0000027f89 */ /* 0x004eb200000e0000 */
[----:B------:R3:W-:Y:S01]  /*11540*/  MUFU.EX2 R186, R6 ;  /* 0x0000000600ba7308 */ /* 0x0007e20000000800 */
[--C-:B-1----:R-:W-:Y:S01]  /*11550*/  FFMA.FTZ R3, R198, c[0x0][0x2d0], -R96.reuse ;  /* 0x0000b400c6037a23 */ /* 0x102fe20000010860 */
[----:B------:R-:W-:Y:S08]  /*11560*/  MOV R198, R81 ;  /* 0x0000005100c67202 */ /* 0x000ff00000000f00 */
[----:B------:R1:W-:Y:S01]  /*11570*/  MUFU.EX2 R110, R3 ;  /* 0x00000003006e7308 */ /* 0x0003e20000000800 */
[----:B--2---:R-:W-:Y:S01]  /*11580*/  FMNMX.FTZ R2, R2, R0, !PT ;  /* 0x0000000002027209 */ /* 0x004fe20007810000 */
[----:B------:R-:W-:Y:S08]  /*11590*/  FFMA.FTZ R0, R184, c[0x0][0x2d0], -R107 ;  /* 0x0000b400b8007a23 */ /* 0x000ff0000001086b */
[----:B------:R-:W-:Y:S01]  /*115a0*/  MUFU.EX2 R102, R102 ;  /* 0x0000006600667308 */ /* 0x000fe20000000800 */
[----:B---3--:R-:W-:Y:S09]  /*115b0*/  FMUL.FTZ R6, R68, R122 ;  /* 0x0000007a44067220 */ /* 0x008ff20000410000 */
[----:B------:R2:W3:Y:S01]  /*115c0*/  MUFU.EX2 R10, R0 ;  /* 0x00000000000a7308 */ /* 0x0004e20000000800 */
[--C-:B-1----:R-:W-:Y:S09]  /*115d0*/  FFMA.FTZ R3, R201, c[0x0][0x2d0], -R96.reuse ;  /* 0x0000b400c9037a23 */ /* 0x102ff20000010860 */
[----:B------:R1:W4:Y:S10]  /*115e0*/  MUFU.EX2 R234, R3 ;  /* 0x0000000300ea7308 */ /* 0x0003340000000800 */
[----:B------:R-:W-:Y:S01]  /*115f0*/  MUFU.EX2 R103, R103 ;  /* 0x0000006700677308 */ /* 0x000fe20000000800 */
[----:B--2---:R-:W-:Y:S01]  /*11600*/  FADD.FTZ R0, -R2, R117 ;  /* 0x0000007502007221 */ /* 0x004fe20000010100 */
[----:B------:R-:W-:Y:S02]  /*11610*/  MOV R117, R11 ;  /* 0x0000000b00757202 */ /* 0x000fe40000000f00 */
[----:B---3--:R-:W-:Y:S01]  /*11620*/  MOV R124, R10 ;  /* 0x0000000a007c7202 */ /* 0x008fe20000000f00 */
[----:B------:R-:W-:Y:S01]  /*11630*/  FMUL.FTZ R0, R0, c[0x0][0x2d0] ;  /* 0x0000b40000007a20 */ /* 0x000fe20000410000 */
[----:B------:R-:W-:Y:S02]  /*11640*/  F2FP.PACK_AB R78, R117, R232 ;  /* 0x000000e8754e723e */ /* 0x000fe400000000ff */
[----:B------:R-:W-:Y:S03]  /*11650*/  F2FP.PACK_AB R79, R124, R231 ;  /* 0x000000e77c4f723e */ /* 0x000fe600000000ff */
[----:B------:R-:W2:Y:S01]  /*11660*/  MUFU.EX2 R0, R0 ;  /* 0x0000000000007308 */ /* 0x000ea20000000800 */
[--C-:B-1----:R-:W-:Y:S01]  /*11670*/  FFMA.FTZ R3, R196, c[0x0][0x2d0], -R96.reuse ;  /* 0x0000b400c4037a23 */ /* 0x102fe20000010860 */
[----:B----4-:R-:W-:Y:S02]  /*11680*/  F2FP.PACK_AB R64, R234, R110 ;  /* 0x0000006eea40723e */ /* 0x010fe400000000ff */
[----:B------:R-:W-:Y:S06]  /*11690*/  MOV R196, R58 ;  /* 0x0000003a00c47202 */ /* 0x000fec0000000f00 */
[----:B------:R1:W-:Y:S01]  /*116a0*/  MUFU.EX2 R230, R3 ;  /* 0x0000000300e67308 */ /* 0x0003e20000000800 */
[C---:B--2---:R-:W-:Y:S09]  /*116b0*/  FMUL.FTZ R15, R0.reuse, R131 ;  /* 0x00000083000f7220 */ /* 0x044ff20000410000 */
[----:B------:R2:W-:Y:S01]  /*116c0*/  MUFU.EX2 R131, R16 ;  /* 0x0000001000837308 */ /* 0x0005e20000000800 */
[C---:B------:R-:W-:Y:S01]  /*116d0*/  FMUL.FTZ R10, R0.reuse, R126 ;  /* 0x0000007e000a7220 */ /* 0x040fe20000410000 */
[----:B------:R-:W-:Y:S01]  /*116e0*/  MOV R126, R88 ;  /* 0x00000058007e7202 */ /* 0x000fe20000000f00 */
[C---:B------:R-:W-:Y:S02]  /*116f0*/  FMUL.FTZ R14, R0.reuse, R130 ;  /* 0x00000082000e7220 */ /* 0x040fe40000410000 */
[C---:B------:R-:W-:Y:S02]  /*11700*/  FMUL.FTZ R58, R0.reuse, R174 ;  /* 0x000000ae003a7220 */ /* 0x040fe40000410000 */
[----:B------:R-:W-:Y:S02]  /*11710*/  FMUL.FTZ R63, R0, R179 ;  /* 0x000000b3003f7220 */ /* 0x000fe40000410000 */
[--C-:B-1----:R-:W-:Y:S01]  /*11720*/  FFMA.FTZ R3, R190, c[0x0][0x2d0], -R96.reuse ;  /* 0x0000b400be037a23 */ /* 0x102fe20000010860 */
[----:B------:R-:W-:Y:S01]  /*11730*/  MOV R190, R47 ;  /* 0x0000002f00be7202 */ /* 0x000fe20000000f00 */
[----:B------:R-:W-:Y:S02]  /*11740*/  FMUL.FTZ R47, R0, R163 ;  /* 0x000000a3002f7220 */ /* 0x000fe40000410000 */
[----:B------:R1:W3:Y:S01]  /*11750*/  MUFU.EX2 R11, R3 ;  /* 0x00000003000b7308 */ /* 0x0002e20000000800 */
[----:B--2---:R-:W-:Y:S02]  /*11760*/  FMUL.FTZ R16, R70, R132 ;  /* 0x0000008446107220 */ /* 0x004fe40000410000 */
[----:B-1----:R-:W-:Y:S04]  /*11770*/  FMUL.FTZ R3, R2, c[0x0][0x2d0] ;  /* 0x0000b40002037a20 */ /* 0x002fe80000410000 */
[--C-:B------:R-:W-:Y:S01]  /*11780*/  FFMA.FTZ R4, R189, c[0x0][0x2d0], -R3.reuse ;  /* 0x0000b400bd047a23 */ /* 0x100fe20000010803 */
[----:B------:R-:W-:Y:S01]  /*11790*/  MOV R189, R43 ;  /* 0x0000002b00bd7202 */ /* 0x000fe20000000f00 */
[--C-:B------:R-:W-:Y:S02]  /*117a0*/  FFMA.FTZ R7, R31, c[0x0][0x2d0], -R3.reuse ;  /* 0x0000b4001f077a23 */ /* 0x100fe40000010803 */
[----:B------:R1:W-:Y:S01]  /*117b0*/  MUFU.EX2 R201, R4 ;  /* 0x0000000400c97308 */ /* 0x0003e20000000800 */
[----:B------:R-:W-:Y:S02]  /*117c0*/  FMUL.FTZ R31, R0, R147 ;  /* 0x00000093001f7220 */ /* 0x000fe40000410000 */
[--C-:B------:R-:W-:Y:S02]  /*117d0*/  FFMA.FTZ R40, R42, c[0x0][0x2d0], -R3.reuse ;  /* 0x0000b4002a287a23 */ /* 0x100fe40000010803 */
[C---:B------:R-:W-:Y:S02]  /*117e0*/  FMUL.FTZ R42, R0.reuse, R158 ;  /* 0x0000009e002a7220 */ /* 0x040fe40000410000 */
[----:B------:R-:W-:Y:S02]  /*117f0*/  FMUL.FTZ R43, R0, R159 ;  /* 0x0000009f002b7220 */ /* 0x000fe40000410000 */
[--C-:B------:R-:W-:Y:S01]  /*11800*/  FFMA.FTZ R60, R217, c[0x0][0x2d0], -R3.reuse ;  /* 0x0000b400d93c7a23 */ /* 0x100fe20000010803 */
[----:B------:R2:W-:Y:S01]  /*11810*/  MUFU.EX2 R199, R7 ;  /* 0x0000000700c77308 */ /* 0x0005e20000000800 */
[--C-:B------:R-:W-:Y:S09]  /*11820*/  FFMA.FTZ R75, R75, c[0x0][0x2d0], -R3.reuse ;  /* 0x0000b4004b4b7a23 */ /* 0x100ff20000010803 */
[----:B------:R4:W-:Y:S01]  /*11830*/  MUFU.EX2 R217, R60 ;  /* 0x0000003c00d97308 */ /* 0x0009e20000000800 */
[--C-:B-1----:R-:W-:Y:S01]  /*11840*/  FFMA.FTZ R4, R202, c[0x0][0x2d0], -R3.reuse ;  /* 0x0000b400ca047a23 */ /* 0x102fe20000010803 */
[----:B------:R-:W-:Y:S01]  /*11850*/  MOV R202, R44 ;  /* 0x0000002c00ca7202 */ /* 0x000fe20000000f00 */
[--C-:B------:R-:W-:Y:S07]  /*11860*/  FFMA.FTZ R44, R208, c[0x0][0x2d0], -R3.reuse ;  /* 0x0000b400d02c7a23 */ /* 0x100fee0000010803 */
        /* <DEDUP_REMOVED lines=10> */
[--C-:B------:R-:W-:Y:S09]  /*11910*/  FFMA.FTZ R56, R210, c[0x0][0x2d0], -R3.reuse ;  /* 0x0000b400d2387a23 */ /* 0x100ff20000010803 */
[----:B------:R2:W-:Y:S01]  /*11920*/  MUFU.EX2 R133, R56 ;  /* 0x0000003800857308 */ /* 0x0005e20000000800 */
[----:B-1----:R-:W-:Y:S01]  /*11930*/  FFMA.FTZ R4, R191, c[0x0][0x2d0], -R3 ;  /* 0x0000b400bf047a23 */ /* 0x002fe20000010803 */
[----:B------:R-:W-:Y:S01]  /*11940*/  MOV R191, R61 ;  /* 0x0000003d00bf7202 */ /* 0x000fe20000000f00 */
[C---:B------:R-:W-:Y:S07]  /*11950*/  FMUL.FTZ R61, R69.reuse, R177 ;  /* 0x000000b1453d7220 */ /* 0x040fee0000410000 */
[----:B------:R1:W3:Y:S01]  /*11960*/  MUFU.EX2 R12, R4 ;  /* 0x00000004000c7308 */ /* 0x0002e20000000800 */
[----:B--2---:R-:W-:Y:S02]  /*11970*/  FMUL.FTZ R56, R69, R172 ;  /* 0x000000ac45387220 */ /* 0x004fe40000410000 */
[--C-:B-1----:R-:W-:Y:S01]  /*11980*/  FFMA.FTZ R4, R23, c[0x0][0x2d0], -R107.reuse ;  /* 0x0000b40017047a23 */ /* 0x102fe2000001086b */
[----:B---3--:R-:W-:Y:S01]  /*11990*/  MOV R122, R12 ;  /* 0x0000000c007a7202 */ /* 0x008fe20000000f00 */
[----:B------:R-:W1:Y:S01]  /*119a0*/  LDSM.16.MT88.4 R20, [R224+0x100] ;  /* 0x00010000e014783b */ /* 0x000e620000004200 */
[--C-:B------:R-:W-:Y:S04]  /*119b0*/  FFMA.FTZ R12, R19, c[0x0][0x2d0], -R107.reuse ;  /* 0x0000b400130c7a23 */ /* 0x100fe8000001086b */
[----:B------:R2:W-:Y:S01]  /*119c0*/  MUFU.EX2 R91, R4 ;  /* 0x00000004005b7308 */ /* 0x0005e20000000800 */
[----:B------:R-:W-:Y:S01]  /*119d0*/  F2FP.PACK_AB R67, R122, R229 ;  /* 0x000000e57a43723e */ /* 0x000fe200000000ff */
[----:B------:R-:W-:Y:S02]  /*119e0*/  FMUL.FTZ R19, R68, R135 ;  /* 0x0000008744137220 */ /* 0x000fe40000410000 */
[--C-:B--2---:R-:W-:Y:S06]  /*119f0*/  FFMA.FTZ R4, R34, c[0x0][0x2d0], -R107.reuse ;  /* 0x0000b40022047a23 */ /* 0x104fec000001086b */
[----:B------:R2:W3:Y:S02]  /*11a00*/  MUFU.EX2 R87, R4 ;  /* 0x0000000400577308 */ /* 0x0004e40000000800 */
[--C-:B--2---:R-:W-:Y:S01]  /*11a10*/  FFMA.FTZ R4, R35, c[0x0][0x2d0], -R107.reuse ;  /* 0x0000b40023047a23 */ /* 0x104fe2000001086b */
[----:B---3--:R-:W-:Y:S01]  /*11a20*/  MOV R127, R87 ;  /* 0x00000057007f7202 */ /* 0x008fe20000000f00 */
[----:B------:R-:W-:Y:S06]  /*11a30*/  FMUL.FTZ R35, R68, R151 ;  /* 0x0000009744237220 */ /* 0x000fec0000410000 */
        /* <DEDUP_REMOVED lines=8> */
[----:B--2---:R-:W-:Y:S01]  /*11ac0*/  FFMA.FTZ R4, R25, c[0x0][0x2d0], -R96 ;  /* 0x0000b40019047a23 */ /* 0x004fe20000010860 */
[----:B----4-:R-:W-:Y:S01]  /*11ad0*/  MOV R121, R89 ;  /* 0x0000005900797202 */ /* 0x010fe20000000f00 */
[C---:B------:R-:W-:Y:S07]  /*11ae0*/  FMUL.FTZ R25, R69.reuse, R141 ;  /* 0x0000008d45197220 */ /* 0x040fee0000410000 */
[----:B------:R2:W-:Y:S01]  /*11af0*/  MUFU.EX2 R118, R4 ;  /* 0x0000000400767308 */ /* 0x0005e20000000800 */
[----:B---3--:R-:W-:Y:S01]  /*11b00*/  FMUL.FTZ R24, R69, R140 ;  /* 0x0000008c45187220 */ /* 0x008fe20000410000 */
[----:B------:R-:W-:Y:S02]  /*11b10*/  MOV R140, R199 ;  /* 0x000000c7008c7202 */ /* 0x000fe40000000f00 */
[----:B------:R-:W-:Y:S01]  /*11b20*/  MOV R199, R80 ;  /* 0x0000005000c77202 */ /* 0x000fe20000000f00 */
[--C-:B--2---:R-:W-:Y:S02]  /*11b30*/  FFMA.FTZ R4, R26, c[0x0][0x2d0], -R3.reuse ;  /* 0x0000b4001a047a23 */ /* 0x104fe40000010803 */
[C---:B------:R-:W-:Y:S01]  /*11b40*/  FMUL.FTZ R26, R0.reuse, R142 ;  /* 0x0000008e001a7220 */ /* 0x040fe20000410000 */
[----:B------:R-:W-:Y:S02]  /*11b50*/  MOV R142, R187 ;  /* 0x000000bb008e7202 */ /* 0x000fe40000000f00 */
[----:B------:R2:W-:Y:S01]  /*11b60*/  MUFU.EX2 R90, R4 ;  /* 0x00000004005a7308 */ /* 0x0005e20000000800 */
[----:B------:R-:W-:Y:S02]  /*11b70*/  IMAD.MOV.U32 R187, RZ, RZ, R82 ;  /* 0x000000ffffbb7224 */ /* 0x000fe400078e0052 */
[----:B--2---:R-:W-:Y:S02]  /*11b80*/  FFMA.FTZ R4, R27, c[0x0][0x2d0], -R3 ;  /* 0x0000b4001b047a23 */ /* 0x004fe40000010803 */
[----:B------:R-:W-:Y:S01]  /*11b90*/  FMUL.FTZ R27, R0, R143 ;  /* 0x0000008f001b7220 */ /* 0x000fe20000410000 */
[----:B------:R-:W-:Y:S04]  /*11ba0*/  MOV R143, R186 ;  /* 0x000000ba008f7202 */ /* 0x000fe80000000f00 */
[----:B------:R2:W-:Y:S01]  /*11bb0*/  MUFU.EX2 R184, R4 ;  /* 0x0000000400b87308 */ /* 0x0005e20000000800 */
[----:B------:R-:W-:Y:S01]  /*11bc0*/  MOV R186, R84 ;  /* 0x0000005400ba7202 */ /* 0x000fe20000000f00 */
[--C-:B--2---:R-:W-:Y:S08]  /*11bd0*/  FFMA.FTZ R4, R28, c[0x0][0x2d0], -R96.reuse ;  /* 0x0000b4001c047a23 */ /* 0x104ff00000010860 */
[----:B------:R2:W3:Y:S10]  /*11be0*/  MUFU.EX2 R28, R12 ;  /* 0x0000000c001c7308 */ /* 0x0004f40000000800 */
[----:B------:R4:W1:Y:S01]  /*11bf0*/  MUFU.EX2 R86, R4 ;  /* 0x0000000400567308 */ /* 0x0008620000000800 */
[----:B--2---:R-:W-:Y:S01]  /*11c00*/  FMUL.FTZ R12, R69, R128 ;  /* 0x00000080450c7220 */ /* 0x004fe20000410000 */
[----:B---3--:R-:W-:Y:S01]  /*11c10*/  MOV R130, R28 ;  /* 0x0000001c00827202 */ /* 0x008fe20000000f00 */
[----:B------:R-:W-:Y:S02]  /*11c20*/  FFMA.FTZ R28, R51, c[0x0][0x2d0], -R107 ;  /* 0x0000b400331c7a23 */ /* 0x000fe4000001086b */
[----:B------:R-:W-:Y:S05]  /*11c30*/  FMUL.FTZ R51, R68, R167 ;  /* 0x000000a744337220 */ /* 0x000fea0000410000 */
[----:B------:R2:W-:Y:S01]  /*11c40*/  MUFU.EX2 R33, R28 ;  /* 0x0000001c00217308 */ /* 0x0005e20000000800 */
[----:B----4-:R-:W-:Y:S01]  /*11c50*/  FFMA.FTZ R4, R29, c[0x0][0x2d0], -R96 ;  /* 0x0000b4001d047a23 */ /* 0x010fe20000010860 */
[----:B-1----:R-:W-:Y:S01]  /*11c60*/  MOV R128, R86 ;  /* 0x0000005600807202 */ /* 0x002fe20000000f00 */
[C---:B------:R-:W-:Y:S07]  /*11c70*/  FMUL.FTZ R29, R69.reuse, R145 ;  /* 0x00000091451d7220 */ /* 0x040fee0000410000 */
[----:B------:R1:W3:Y:S01]  /*11c80*/  MUFU.EX2 R188, R4 ;  /* 0x0000000400bc7308 */ /* 0x0002e20000000800 */
[C---:B--2---:R-:W-:Y:S09]  /*11c90*/  FMUL.FTZ R28, R69.reuse, R144 ;  /* 0x00000090451c7220 */ /* 0x044ff20000410000 */
[----:B------:R2:W-:Y:S01]  /*11ca0*/  MUFU.EX2 R144, R40 ;  /* 0x0000002800907308 */ /* 0x0005e20000000800 */
[----:B-1----:R-:W-:Y:S02]  /*11cb0*/  FFMA.FTZ R4, R30, c[0x0][0x2d0], -R3 ;  /* 0x0000b4001e047a23 */ /* 0x002fe40000010803 */
[C---:B------:R-:W-:Y:S07]  /*11cc0*/  FMUL.FTZ R30, R0.reuse, R146 ;  /* 0x00000092001e7220 */ /* 0x040fee0000410000 */
[----:B------:R1:W4:Y:S01]  /*11cd0*/  MUFU.EX2 R85, R4 ;  /* 0x0000000400557308 */ /* 0x0003220000000800 */
[----:B---3--:R-:W-:Y:S01]  /*11ce0*/  IMAD.MOV.U32 R141, RZ, RZ, R188 ;  /* 0x000000ffff8d7224 */ /* 0x008fe200078e00bc */
[----:B------:R-:W-:Y:S01]  /*11cf0*/  MOV R188, R59 ;  /* 0x0000003b00bc7202 */ /* 0x000fe20000000f00 */
[----:B------:R-:W-:Y:S07]  /*11d00*/  FMUL.FTZ R59, R0, R175 ;  /* 0x000000af003b7220 */ /* 0x000fee0000410000 */
[----:B------:R3:W-:Y:S01]  /*11d10*/  MUFU.EX2 R146, R32 ;  /* 0x0000002000927308 */ /* 0x0007e20000000800 */
[----:B--2---:R-:W-:Y:S02]  /*11d20*/  FMUL.FTZ R40, R69, R156 ;  /* 0x0000009c45287220 */ /* 0x004fe40000410000 */
[----:B-1----:R-:W-:Y:S01]  /*11d30*/  FFMA.FTZ R4, R37, c[0x0][0x2d0], -R105 ;  /* 0x0000b40025047a23 */ /* 0x002fe20000010869 */
[----:B----4-:R-:W-:Y:S02]  /*11d40*/  MOV R129, R85 ;  /* 0x0000005500817202 */ /* 0x010fe40000000f00 */
[----:B------:R-:W-:Y:S04]  /*11d50*/  LDSM.16.MT88.4 R84, [R224+0x900] ;  /* 0x00090000e054783b */ /* 0x000fe80000004200 */
[----:B------:R1:W2:Y:S01]  /*11d60*/  MUFU.EX2 R46, R4 ;  /* 0x00000004002e7308 */ /* 0x0002a20000000800 */
[C---:B---3--:R-:W-:Y:S01]  /*11d70*/  FMUL.FTZ R32, R70.reuse, R148 ;  /* 0x0000009446207220 */ /* 0x048fe20000410000 */
[----:B------:R-:W-:Y:S01]  /*11d80*/  MOV R148, R33 ;  /* 0x0000002100947202 */ /* 0x000fe20000000f00 */
[----:B------:R-:W-:Y:S07]  /*11d90*/  FMUL.FTZ R33, R70, R149 ;  /* 0x0000009546217220 */ /* 0x000fee0000410000 */
[----:B------:R3:W-:Y:S01]  /*11da0*/  MUFU.EX2 R149, R44 ;  /* 0x0000002c00957308 */ /* 0x0007e20000000800 */
[----:B-1----:R-:W-:Y:S01]  /*11db0*/  FFMA.FTZ R4, R38, c[0x0][0x2d0], -R107 ;  /* 0x0000b40026047a23 */ /* 0x002fe2000001086b */
[----:B--2---:R-:W-:Y:S01]  /*11dc0*/  MOV R134, R46 ;  /* 0x0000002e00867202 */ /* 0x004fe20000000f00 */
[----:B------:R-:W1:Y:S01]  /*11dd0*/  LDSM.16.MT88.4 R36, [R227+0x100] ;  /* 0x00010000e324783b */ /* 0x000e620000004200 */
[----:B------:R-:W-:Y:S06]  /*11de0*/  FMUL.FTZ R46, R0, R162 ;  /* 0x000000a2002e7220 */ /* 0x000fec0000410000 */
[----:B------:R2:W4:Y:S01]  /*11df0*/  MUFU.EX2 R45, R4 ;  /* 0x00000004002d7308 */ /* 0x0005220000000800 */
[C---:B---3--:R-:W-:Y:S02]  /*11e00*/  FMUL.FTZ R44, R69.reuse, R160 ;  /* 0x000000a0452c7220 */ /* 0x048fe40000410000 */
[C---:B--2---:R-:W-:Y:S01]  /*11e10*/  FMUL.FTZ R4, R70.reuse, R120 ;  /* 0x0000007846047220 */ /* 0x044fe20000410000 */
[----:B------:R-:W-:Y:S02]  /*11e20*/  MOV R120, R90 ;  /* 0x0000005a00787202 */ /* 0x000fe40000000f00 */
[----:B----4-:R-:W-:Y:S01]  /*11e30*/  MOV R135, R45 ;  /* 0x0000002d00877202 */ /* 0x010fe20000000f00 */
[----:B------:R-:W-:Y:S03]  /*11e40*/  FMUL.FTZ R45, R69, R161 ;  /* 0x000000a1452d7220 */ /* 0x000fe60000410000 */
[-C--:B------:R-:W-:Y:S08]  /*11e50*/  HMMA.16816.F32 R4, R76, R20.reuse, R4 ;  /* 0x000000144c04723c */ /* 0x080ff00000001804 */
[C---:B------:R-:W-:Y:S07]  /*11e60*/  HMMA.16816.F32 R8, R64.reuse, R20, R8 ;  /* 0x000000144008723c */ /* 0x040fee0000001808 */
[--C-:B------:R-:W-:Y:S01]  /*11e70*/  FFMA.FTZ R20, R49, c[0x0][0x2d0], -R105.reuse ;  /* 0x0000b40031147a23 */ /* 0x100fe20000010869 */
[-C--:B------:R-:W-:Y:S03]  /*11e80*/  HMMA.16816.F32 R12, R64, R22.reuse, R12 ;  /* 0x00000016400c723c */ /* 0x080fe6000000180c */
[----:B------:R2:W3:Y:S01]  /*11e90*/  MUFU.EX2 R34, R20 ;  /* 0x0000001400227308 */ /* 0x0004e20000000800 */
[C---:B------:R-:W-:Y:S02]  /*11ea0*/  FMUL.FTZ R49, R70.reuse, R165 ;  /* 0x000000a546317220 */ /* 0x040fe40000410000 */
[----:B------:R-:W-:Y:S01]  /*11eb0*/  LDSM.16.MT88.4 R164, [R225+0x3100] ;  /* 0x00310000e1a4783b */ /* 0x000fe20000004200 */
[----:B------:R-:W-:Y:S01]  /*11ec0*/  FMUL.FTZ R21, R70, R137 ;  /* 0x0000008946157220 */ /* 0x000fe20000410000 */
[C---:B------:R-:W-:Y:S04]  /*11ed0*/  HMMA.16816.F32 R16, R76.reuse, R22, R16 ;  /* 0x000000164c10723c */ /* 0x040fe80000001810 */
[----:B------:R-:W-:Y:S02]  /*11ee0*/  MOV R137, R184 ;  /* 0x000000b800897202 */ /* 0x000fe40000000f00 */
[----:B------:R-:W-:Y:S01]  /*11ef0*/  MOV R184, R57 ;  /* 0x0000003900b87202 */ /* 0x000fe20000000f00 */
[C---:B------:R-:W-:Y:S01]  /*11f00*/  FMUL.FTZ R22, R68.reuse, R138 ;  /* 0x0000008a44167220 */ /* 0x040fe20000410000 */
[----:B------:R-:W-:Y:S01]  /*11f10*/  MOV R138, R118 ;  /* 0x00000076008a7202 */ /* 0x000fe20000000f00 */
[----:B------:R-:W-:Y:S03]  /*11f20*/  FMUL.FTZ R23, R68, R139 ;  /* 0x0000008b44177220 */ /* 0x000fe60000410000 */
[----:B------:R-:W-:Y:S01]  /*11f30*/  FMUL.FTZ R57, R69, R173 ;  /* 0x000000ad45397220 */ /* 0x000fe20000410000 */
[----:B------:R-:W-:Y:S01]  /*11f40*/  MOV R118, R62 ;  /* 0x0000003e00767202 */ /* 0x000fe20000000f00 */
[----:B------:R-:W-:Y:S01]  /*11f50*/  FMUL.FTZ R62, R0, R178 ;  /* 0x000000b2003e7220 */ /* 0x000fe20000410000 */
[----:B------:R-:W-:Y:S01]  /*11f60*/  MOV R139, R91 ;  /* 0x0000005b008b7202 */ /* 0x000fe20000000f00 */
[----:B--2---:R-:W-:Y:S01]  /*11f70*/  FMUL.FTZ R20, R70, R136 ;  /* 0x0000008846147220 */ /* 0x004fe20000410000 */
[----:B------:R-:W-:Y:S01]  /*11f80*/  MOV R136, R185 ;  /* 0x000000b900887202 */ /* 0x000fe20000000f00 */
[----:B---3--:R-:W-:Y:S01]  /*11f90*/  IMAD.MOV.U32 R147, RZ, RZ, R34 ;  /* 0x000000ffff937224 */ /* 0x008fe200078e0022 */
[----:B------:R-:W-:Y:S01]  /*11fa0*/  MOV R185, R83 ;  /* 0x0000005300b97202 */ /* 0x000fe20000000f00 */
[----:B------:R-:W-:Y:S01]  /*11fb0*/  FMUL.FTZ R34, R68, R150 ;  /* 0x0000009644227220 */ /* 0x000fe20000410000 */
[----:B------:R-:W2:Y:S02]  /*11fc0*/  LDSM.16.MT88.4 R80, [R226+0x100] ;  /* 0x00010000e250783b */ /* 0x000ea40000004200 */
[-C--:B-1----:R-:W-:Y:S08]  /*11fd0*/  HMMA.16816.F32 R20, R76, R36.reuse, R20 ;  /* 0x000000244c14723c */ /* 0x082ff00000001814 */
        /* <DEDUP_REMOVED lines=9> */
[C---:B-1----:R-:W-:Y:S07]  /*12070*/  FMUL.FTZ R36, R70.reuse, R152 ;  /* 0x0000009846247220 */ /* 0x042fee0000410000 */
[-C--:B------:R-:W-:Y:S08]  /*12080*/  HMMA.16816.F32 R36, R76, R52.reuse, R36 ;  /* 0x000000344c24723c */ /* 0x080ff00000001824 */
[C---:B------:R-:W-:Y:S07]  /*12090*/  HMMA.16816.F32 R40, R64.reuse, R52, R40 ;  /* 0x000000344028723c */ /* 0x040fee0000001828 */
[----:B------:R-:W-:Y:S01]  /*120a0*/  FFMA.FTZ R52, R209, c[0x0][0x2d0], -R96 ;  /* 0x0000b400d1347a23 */ /* 0x000fe20000010860 */
[-C--:B------:R-:W-:Y:S03]  /*120b0*/  HMMA.16816.F32 R44, R64, R54.reuse, R44 ;  /* 0x00000036402c723c */ /* 0x080fe6000000182c */
[----:B------:R1:W3:Y:S01]  /*120c0*/  MUFU.EX2 R88, R52 ;  /* 0x0000003400587308 */ /* 0x0002e20000000800 */
[----:B------:R-:W-:Y:S04]  /*120d0*/  FMUL.FTZ R53, R70, R169 ;  /* 0x000000a946357220 */ /* 0x000fe80000410000 */
[C---:B------:R-:W-:Y:S07]  /*120e0*/  HMMA.16816.F32 R48, R76.reuse, R54, R48 ;  /* 0x000000364c30723c */ /* 0x040fee0000001830 */
[C---:B------:R-:W-:Y:S02]  /*120f0*/  FMUL.FTZ R54, R68.reuse, R170 ;  /* 0x000000aa44367220 */ /* 0x040fe40000410000 */
[----:B------:R-:W-:Y:S03]  /*12100*/  FMUL.FTZ R55, R68, R171 ;  /* 0x000000ab44377220 */ /* 0x000fe60000410000 */
[C---:B-1----:R-:W-:Y:S07]  /*12110*/  FMUL.FTZ R52, R70.reuse, R168 ;  /* 0x000000a846347220 */ /* 0x042fee0000410000 */
[-C--:B--2---:R-:W-:Y:S08]  /*12120*/  HMMA.16816.F32 R52, R76, R80.reuse, R52 ;  /* 0x000000504c34723c */ /* 0x084ff00000001834 */
        /* <DEDUP_REMOVED lines=18> */
[----:B---3--:R-:W-:Y:S02]  /*12250*/  MOV R214, R88 ;  /* 0x0000005800d67202 */ /* 0x008fe40000000f00 */
        /* <DEDUP_REMOVED lines=9> */
[----:B------:R-:W-:Y:S02]  /*122f0*/  MOV R134, R131 ;  /* 0x0000008300867202 */ /* 0x000fe40000000f00 */
[----:B------:R-:W-:Y:S02]  /*12300*/  MOV R131, R130 ;  /* 0x0000008200837202 */ /* 0x000fe40000000f00 */
[----:B------:R-:W-:Y:S01]  /*12310*/  MOV R130, R125 ;  /* 0x0000007d00827202 */ /* 0x000fe20000000f00 */
[----:B------:R-:W-:Y:S01]  /*12320*/  IMAD.MOV.U32 R150, RZ, RZ, R134 ;  /* 0x000000ffff967224 */ /* 0x000fe200078e0086 */
[----:B------:R-:W-:Y:S02]  /*12330*/  MOV R125, R198 ;  /* 0x000000c6007d7202 */ /* 0x000fe40000000f00 */
[----:B------:R-:W-:Y:S01]  /*12340*/  MOV R198, R92 ;  /* 0x0000005c00c67202 */ /* 0x000fe20000000f00 */
[----:B------:R-:W-:Y:S01]  /*12350*/  FFMA.FTZ R92, R219, c[0x0][0x2d0], -R107 ;  /* 0x0000b400db5c7a23 */ /* 0x000fe2000001086b */
[----:B------:R-:W-:Y:S02]  /*12360*/  MOV R134, R131 ;  /* 0x0000008300867202 */ /* 0x000fe40000000f00 */
[----:B------:R-:W-:Y:S01]  /*12370*/  MOV R219, R148 ;  /* 0x0000009400db7202 */ /* 0x000fe20000000f00 */
[----:B------:R3:W-:Y:S01]  /*12380*/  MUFU.EX2 R210, R92 ;  /* 0x0000005c00d27308 */ /* 0x0007e20000000800 */
[----:B------:R-:W-:Y:S02]  /*12390*/  MOV R148, R147 ;  /* 0x0000009300947202 */ /* 0x000fe40000000f00 */
[----:B------:R-:W-:Y:S02]  /*123a0*/  MOV R147, R132 ;  /* 0x0000008400937202 */ /* 0x000fe40000000f00 */
[----:B------:R-:W-:Y:S02]  /*123b0*/  MOV R132, R125 ;  /* 0x0000007d00847202 */ /* 0x000fe40000000f00 */
[----:B------:R-:W-:Y:S02]  /*123c0*/  MOV R125, R189 ;  /* 0x000000bd007d7202 */ /* 0x000fe40000000f00 */
[----:B-1----:R-:W-:Y:S02]  /*123d0*/  F2FP.PACK_AB R80, R138, R121 ;  /* 0x000000798a50723e */ /* 0x002fe400000000ff */
[----:B------:R-:W-:Y:S02]  /*123e0*/  MOV R189, R93 ;  /* 0x0000005d00bd7202 */ /* 0x000fe40000000f00 */
[----:B------:R-:W-:Y:S02]  /*123f0*/  MOV R131, R191 ;  /* 0x000000bf00837202 */ /* 0x000fe40000000f00 */
[----:B------:R-:W-:Y:S01]  /*12400*/  MOV R191, R202 ;  /* 0x000000ca00bf7202 */ /* 0x000fe20000000f00 */
[C---:B------:R-:W-:Y:S04]  /*12410*/  HMMA.16816.F32 R8, R80.reuse, R84, R8 ;  /* 0x000000545008723c */ /* 0x040fe80000001808 */
[----:B------:R-:W-:Y:S03]  /*12420*/  MOV R202, R94 ;  /* 0x0000005e00ca7202 */ /* 0x000fe60000000f00 */
[--C-:B------:R-:W-:Y:S01]  /*12430*/  FFMA.FTZ R84, R212, c[0x0][0x2d0], -R105.reuse ;  /* 0x0000b400d4547a23 */ /* 0x100fe20000010869 */
[-C--:B------:R-:W-:Y:S03]  /*12440*/  HMMA.16816.F32 R12, R80, R86.reuse, R12 ;  /* 0x00000056500c723c */ /* 0x080fe6000000180c */
[----:B------:R1:W-:Y:S01]  /*12450*/  MUFU.EX2 R208, R84 ;  /* 0x0000005400d07308 */ /* 0x0003e20000000800 */
[----:B------:R-:W-:Y:S02]  /*12460*/  MOV R212, R133 ;  /* 0x0000008500d47202 */ /* 0x000fe40000000f00 */
[----:B------:R-:W-:Y:S02]  /*12470*/  MOV R133, R130 ;  /* 0x0000008200857202 */ /* 0x000fe40000000f00 */
[C---:B------:R-:W-:Y:S04]  /*12480*/  HMMA.16816.F32 R16, R76.reuse, R86, R16 ;  /* 0x000000564c10723c */ /* 0x040fe80000001810 */
[----:B------:R-:W-:Y:S02]  /*12490*/  MOV R130, R197 ;  /* 0x000000c500827202 */ /* 0x000fe40000000f00 */
[----:B------:R-:W-:Y:S02]  /*124a0*/  MOV R197, R95 ;  /* 0x0000005f00c57202 */ /* 0x000fe40000000f00 */
[-C--:B--2---:R-:W-:Y:S01]  /*124b0*/  HMMA.16816.F32 R20, R76, R88.reuse, R20 ;  /* 0x000000584c14723c */ /* 0x084fe20000001814 */
[----:B---3--:R-:W2:Y:S07]  /*124c0*/  LDSM.16.MT88.4 R92, [R225+0x900] ;  /* 0x00090000e15c783b */ /* 0x008eae0000004200 */
[C---:B------:R-:W-:Y:S04]  /*124d0*/  HMMA.16816.F32 R24, R80.reuse, R88, R24 ;  /* 0x000000585018723c */ /* 0x040fe80000001818 */
[----:B-1----:R-:W-:Y:S01]  /*124e0*/  FFMA.FTZ R84, R213, c[0x0][0x2d0], -R105 ;  /* 0x0000b400d5547a23 */ /* 0x002fe20000010869 */
[----:B------:R-:W-:Y:S02]  /*124f0*/  MOV R213, R151 ;  /* 0x0000009700d57202 */ /* 0x000fe40000000f00 */
[----:B------:R-:W-:Y:S01]  /*12500*/  FFMA.FTZ R88, R221, c[0x0][0x2d0], -R96 ;  /* 0x0000b400dd587a23 */ /* 0x000fe20000010860 */
[-C--:B------:R-:W-:Y:S01]  /*12510*/  HMMA.16816.F32 R28, R80, R90.reuse, R28 ;  /* 0x0000005a501c723c */ /* 0x080fe2000000181c */
[----:B------:R1:W-:Y:S03]  /*12520*/  MUFU.EX2 R209, R84 ;  /* 0x0000005400d17308 */ /* 0x0003e60000000800 */
[----:B------:R-:W-:Y:S04]  /*12530*/  MOV R221, R149 ;  /* 0x0000009500dd7202 */ /* 0x000fe80000000f00 */
[C---:B------:R-:W-:Y:S03]  /*12540*/  HMMA.16816.F32 R32, R76.reuse, R90, R32 ;  /* 0x0000005a4c20723c */ /* 0x040fe60000001820 */
[----:B------:R3:W-:Y:S05]  /*12550*/  MUFU.EX2 R153, R88 ;  /* 0x0000005800997308 */ /* 0x0007ea0000000800 */
[-C--:B--2---:R-:W-:Y:S04]  /*12560*/  HMMA.16816.F32 R36, R76, R92.reuse, R36 ;  /* 0x0000005c4c24723c */ /* 0x084fe80000001824 */
[----:B-1----:R-:W-:Y:S01]  /*12570*/  FFMA.FTZ R84, R215, c[0x0][0x2d0], -R107 ;  /* 0x0000b400d7547a23 */ /* 0x002fe2000001086b */
[----:B------:R-:W-:Y:S01]  /*12580*/  MOV R215, R147 ;  /* 0x0000009300d77202 */ /* 0x000fe20000000f00 */
[----:B------:R-:W-:Y:S01]  /*12590*/  IMAD.MOV.U32 R147, RZ, RZ, R134 ;  /* 0x000000ffff937224 */ /* 0x000fe200078e0086 */
[----:B------:R-:W-:Y:S01]  /*125a0*/  MOV R134, R133 ;  /* 0x0000008500867202 */ /* 0x000fe20000000f00 */
[C---:B------:R-:W-:Y:S04]  /*125b0*/  HMMA.16816.F32 R40, R80.reuse, R92, R40 ;  /* 0x0000005c5028723c */ /* 0x040fe80000001828 */
[----:B------:R-:W-:Y:S01]  /*125c0*/  MOV R133, R132 ;  /* 0x0000008400857202 */ /* 0x000fe20000000f00 */
[--C-:B---3--:R-:W-:Y:S01]  /*125d0*/  FFMA.FTZ R88, R220, c[0x0][0x2d0], -R96.reuse ;  /* 0x0000b400dc587a23 */ /* 0x108fe20000010860 */
[----:B------:R-:W-:Y:S01]  /*125e0*/  MOV R132, R131 ;  /* 0x0000008300847202 */ /* 0x000fe20000000f00 */
[--C-:B------:R-:W-:Y:S01]  /*125f0*/  FFMA.FTZ R92, R250, c[0x0][0x2d0], -R96.reuse ;  /* 0x0000b400fa5c7a23 */ /* 0x100fe20000010860 */
[-C--:B------:R-:W-:Y:S01]  /*12600*/  HMMA.16816.F32 R44, R80, R94.reuse, R44 ;  /* 0x0000005e502c723c */ /* 0x080fe2000000182c */
[----:B------:R1:W-:Y:S03]  /*12610*/  MUFU.EX2 R159, R88 ;  /* 0x00000058009f7308 */ /* 0x0003e60000000800 */
[----:B------:R-:W-:Y:S02]  /*12620*/  MOV R131, R130 ;  /* 0x0000008200837202 */ /* 0x000fe40000000f00 */
[----:B------:R-:W-:Y:S02]  /*12630*/  MOV R130, R125 ;  /* 0x0000007d00827202 */ /* 0x000fe40000000f00 */
[C---:B------:R-:W-:Y:S04]  /*12640*/  HMMA.16816.F32 R48, R76.reuse, R94, R48 ;  /* 0x0000005e4c30723c */ /* 0x040fe80000001830 */
[----:B------:R-:W-:Y:S02]  /*12650*/  MOV R125, R197 ;  /* 0x000000c5007d7202 */ /* 0x000fe40000000f00 */
[----:B------:R-:W-:Y:S02]  /*12660*/  MOV R197, R202 ;  /* 0x000000ca00c57202 */ /* 0x000fe40000000f00 */
[----:B------:R2:W-:Y:S01]  /*12670*/  MUFU.EX2 R202, R84 ;  /* 0x0000005400ca7308 */ /* 0x0005e20000000800 */
[----:B------:R-:W-:Y:S03]  /*12680*/  MOV R220, R148 ;  /* 0x0000009400dc7202 */ /* 0x000fe60000000f00 */
[----:B------:R-:W-:Y:S01]  /*12690*/  MOV R250, R128 ;  /* 0x0000008000fa7202 */ /* 0x000fe20000000f00 */
[----:B-1----:R-:W-:Y:S01]  /*126a0*/  FFMA.FTZ R88, R223, c[0x0][0x2d0], -R3 ;  /* 0x0000b400df587a23 */ /* 0x002fe20000010803 */
[----:B------:R-:W-:Y:S02]  /*126b0*/  MOV R223, R135 ;  /* 0x0000008700df7202 */ /* 0x000fe40000000f00 */
[----:B------:R-:W-:Y:S02]  /*126c0*/  MOV R135, R198 ;  /* 0x000000c600877202 */ /* 0x000fe40000000f00 */
[----:B------:R1:W-:Y:S01]  /*126d0*/  MUFU.EX2 R152, R88 ;  /* 0x0000005800987308 */ /* 0x0003e20000000800 */
[----:B--2---:R-:W-:Y:S01]  /*126e0*/  FFMA.FTZ R84, R216, c[0x0][0x2d0], -R107 ;  /* 0x0000b400d8547a23 */ /* 0x004fe2000001086b */
[----:B------:R-:W-:Y:S08]  /*126f0*/  MOV R216, R150 ;  /* 0x0000009600d87202 */ /* 0x000ff00000000f00 */
[----:B------:R2:W-:Y:S01]  /*12700*/  MUFU.EX2 R203, R84 ;  /* 0x0000005400cb7308 */ /* 0x0005e20000000800 */
[----:B-1----:R-:W-:Y:S01]  /*12710*/  FFMA.FTZ R88, R246, c[0x0][0x2d0], -R3 ;  /* 0x0000b400f6587a23 */ /* 0x002fe20000010803 */
[----:B------:R-:W-:Y:S02]  /*12720*/  MOV R246, R134 ;  /* 0x0000008600f67202 */ /* 0x000fe40000000f00 */
[----:B------:R-:W-:Y:S06]  /*12730*/  MOV R134, R133 ;  /* 0x0000008500867202 */ /* 0x000fec0000000f00 */
[----:B------:R1:W3:Y:S01]  /*12740*/  MUFU.EX2 R158, R88 ;  /* 0x00000058009e7308 */ /* 0x0002e20000000800 */
[----:B------:R-:W-:Y:S01]  /*12750*/  MOV R133, R132 ;  /* 0x0000008400857202 */ /* 0x000fe20000000f00 */
[----:B------:R-:W-:Y:S01]  /*12760*/  IMAD.MOV.U32 R132, RZ, RZ, R131 ;  /* 0x000000ffff847224 */ /* 0x000fe200078e0083 */
[----:B------:R-:W-:Y:S02]  /*12770*/  MOV R131, R130 ;  /* 0x0000008200837202 */ /* 0x000fe40000000f00 */
[----:B------:R-:W-:Y:S02]  /*12780*/  MOV R130, R125 ;  /* 0x0000007d00827202 */ /* 0x000fe40000000f00 */
[----:B------:R-:W-:Y:S02]  /*12790*/  MOV R125, R197 ;  /* 0x000000c5007d7202 */ /* 0x000fe40000000f00 */
[----:B------:R-:W-:Y:S01]  /*127a0*/  MOV R197, R189 ;  /* 0x000000bd00c57202 */ /* 0x000fe20000000f00 */
[----:B--2---:R-:W2:Y:S01]  /*127b0*/  LDSM.16.MT88.4 R84, [R226+0x900] ;  /* 0x00090000e254783b */ /* 0x004ea20000004200 */
[----:B------:R-:W-:Y:S02]  /*127c0*/  MOV R189, R200 ;  /* 0x000000c800bd7202 */ /* 0x000fe40000000f00 */
[----:B------:R4:W-:Y:S01]  /*127d0*/  MUFU.EX2 R200, R92 ;  /* 0x0000005c00c87308 */ /* 0x0009e20000000800 */
[----:B-1----:R-:W-:Y:S01]  /*127e0*/  FFMA.FTZ R88, R222, c[0x0][0x2d0], -R96 ;  /* 0x0000b400de587a23 */ /* 0x002fe20000010860 */
[----:B------:R-:W-:Y:S08]  /*127f0*/  MOV R222, R129 ;  /* 0x0000008100de7202 */ /* 0x000ff00000000f00 */
[----:B------:R1:W1:Y:S01]  /*12800*/  MUFU.EX2 R157, R88 ;  /* 0x00000058009d7308 */ /* 0x0002620000000800 */
[--C-:B----4-:R-:W-:Y:S01]  /*12810*/  FFMA.FTZ R92, R252, c[0x0][0x2d0], -R3.reuse ;  /* 0x0000b400fc5c7a23 */ /* 0x110fe20000010803 */
[----:B------:R-:W-:Y:S08]  /*12820*/  MOV R252, R127 ;  /* 0x0000007f00fc7202 */ /* 0x000ff00000000f00 */
[----:B------:R4:W-:Y:S01]  /*12830*/  MUFU.EX2 R156, R92 ;  /* 0x0000005c009c7308 */ /* 0x0009e20000000800 */
[-C--:B--2---:R-:W-:Y:S01]  /*12840*/  HMMA.16816.F32 R52, R76, R84.reuse, R52 ;  /* 0x000000544c34723c */ /* 0x084fe20000001834 */
[----:B-1----:R-:W1:Y:S07]  /*12850*/  LDSM.16.MT88.4 R88, [R224+0x1100] ;  /* 0x00110000e058783b */ /* 0x002e6e0000004200 */
[C---:B------:R-:W-:Y:S07]  /*12860*/  HMMA.16816.F32 R56, R80.reuse, R84, R56 ;  /* 0x000000545038723c */ /* 0x040fee0000001838 */
[----:B------:R-:W-:Y:S01]  /*12870*/  FFMA.FTZ R84, R134, c[0x0][0x2d0], -R3 ;  /* 0x0000b40086547a23 */ /* 0x000fe20000010803 */
[-C--:B------:R-:W-:Y:S03]  /*12880*/  HMMA.16816.F32 R60, R80, R86.reuse, R60 ;  /* 0x00000056503c723c */ /* 0x080fe6000000183c */
[----:B------:R2:W1:Y:S01]  /*12890*/  MUFU.EX2 R163, R84 ;  /* 0x0000005400a37308 */ /* 0x0004620000000800 */
[----:B------:R-:W-:Y:S02]  /*128a0*/  MOV R134, R133 ;  /* 0x0000008500867202 */ /* 0x000fe40000000f00 */
[----:B------:R-:W-:Y:S01]  /*128b0*/  MOV R133, R132 ;  /* 0x0000008400857202 */ /* 0x000fe20000000f00 */
[----:B------:R-:W-:Y:S01]  /*128c0*/  FFMA.FTZ R80, R243, c[0x0][0x2d0], -R105 ;  /* 0x0000b400f3507a23 */ /* 0x000fe20000010869 */
[----:B------:R-:W-:Y:S04]  /*128d0*/  HMMA.16816.F32 R64, R76, R86, R64 ;  /* 0x000000564c40723c */ /* 0x000fe80000001840 */
[----:B------:R-:W-:Y:S01]  /*128e0*/  MOV R132, R131 ;  /* 0x0000008300847202 */ /* 0x000fe20000000f00 */
[----:B------:R1:W-:Y:S01]  /*128f0*/  MUFU.EX2 R162, R80 ;  /* 0x0000005000a27308 */ /* 0x0003e20000000800 */
[----:B------:R-:W-:Y:S01]  /*12900*/  MOV R131, R130 ;  /* 0x0000008200837202 */ /* 0x000fe20000000f00 */
[----:B----4-:R-:W-:Y:S01]  /*12910*/  FFMA.FTZ R92, R134, c[0x0][0x2d0], -R107 ;  /* 0x0000b400865c7a23 */ /* 0x010fe2000001086b */
[----:B------:R-:W-:Y:S04]  /*12920*/  MOV R130, R125 ;  /* 0x0000007d00827202 */ /* 0x000fe80000000f00 */
[----:B------:R-:W-:Y:S01]  /*12930*/  MOV R125, R197 ;  /* 0x000000c5007d7202 */ /* 0x000fe20000000f00 */
[----:B------:R-:W-:Y:S01]  /*12940*/  IMAD.MOV.U32 R148, RZ, RZ, R130 ;  /* 0x000000ffff947224 */ /* 0x000fe200078e0082 */
[----:B------:R-:W-:Y:S01]  /*12950*/  MOV R197, R189 ;  /* 0x000000bd00c57202 */ /* 0x000fe20000000f00 */
[----:B------:R4:W-:Y:S01]  /*12960*/  MUFU.EX2 R161, R92 ;  /* 0x0000005c00a17308 */ /* 0x0009e20000000800 */
[----:B------:R-:W-:Y:S02]  /*12970*/  MOV R189, R188 ;  /* 0x000000bc00bd7202 */ /* 0x000fe40000000f00 */
[----:B------:R-:W-:Y:S01]  /*12980*/  MOV R188, R199 ;  /* 0x000000c700bc7202 */ /* 0x000fe20000000f00 */
[----:B--2---:R-:W2:Y:S01]  /*12990*/  LDSM.16.MT88.4 R84, [R227+0x1100] ;  /* 0x00110000e354783b */ /* 0x004ea20000004200 */
[----:B------:R-:W-:Y:S02]  /*129a0*/  F2FP.PACK_AB R76, R220, R246 ;  /* 0x000000f6dc4c723e */ /* 0x000fe400000000ff */
[----:B------:R-:W-:Y:S02]  /*129b0*/  F2FP.PACK_AB R77, R147, R223 ;  /* 0x000000df934d723e */ /* 0x000fe400000000ff */
[----:B------:R-:W-:Y:S02]  /*129c0*/  F2FP.PACK_AB R78, R219, R216 ;  /* 0x000000d8db4e723e */ /* 0x000fe400000000ff */
[----:B------:R-:W-:Y:S02]  /*129d0*/  F2FP.PACK_AB R79, R218, R215 ;  /* 0x000000d7da4f723e */ /* 0x000fe400000000ff */
[----:B------:R-:W-:Y:S01]  /*129e0*/  F2FP.PACK_AB R81, R221, R144 ;  /* 0x00000090dd51723e */ /* 0x000fe200000000ff */
[----:B-1----:R-:W-:Y:S01]  /*129f0*/  FFMA.FTZ R80, R249, c[0x0][0x2d0], -R105 ;  /* 0x0000b400f9507a23 */ /* 0x002fe20000010869 */
[----:B------:R-:W-:Y:S02]  /*12a00*/  F2FP.PACK_AB R82, R214, R213 ;  /* 0x000000d5d652723e */ /* 0x000fe400000000ff */
[----:B------:R-:W-:Y:S01]  /*12a10*/  F2FP.PACK_AB R83, R217, R212 ;  /* 0x000000d4d953723e */ /* 0x000fe200000000ff */
[-C--:B------:R-:W-:Y:S01]  /*12a20*/  HMMA.16816.F32 R4, R76, R88.reuse, R4 ;  /* 0x000000584c04723c */ /* 0x080fe20000001804 */
[----:B------:R1:W-:Y:S02]  /*12a30*/  MUFU.EX2 R199, R80 ;  /* 0x0000005000c77308 */ /* 0x0003e40000000800 */
[----:B------:R-:W-:Y:S02]  /*12a40*/  MOV R130, R197 ;  /* 0x000000c500827202 */ /* 0x000fe40000000f00 */
[----:B------:R-:W-:Y:S01]  /*12a50*/  MOV R134, R194 ;  /* 0x000000c200867202 */ /* 0x000fe20000000f00 */
[----:B----4-:R-:W4:Y:S01]  /*12a60*/  LDSM.16.MT88.4 R92, [R225+0x1100] ;  /* 0x00110000e15c783b */ /* 0x010f220000004200 */
[----:B------:R-:W-:Y:S02]  /*12a70*/  MOV R149, R131 ;  /* 0x0000008300957202 */ /* 0x000fe40000000f00 */
[----:B------:R-:W-:Y:S03]  /*12a80*/  MOV R131, R125 ;  /* 0x0000007d00837202 */ /* 0x000fe60000000f00 */
[----:B------:R-:W-:Y:S02]  /*12a90*/  MOV R125, R196 ;  /* 0x000000c4007d7202 */ /* 0x000fe40000000f00 */
[----:B------:R-:W-:Y:S02]  /*12aa0*/  MOV R243, R126 ;  /* 0x0000007e00f37202 */ /* 0x000fe40000000f00 */
[----:B-1----:R-:W-:Y:S07]  /*12ab0*/  F2FP.PACK_AB R80, R145, R146 ;  /* 0x000000929150723e */ /* 0x002fee00000000ff */
[C---:B------:R-:W-:Y:S07]  /*12ac0*/  HMMA.16816.F32 R8, R80.reuse, R88, R8 ;  /* 0x000000585008723c */ /* 0x040fee0000001808 */
[----:B------:R-:W-:Y:S01]  /*12ad0*/  FFMA.FTZ R88, R133, c[0x0][0x2d0], -R107 ;  /* 0x0000b40085587a23 */ /* 0x000fe2000001086b */
[-C--:B------:R-:W-:Y:S03]  /*12ae0*/  HMMA.16816.F32 R12, R80, R90.reuse, R12 ;  /* 0x0000005a500c723c */ /* 0x080fe6000000180c */
[----:B------:R1:W-:Y:S01]  /*12af0*/  MUFU.EX2 R198, R88 ;  /* 0x0000005800c67308 */ /* 0x0003e20000000800 */
[----:B------:R-:W-:Y:S02]  /*12b00*/  MOV R133, R187 ;  /* 0x000000bb00857202 */ /* 0x000fe40000000f00 */
[----:B------:R-:W-:Y:S02]  /*12b10*/  MOV R187, R195 ;  /* 0x000000c300bb7202 */ /* 0x000fe40000000f00 */
[C---:B------:R-:W-:Y:S08]  /*12b20*/  HMMA.16816.F32 R16, R76.reuse, R90, R16 ;  /* 0x0000005a4c10723c */ /* 0x040ff00000001810 */
[-C--:B--2---:R-:W-:Y:S08]  /*12b30*/  HMMA.16816.F32 R20, R76, R84.reuse, R20 ;  /* 0x000000544c14723c */ /* 0x084ff00000001814 */
[C---:B------:R-:W-:Y:S04]  /*12b40*/  HMMA.16816.F32 R24, R80.reuse, R84, R24 ;  /* 0x000000545018723c */ /* 0x040fe80000001818 */
[----:B-1----:R-:W-:Y:S03]  /*12b50*/  FFMA.FTZ R88, R247, c[0x0][0x2d0], -R105 ;  /* 0x0000b400f7587a23 */ /* 0x002fe60000010869 */
[----:B------:R-:W-:Y:S01]  /*12b60*/  FFMA.FTZ R84, R251, c[0x0][0x2d0], -R107 ;  /* 0x0000b400fb547a23 */ /* 0x000fe2000001086b */
[-C--:B------:R-:W-:Y:S01]  /*12b70*/  HMMA.16816.F32 R28, R80, R86.reuse, R28 ;  /* 0x00000056501c723c */ /* 0x080fe2000000181c */
[----:B------:R1:W-:Y:S07]  /*12b80*/  MUFU.EX2 R197, R88 ;  /* 0x0000005800c57308 */ /* 0x0003ee0000000800 */
[C---:B------:R-:W-:Y:S03]  /*12b90*/  HMMA.16816.F32 R32, R76.reuse, R86, R32 ;  /* 0x000000564c20723c */ /* 0x040fe60000001820 */
[----:B------:R2:W-:Y:S05]  /*12ba0*/  MUFU.EX2 R194, R84 ;  /* 0x0000005400c27308 */ /* 0x0005ea0000000800 */
[-C--:B----4-:R-:W-:Y:S08]  /*12bb0*/  HMMA.16816.F32 R36, R76, R92.reuse, R36 ;  /* 0x0000005c4c24723c */ /* 0x090ff00000001824 */
[C---:B------:R-:W-:Y:S04]  /*12bc0*/  HMMA.16816.F32 R40, R80.reuse, R92, R40 ;  /* 0x0000005c5028723c */ /* 0x040fe80000001828 */
[----:B-1----:R-:W-:Y:S03]  /*12bd0*/  FFMA.FTZ R88, R244, c[0x0][0x2d0], -R105 ;  /* 0x0000b400f4587a23 */ /* 0x002fe60000010869 */
[--C-:B------:R-:W-:Y:S01]  /*12be0*/  FFMA.FTZ R92, R190, c[0x0][0x2d0], -R96.reuse ;  /* 0x0000b400be5c7a23 */ /* 0x100fe20000010860 */
[-C--:B------:R-:W-:Y:S01]  /*12bf0*/  HMMA.16816.F32 R44, R80, R94.reuse, R44 ;  /* 0x0000005e502c723c */ /* 0x080fe2000000182c */
[----:B------:R1:W-:Y:S03]  /*12c00*/  MUFU.EX2 R196, R88 ;  /* 0x0000005800c47308 */ /* 0x0003e60000000800 */
[--C-:B--2---:R-:W-:Y:S01]  /*12c10*/  FFMA.FTZ R84, R149, c[0x0][0x2d0], -R96.reuse ;  /* 0x0000b40095547a23 */ /* 0x104fe20000010860 */
        /* <DEDUP_REMOVED lines=8> */
[----:B------:R-:W-:Y:S08]  /*12ca0*/  MOV R134, R193 ;  /* 0x000000c100867202 */ /* 0x000ff00000000f00 */
[----:B------:R2:W-:Y:S01]  /*12cb0*/  MUFU.EX2 R193, R84 ;  /* 0x0000005400c17308 */ /* 0x0005e20000000800 */
[--C-:B----4-:R-:W-:Y:S02]  /*12cc0*/  FFMA.FTZ R92, R148, c[0x0][0x2d0], -R96.reuse ;  /* 0x0000b400945c7a23 */ /* 0x110fe40000010860 */
[----:B------:R-:W4:Y:S07]  /*12cd0*/  LDL.LU R148, [R1+0x28] ;  /* 0x0000280001947983 */ /* 0x000f2e0000300800 */
[----:B------:R3:W-:Y:S01]  /*12ce0*/  MUFU.EX2 R171, R92 ;  /* 0x0000005c00ab7308 */ /* 0x0007e20000000800 */
[----:B-1----:R-:W1:Y:S09]  /*12cf0*/  LDSM.16.MT88.4 R88, [R226+0x1100] ;  /* 0x00110000e258783b */ /* 0x002e720000004200 */
[----:B------:R-:W-:Y:S01]  /*12d00*/  MUFU.EX2 R106, R106 ;  /* 0x0000006a006a7308 */ /* 0x000fe20000000800 */
[----:B--2---:R-:W-:Y:S01]  /*12d10*/  FFMA.FTZ R84, R133, c[0x0][0x2d0], -R3 ;  /* 0x0000b40085547a23 */ /* 0x004fe20000010803 */
[----:B------:R-:W-:Y:S08]  /*12d20*/  MOV R133, R192 ;  /* 0x000000c000857202 */ /* 0x000ff00000000f00 */
[----:B------:R2:W-:Y:S01]  /*12d30*/  MUFU.EX2 R192, R84 ;  /* 0x0000005400c07308 */ /* 0x0005e20000000800 */
[----:B---3--:R-:W-:Y:S01]  /*12d40*/  FFMA.FTZ R92, R131, c[0x0][0x2d0], -R105 ;  /* 0x0000b400835c7a23 */ /* 0x008fe20000010869 */
        /* <DEDUP_REMOVED lines=17> */
[----:B------:R-:W-:Y:S03]  /*12e60*/  FFMA.FTZ R112, R204, c[0x0][0x2d0], -R96 ;  /* 0x0000b400cc707a23 */ /* 0x000fe60000010860 */
        /* <DEDUP_REMOVED lines=8> */
[----:B------:R1:W-:Y:S01]  /*12ef0*/  MUFU.EX2 R189, R92 ;  /* 0x0000005c00bd7308 */ /* 0x0003e20000000800 */
[----:B---3--:R-:W-:Y:S01]  /*12f00*/  FFMA.FTZ R80, R133, c[0x0][0x2d0], -R105 ;  /* 0x0000b40085507a23 */ /* 0x008fe20000010869 */
[----:B------:R-:W-:Y:S02]  /*12f10*/  MOV R133, R130 ;  /* 0x0000008200857202 */ /* 0x000fe40000000f00 */
[----:B------:R-:W-:Y:S06]  /*12f20*/  MOV R130, R185 ;  /* 0x000000b900827202 */ /* 0x000fec0000000f00 */
[----:B------:R3:W-:Y:S01]  /*12f30*/  MUFU.EX2 R168, R80 ;  /* 0x0000005000a87308 */ /* 0x0007e20000000800 */
[----:B------:R-:W-:Y:S01]  /*12f40*/  IMAD.MOV.U32 R151, RZ, RZ, R130 ;  /* 0x000000ffff977224 */ /* 0x000fe200078e0082 */
[----:B------:R-:W-:Y:S08]  /*12f50*/  MOV R130, R116 ;  /* 0x0000007400827202 */ /* 0x000ff00000000f00 */
[----:B------:R-:W-:Y:S01]  /*12f60*/  MUFU.EX2 R112, R112 ;  /* 0x0000007000707308 */ /* 0x000fe20000000800 */
[-C--:B-1----:R-:W-:Y:S01]  /*12f70*/  HMMA.16816.F32 R4, R76, R84.reuse, R4 ;  /* 0x000000544c04723c */ /* 0x082fe20000001804 */
[----:B------:R-:W1:Y:S02]  /*12f80*/  LDSM.16.MT88.4 R92, [R225+0x1900] ;  /* 0x00190000e15c783b */ /* 0x000e640000004200 */
[----:B---3--:R-:W-:Y:S07]  /*12f90*/  F2FP.PACK_AB R80, R159, R153 ;  /* 0x000000999f50723e */ /* 0x008fee00000000ff */
[C---:B------:R-:W-:Y:S07]  /*12fa0*/  HMMA.16816.F32 R8, R80.reuse, R84, R8 ;  /* 0x000000545008723c */ /* 0x040fee0000001808 */
[--C-:B------:R-:W-:Y:S01]  /*12fb0*/  FFMA.FTZ R84, R188, c[0x0][0x2d0], -R107.reuse ;  /* 0x0000b400bc547a23 */ /* 0x100fe2000001086b */
[-C--:B------:R-:W-:Y:S03]  /*12fc0*/  HMMA.16816.F32 R12, R80, R86.reuse, R12 ;  /* 0x00000056500c723c */ /* 0x080fe6000000180c */
[----:B------:R3:W-:Y:S05]  /*12fd0*/  MUFU.EX2 R188, R84 ;  /* 0x0000005400bc7308 */ /* 0x0007ea0000000800 */
[C---:B------:R-:W-:Y:S08]  /*12fe0*/  HMMA.16816.F32 R16, R76.reuse, R86, R16 ;  /* 0x000000564c10723c */ /* 0x040ff00000001810 */
[-C--:B--2---:R-:W-:Y:S08]  /*12ff0*/  HMMA.16816.F32 R20, R76, R88.reuse, R20 ;  /* 0x000000584c14723c */ /* 0x084ff00000001814 */
[C---:B------:R-:W-:Y:S04]  /*13000*/  HMMA.16816.F32 R24, R80.reuse, R88, R24 ;  /* 0x000000585018723c */ /* 0x040fe80000001818 */
[--C-:B---3--:R-:W-:Y:S01]  /*13010*/  FFMA.FTZ R84, R125, c[0x0][0x2d0], -R107.reuse ;  /* 0x0000b4007d547a23 */ /* 0x108fe2000001086b */
        /* <DEDUP_REMOVED lines=14> */
[--C-:B---3--:R-:W-:Y:S02]  /*13100*/  FFMA.FTZ R88, R99, c[0x0][0x2d0], -R107.reuse ;  /* 0x0000b40063587a23 */ /* 0x108fe4000001086b */
        /* <DEDUP_REMOVED lines=13> */
[----:B---3--:R-:W-:Y:S09]  /*131e0*/  LDSM.16.MT88.4 R92, [R227+0x2100] ;  /* 0x00210000e35c783b */ /* 0x008ff20000004200 */
[----:B------:R-:W3:Y:S01]  /*131f0*/  MUFU.EX2 R105, R105 ;  /* 0x0000006900697308 */ /* 0x000ee20000000800 */
[----:B-1----:R-:W1:Y:S09]  /*13200*/  LDSM.16.MT88.4 R84, [R226+0x1900] ;  /* 0x00190000e254783b */ /* 0x002e720000004200 */
[----:B------:R-:W4:Y:S01]  /*13210*/  MUFU.EX2 R107, R107 ;  /* 0x0000006b006b7308 */ /* 0x000f220000000800 */
[--C-:B------:R-:W-:Y:S01]  /*13220*/  FFMA.FTZ R88, R133, c[0x0][0x2d0], -R96.reuse ;  /* 0x0000b40085587a23 */ /* 0x100fe20000010860 */
[----:B------:R-:W-:Y:S01]  /*13230*/  MOV R133, R110 ;  /* 0x0000006e00857202 */ /* 0x000fe20000000f00 */
[--C-:B------:R-:W-:Y:S07]  /*13240*/  FFMA.FTZ R110, R205, c[0x0][0x2d0], -R96.reuse ;  /* 0x0000b400cd6e7a23 */ /* 0x100fee0000010860 */
[----:B------:R1:W-:Y:S01]  /*13250*/  MUFU.EX2 R173, R88 ;  /* 0x0000005800ad7308 */ /* 0x0003e20000000800 */
[----:B---3--:R-:W-:Y:S09]  /*13260*/  F2FP.PACK_AB R182, R105, R104 ;  /* 0x0000006869b6723e */ /* 0x008ff200000000ff */
[----:B------:R-:W3:Y:S01]  /*13270*/  MUFU.EX2 R113, R113 ;  /* 0x0000007100717308 */ /* 0x000ee20000000800 */
[----:B----4-:R-:W-:Y:S09]  /*13280*/  F2FP.PACK_AB R183, R107, R106 ;  /* 0x0000006a6bb7723e */ /* 0x010ff200000000ff */
[----:B------:R-:W-:Y:S01]  /*13290*/  MUFU.EX2 R111, R111 ;  /* 0x0000006f006f7308 */ /* 0x000fe20000000800 */
[-C--:B-1----:R-:W-:Y:S03]  /*132a0*/  HMMA.16816.F32 R52, R76, R84.reuse, R52 ;  /* 0x000000544c34723c */ /* 0x082fe60000001834 */
[--C-:B------:R-:W-:Y:S02]  /*132b0*/  FFMA.FTZ R88, R132, c[0x0][0x2d0], -R3.reuse ;  /* 0x0000b40084587a23 */ /* 0x100fe40000010803 */
[----:B------:R-:W4:Y:S04]  /*132c0*/  LDL.LU R132, [R1+0x34] ;  /* 0x0000340001847983 */ /* 0x000f280000300800 */
[----:B------:R-:W-:Y:S01]  /*132d0*/  MUFU.EX2 R110, R110 ;  /* 0x0000006e006e7308 */ /* 0x000fe20000000800 */
[C---:B------:R-:W-:Y:S01]  /*132e0*/  HMMA.16816.F32 R56, R80.reuse, R84, R56 ;  /* 0x000000545038723c */ /* 0x040fe20000001838 */
[----:B------:R-:W4:Y:S03]  /*132f0*/  LDL.LU R131, [R1+0x30] ;  /* 0x0000300001837983 */ /* 0x000f260000300800 */
[----:B---3--:R-:W-:Y:S03]  /*13300*/  F2FP.PACK_AB R178, R113, R112 ;  /* 0x0000007071b2723e */ /* 0x008fe600000000ff */
        /* <DEDUP_REMOVED lines=9> */
[----:B------:R-:W-:Y:S02]  /*133a0*/  F2FP.PACK_AB R82, R171, R190 ;  /* 0x000000beab52723e */ /* 0x000fe400000000ff */
        /* <DEDUP_REMOVED lines=10> */
[----:B------:R-:W-:Y:S01]  /*13450*/  LDSM.16.MT88.4 R148, [R227+0x3100] ;  /* 0x00310000e394783b */ /* 0x000fe20000004200 */
[----:B---3--:R-:W-:Y:S08]  /*13460*/  F2FP.PACK_AB R80, R193, R160 ;  /* 0x000000a0c150723e */ /* 0x008ff000000000ff */
[----:B------:R3:W-:Y:S01]  /*13470*/  MUFU.EX2 R116, R84 ;  /* 0x0000005400747308 */ /* 0x0007e20000000800 */
[----:B------:R-:W-:Y:S09]  /*13480*/  F2FP.PACK_AB R81, R191, R192 ;  /* 0x000000c0bf51723e */ /* 0x000ff200000000ff */
[----:B------:R-:W3:Y:S01]  /*13490*/  MUFU.EX2 R108, R108 ;  /* 0x0000006c006c7308 */ /* 0x000ee20000000800 */
[----:B-1----:R-:W1:Y:S09]  /*134a0*/  LDSM.16.MT88.4 R88, [R224+0x2100] ;  /* 0x00210000e058783b */ /* 0x002e720000004200 */
[----:B------:R-:W1:Y:S01]  /*134b0*/  MUFU.EX2 R109, R109 ;  /* 0x0000006d006d7308 */ /* 0x000e620000000800 */
[----:B---3--:R-:W3:Y:S01]  /*134c0*/  LDSM.16.MT88.4 R84, [R226+0x2100] ;  /* 0x00210000e254783b */ /* 0x008ee20000004200 */
        /* <DEDUP_REMOVED lines=17> */
[-C--:B---3--:R-:W-:Y:S08]  /*135e0*/  HMMA.16816.F32 R52, R76, R84.reuse, R52 ;  /* 0x000000544c34723c */ /* 0x088ff00000001834 */
[C---:B------:R-:W-:Y:S08]  /*135f0*/  HMMA.16816.F32 R56, R80.reuse, R84, R56 ;  /* 0x000000545038723c */ /* 0x040ff00000001838 */
[-C--:B------:R-:W-:Y:S07]  /*13600*/  HMMA.16816.F32 R60, R80, R86.reuse, R60 ;  /* 0x00000056503c723c */ /* 0x080fee000000183c */
[----:B------:R-:W-:Y:S01]  /*13610*/  F2FP.PACK_AB R80, R173, R174 ;  /* 0x000000aead50723e */ /* 0x000fe200000000ff */
[----:B------:R-:W-:Y:S01]  /*13620*/  HMMA.16816.F32 R64, R76, R86, R64 ;  /* 0x000000564c40723c */ /* 0x000fe20000001840 */
[----:B------:R-:W3:Y:S03]  /*13630*/  LDSM.16.MT88.4 R84, [R226+0x2900] ;  /* 0x00290000e254783b */ /* 0x000ee60000004200 */
[----:B------:R-:W-:Y:S02]  /*13640*/  F2FP.PACK_AB R81, R118, R172 ;  /* 0x000000ac7651723e */ /* 0x000fe400000000ff */
[----:B------:R-:W-:Y:S02]  /*13650*/  F2FP.PACK_AB R82, R116, R117 ;  /* 0x000000757452723e */ /* 0x000fe400000000ff */
[----:B------:R-:W-:Y:S04]  /*13660*/  F2FP.PACK_AB R76, R189, R168 ;  /* 0x000000a8bd4c723e */ /* 0x000fe800000000ff */
[----:B------:R-:W-:Y:S01]  /*13670*/  F2FP.PACK_AB R77, R175, R188 ;  /* 0x000000bcaf4d723e */ /* 0x000fe200000000ff */
[----:B--2---:R-:W-:Y:S01]  /*13680*/  FFMA.FTZ R68, R68, R134, R135 ;  /* 0x0000008644447223 */ /* 0x004fe20000010087 */
[----:B------:R-:W-:Y:S02]  /*13690*/  F2FP.PACK_AB R78, R186, R187 ;  /* 0x000000bbba4e723e */ /* 0x000fe400000000ff */
[----:B------:R-:W-:Y:S01]  /*136a0*/  F2FP.PACK_AB R79, R184, R185 ;  /* 0x000000b9b84f723e */ /* 0x000fe200000000ff */
[----:B------:R-:W-:Y:S01]  /*136b0*/  FADD.FTZ R68, R235, R68 ;  /* 0x00000044eb447221 */ /* 0x000fe20000010000 */
[----:B------:R-:W-:Y:S01]  /*136c0*/  F2FP.PACK_AB R83, R114, R115 ;  /* 0x000000737253723e */ /* 0x000fe200000000ff */
[----:B------:R2:W5:Y:S04]  /*136d0*/  LDL.LU R235, [R1+0x58] ;  /* 0x0000580001eb7983 */ /* 0x0005680000300800 */
[-C--:B-1----:R-:W-:Y:S08]  /*136e0*/  HMMA.16816.F32 R4, R76, R88.reuse, R4 ;  /* 0x000000584c04723c */ /* 0x082ff00000001804 */
[C---:B------:R-:W-:Y:S01]  /*136f0*/  HMMA.16816.F32 R8, R80.reuse, R88, R8 ;  /* 0x000000585008723c */ /* 0x040fe20000001808 */
[----:B------:R-:W-:Y:S07]  /*13700*/  MUFU.EX2 R88, R75 ;  /* 0x0000004b00587308 */ /* 0x000fee0000000800 */
[-C--:B------:R-:W-:Y:S03]  /*13710*/  HMMA.16816.F32 R12, R80, R90.reuse, R12 ;  /* 0x0000005a500c723c */ /* 0x080fe6000000180c */
[----:B------:R-:W1:Y:S05]  /*13720*/  MUFU.EX2 R75, R3 ;  /* 0x00000003004b7308 */ /* 0x000e6a0000000800 */
[C---:B------:R-:W-:Y:S08]  /*13730*/  HMMA.16816.F32 R16, R76.reuse, R90, R16 ;  /* 0x0000005a4c10723c */ /* 0x040ff00000001810 */
[-C--:B------:R-:W-:Y:S08]  /*13740*/  HMMA.16816.F32 R20, R76, R92.reuse, R20 ;  /* 0x0000005c4c14723c */ /* 0x080ff00000001814 */
[C---:B------:R-:W-:Y:S04]  /*13750*/  HMMA.16816.F32 R24, R80.reuse, R92, R24 ;  /* 0x0000005c5018723c */ /* 0x040fe80000001818 */
[----:B-1----:R-:W-:Y:S04]  /*13760*/  F2FP.PACK_AB R179, R75, R88 ;  /* 0x000000584bb3723e */ /* 0x002fe800000000ff */
[-C--:B------:R-:W-:Y:S04]  /*13770*/  HMMA.16816.F32 R28, R80, R94.reuse, R28 ;  /* 0x0000005e501c723c */ /* 0x080fe8000000181c */
[----:B----4-:R-:W-:Y:S02]  /*13780*/  FFMA.FTZ R70, R69, R132, R133 ;  /* 0x0000008445467223 */ /* 0x010fe40000010085 */
[----:B------:R-:W-:Y:S01]  /*13790*/  FADD.FTZ R69, R130, R74 ;  /* 0x0000004a82457221 */ /* 0x000fe20000010000 */
[----:B------:R-:W1:Y:S01]  /*137a0*/  LDSM.16.MT88.4 R132, [R224+0x3100] ;  /* 0x00310000e084783b */ /* 0x000e620000004200 */
[----:B------:R-:W-:Y:S01]  /*137b0*/  FFMA.FTZ R0, R0, R131, R201 ;  /* 0x0000008300007223 */ /* 0x000fe200000100c9 */
[C---:B------:R-:W-:Y:S04]  /*137c0*/  HMMA.16816.F32 R32, R76.reuse, R94, R32 ;  /* 0x0000005e4c20723c */ /* 0x040fe80000001820 */
        /* <DEDUP_REMOVED lines=27> */
[-C--:B---3--:R-:W-:Y:S03]  /*13980*/  HMMA.16816.F32 R52, R76, R84.reuse, R52 ;  /* 0x000000544c34723c */ /* 0x088fe60000001834 */
[----:B------:R-:W-:Y:S04]  /*13990*/  FADD.FTZ R3, R138, R69 ;  /* 0x000000458a037221 */ /* 0x000fe80000010000 */
[----:B------:R-:W-:Y:S01]  /*139a0*/  FADD.FTZ R3, R250, R3 ;  /* 0x00000003fa037221 */ /* 0x000fe20000010000 */
[C---:B------:R-:W-:Y:S08]  /*139b0*/  HMMA.16816.F32 R56, R80.reuse, R84, R56 ;  /* 0x000000545038723c */ /* 0x040ff00000001838 */
[-C--:B------:R-:W-:Y:S08]  /*139c0*/  HMMA.16816.F32 R60, R80, R86.reuse, R60 ;  /* 0x00000056503c723c */ /* 0x080ff0000000183c */
[----:B------:R-:W-:Y:S08]  /*139d0*/  HMMA.16816.F32 R64, R76, R86, R64 ;  /* 0x000000564c40723c */ /* 0x000ff00000001840 */
[-C--:B-1----:R-:W-:Y:S07]  /*139e0*/  HMMA.16816.F32 R120, R180, R132.reuse, R4 ;  /* 0x00000084b478723c */ /* 0x082fee0000001804 */
[----:B------:R-:W-:Y:S01]  /*139f0*/  FADD.FTZ R4, R139, R70 ;  /* 0x000000468b047221 */ /* 0x000fe20000010000 */
[C---:B------:R-:W-:Y:S04]  /*13a00*/  HMMA.16816.F32 R124, R176.reuse, R132, R8 ;  /* 0x00000084b07c723c */ /* 0x040fe80000001808 */
[----:B------:R-:W-:Y:S01]  /*13a10*/  FADD.FTZ R6, R137, R68 ;  /* 0x0000004489067221 */ /* 0x000fe20000010000 */
[-C--:B------:R-:W-:Y:S01]  /*13a20*/  MOV R70, R2.reuse ;  /* 0x0000000200467202 */ /* 0x080fe20000000f00 */
        /* <DEDUP_REMOVED lines=26> */
[----:B------:R-:W1:Y:S03]  /*13bd0*/  LDSM.16.MT88.4 R4, [R226+0x3100] ;  /* 0x00310000e204783b */ /* 0x000e660000004200 */
        /* <DEDUP_REMOVED lines=50> */
[----:B------:R-:W-:Y:S01]  /*13f00*/  FADD.FTZ R0, R117, R9 ;  /* 0x0000000975007221 */ /* 0x000fe20000010000 */
[----:B------:R-:W-:Y:S01]  /*13f10*/  MOV R117, R2 ;  /* 0x0000000200757202 */ /* 0x000fe20000000f00 */
[----:B------:R-:W-:Y:S01]  /*13f20*/  FADD.FTZ R4, R187, R11 ;  /* 0x0000000bbb047221 */ /* 0x000fe20000010000 */
[-C--:B------:R-:W-:Y:S03]  /*13f30*/  HMMA.16816.F32 R176, R176, R6.reuse, R60 ;  /* 0x00000006b0b0723c */ /* 0x080fe6000000183c */
[----:B------:R-:W-:Y:S01]  /*13f40*/  FADD.FTZ R9, R186, R4 ;  /* 0x00000004ba097221 */ /* 0x000fe20000010000 */
[----:B------:R-:W-:Y:S01]  /*13f50*/  MOV R2, R73 ;  /* 0x0000004900027202 */ /* 0x000fe20000000f00 */
        /* <DEDUP_REMOVED lines=26> */
[----:B-1----:R-:W-:Y:S01]  /*14100*/  MOV R3, R72 ;  /* 0x0000004800037202 */ /* 0x002fe20000000f00 */
[----:B--2--5:R-:W-:-:S05]  /*14110*/  @P0 BRA `(.L_x_664) ;  /* 0xffffac2000000947 */ /* 0x024fca000383ffff */
.L_x_663:
        /* <DEDUP_REMOVED lines=26> */
[----:B------:R-:W-:Y:S01]  /*142c0*/  FSETP.NE.FTZ.AND P2, PT, R5, RZ, PT ;  /* 0x000000ff0500720b */ /* 0x000fe20003f55000 */
[----:B------:R-:W-:Y:S01]  /*142d0*/  CS2R R2, SRZ ;  /* 0x0000000000027805 */ /* 0x000fe2000001ff00 */
[----:B----4-:R-:W-:Y:S02]  /*142e0*/  FADD.FTZ R7, R8, R7 ;  /* 0x0000000708077221 */ /* 0x010fe40000010000 */
[----:B------:R-:W-:-:S03]  /*142f0*/  FSETP.NE.FTZ.AND P1, PT, R6, RZ, PT ;  /* 0x000000ff0600720b */ /* 0x000fc60003f35000 */
[----:B------:R-:W-:-:S04]  /*14300*/  FSETP.NE.FTZ.AND P0, PT, R7, RZ, PT ;  /* 0x000000ff0700720b */ /* 0x000fc80003f15000 */
        /* <DEDUP_REMOVED lines=89> */
.L_x_643:
        /* <DEDUP_REMOVED lines=135> */
.L_x_668:
        /* <DEDUP_REMOVED lines=48> */
[--C-:B------:R-:W-:Y:S01]  /*15410*/  IMAD.MOV.U32 R2, RZ, RZ, R3.reuse ;  /* 0x000000ffff027224 */ /* 0x100fe200078e0003 */
        /* <DEDUP_REMOVED lines=145> */
.L_x_667:
        /* <DEDUP_REMOVED lines=31> */
.L_x_669:
        /* <DEDUP_REMOVED lines=13> */
[----:B------:R-:W-:Y:S01]  /*15ff0*/  ULDC.64 UR4, c[0x0][0x490] ;  /* 0x0001240000047ab9 */ /* 0x000fe20000000a00 */
[----:B------:R-:W-:Y:S01]  /*16000*/  IMAD.MOV.U32 R2, RZ, RZ, R3 ;  /* 0x000000ffff027224 */ /* 0x000fe200078e0003 */
[----:B------:R-:W-:Y:S02]  /*16010*/  UIMAD UR7, UR8, UR4, URZ ;  /* 0x00000004080772a4 */ /* 0x000fe4000f8e023f */
[----:B------:R-:W-:Y:S01]  /*16020*/  ISETP.NE.AND P0, PT, R0, 0x1, PT ;  /* 0x000000010000780c */ /* 0x000fe20003f05270 */
[----:B------:R-:W-:Y:S02]  /*16030*/  UMOV UR16, UR10 ;  /* 0x0000000a00107c82 */ /* 0x000fe40008000000 */
        /* <DEDUP_REMOVED lines=19> */
[----:B------:R-:W-:-:S05]  /*16170*/  IMAD R4, R0, c[0x0][0x48c], R4 ;  /* 0x0001230000047a24 */ /* 0x000fca00078e0204 */
[----:B------:R-:W-:Y:S02]  /*16180*/  IADD3 R0, R3, R4, RZ ;  /* 0x0000000403007210 */ /* 0x000fe40007ffe0ff */
[----:B------:R-:W-:-:S04]  /*16190*/  LEA R4, P0, R2, c[0x0][0x450], 0x2 ;  /* 0x0001140002047a11 */ /* 0x000fc800078010ff */
[----:B------:R-:W-:Y:S01]  /*161a0*/  LEA.HI.X R5, R2, c[0x0][0x454], R0, 0x2, P0 ;  /* 0x0001150002057a11 */ /* 0x000fe200000f1400 */
[----:B------:R-:W-:-:S05]  /*161b0*/  IMAD.MOV.U32 R0, RZ, RZ, -0x800000 ;  /* 0xff800000ff007424 */ /* 0x000fca00078e00ff */
[----:B------:R1:W-:Y:S03]  /*161c0*/  STG.E [R4.64], R0 ;  /* 0x0000000004007986 */ /* 0x0003e6000c10190e */
.L_x_671:
[----:B------:R-:W-:Y:S05]  /*161d0*/  BSYNC B0 ;  /* 0x0000000000007941 */ /* 0x000fea0003800000 */
.L_x_670:
        /* <DEDUP_REMOVED lines=107> */
.L_x_672:
        /* <DEDUP_REMOVED lines=15> */
.L_x_807:


//--------------------- .text._ZN7cutlass13device_kernelIN5flash19enable_sm80_to_sm89INS1_16FlashAttnFwdSm80INS1_25CollectiveMainloopFwdSm80ILi4ELi1ELb0EN4cute5tupleIJNS5_1CILi128EEENS7_ILi112EEENS7_ILi64EEEEEELi64ENS_6half_tEfNS_4arch4Sm80ELb1ELb0ELb1ELb1ELb1ELb1ELb1ELb0EEENS1_21CollectiveEpilogueFwdINS6_IJS8_SA_S9_EEENS6_IJNS7_ILi1EEESI_SI_EEESC_SE_Li128ELb1ELb1ELb0ELb0EEENS1_19SingleTileSchedulerILb1ELb0ELb1ELi128EEEEEEEEEvNT_6ParamsE --------------------------
	.section	.text._ZN7cutlass13device_kernelIN5flash19enable_sm80_to_sm89INS1_16FlashAttnFwdSm80INS1_25CollectiveMainloopFwdSm80ILi4ELi1ELb0EN4cute5tupleIJNS5_1CILi128EEENS7_ILi112EEENS7_ILi64EEEEEELi64ENS_6half_tEfNS_4arch4Sm80ELb1ELb0ELb1ELb1ELb1ELb1ELb1ELb0EEENS1_21CollectiveEpilogueFwdINS6_IJS8_SA_S9_EEENS6_IJNS7_ILi1EEESI_SI_EEESC_SE_Li128ELb1ELb1ELb0ELb0EEENS1_19SingleTileSchedulerILb1ELb0ELb1ELi128EEEEEEEEEvNT_6ParamsE,"ax",@progbits
	.sectioninfo	@"SHI_REGISTERS=255"
	.align	128
.text._ZN7cutlass13device_kernelIN5flash19enable_sm80_to_sm89INS1_16FlashAttnFwdSm80INS1_25CollectiveMainloopFwdSm80ILi4ELi1ELb0EN4cute5tupleIJNS5_1CILi128EEENS7_ILi112EEENS7_ILi64EEEEEELi64ENS_6half_tEfNS_4arch4Sm80ELb1ELb0ELb1ELb1ELb1ELb1ELb1ELb0EEENS1_21CollectiveEpilogueFwdINS6_IJS8_SA_S9_EEENS6_IJNS7_ILi1EEESI_SI_EEESC_SE_Li128ELb1ELb1ELb0ELb0EEENS1_19SingleTileSchedulerILb1ELb0ELb1ELi128EEEEEEEEEvNT_6ParamsE:
        .type           _ZN7cutlass13device_kernelIN5flash19enable_sm80_to_sm89INS1_16FlashAttnFwdSm80INS1_25CollectiveMainloopFwdSm80ILi4ELi1ELb0EN4cute5tupleIJNS5_1CILi128EEENS7_ILi112EEENS7_ILi64EEEEEELi64ENS_6half_tEfNS_4arch4Sm80ELb1ELb0ELb1ELb1ELb1ELb1ELb1ELb0EEENS1_21CollectiveEpilogueFwdINS6_IJS8_SA_S9_EEENS6_IJNS7_ILi1EEESI_SI_EEESC_SE_Li128ELb1ELb1ELb0ELb0EEENS1_19SingleTileSchedulerILb1ELb0ELb1ELi128EEEEEEEEEvNT_6ParamsE,@function
        .size           _ZN7cutlass13device_kernelIN5flash19enable_sm80_to_sm89INS1_16FlashAttnFwdSm80INS1_25CollectiveMainloopFwdSm80ILi4ELi1ELb0EN4cute5tupleIJNS5_1CILi128EEENS7_ILi112EEENS7_ILi64EEEEEELi64ENS_6half_tEfNS_4arch4Sm80ELb1ELb0ELb1ELb1ELb1ELb1ELb1ELb0EEENS1_21CollectiveEpilogueFwdINS6_IJS8_SA_S9_EEENS6_IJNS7_ILi1EEESI_SI_EEESC_SE_Li128ELb1ELb1ELb0ELb0EEENS1_19SingleTileSchedulerILb1ELb0ELb1ELi128EEEEEEEEEvNT_6ParamsE,(.L_x_808 - _ZN7cutlass13device_kernelIN5flash19enable_sm80_to_sm89INS1_16FlashAttnFwdSm80INS1_25CollectiveMainloopFwdSm80ILi4ELi1ELb0EN4cute5tupleIJNS5_1CILi128EEENS7_ILi112EEENS7_ILi64EEEEEELi64ENS_6half_tEfNS_4arch4Sm80ELb1ELb0ELb1ELb1ELb1ELb1ELb1ELb0EEENS1_21CollectiveEpilogueFwdINS6_IJS8_SA_S9_EEENS6_IJNS7_ILi1EEESI_SI_EEESC_SE_Li128ELb1ELb1ELb0ELb0EEENS1_19SingleTileSchedulerILb1ELb0ELb1ELi128EEEEEEEEEvNT_6ParamsE)
        .other          _ZN7cutlass13device_kernelIN5flash19enable_sm80_to_sm89INS1_16FlashAttnFwdSm80INS1_25CollectiveMainloopFwdSm80ILi4ELi1ELb0EN4cute5tupleIJNS5_1CILi128EEENS7_ILi112EEENS7_ILi64EEEEEELi64ENS_6half_tEfNS_4arch4Sm80ELb1ELb0ELb1ELb1ELb1ELb1ELb1ELb0EEENS1_21CollectiveEpilogueFwdINS6_IJS8_SA_S9_EEENS6_IJNS7_ILi1EEESI_SI_EEESC_SE_Li128ELb1ELb1ELb0ELb0EEENS1_19SingleTileSchedulerILb1ELb0ELb1ELi128EEEEEEEEEvNT_6ParamsE,@"STO_CUDA_ENTRY STV_DEFAULT"
_ZN7cutlass13device_kernelIN5flash19enable_sm80_to_sm89INS1_16FlashAttnFwdSm80INS1_25CollectiveMainloopFwdSm80ILi4ELi1ELb0EN4cute5tupleIJNS5_1CILi128EEENS7_ILi112EEENS7_ILi64EEEEEELi64ENS_6half_tEfNS_4arch4Sm80ELb1ELb0ELb1ELb1ELb1ELb1ELb1ELb0EEENS1_21CollectiveEpilogueFwdINS6_IJS8_SA_S9_EEENS6_IJNS7_ILi1EEESI_SI_EEESC_SE_Li128ELb1ELb1ELb0ELb0EEENS1_19SingleTileSchedulerILb1ELb0ELb1ELi128EEEEEEEEEvNT_6ParamsE:
        /* <DEDUP_REMOVED lines=21> */
.L_x_674:
        /* <DEDUP_REMOVED lines=13> */
.L_x_676:
[----:B------:R-:W-:Y:S02]  /*0220*/  ULDC UR6, c[0x0][0x54c] ;  /* 0x0001530000067ab9 */ /* 0x000fe40000000800 */
.L_x_675:
[----:B------:R-:W-:Y:S02]  /*0230*/  ULDC UR4, c[0x0][0x548] ;  /* 0x0001520000047ab9 */ /* 0x000fe40000000800 */
[----:B------:R-:W-:-:S02]  /*0240*/  USHF.L.U32 UR17, UR17, 0x7, URZ ;  /* 0x0000000711117899 */ /* 0x000fc4000800063f */
[----:B------:R-:W-:-:S04]  /*0250*/  UIMAD UR4, UR6, UR4, URZ ;  /* 0x00000004060472a4 */ /* 0x000fc8000f8e023f */
[----:B------:R-:W-:-:S04]  /*0260*/  UISETP.GE.AND UP0, UPT, UR17, UR4, UPT ;  /* 0x000000041100728c */ /* 0x000fc8000bf06270 */
[----:B------:R-:W-:Y:S01]  /*0270*/  USEL UR21, UR21, 0xffffffff, !UP0 ;  /* 0xffffffff15157887 */ /* 0x000fe2000c000000 */
[----:B------:R-:W-:Y:S05]  /*0280*/  BRA `(.L_x_677) ;  /* 0x000001b000007947 */ /* 0x000fea0003800000 */
.L_x_673:
        /* <DEDUP_REMOVED lines=8> */
.L_x_678:
        /* <DEDUP_REMOVED lines=13> */
.L_x_680:
[----:B------:R-:W-:Y:S02]  /*03e0*/  ULDC UR6, c[0x0][0x54c] ;  /* 0x0001530000067ab9 */ /* 0x000fe40000000800 */
.L_x_679:
[----:B------:R-:W-:Y:S02]  /*03f0*/  ULDC UR4, c[0x0][0x548] ;  /* 0x0001520000047ab9 */ /* 0x000fe40000000800 */
[----:B------:R-:W-:-:S02]  /*0400*/  USHF.L.U32 UR17, UR17, 0x7, URZ ;  /* 0x0000000711117899 */ /* 0x000fc4000800063f */
[----:B------:R-:W-:-:S04]  /*0410*/  UIMAD UR4, UR6, UR4, URZ ;  /* 0x00000004060472a4 */ /* 0x000fc8000f8e023f */
[----:B------:R-:W-:-:S04]  /*0420*/  UISETP.GE.AND UP0, UPT, UR17, UR4, UPT ;  /* 0x000000041100728c */ /* 0x000fc8000bf06270 */
[----:B------:R-:W-:-:S06]  /*0430*/  USEL UR21, UR21, 0xffffffff, !UP0 ;  /* 0xffffffff15157887 */ /* 0x000fcc000c000000 */
.L_x_677:
        /* <DEDUP_REMOVED lines=16> */
[----:B------:R-:W-:Y:S01]  /*0540*/  UIMAD.WIDE UR8, UR21, UR5, UR8 ;  /* 0x00000005150872a5 */ /* 0x000fe2000f8e0208 */
[----:B------:R-:W-:Y:S02]  /*0550*/  ISETP.NE.U32.AND P4, PT, RZ, c[0x0][0x350], PT ;  /* 0x0000d400ff007a0c */ /* 0x000fe40003f85070 */
[----:B------:R-:W-:Y:S01]  /*0560*/  @UP1 UIMAD.WIDE UR10, UR21, UR5, UR10 ;  /* 0x00000005150a12a5 */ /* 0x000fe2000f8e020a */
[----:B------:R-:W-:Y:S01]  /*0570*/  IMAD.U32 R2, RZ, RZ, UR6 ;  /* 0x00000006ff027e24 */ /* 0x000fe2000f8e00ff */
[----:B------:R-:W-:Y:S01]  /*0580*/  MOV R3, UR7 ;  /* 0x0000000700037c02 */ /* 0x000fe20008000f00 */
[----:B------:R-:W-:Y:S01]  /*0590*/  ULDC.64 UR6, c[0x0][0x358] ;  /* 0x0000d60000067ab9 */ /* 0x000fe20000000a00 */
[----:B------:R-:W-:Y:S01]  /*05a0*/  IMAD.U32 R8, RZ, RZ, UR8 ;  /* 0x00000008ff087e24 */ /* 0x000fe2000f8e00ff */
[----:B------:R-:W-:Y:S01]  /*05b0*/  UISETP.NE.U32.AND UP3, UPT, URZ, UR6, UPT ;  /* 0x000000063f00728c */ /* 0x000fe2000bf65070 */
[----:B------:R-:W-:Y:S01]  /*05c0*/  IMAD.U32 R9, RZ, RZ, UR9 ;  /* 0x00000009ff097e24 */ /* 0x000fe2000f8e00ff */
[----:B------:R-:W-:Y:S01]  /*05d0*/  ISETP.NE.AND.EX P4, PT, RZ, c[0x0][0x354], PT, P4 ;  /* 0x0000d500ff007a0c */ /* 0x000fe20003f85340 */
[----:B------:R-:W-:Y:S01]  /*05e0*/  IMAD.U32 R4, RZ, RZ, UR10 ;  /* 0x0000000aff047e24 */ /* 0x000fe2000f8e00ff */
[----:B------:R-:W-:Y:S01]  /*05f0*/  UISETP.NE.AND.EX UP3, UPT, URZ, UR7, UPT, UP3 ;  /* 0x000000073f00728c */ /* 0x000fe2000bf65330 */
[----:B------:R-:W-:Y:S01]  /*0600*/  IMAD.U32 R5, RZ, RZ, UR11 ;  /* 0x0000000bff057e24 */ /* 0x000fe2000f8e00ff */
[----:B------:R-:W-:Y:S01]  /*0610*/  ULDC.64 UR8, c[0x0][0x350] ;  /* 0x0000d40000087ab9 */ /* 0x000fe20000000a00 */
[----:B------:R1:W2:Y:S01]  /*0620*/  @P1 LDG.E R0, [R2.64] ;  /* 0x0000001602001981 */ /* 0x0002a2000c1e1900 */
[----:B------:R-:W-:-:S02]  /*0630*/  ULDC.64 UR6, c[0x0][0x358] ;  /* 0x0000d60000067ab9 */ /* 0x000fc40000000a00 */
[----:B------:R-:W-:Y:S01]  /*0640*/  PLOP3.LUT P0, PT, PT, PT, UP3, 0x80, 0x0 ;  /* 0x000000000000781c */ /* 0x000fe20003f0f038 */
[----:B------:R-:W-:Y:S01]  /*0650*/  UIMAD.WIDE UR8, UR21, UR5, UR8 ;  /* 0x00000005150872a5 */ /* 0x000fe2000f8e0208 */
[----:B------:R3:W4:Y:S01]  /*0660*/  @P2 LDG.E R7, [R4.64] ;  /* 0x0000001604072981 */ /* 0x000722000c1e1900 */
[----:B------:R-:W-:Y:S01]  /*0670*/  UIMAD.WIDE UR6, UR21, UR5, UR6 ;  /* 0x00000005150672a5 */ /* 0x000fe2000f8e0206 */
[----:B------:R-:W-:Y:S01]  /*0680*/  MOV R23, RZ ;  /* 0x000000ff00177202 */ /* 0x000fe20000000f00 */
[----:B------:R-:W-:Y:S01]  /*0690*/  IMAD.MOV.U32 R10, RZ, RZ, RZ ;  /* 0x000000ffff0a7224 */ /* 0x000fe200078e00ff */
[----:B------:R-:W4:Y:S03]  /*06a0*/  @P3 LDG.E R6, [R8.64] ;  /* 0x0000001608063981 */ /* 0x000f26000c1e1900 */
[----:B-1----:R-:W-:Y:S01]  /*06b0*/  IMAD.U32 R2, RZ, RZ, UR6 ;  /* 0x00000006ff027e24 */ /* 0x002fe2000f8e00ff */
[----:B------:R-:W-:Y:S01]  /*06c0*/  MOV R3, UR7 ;  /* 0x0000000700037c02 */ /* 0x000fe20008000f00 */
[----:B---3--:R-:W-:Y:S01]  /*06d0*/  IMAD.U32 R4, RZ, RZ, UR8 ;  /* 0x00000008ff047e24 */ /* 0x008fe2000f8e00ff */
[----:B------:R-:W-:-:S03]  /*06e0*/  MOV R5, UR9 ;  /* 0x0000000900057c02 */ /* 0x000fc60008000f00 */
        /* <DEDUP_REMOVED lines=21> */
.L_x_681:
        /* <DEDUP_REMOVED lines=10> */
.L_x_682:
[----:B------:R-:W-:Y:S05]  /*08e0*/  @!P4 BRA `(.L_x_683) ;  /* 0x000000500000c947 */ /* 0x000fea0003800000 */
[----:B-1--4-:R1:W4:Y:S04]  /*08f0*/  LDG.E R0, [R4.64] ;  /* 0x0000001604007981 */ /* 0x012328000c1e1900 */
[----:B-1-3--:R-:W3:Y:S01]  /*0900*/  LDG.E R4, [R4.64+0x4] ;  /* 0x0000041604047981 */ /* 0x00aee2000c1e1900 */
[----:B----4-:R-:W1:Y:S08]  /*0910*/  R2UR UR24, R0 ;  /* 0x00000000001873c2 */ /* 0x010e7000000e0000 */
[----:B---3--:R-:W1:Y:S02]  /*0920*/  R2UR UR6, R4 ;  /* 0x00000000040673c2 */ /* 0x008e6400000e0000 */
[----:B-1----:R-:W-:-:S06]  /*0930*/  UIADD3 UR24, -UR24, UR6, URZ ;  /* 0x0000000618187290 */ /* 0x002fcc000fffe13f */
.L_x_683:
        /* <DEDUP_REMOVED lines=12> */
[----:B------:R-:W-:Y:S02]  /*0a00*/  ULDC UR10, c[0x0][0x2c4] ;  /* 0x0000b100000a7ab9 */ /* 0x000fe40000000800 */
[----:B------:R-:W-:Y:S02]  /*0a10*/  UISETP.NE.AND UP2, UPT, UR10, 0x1, UPT ;  /* 0x000000010a00788c */ /* 0x000fe4000bf45270 */
[----:B------:R-:W-:-:S09]  /*0a20*/  UIADD3 UR10, -UR18, UR24, URZ ;  /* 0x00000018120a7290 */ /* 0x000fd2000fffe13f */
[----:B------:R-:W-:Y:S01]  /*0a30*/  @UP2 UIADD3 UR26, UR17, 0x7f, URZ ;  /* 0x0000007f111a2890 */ /* 0x000fe2000fffe03f */
[----:B----4-:R-:W4:Y:S08]  /*0a40*/  @P0 R2UR UR6, R0 ;  /* 0x00000000000603c2 */ /* 0x010f3000000e0000 */
[----:B---3--:R-:W4:Y:S02]  /*0a50*/  @P0 R2UR UR7, R2 ;  /* 0x00000000020703c2 */ /* 0x008f2400000e0000 */
[----:B----4-:R-:W-:-:S03]  /*0a60*/  @UP3 UIADD3 UR4, -UR6, UR7, URZ ;  /* 0x0000000706043290 */ /* 0x010fc6000fffe13f */
[----:B------:R-:W-:Y:S02]  /*0a70*/  ULDC.64 UR6, c[0x0][0x2c8] ;  /* 0x0000b20000067ab9 */ /* 0x000fe40000000a00 */
[----:B------:R-:W-:Y:S02]  /*0a80*/  UIMAD.WIDE.U32 UR26, UR26, UR6, URZ ;  /* 0x000000061a1a72a5 */ /* 0x000fe4000f8e003f */
[----:B------:R-:W-:Y:S02]  /*0a90*/  UIADD3 UR14, UR10, UR4, URZ ;  /* 0x000000040a0e7290 */ /* 0x000fe4000fffe03f */
[----:B------:R-:W-:Y:S02]  /*0aa0*/  UIADD3 UR6, UR17, 0x7f, URZ ;  /* 0x0000007f11067890 */ /* 0x000fe4000fffe03f */
[----:B--2---:R-:W-:Y:S02]  /*0ab0*/  UIADD3 UR12, UR14, 0x70, -UR20 ;  /* 0x000000700e0c7890 */ /* 0x004fe4000fffe814 */
[----:B------:R-:W-:-:S02]  /*0ac0*/  @UP2 UMOV UR11, UR27 ;  /* 0x0000001b000b2c82 */ /* 0x000fc40008000000 */
[----:B------:R-:W-:Y:S02]  /*0ad0*/  @UP2 USHF.R.U32.HI UR6, URZ, UR7, UR11 ;  /* 0x000000073f062299 */ /* 0x000fe4000801160b */
[----:B------:R-:W-:Y:S02]  /*0ae0*/  UIADD3 UR27, UR14, 0x6f, URZ ;  /* 0x0000006f0e1b7890 */ /* 0x000fe4000fffe03f */
[----:B------:R-:W-:Y:S02]  /*0af0*/  UIADD3 UR7, UR12, UR6, URZ ;  /* 0x000000060c077290 */ /* 0x000fe4000fffe03f */
[----:B------:R-:W-:Y:S02]  /*0b00*/  UMOV UR26, URZ ;  /* 0x0000003f001a7c82 */ /* 0x000fe40008000000 */
[----:B------:R-:W-:Y:S02]  /*0b10*/  UMOV UR6, URZ ;  /* 0x0000003f00067c82 */ /* 0x000fe40008000000 */
[----:B------:R-:W-:-:S02]  /*0b20*/  UIMAD.WIDE UR26, UR27, -0x6db6db6d, UR26 ;  /* 0x924924931b1a78a5 */ /* 0x000fc4000f8e021a */
[----:B------:R-:W-:Y:S02]  /*0b30*/  UIMAD.WIDE UR6, UR7, -0x6db6db6d, UR6 ;  /* 0x92492493070678a5 */ /* 0x000fe4000f8e0206 */
[----:B------:R-:W-:-:S03]  /*0b40*/  UIADD3 UR6, -UR10, URZ, URZ ;  /* 0x0000003f0a067290 */ /* 0x000fc6000fffe13f */
[----:B------:R-:W-:Y:S02]  /*0b50*/  UMOV UR25, UR27 ;  /* 0x0000001b00197c82 */ /* 0x000fe40008000000 */
[----:B------:R-:W-:Y:S02]  /*0b60*/  UMOV UR11, UR7 ;  /* 0x00000007000b7c82 */ /* 0x000fe40008000000 */
[----:B------:R-:W-:Y:S02]  /*0b70*/  USHF.R.U32.HI UR13, URZ, 0x1f, UR25 ;  /* 0x0000001f3f0d7899 */ /* 0x000fe40008011619 */
[----:B------:R-:W-:Y:S02]  /*0b80*/  USHF.R.U32.HI UR7, URZ, 0x1f, UR11 ;  /* 0x0000001f3f077899 */ /* 0x000fe4000801160b */
[----:B------:R-:W-:Y:S02]  /*0b90*/  UISETP.LT.AND UP0, UPT, URZ, UR6, UPT ;  /* 0x000000063f00728c */ /* 0x000fe4000bf01270 */
[----:B------:R-:W-:-:S02]  /*0ba0*/  ULEA.HI.SX32 UR13, UR25, UR13, 0x1a ;  /* 0x0000000d190d7291 */ /* 0x000fc4000f8fd23f */
[----:B------:R-:W-:Y:S02]  /*0bb0*/  ULEA.HI.SX32 UR11, UR11, UR7, 0x1a ;  /* 0x000000070b0b7291 */ /* 0x000fe4000f8fd23f */
[----:B------:R-:W-:Y:S02]  /*0bc0*/  USEL UR7, URZ, UR6, !UP0 ;  /* 0x000000063f077287 */ /* 0x000fe4000c000000 */
[----:B------:R-:W-:Y:S02]  /*0bd0*/  UISETP.LT.AND UP1, UPT, UR13, UR11, UPT ;  /* 0x0000000b0d00728c */ /* 0x000fe4000bf21270 */
[----:B------:R-:W-:Y:S02]  /*0be0*/  USHF.R.U32.HI UR6, URZ, 0x4, UR7 ;  /* 0x000000043f067899 */ /* 0x000fe40008011607 */
[----:B------:R-:W-:-:S04]  /*0bf0*/  USEL UR11, UR13, UR11, UP1 ;  /* 0x0000000b0d0b7287 */ /* 0x000fc80008800000 */
[----:B------:R-:W-:Y:S01]  /*0c00*/  UIMAD UR11, UR11, 0x70, -UR10 ;  /* 0x000000700b0b78a4 */ /* 0x000fe2000f8e0a0a */
[----:B------:R-:W-:-:S03]  /*0c10*/  MOV R0, UR6 ;  /* 0x0000000600007c02 */ /* 0x000fc60008000f00 */
[----:B------:R-:W-:Y:S02]  /*0c20*/  UISETP.LT.AND UP0, UPT, UR11, UR4, UPT ;  /* 0x000000040b00728c */ /* 0x000fe4000bf01270 */
[----:B------:R-:W-:Y:S02]  /*0c30*/  IMAD.WIDE.U32 R2, R0, 0x24924925, RZ ;  /* 0x2492492500027825 */ /* 0x000fe400078e00ff */
[----:B------:R-:W-:Y:S02]  /*0c40*/  USEL UR6, UR11, UR4, UP0 ;  /* 0x000000040b067287 */ /* 0x000fe40008000000 */
[----:B------:R-:W2:Y:S02]  /*0c50*/  R2UR UR27, R3 ;  /* 0x00000000031b73c2 */ /* 0x000ea400000e0000 */
[----:B------:R-:W-:-:S06]  /*0c60*/  UISETP.GT.AND UP0, UPT, UR6, UR7, UPT ;  /* 0x000000070600728c */ /* 0x000fcc000bf04270 */
[----:B------:R1:W3:Y:S05]  /*0c70*/  R2UR UR26, R2 ;  /* 0x00000000021a73c2 */ /* 0x0002ea00000e0000 */
[----:B------:R-:W-:-:S03]  /*0c80*/  @UP0 UIADD3 UR7, UR6, 0x6f, URZ ;  /* 0x0000006f06070890 */ /* 0x000fc6000fffe03f */
[----:B------:R-:W-:Y:S02]  /*0c90*/  @UP0 UMOV UR6, URZ ;  /* 0x0000003f00060c82 */ /* 0x000fe40008000000 */
[----:B------:R-:W-:-:S04]  /*0ca0*/  @UP0 UIMAD.WIDE UR8, UR7, -0x6db6db6d, UR6 ;  /* 0x92492493070808a5 */ /* 0x000fc8000f8e0206 */
[----:B------:R-:W-:Y:S02]  /*0cb0*/  @UP0 USHF.R.U32.HI UR6, URZ, 0x1f, UR9 ;  /* 0x0000001f3f060899 */ /* 0x000fe40008011609 */
[----:B--2---:R-:W-:Y:S02]  /*0cc0*/  UMOV UR11, UR27 ;  /* 0x0000001b000b7c82 */ /* 0x004fe40008000000 */
[----:B------:R-:W-:Y:S02]  /*0cd0*/  @UP0 ULEA.HI.SX32 UR11, UR9, UR6, 0x1a ;  /* 0x00000006090b0291 */ /* 0x000fe4000f8fd23f */
[----:B------:R-:W-:Y:S02]  /*0ce0*/  UMOV UR7, UR27 ;  /* 0x0000001b00077c82 */ /* 0x000fe40008000000 */
[----:B------:R-:W-:-:S06]  /*0cf0*/  UISETP.GT.AND UP0, UPT, UR11, UR27, UPT ;  /* 0x0000001b0b00728c */ /* 0x000fcc000bf04270 */
[----:B------:R-:W-:-:S13]  /*0d00*/  PLOP3.LUT P0, PT, PT, PT, UP0, 0x80, 0x0 ;  /* 0x000000000000781c */ /* 0x000fda0003f0f008 */
[----:B-1-3--:R-:W-:Y:S05]  /*0d10*/  @!P0 BRA `(.L_x_684) ;  /* 0x0000762000008947 */ /* 0x00afea0003800000 */
        /* <DEDUP_REMOVED lines=9> */
[----:B------:R-:W-:-:S03]  /*0db0*/  ULDC.64 UR8, c[0x0][0x240] ;  /* 0x0000900000087ab9 */ /* 0x000fc60000000a00 */
[----:B------:R-:W-:Y:S01]  /*0dc0*/  LEA.HI R0, R28, R246, RZ, 0x3 ;  /* 0x000000f61c007211 */ /* 0x000fe200078f18ff */
[----:B------:R1:W2:Y:S01]  /*0dd0*/  @P5 LDG.E R17, [R2.64] ;  /* 0x0000001602115981 */ /* 0x0002a2000c1e1900 */
[----:B------:R-:W-:Y:S01]  /*0de0*/  UIADD3 UR6, UR11, -0x1, URZ ;  /* 0xffffffff0b067890 */ /* 0x000fe2000fffe03f */
[----:B------:R-:W-:Y:S01]  /*0df0*/  IMAD.MOV.U32 R148, RZ, RZ, c[0x0][0x238] ;  /* 0x00008e00ff947624 */ /* 0x000fe200078e00ff */
[----:B------:R-:W-:Y:S01]  /*0e00*/  SHF.R.S32.HI R8, RZ, 0x3, R0 ;  /* 0x00000003ff087819 */ /* 0x000fe20000011400 */
[----:B------:R-:W-:Y:S01]  /*0e10*/  UMOV UR5, 0x70 ;  /* 0x0000007000057882 */ /* 0x000fe20000000000 */
[----:B------:R-:W-:Y:S01]  /*0e20*/  LOP3.LUT R0, R0, 0x1ffffff8, RZ, 0xc0, !PT ;  /* 0x1ffffff800007812 */ /* 0x000fe200078ec0ff */
[----:B------:R-:W-:Y:S01]  /*0e30*/  ULDC.64 UR10, c[0x0][0x238] ;  /* 0x00008e00000a7ab9 */ /* 0x000fe20000000a00 */
        /* <DEDUP_REMOVED lines=9> */
[----:B------:R-:W-:Y:S01]  /*0ed0*/  IMAD.WIDE.U32 R12, R148, 0x20, RZ ;  /* 0x00000020940c7825 */ /* 0x000fe200078e00ff */
[----:B------:R-:W-:Y:S01]  /*0ee0*/  USEL UR28, UR21, URZ, !UP3 ;  /* 0x0000003f151c7287 */ /* 0x000fe2000d800000 */
[----:B------:R-:W-:Y:S01]  /*0ef0*/  LEA.HI R90, R28, R246, RZ, 0x6 ;  /* 0x000000f61c5a7211 */ /* 0x000fe200078f30ff */
[----:B------:R-:W-:Y:S01]  /*0f00*/  USEL UR25, UR10, URZ, !UP3 ;  /* 0x0000003f0a197287 */ /* 0x000fe2000d800000 */
[----:B------:R-:W-:Y:S01]  /*0f10*/  SHF.R.S32.HI R5, RZ, 0x1f, R4 ;  /* 0x0000001fff057819 */ /* 0x000fe20000011404 */
[----:B------:R-:W-:Y:S01]  /*0f20*/  ULDC.64 UR8, c[0x0][0x248] ;  /* 0x0000920000087ab9 */ /* 0x000fe20000000a00 */
[----:B------:R-:W-:Y:S01]  /*0f30*/  IMAD.U32 R6, RZ, RZ, UR26 ;  /* 0x0000001aff067e24 */ /* 0x000fe2000f8e00ff */
[----:B------:R-:W-:Y:S01]  /*0f40*/  UIMAD UR8, UR25, UR8, URZ ;  /* 0x00000008190872a4 */ /* 0x000fe2000f8e023f */
[----:B------:R-:W-:Y:S01]  /*0f50*/  IMAD.U32 R96, RZ, RZ, UR28 ;  /* 0x0000001cff607e24 */ /* 0x000fe2000f8e00ff */
[----:B-1----:R-:W-:Y:S01]  /*0f60*/  SHF.R.S32.HI R2, RZ, 0x1f, R10 ;  /* 0x0000001fff027819 */ /* 0x002fe2000001140a */
[----:B------:R-:W-:Y:S01]  /*0f70*/  UIMAD UR11, UR5, UR11, URZ ;  /* 0x0000000b050b72a4 */ /* 0x000fe2000f8e023f */
[----:B------:R-:W-:Y:S01]  /*0f80*/  IMAD.MOV.U32 R145, RZ, RZ, R6 ;  /* 0x000000ffff917224 */ /* 0x000fe200078e0006 */
[----:B------:R-:W-:Y:S01]  /*0f90*/  UIMAD UR8, UR28, UR9, UR8 ;  /* 0x000000091c0872a4 */ /* 0x000fe2000f8e0208 */
[----:B------:R-:W-:Y:S01]  /*0fa0*/  LEA.HI.X.SX32 R129, R8, R2, 0x1, P0 ;  /* 0x0000000208817211 */ /* 0x000fe200000f0eff */
[----:B------:R-:W-:Y:S01]  /*0fb0*/  IMAD.WIDE.U32 R2, R128, c[0x0][0x238], R4 ;  /* 0x00008e0080027a25 */ /* 0x000fe200078e0004 */
[----:B------:R-:W-:Y:S01]  /*0fc0*/  UIADD3 UR11, UR27, UR11, URZ ;  /* 0x0000000b1b0b7290 */ /* 0x000fe2000fffe03f */
[----:B------:R-:W-:-:S02]  /*0fd0*/  ISETP.GE.AND P6, PT, R4, c[0x0][0x1d4], PT ;  /* 0x0000750004007a0c */ /* 0x000fc40003fc6270 */
[----:B------:R-:W-:Y:S01]  /*0fe0*/  IMAD R0, R129, c[0x0][0x238], RZ ;  /* 0x00008e0081007a24 */ /* 0x000fe200078e02ff */
[----:B------:R-:W-:Y:S01]  /*0ff0*/  UIMAD UR9, UR11, UR6, URZ ;  /* 0x000000060b0972a4 */ /* 0x000fe2000f8e023f */
[----:B------:R-:W-:Y:S01]  /*1000*/  IMAD.U32 R7, RZ, RZ, UR27 ;  /* 0x0000001bff077e24 */ /* 0x000fe2000f8e00ff */
[----:B------:R-:W-:Y:S01]  /*1010*/  LEA.HI R22, R28, R246, RZ, 0x2 ;  /* 0x000000f61c167211 */ /* 0x000fe200078f10ff */
[----:B------:R-:W-:Y:S01]  /*1020*/  IMAD R0, R128, c[0x0][0x23c], R0 ;  /* 0x00008f0080007a24 */ /* 0x000fe200078e0200 */
[----:B------:R-:W-:Y:S01]  /*1030*/  IADD3 R146, R23, UR24, RZ ;  /* 0x0000001817927c10 */ /* 0x000fe2000fffe0ff */
[----:B------:R-:W-:Y:S01]  /*1040*/  IMAD.SHL.U32 R11, R29, 0x20, RZ ;  /* 0x000000201d0b7824 */ /* 0x000fe200078e00ff */
[----:B------:R-:W-:Y:S01]  /*1050*/  SHF.R.S32.HI R38, RZ, 0x2, R22 ;  /* 0x00000002ff267819 */ /* 0x000fe20000011416 */
[----:B------:R-:W-:Y:S01]  /*1060*/  IMAD.IADD R3, R3, 0x1, R0 ;  /* 0x0000000103037824 */ /* 0x000fe200078e0200 */
[----:B------:R-:W-:Y:S01]  /*1070*/  ULDC UR24, c[0x0][0x294] ;  /* 0x0000a50000187ab9 */ /* 0x000fe20000000800 */
[----:B------:R-:W-:Y:S01]  /*1080*/  IMAD.U32 R0, RZ, RZ, UR16 ;  /* 0x00000010ff007e24 */ /* 0x000fe2000f8e00ff */
[----:B------:R-:W-:Y:S01]  /*1090*/  IADD3 R157, R38, 0x40, RZ ;  /* 0x00000040269d7810 */ /* 0x000fe20007ffe0ff */
[----:B------:R-:W-:Y:S01]  /*10a0*/  IMAD.SHL.U32 R90, R90, 0x8, RZ ;  /* 0x000000085a5a7824 */ /* 0x000fe200078e00ff */
[----:B------:R-:W-:Y:S01]  /*10b0*/  IADD3 R158, R38, 0x20, RZ ;  /* 0x00000020269e7810 */ /* 0x000fe20007ffe0ff */
[----:B------:R-:W-:Y:S01]  /*10c0*/  IMAD.WIDE.U32 R2, R0, c[0x0][0x240], R2 ;  /* 0x0000900000027a25 */ /* 0x000fe200078e0002 */
[----:B------:R-:W-:Y:S01]  /*10d0*/  IADD3 R156, R38, 0x60, RZ ;  /* 0x00000060269c7810 */ /* 0x000fe20007ffe0ff */
[----:B------:R-:W-:Y:S01]  /*10e0*/  UIMAD UR24, UR5, UR24, URZ ;  /* 0x00000018051872a4 */ /* 0x000fe2000f8e023f */
[----:B------:R-:W-:Y:S01]  /*10f0*/  P2R R121, PR, RZ, 0x40 ;  /* 0x00000040ff797803 */ /* 0x000fe20000000000 */
[----:B------:R-:W-:Y:S01]  /*1100*/  IMAD.U32 R0, RZ, RZ, UR6 ;  /* 0x00000006ff007e24 */ /* 0x000fe2000f8e00ff */
[----:B------:R-:W-:Y:S01]  /*1110*/  IADD3 R3, R3, UR29, RZ ;  /* 0x0000001d03037c10 */ /* 0x000fe2000fffe0ff */
[----:B------:R-:W-:Y:S01]  /*1120*/  USHF.R.S32.HI UR29, URZ, 0x1f, UR6 ;  /* 0x0000001f3f1d7899 */ /* 0x000fe20008011406 */
[----:B------:R-:W-:-:S02]  /*1130*/  IMAD.MOV.U32 R153, RZ, RZ, 0x6 ;  /* 0x00000006ff997424 */ /* 0x000fc400078e00ff */
        /* <DEDUP_REMOVED lines=8> */
[----:B------:R-:W-:Y:S01]  /*11c0*/  IMAD.MOV.U32 R155, RZ, RZ, 0x5 ;  /* 0x00000005ff9b7424 */ /* 0x000fe200078e00ff */
[----:B------:R-:W-:Y:S01]  /*11d0*/  LOP3.LUT R0, R0, 0x1c0, RZ, 0xc0, !PT ;  /* 0x000001c000007812 */ /* 0x000fe200078ec0ff */
[----:B------:R-:W-:Y:S01]  /*11e0*/  IMAD.SHL.U32 R150, R148, 0x20, RZ ;  /* 0x0000002094967824 */ /* 0x000fe200078e00ff */
        /* <DEDUP_REMOVED lines=14> */
[----:B------:R-:W-:Y:S01]  /*12d0*/  IMAD.MOV.U32 R174, RZ, RZ, c[0x0][0x27c] ;  /* 0x00009f00ffae7624 */ /* 0x000fe200078e00ff */
[----:B------:R-:W-:Y:S01]  /*12e0*/  @P0 LEA R6, P2, R0, c[0x0][0x220], 0x1 ;  /* 0x0000880000060a11 */ /* 0x000fe200078408ff */
[----:B------:R-:W-:Y:S01]  /*12f0*/  IMAD.MOV.U32 R151, RZ, RZ, c[0x0][0x27c] ;  /* 0x00009f00ff977624 */ /* 0x000fe200078e00ff */
[----:B------:R-:W-:Y:S01]  /*1300*/  @P4 IADD3.X R11, R3, R13, R11, P3, !PT ;  /* 0x0000000d030b4210 */ /* 0x000fe20001ffe40b */
[----:B------:R-:W-:Y:S01]  /*1310*/  IMAD.WIDE.U32 R12, R12, c[0x0][0x260], R4 ;  /* 0x000098000c0c7a25 */ /* 0x000fe200078e0004 */
[----:B------:R-:W-:-:S02]  /*1320*/  LOP3.LUT R90, R9, 0xfffffe00, R90, 0xf8, !PT ;  /* 0xfffffe00095a7812 */ /* 0x000fc400078ef85a */
[----:B------:R-:W-:Y:S01]  /*1330*/  @P1 LEA R4, P3, R2, c[0x0][0x220], 0x1 ;  /* 0x0000880002041a11 */ /* 0x000fe200078608ff */
[----:B------:R-:W-:Y:S01]  /*1340*/  IMAD.SHL.U32 R151, R151, 0x2, RZ ;  /* 0x0000000297977824 */ /* 0x000fe200078e00ff */
[----:B------:R-:W-:Y:S01]  /*1350*/  @P0 LEA.HI.X R7, R0, c[0x0][0x224], R7, 0x1, P2 ;  /* 0x0000890000070a11 */ /* 0x000fe200010f0c07 */
[----:B------:R-:W-:Y:S01]  /*1360*/  IMAD.SHL.U32 R90, R90, 0x2, RZ ;  /* 0x000000025a5a7824 */ /* 0x000fe200078e00ff */
[----:B------:R-:W-:Y:S02]  /*1370*/  LOP3.LUT R0, R22, 0xfffffffc, RZ, 0xc0, !PT ;  /* 0xfffffffc16007812 */ /* 0x000fe400078ec0ff */
[----:B------:R-:W-:Y:S02]  /*1380*/  @P1 LEA.HI.X R5, R2, c[0x0][0x224], R3, 0x1, P3 ;  /* 0x0000890002051a11 */ /* 0x000fe400018f0c03 */
        /* <DEDUP_REMOVED lines=44> */
[C---:B---3--:R-:W-:Y:S01]  /*1650*/  IMAD.WIDE.U32 R6, R38.reuse, c[0x0][0x290], R36 ;  /* 0x0000a40026067a25 */ /* 0x048fe200078e0024 */
        /* <DEDUP_REMOVED lines=30> */
[----:B--2---:R1:W2:Y:S02]  /*1840*/  @P5 R2UR UR30, R17 ;  /* 0x00000000111e53c2 */ /* 0x0042a400000e0000 */
[----:B-1----:R-:W-:Y:S01]  /*1850*/  IMAD.IADD R17, R16, 0x1, R7 ;  /* 0x0000000110117824 */ /* 0x002fe200078e0207 */
[----:B--2---:R-:W-:Y:S01]  /*1860*/  @UP0 USHF.R.S32.HI UR39, URZ, 0x1f, UR30 ;  /* 0x0000001f3f270899 */ /* 0x004fe2000801141e */
[----:B------:R-:W-:Y:S01]  /*1870*/  IMAD.IADD R7, R20, 0x1, R8 ;  /* 0x0000000114077824 */ /* 0x000fe200078e0208 */
[----:B------:R-:W-:Y:S01]  /*1880*/  @UP0 UMOV UR38, UR30 ;  /* 0x0000001e00260c82 */ /* 0x000fe20008000000 */
[----:B------:R-:W-:Y:S01]  /*1890*/  IMAD.MOV.U32 R16, RZ, RZ, R6 ;  /* 0x000000ffff107224 */ /* 0x000fe200078e0006 */
[C---:B------:R-:W-:Y:S01]  /*18a0*/  @P3 LEA R6, P4, R148.reuse, R2, 0x6 ;  /* 0x0000000294063211 */ /* 0x040fe200078830ff */
[----:B------:R-:W-:Y:S01]  /*18b0*/  @!UP0 UMOV UR38, UR21 ;  /* 0x0000001500268c82 */ /* 0x000fe20008000000 */
[----:B----4-:R-:W-:Y:S01]  /*18c0*/  SHF.R.S32.HI R14, RZ, 0x1f, R7 ;  /* 0x0000001fff0e7819 */ /* 0x010fe20000011407 */
        /* <DEDUP_REMOVED lines=116> */
.L_x_731:
        /* <DEDUP_REMOVED lines=77> */
.L_x_689:
[----:B------:R-:W-:Y:S05]  /*24e0*/  BSYNC B0 ;  /* 0x0000000000007941 */ /* 0x000fea0003800000 */
.L_x_688:
        /* <DEDUP_REMOVED lines=39> */
.L_x_691:
[----:B------:R-:W-:Y:S05]  /*2760*/  BSYNC B0 ;  /* 0x0000000000007941 */ /* 0x000fea0003800000 */
.L_x_690:
        /* <DEDUP_REMOVED lines=40> */
.L_x_693:
[----:B------:R-:W-:Y:S05]  /*29f0*/  BSYNC B0 ;  /* 0x0000000000007941 */ /* 0x000fea0003800000 */
.L_x_692:
        /* <DEDUP_REMOVED lines=38> */
.L_x_695:
[----:B------:R-:W-:Y:S05]  /*2c60*/  BSYNC B0 ;  /* 0x0000000000007941 */ /* 0x000fea0003800000 */
.L_x_694:
        /* <DEDUP_REMOVED lines=74> */
.L_x_699:
[----:B------:R-:W-:Y:S05]  /*3110*/  BSYNC B0 ;  /* 0x0000000000007941 */ /* 0x000fea0003800000 */
.L_x_698:
        /* <DEDUP_REMOVED lines=57> */
.L_x_697:
[----:B------:R-:W-:Y:S05]  /*34b0*/  BSYNC B1 ;  /* 0x0000000000017941 */ /* 0x000fea0003800000 */
.L_x_696:
        /* <DEDUP_REMOVED lines=62> */
.L_x_703:
[----:B------:R-:W-:Y:S05]  /*38a0*/  BSYNC B0 ;  /* 0x0000000000007941 */ /* 0x000fea0003800000 */
.L_x_702:
        /* <DEDUP_REMOVED lines=57> */
.L_x_701:
[----:B------:R-:W-:Y:S05]  /*3c40*/  BSYNC B1 ;  /* 0x0000000000017941 */ /* 0x000fea0003800000 */
.L_x_700:
        /* <DEDUP_REMOVED lines=62> */
.L_x_707:
[----:B------:R-:W-:Y:S05]  /*4030*/  BSYNC B0 ;  /* 0x0000000000007941 */ /* 0x000fea0003800000 */
.L_x_706:
        /* <DEDUP_REMOVED lines=57> */
.L_x_705:
[----:B------:R-:W-:Y:S05]  /*43d0*/  BSYNC B1 ;  /* 0x0000000000017941 */ /* 0x000fea0003800000 */
.L_x_704:
        /* <DEDUP_REMOVED lines=61> */
.L_x_710:
[----:B------:R-:W-:Y:S05]  /*47b0*/  BSYNC B0 ;  /* 0x0000000000007941 */ /* 0x000fea0003800000 */
.L_x_709:
        /* <DEDUP_REMOVED lines=58> */
.L_x_687:
        /* <DEDUP_REMOVED lines=232> */
.L_x_712:
[----:B------:R-:W-:Y:S05]  /*59e0*/  BSYNC B0 ;  /* 0x0000000000007941 */ /* 0x000fea0003800000 */
.L_x_711:
        /* <DEDUP_REMOVED lines=118> */
.L_x_714:
[----:B------:R-:W-:Y:S05]  /*6150*/  BSYNC B0 ;  /* 0x0000000000007941 */ /* 0x000fea0003800000 */
.L_x_713:
        /* <DEDUP_REMOVED lines=118> */
.L_x_716:
[----:B------:R-:W-:Y:S05]  /*68c0*/  BSYNC B0 ;  /* 0x0000000000007941 */ /* 0x000fea0003800000 */
.L_x_715:
        /* <DEDUP_REMOVED lines=120> */
.L_x_686:
        /* <DEDUP_REMOVED lines=22> */
.L_x_718:
[----:B-123--:R-:W-:Y:S05]  /*71b0*/  BSYNC B0 ;  /* 0x0000000000007941 */ /* 0x00efea0003800000 */
.L_x_717:
        /* <DEDUP_REMOVED lines=17> */
.L_x_720:
[----:B------:R-:W-:Y:S05]  /*72d0*/  BSYNC B0 ;  /* 0x0000000000007941 */ /* 0x000fea0003800000 */
.L_x_719:
[----:B--2---:R2:W4:Y:S01]  /*72e0*/  SHFL.IDX PT, R5, R88, 0x2, 0x1c1f ;  /* 0x005c1f0058057f89 */ /* 0x00452200000e0000 */
[----:B------:R-:W-:Y:S01]  /*72f0*/  ISETP.GE.AND P0, PT, R12, 0x41, PT ;  /* 0x000000410c00780c */ /* 0x000fe20003f06270 */
[----:B------:R-:W-:Y:S02]  /*7300*/  BSSY B0, `(.L_x_721) ;  /* 0x000000f000007945 */ /* 0x000fe40003800000 */
[----:B------:R2:W1:Y:S10]  /*7310*/  SHFL.IDX PT, R4, R89, 0x2, 0x1c1f ;  /* 0x005c1f0059047f89 */ /* 0x00047400000e0000 */
[----:B------:R-:W-:-:S05]  /*7320*/  @!P0 BRA `(.L_x_722) ;  /* 0x000000c000008947 */ /* 0x000fca0003800000 */
[C---:B------:R-:W-:Y:S11]  /*7330*/  ISETP.GE.AND P1, PT, R20.reuse, c[0x0][0x1d4], PT ;  /* 0x0000750014007a0c */ /* 0x040ff60003f26270 */
[----:B------:R-:W-:Y:S02]  /*7340*/  @!UPT UIADD3 URZ, URZ, URZ, URZ ;  /* 0x0000003f3f3ff290 */ /* 0x000fe4000fffe03f */
[----:B------:R-:W5:Y:S01]  /*7350*/  @!P1 LDS.128 R8, [R91+0x5800] ;  /* 0x005800005b089984 */ /* 0x000f620000000c00 */
[CC--:B-1-3--:R-:W-:Y:S04]  /*7360*/  @!P1 LEA R2, P0, R20.reuse, R4.reuse, 0x1 ;  /* 0x0000000414029211 */ /* 0x0cafe800078008ff */
        /* <DEDUP_REMOVED lines=8> */
.L_x_722:
[----:B------:R-:W-:Y:S05]  /*73f0*/  BSYNC B0 ;  /* 0x0000000000007941 */ /* 0x000fea0003800000 */
.L_x_721:
[----:B-1--4-:R1:W4:Y:S01]  /*7400*/  SHFL.IDX PT, R5, R88, 0x3, 0x1c1f ;  /* 0x007c1f0058057f89 */ /* 0x01232200000e0000 */
[----:B------:R-:W-:Y:S03]  /*7410*/  ISETP.GE.AND P0, PT, R12, 0x61, PT ;  /* 0x000000610c00780c */ /* 0x000fe60003f06270 */
[----:B------:R1:W2:Y:S10]  /*7420*/  SHFL.IDX PT, R4, R89, 0x3, 0x1c1f ;  /* 0x007c1f0059047f89 */ /* 0x0002b400000e0000 */
[----:B------:R-:W-:-:S05]  /*7430*/  @!P0 BRA `(.L_x_708) ;  /* 0x000000c000008947 */ /* 0x000fca0003800000 */
[C---:B------:R-:W-:Y:S11]  /*7440*/  ISETP.GE.AND P1, PT, R20.reuse, c[0x0][0x1d4], PT ;  /* 0x0000750014007a0c */ /* 0x040ff60003f26270 */
[----:B------:R-:W-:Y:S02]  /*7450*/  @!UPT UIADD3 URZ, URZ, URZ, URZ ;  /* 0x0000003f3f3ff290 */ /* 0x000fe4000fffe03f */
[----:B------:R-:W5:Y:S01]  /*7460*/  @!P1 LDS.128 R8, [R91+0x6800] ;  /* 0x006800005b089984 */ /* 0x000f620000000c00 */
[CC--:B--23--:R-:W-:Y:S04]  /*7470*/  @!P1 LEA R2, P0, R20.reuse, R4.reuse, 0x1 ;  /* 0x0000000414029211 */ /* 0x0ccfe800078008ff */
[-C--:B----4-:R-:W-:Y:S02]  /*7480*/  @!P1 LEA.HI.X R3, R20, R5.reuse, R21, 0x1, P0 ;  /* 0x0000000514039211 */ /* 0x090fe400000f0c15 */
[----:B------:R-:W-:Y:S11]  /*7490*/  ISETP.GE.AND P0, PT, R94, c[0x0][0x1d4], PT ;  /* 0x000075005e007a0c */ /* 0x000ff60003f06270 */
[----:B------:R-:W-:Y:S02]  /*74a0*/  @!UPT UIADD3 URZ, URZ, URZ, URZ ;  /* 0x0000003f3f3ff290 */ /* 0x000fe4000fffe03f */
[C---:B------:R-:W-:Y:S04]  /*74b0*/  @!P0 LEA R4, P2, R83.reuse, R4, 0x1 ;  /* 0x0000000453048211 */ /* 0x040fe800078408ff */
[----:B------:R-:W-:Y:S01]  /*74c0*/  @!P0 LEA.HI.X R5, R83, R5, R93, 0x1, P2 ;  /* 0x0000000553058211 */ /* 0x000fe200010f0c5d */
[----:B-----5:R-:W-:Y:S04]  /*74d0*/  @!P1 ST.E.128 [R2.64], R8 ;  /* 0x0000000802009985 */ /* 0x020fe8000c101d16 */
[----:B------:R-:W2:Y:S04]  /*74e0*/  @!P0 LDS.128 R8, [R92+0x6800] ;  /* 0x006800005c088984 */ /* 0x000ea80000000c00 */
[----:B--2---:R2:W-:Y:S02]  /*74f0*/  @!P0 ST.E.128 [R4.64], R8 ;  /* 0x0000000804008985 */ /* 0x0045e4000c101d16 */
.L_x_708:
[----:B------:R-:W-:Y:S05]  /*7500*/  BSYNC B2 ;  /* 0x0000000000027941 */ /* 0x000fea0003800000 */
.L_x_685:
[----:B---3--:R-:W-:Y:S01]  /*7510*/  IMAD.U32 R2, RZ, RZ, UR6 ;  /* 0x00000006ff027e24 */ /* 0x008fe2000f8e00ff */
[----:B------:R-:W-:Y:S01]  /*7520*/  UIMAD UR5, UR6, -0x70, URZ ;  /* 0xffffff90060578a4 */ /* 0x000fe2000f8e023f */
[----:B------:R-:W-:Y:S02]  /*7530*/  BSSY B0, `(.L_x_723) ;  /* 0x0000085000007945 */ /* 0x000fe40003800000 */
[----:B------:R-:W-:Y:S03]  /*7540*/  IMAD.WIDE R2, R2, 0x70, R128 ;  /* 0x0000007002027825 */ /* 0x000fe600078e0280 */
[----:B--2-4-:R-:W-:Y:S01]  /*7550*/  IADD3 R4, R125, UR5, RZ ;  /* 0x000000057d047c10 */ /* 0x014fe2000fffe0ff */
        /* <DEDUP_REMOVED lines=8> */
[----:B------:R-:W-:Y:S03]  /*75e0*/  P2R R8, PR, RZ, 0x20 ;  /* 0x00000020ff087803 */ /* 0x000fe60000000000 */
        /* <DEDUP_REMOVED lines=89> */
[----:B------:R4:W-:Y:S08]  /*7b80*/  @P1 LDGSTS.E.BYPASS.LTC128B.128 [R90+0x2900], [R4.64], !P6 ;  /* 0x02900000045a1fae */ /* 0x0009f0000f101d56 */
[----:B------:R5:W-:Y:S08]  /*7b90*/  @P0 LDGSTS.E.BYPASS.LTC128B.128 [R90+0x3100], [R6.64], !P6 ;  /* 0x03100000065a0fae */ /* 0x000bf0000f101d56 */
[----:B------:R-:W0:Y:S01]  /*7ba0*/  LDGDEPBAR ;  /* 0x00000000000079af */ /* 0x000e220000000000 */
[C---:B----4-:R-:W-:Y:S02]  /*7bb0*/  IMAD R4, R100.reuse, c[0x0][0x20c], R2 ;  /* 0x0000830064047a24 */ /* 0x050fe400078e0202 */
[----:B------:R-:W-:Y:S04]  /*7bc0*/  IMAD.WIDE.U32 R2, R100, c[0x0][0x208], RZ ;  /* 0x0000820064027a25 */ /* 0x000fe800078e00ff */
[----:B------:R-:W-:Y:S02]  /*7bd0*/  IMAD.IADD R3, R3, 0x1, R4 ;  /* 0x0000000103037824 */ /* 0x000fe400078e0204 */
[----:B------:R-:W-:Y:S01]  /*7be0*/  IMAD R4, R118, c[0x0][0x218], RZ ;  /* 0x0000860076047a24 */ /* 0x000fe200078e02ff */
[----:B-----5:R-:W-:Y:S01]  /*7bf0*/  IADD3 R6, -R38, UR5, RZ ;  /* 0x0000000526067c10 */ /* 0x020fe2000fffe1ff */
[C---:B------:R-:W-:Y:S01]  /*7c00*/  IMAD.WIDE.U32 R2, R99.reuse, c[0x0][0x218], R2 ;  /* 0x0000860063027a25 */ /* 0x040fe200078e0002 */
[----:B------:R-:W-:Y:S04]  /*7c10*/  DEPBAR.LE SB0, 0x0 ;  /* 0x000080000000791a */ /* 0x000fe80000000000 */
[----:B------:R-:W-:Y:S01]  /*7c20*/  BAR.SYNC.DEFER_BLOCKING 0x0 ;  /* 0x0000000000007b1d */ /* 0x000fe20000010000 */
[----:B------:R-:W-:Y:S01]  /*7c30*/  IMAD R4, R99, c[0x0][0x21c], R4 ;  /* 0x0000870063047a24 */ /* 0x000fe200078e0204 */
[----:B------:R-:W-:Y:S04]  /*7c40*/  IADD3 R2, P0, R2, UR32, RZ ;  /* 0x0000002002027c10 */ /* 0x000fe8000ff1e0ff */
[----:B------:R-:W-:Y:S02]  /*7c50*/  IADD3.X R3, R3, UR29, R4, P0, !PT ;  /* 0x0000001d03037c10 */ /* 0x000fe400087fe404 */
[C---:B---3--:R-:W-:Y:S04]  /*7c60*/  LEA R12, P0, R2.reuse, c[0x0][0x1f8], 0x1 ;  /* 0x00007e00020c7a11 */ /* 0x048fe800078008ff */
[----:B------:R-:W-:Y:S01]  /*7c70*/  LEA.HI.X R7, R2, c[0x0][0x1fc], R3, 0x1, P0 ;  /* 0x00007f0002077a11 */ /* 0x000fe200000f0c03 */
[----:B------:R2:W3:Y:S01]  /*7c80*/  SHFL.IDX PT, R4, R12, RZ, 0x1c1f ;  /* 0x001c1fff0c047589 */ /* 0x0004e200000e0000 */
[----:B------:R-:W-:Y:S07]  /*7c90*/  ISETP.GE.AND P0, PT, R6, 0x1, PT ;  /* 0x000000010600780c */ /* 0x000fee0003f06270 */
[----:B------:R2:W4:Y:S06]  /*7ca0*/  SHFL.IDX PT, R5, R7, RZ, 0x1c1f ;  /* 0x001c1fff07057589 */ /* 0x00052c00000e0000 */
[----:B------:R-:W-:-:S05]  /*7cb0*/  @!P0 BRA `(.L_x_724) ;  /* 0x000000c000008947 */ /* 0x000fca0003800000 */
[C---:B------:R-:W-:Y:S11]  /*7cc0*/  ISETP.GE.AND P1, PT, R20.reuse, c[0x0][0x1d4], PT ;  /* 0x0000750014007a0c */ /* 0x040ff60003f26270 */
[----:B------:R-:W-:Y:S02]  /*7cd0*/  @!UPT UIADD3 URZ, URZ, URZ, URZ ;  /* 0x0000003f3f3ff290 */ /* 0x000fe4000fffe03f */
[----:B--2---:R-:W2:Y:S01]  /*7ce0*/  @!P1 LDS.128 R8, [R91] ;  /* 0x000000005b089984 */ /* 0x004ea20000000c00 */
[CC--:B---3--:R-:W-:Y:S04]  /*7cf0*/  @!P1 LEA R2, P0, R20.reuse, R4.reuse, 0x1 ;  /* 0x0000000414029211 */ /* 0x0c8fe800078008ff */
[-C--:B----4-:R-:W-:Y:S02]  /*7d00*/  @!P1 LEA.HI.X R3, R20, R5.reuse, R21, 0x1, P0 ;  /* 0x0000000514039211 */ /* 0x090fe400000f0c15 */
[----:B------:R-:W-:Y:S11]  /*7d10*/  ISETP.GE.AND P0, PT, R94, c[0x0][0x1d4], PT ;  /* 0x000075005e007a0c */ /* 0x000ff60003f06270 */
[----:B------:R-:W-:Y:S02]  /*7d20*/  @!UPT UIADD3 URZ, URZ, URZ, URZ ;  /* 0x0000003f3f3ff290 */ /* 0x000fe4000fffe03f */
[C---:B------:R-:W-:Y:S04]  /*7d30*/  @!P0 LEA R4, P2, R83.reuse, R4, 0x1 ;  /* 0x0000000453048211 */ /* 0x040fe800078408ff */
[----:B------:R-:W-:Y:S01]  /*7d40*/  @!P0 LEA.HI.X R5, R83, R5, R93, 0x1, P2 ;  /* 0x0000000553058211 */ /* 0x000fe200010f0c5d */
[----:B--2---:R-:W-:Y:S04]  /*7d50*/  @!P1 ST.E.128 [R2.64], R8 ;  /* 0x0000000802009985 */ /* 0x004fe8000c101d16 */
[----:B------:R-:W2:Y:S04]  /*7d60*/  @!P0 LDS.128 R8, [R92] ;  /* 0x000000005c088984 */ /* 0x000ea80000000c00 */
[----:B--2---:R2:W-:Y:S02]  /*7d70*/  @!P0 ST.E.128 [R4.64], R8 ;  /* 0x0000000804008985 */ /* 0x0045e4000c101d16 */
.L_x_724:
[----:B------:R-:W-:Y:S05]  /*7d80*/  BSYNC B0 ;  /* 0x0000000000007941 */ /* 0x000fea0003800000 */
.L_x_723:
[----:B--2-4-:R2:W4:Y:S01]  /*7d90*/  SHFL.IDX PT, R5, R7, 0x1, 0x1c1f ;  /* 0x003c1f0007057f89 */ /* 0x01452200000e0000 */
        /* <DEDUP_REMOVED lines=16> */
.L_x_726:
[----:B------:R-:W-:Y:S05]  /*7ea0*/  BSYNC B0 ;  /* 0x0000000000007941 */ /* 0x000fea0003800000 */
.L_x_725:
[----:B---34-:R3:W4:Y:S01]  /*7eb0*/  SHFL.IDX PT, R5, R7, 0x2, 0x1c1f ;  /* 0x005c1f0007057f89 */ /* 0x01872200000e0000 */
[----:B------:R-:W-:Y:S01]  /*7ec0*/  ISETP.GE.AND P0, PT, R6, 0x41, PT ;  /* 0x000000410600780c */ /* 0x000fe20003f06270 */
[----:B------:R-:W-:Y:S02]  /*7ed0*/  BSSY B0, `(.L_x_727) ;  /* 0x000000f000007945 */ /* 0x000fe40003800000 */
        /* <DEDUP_REMOVED lines=14> */
.L_x_728:
[----:B------:R-:W-:Y:S05]  /*7fc0*/  BSYNC B0 ;  /* 0x0000000000007941 */ /* 0x000fea0003800000 */
.L_x_727:
[----:B------:R2:W3:Y:S01]  /*7fd0*/  SHFL.IDX PT, R3, R7, 0x3, 0x1c1f ;  /* 0x007c1f0007037f89 */ /* 0x0004e200000e0000 */
[----:B------:R-:W-:Y:S01]  /*7fe0*/  ISETP.GE.AND P0, PT, R6, 0x61, PT ;  /* 0x000000610600780c */ /* 0x000fe20003f06270 */
[----:B------:R-:W-:Y:S02]  /*7ff0*/  BSSY B0, `(.L_x_729) ;  /* 0x000000f000007945 */ /* 0x000fe40003800000 */
[----:B------:R2:W4:Y:S10]  /*8000*/  SHFL.IDX PT, R2, R12, 0x3, 0x1c1f ;  /* 0x007c1f000c027f89 */ /* 0x00053400000e0000 */
[----:B------:R-:W-:-:S05]  /*8010*/  @!P0 BRA `(.L_x_730) ;  /* 0x000000c000008947 */ /* 0x000fca0003800000 */
[C---:B------:R-:W-:Y:S11]  /*8020*/  ISETP.GE.AND P1, PT, R20.reuse, c[0x0][0x1d4], PT ;  /* 0x0000750014007a0c */ /* 0x040ff60003f26270 */
[----:B------:R-:W-:Y:S02]  /*8030*/  @!UPT UIADD3 URZ, URZ, URZ, URZ ;  /* 0x0000003f3f3ff290 */ /* 0x000fe4000fffe03f */
[----:B-1----:R-:W1:Y:S01]  /*8040*/  @!P1 LDS.128 R8, [R91+0x3000] ;  /* 0x003000005b089984 */ /* 0x002e620000000c00 */
[CC--:B----4-:R-:W-:Y:S04]  /*8050*/  @!P1 LEA R4, P0, R20.reuse, R2.reuse, 0x1 ;  /* 0x0000000214049211 */ /* 0x0d0fe800078008ff */
[-C--:B---3--:R-:W-:Y:S02]  /*8060*/  @!P1 LEA.HI.X R5, R20, R3.reuse, R21, 0x1, P0 ;  /* 0x0000000314059211 */ /* 0x088fe400000f0c15 */
[----:B------:R-:W-:Y:S11]  /*8070*/  ISETP.GE.AND P0, PT, R94, c[0x0][0x1d4], PT ;  /* 0x000075005e007a0c */ /* 0x000ff60003f06270 */
[----:B------:R-:W-:Y:S02]  /*8080*/  @!UPT UIADD3 URZ, URZ, URZ, URZ ;  /* 0x0000003f3f3ff290 */ /* 0x000fe4000fffe03f */
[C---:B------:R-:W-:Y:S04]  /*8090*/  @!P0 LEA R2, P2, R83.reuse, R2, 0x1 ;  /* 0x0000000253028211 */ /* 0x040fe800078408ff */
[----:B------:R-:W-:Y:S01]  /*80a0*/  @!P0 LEA.HI.X R3, R83, R3, R93, 0x1, P2 ;  /* 0x0000000353038211 */ /* 0x000fe200010f0c5d */
[----:B-1----:R-:W-:Y:S04]  /*80b0*/  @!P1 ST.E.128 [R4.64], R8 ;  /* 0x0000000804009985 */ /* 0x002fe8000c101d16 */
[----:B--2---:R-:W1:Y:S04]  /*80c0*/  @!P0 LDS.128 R4, [R92+0x3000] ;  /* 0x003000005c048984 */ /* 0x004e680000000c00 */
[----:B-1----:R1:W-:Y:S02]  /*80d0*/  @!P0 ST.E.128 [R2.64], R4 ;  /* 0x0000000402008985 */ /* 0x0023e4000c101d16 */
.L_x_730:
[----:B------:R-:W-:Y:S05]  /*80e0*/  BSYNC B0 ;  /* 0x0000000000007941 */ /* 0x000fea0003800000 */
.L_x_729:
[----:B------:R-:W-:Y:S02]  /*80f0*/  UISETP.GT.AND UP0, UPT, UR6, UR7, UPT ;  /* 0x000000070600728c */ /* 0x000fe4000bf04270 */
[----:B------:R-:W-:Y:S04]  /*8100*/  UIADD3 UR6, UR6, -0x1, URZ ;  /* 0xffffffff06067890 */ /* 0x000fe8000fffe03f */
[----:B------:R-:W-:Y:S05]  /*8110*/  PLOP3.LUT P0, PT, PT, PT, UP0, 0x80, 0x0 ;  /* 0x000000000000781c */ /* 0x000fea0003f0f008 */
[----:B------:R-:W-:Y:S02]  /*8120*/  @UP0 USHF.R.S32.HI UR9, URZ, 0x1f, UR6 ;  /* 0x0000001f3f090899 */ /* 0x000fe40008011406 */
[----:B------:R-:W-:Y:S04]  /*8130*/  @UP0 UIMAD UR5, UR11, UR6, URZ ;  /* 0x000000060b0502a4 */ /* 0x000fe8000f8e023f */
[----:B------:R-:W-:Y:S02]  /*8140*/  @UP0 UIMAD UR5, UR9, UR26, UR5 ;  /* 0x0000001a090502a4 */ /* 0x000fe4000f8e0205 */
[----:B-1--4-:R-:W-:Y:S02]  /*8150*/  @P0 IMAD.MOV.U32 R2, RZ, RZ, R130 ;  /* 0x000000ffff020224 */ /* 0x012fe400078e0082 */
[----:B---3--:R-:W-:Y:S04]  /*8160*/  @P0 IMAD.MOV.U32 R3, RZ, RZ, R127 ;  /* 0x000000ffff030224 */ /* 0x008fe800078e007f */
[----:B------:R-:W-:Y:S05]  /*8170*/  @P0 IMAD.WIDE.U32 R2, R145, UR6, R2 ;  /* 0x0000000691020c25 */ /* 0x000fea000f8e0002 */
[C---:B--2---:R-:W-:Y:S02]  /*8180*/  @P0 LEA R12, P1, R2.reuse, c[0x0][0x220], 0x1 ;  /* 0x00008800020c0a11 */ /* 0x044fe400078208ff */
[----:B------:R-:W-:Y:S04]  /*8190*/  @P0 IADD3 R3, R3, UR5, RZ ;  /* 0x0000000503030c10 */ /* 0x000fe8000fffe0ff */
[----:B------:R-:W-:Y:S02]  /*81a0*/  @P0 LEA.HI.X R13, R2, c[0x0][0x224], R3, 0x1, P1 ;  /* 0x00008900020d0a11 */ /* 0x000fe400008f0c03 */
        /* <DEDUP_REMOVED lines=25> */
.L_x_684:
[----:B------:R-:W-:Y:S01]  /*8340*/  UIADD3 UR6, UR17, 0x7f, URZ ;  /* 0x0000007f11067890 */ /* 0x000fe2000fffe03f */
[----:B------:R-:W-:Y:S01]  /*8350*/  PLOP3.LUT P4, PT, PT, PT, PT, 0x80, 0x0 ;  /* 0x000000000000781c */ /* 0x000fe20003f8f070 */
[----:B------:R-:W-:Y:S01]  /*8360*/  ULDC.64 UR4, c[0x0][0x2c8] ;  /* 0x0000b20000047ab9 */ /* 0x000fe20000000a00 */
[----:B------:R-:W-:Y:S01]  /*8370*/  CS2R R178, SRZ ;  /* 0x0000000000b27805 */ /* 0x000fe2000001ff00 */
[----:B------:R-:W-:Y:S01]  /*8380*/  UIMAD.WIDE.U32 UR8, UR6, UR4, URZ ;  /* 0x00000004060872a5 */ /* 0x000fe2000f8e003f */
[----:B------:R-:W-:Y:S01]  /*8390*/  CS2R R176, SRZ ;  /* 0x0000000000b07805 */ /* 0x000fe2000001ff00 */
[----:B------:R-:W-:Y:S01]  /*83a0*/  CS2R R182, SRZ ;  /* 0x0000000000b67805 */ /* 0x000fe2000001ff00 */
[----:B------:R-:W-:Y:S01]  /*83b0*/  UMOV UR4, URZ ;  /* 0x0000003f00047c82 */ /* 0x000fe20008000000 */
[----:B------:R-:W-:Y:S01]  /*83c0*/  CS2R R180, SRZ ;  /* 0x0000000000b47805 */ /* 0x000fe2000001ff00 */
[----:B------:R-:W-:Y:S01]  /*83d0*/  @UP2 USHF.R.U32.HI UR6, URZ, UR5, UR9 ;  /* 0x000000053f062299 */ /* 0x000fe20008011609 */
[----:B-1----:R-:W-:Y:S01]  /*83e0*/  IMAD.MOV.U32 R15, RZ, RZ, RZ ;  /* 0x000000ffff0f7224 */ /* 0x002fe200078e00ff */
[----:B------:R-:W-:Y:S01]  /*83f0*/  MOV R11, RZ ;  /* 0x000000ff000b7202 */ /* 0x000fe20000000f00 */
[----:B------:R-:W-:Y:S01]  /*8400*/  IMAD.MOV.U32 R174, RZ, RZ, RZ ;  /* 0x000000ffffae7224 */ /* 0x000fe200078e00ff */
[----:B------:R-:W-:Y:S01]  /*8410*/  UIADD3 UR5, UR12, UR6, URZ ;  /* 0x000000060c057290 */ /* 0x000fe2000fffe03f */
[----:B------:R-:W-:Y:S01]  /*8420*/  IMAD.MOV.U32 R172, RZ, RZ, RZ ;  /* 0x000000ffffac7224 */ /* 0x000fe200078e00ff */
[----:B------:R-:W-:Y:S01]  /*8430*/  CS2R R16, SRZ ;  /* 0x0000000000107805 */ /* 0x000fe2000001ff00 */
[----:B------:R-:W-:Y:S01]  /*8440*/  MOV R170, RZ ;  /* 0x000000ff00aa7202 */ /* 0x000fe20000000f00 */
[----:B------:R-:W-:Y:S01]  /*8450*/  UIMAD.WIDE UR4, UR5, -0x6db6db6d, UR4 ;  /* 0x92492493050478a5 */ /* 0x000fe2000f8e0204 */
[----:B------:R-:W-:Y:S01]  /*8460*/  IMAD.MOV.U32 R168, RZ, RZ, RZ ;  /* 0x000000ffffa87224 */ /* 0x000fe200078e00ff */
[----:B------:R-:W-:Y:S01]  /*8470*/  CS2R R18, SRZ ;  /* 0x0000000000127805 */ /* 0x000fe2000001ff00 */
[----:B------:R-:W-:Y:S01]  /*8480*/  MOV R162, RZ ;  /* 0x000000ff00a27202 */ /* 0x000fe20000000f00 */
[----:B------:R-:W-:Y:S01]  /*8490*/  USHF.R.U32.HI UR4, URZ, 0x1f, UR5 ;  /* 0x0000001f3f047899 */ /* 0x000fe20008011605 */
[----:B------:R-:W-:Y:S01]  /*84a0*/  CS2R R12, SRZ ;  /* 0x00000000000c7805 */ /* 0x000fe2000001ff00 */
[----:B------:R-:W-:Y:S01]  /*84b0*/  IMAD.MOV.U32 R160, RZ, RZ, RZ ;  /* 0x000000ffffa07224 */ /* 0x000fe200078e00ff */
[----:B------:R-:W-:Y:S01]  /*84c0*/  MOV R166, RZ ;  /* 0x000000ff00a67202 */ /* 0x000fe20000000f00 */
[----:B------:R-:W-:Y:S01]  /*84d0*/  ULEA.HI.SX32 UR4, UR5, UR4, 0x1a ;  /* 0x0000000405047291 */ /* 0x000fe2000f8fd23f */
[----:B------:R-:W-:Y:S01]  /*84e0*/  IMAD.MOV.U32 R164, RZ, RZ, RZ ;  /* 0x000000ffffa47224 */ /* 0x000fe200078e00ff */
[----:B------:R-:W-:Y:S01]  /*84f0*/  CS2R R158, SRZ ;  /* 0x00000000009e7805 */ /* 0x000fe2000001ff00 */
[----:B-----5:R-:W-:Y:S01]  /*8500*/  CS2R R22, SRZ ;  /* 0x0000000000167805 */ /* 0x020fe2000001ff00 */
[----:B------:R-:W-:Y:S01]  /*8510*/  UISETP.LT.AND UP0, UPT, UR13, UR4, UPT ;  /* 0x000000040d00728c */ /* 0x000fe2000bf01270 */
[----:B------:R-:W-:Y:S01]  /*8520*/  MOV R156, RZ ;  /* 0x000000ff009c7202 */ /* 0x000fe20000000f00 */
[----:B------:R-:W-:Y:S01]  /*8530*/  IMAD.MOV.U32 R154, RZ, RZ, RZ ;  /* 0x000000ffff9a7224 */ /* 0x000fe200078e00ff */
[----:B------:R-:W-:Y:S01]  /*8540*/  CS2R R24, SRZ ;  /* 0x0000000000187805 */ /* 0x000fe2000001ff00 */
[----:B------:R-:W-:Y:S01]  /*8550*/  USEL UR13, UR13, UR4, UP0 ;  /* 0x000000040d0d7287 */ /* 0x000fe20008000000 */
[----:B------:R-:W-:Y:S01]  /*8560*/  MOV R152, RZ ;  /* 0x000000ff00987202 */ /* 0x000fe20000000f00 */
[----:B------:R-:W-:Y:S01]  /*8570*/  CS2R R146, SRZ ;  /* 0x0000000000927805 */ /* 0x000fe2000001ff00 */
[----:B------:R-:W-:Y:S01]  /*8580*/  IMAD.MOV.U32 R144, RZ, RZ, RZ ;  /* 0x000000ffff907224 */ /* 0x000fe200078e00ff */
[----:B------:R-:W-:Y:S01]  /*8590*/  UISETP.GE.AND UP0, UPT, UR13, 0x1, UPT ;  /* 0x000000010d00788c */ /* 0x000fe2000bf06270 */
[----:B------:R-:W-:Y:S01]  /*85a0*/  CS2R R20, SRZ ;  /* 0x0000000000147805 */ /* 0x000fe2000001ff00 */
[----:B------:R-:W-:Y:S01]  /*85b0*/  MOV R150, RZ ;  /* 0x000000ff00967202 */ /* 0x000fe20000000f00 */
[----:B------:R-:W-:Y:S01]  /*85c0*/  IMAD.MOV.U32 R148, RZ, RZ, RZ ;  /* 0x000000ffff947224 */ /* 0x000fe200078e00ff */
[----:B------:R-:W-:Y:S01]  /*85d0*/  CS2R R142, SRZ ;  /* 0x00000000008e7805 */ /* 0x000fe2000001ff00 */
[----:B------:R-:W-:Y:S01]  /*85e0*/  CS2R R28, SRZ ;  /* 0x00000000001c7805 */ /* 0x000fe2000001ff00 */
[----:B------:R-:W-:Y:S01]  /*85f0*/  PLOP3.LUT P0, PT, PT, PT, UP0, 0x80, 0x0 ;  /* 0x000000000000781c */ /* 0x000fe20003f0f008 */
[----:B------:R-:W-:Y:S01]  /*8600*/  IMAD.MOV.U32 R138, RZ, RZ, RZ ;  /* 0x000000ffff8a7224 */ /* 0x000fe200078e00ff */
[----:B------:R-:W-:Y:S01]  /*8610*/  MOV R140, RZ ;  /* 0x000000ff008c7202 */ /* 0x000fe20000000f00 */
        /* <DEDUP_REMOVED lines=24> */
[----:B------:R-:W-:Y:S01]  /*87a0*/  USHF.R.S32.HI UR6, URZ, 0x1f, UR19 ;  /* 0x0000001f3f067899 */ /* 0x000fe20008011413 */
[----:B------:R-:W-:Y:S01]  /*87b0*/  SHF.R.S32.HI R244, RZ, 0x1f, R246 ;  /* 0x0000001ffff47819 */ /* 0x000fe200000114f6 */
[----:B------:R-:W-:Y:S02]  /*87c0*/  ULDC.64 UR4, c[0x0][0x178] ;  /* 0x00005e0000047ab9 */ /* 0x000fe40000000a00 */
        /* <DEDUP_REMOVED lines=9> */
[----:B------:R-:W-:Y:S02]  /*8860*/  UISETP.NE.U32.AND UP0, UPT, URZ, UR6, UPT ;  /* 0x000000063f00728c */ /* 0x000fe4000bf05070 */
[----:B------:R-:W-:Y:S02]  /*8870*/  ULDC.64 UR4, c[0x0][0x1b8] ;  /* 0x00006e0000047ab9 */ /* 0x000fe40000000a00 */
[----:B------:R-:W-:Y:S02]  /*8880*/  UISETP.NE.AND.EX UP0, UPT, URZ, UR7, UPT, UP0 ;  /* 0x000000073f00728c */ /* 0x000fe4000bf05300 */
[----:B------:R-:W-:Y:S02]  /*8890*/  USHF.R.S32.HI UR7, URZ, 0x1f, UR21 ;  /* 0x0000001f3f077899 */ /* 0x000fe40008011415 */
[----:B------:R-:W-:Y:S02]  /*88a0*/  UIADD3 UR9, UR9, UR19, URZ ;  /* 0x0000001309097290 */ /* 0x000fe4000fffe03f */
[----:B------:R-:W-:-:S02]  /*88b0*/  UIMAD UR6, UR15, UR4, URZ ;  /* 0x000000040f0672a4 */ /* 0x000fc4000f8e023f */
[----:B------:R-:W-:Y:S02]  /*88c0*/  USEL UR7, UR7, URZ, !UP0 ;  /* 0x0000003f07077287 */ /* 0x000fe4000c000000 */
[----:B------:R-:W-:Y:S01]  /*88d0*/  UIMAD UR6, UR16, UR5, UR6 ;  /* 0x00000005100672a4 */ /* 0x000fe2000f8e0206 */
[----:B-1----:R-:W-:Y:S01]  /*88e0*/  LEA.HI R2, R244, R246, RZ, 0x3 ;  /* 0x000000f6f4027211 */ /* 0x002fe200078f18ff */
[----:B------:R-:W-:Y:S02]  /*88f0*/  UIMAD.WIDE.U32 UR10, UR16, UR4, UR8 ;  /* 0x00000004100a72a5 */ /* 0x000fe4000f8e0008 */
[----:B------:R-:W-:Y:S01]  /*8900*/  USEL UR8, UR21, URZ, !UP0 ;  /* 0x0000003f15087287 */ /* 0x000fe2000c000000 */
[----:B------:R-:W-:Y:S01]  /*8910*/  LOP3.LUT R0, R2, 0xfffffff8, RZ, 0xc0, !PT ;  /* 0xfffffff802007812 */ /* 0x000fe200078ec0ff */
[----:B------:R-:W-:Y:S01]  /*8920*/  ULDC.64 UR4, c[0x0][0x1c0] ;  /* 0x0000700000047ab9 */ /* 0x000fe20000000a00 */
[----:B------:R-:W-:Y:S01]  /*8930*/  SHF.R.S32.HI R77, RZ, 0x3, R2 ;  /* 0x00000003ff4d7819 */ /* 0x000fe20000011402 */
[----:B------:R-:W-:-:S02]  /*8940*/  UIMAD UR7, UR7, UR4, URZ ;  /* 0x00000004070772a4 */ /* 0x000fc4000f8e023f */
[----:B------:R-:W-:Y:S01]  /*8950*/  IMAD.IADD R6, R246, 0x1, -R0 ;  /* 0x00000001f6067824 */ /* 0x000fe200078e0a00 */
[----:B------:R-:W-:Y:S02]  /*8960*/  UIADD3 UR11, UR11, UR6, URZ ;  /* 0x000000060b0b7290 */ /* 0x000fe4000fffe03f */
[----:B------:R-:W-:Y:S01]  /*8970*/  UIMAD UR5, UR8, UR5, UR7 ;  /* 0x00000005080572a4 */ /* 0x000fe2000f8e0207 */
[C---:B------:R-:W-:Y:S01]  /*8980*/  IMAD R247, R6.reuse, 0x10, R77 ;  /* 0x0000001006f77824 */ /* 0x040fe200078e024d */
[----:B------:R-:W-:Y:S01]  /*8990*/  UIMAD.WIDE.U32 UR8, UR8, UR4, UR10 ;  /* 0x00000004080872a5 */ /* 0x000fe2000f8e000a */
[----:B------:R-:W-:Y:S02]  /*89a0*/  IMAD.SHL.U32 R6, R6, 0x8, RZ ;  /* 0x0000000806067824 */ /* 0x000fe400078e00ff */
[----:B------:R-:W-:Y:S01]  /*89b0*/  ULDC UR10, c[0x0][0x2c4] ;  /* 0x0000b100000a7ab9 */ /* 0x000fe20000000800 */
[----:B------:R-:W-:Y:S01]  /*89c0*/  IADD3 R4, R247, UR17, RZ ;  /* 0x00000011f7047c10 */ /* 0x000fe2000fffe0ff */
[----:B------:R-:W-:Y:S01]  /*89d0*/  UIADD3 UR5, UR9, UR5, URZ ;  /* 0x0000000509057290 */ /* 0x000fe2000fffe03f */
[----:B------:R-:W-:Y:S01]  /*89e0*/  IMAD.U32 R3, RZ, RZ, UR9 ;  /* 0x00000009ff037e24 */ /* 0x000fe2000f8e00ff */
[----:B------:R-:W-:Y:S01]  /*89f0*/  UIMAD UR10, UR20, UR10, URZ ;  /* 0x0000000a140a72a4 */ /* 0x000fe2000f8e023f */
[----:B------:R1:W-:Y:S01]  /*8a00*/  STL [R1+0x3c], R247 ;  /* 0x00003cf701007387 */ /* 0x0003e20000100800 */
[----:B------:R-:W-:Y:S01]  /*8a10*/  @P1 IMAD.HI.U32 R2, R4, c[0x0][0x2c8], RZ ;  /* 0x0000b20004021a27 */ /* 0x000fe200078e00ff */
[----:B------:R-:W-:-:S03]  /*8a20*/  ISETP.GE.AND P4, PT, R6, c[0x0][0x198], PT ;  /* 0x0000660006007a0c */ /* 0x000fc60003f86270 */
[----:B------:R-:W-:Y:S01]  /*8a30*/  IMAD.MOV.U32 R0, RZ, RZ, R4 ;  /* 0x000000ffff007224 */ /* 0x000fe200078e0004 */
[----:B------:R-:W-:Y:S01]  /*8a40*/  @P0 SHF.R.U32.HI R0, RZ, c[0x0][0x2cc], R2 ;  /* 0x0000b300ff000a19 */ /* 0x000fe20000011602 */
[----:B------:R-:W-:Y:S02]  /*8a50*/  IMAD.U32 R2, RZ, RZ, UR8 ;  /* 0x00000008ff027e24 */ /* 0x000fe4000f8e00ff */
[----:B------:R-:W-:Y:S01]  /*8a60*/  IMAD.U32 R3, RZ, RZ, UR5 ;  /* 0x00000005ff037e24 */ /* 0x000fe2000f8e00ff */
        /* <DEDUP_REMOVED lines=25> */
[----:B------:R-:W-:Y:S02]  /*8c00*/  LEA.HI R83, R2, R0, RZ, 0x3 ;  /* 0x0000000002537211 */ /* 0x000fe400078f18ff */
[----:B------:R-:W-:Y:S02]  /*8c10*/  IADD3 R5, R77, UR17, RZ ;  /* 0x000000114d057c10 */ /* 0x000fe4000fffe0ff */
[----:B------:R-:W-:Y:S02]  /*8c20*/  LOP3.LUT R2, R3, 0xfffffff8, RZ, 0xc0, !PT ;  /* 0xfffffff803027812 */ /* 0x000fe400078ec0ff */
[----:B------:R-:W-:-:S02]  /*8c30*/  LOP3.LUT R3, R83, 0xfffffff8, RZ, 0xc0, !PT ;  /* 0xfffffff853037812 */ /* 0x000fc400078ec0ff */
[----:B------:R-:W-:Y:S01]  /*8c40*/  ISETP.GE.AND P0, PT, R5, UR10, PT ;  /* 0x0000000a05007c0c */ /* 0x000fe2000bf06270 */
[----:B------:R-:W-:Y:S02]  /*8c50*/  IMAD.IADD R70, R246, 0x1, -R2 ;  /* 0x00000001f6467824 */ /* 0x000fe400078e0a02 */
[----:B------:R-:W-:Y:S02]  /*8c60*/  IMAD.IADD R82, R0, 0x1, -R3 ;  /* 0x0000000100527824 */ /* 0x000fe400078e0a03 */
[----:B------:R-:W-:Y:S02]  /*8c70*/  IMAD.SHL.U32 R71, R70, 0x8, RZ ;  /* 0x0000000846477824 */ /* 0x000fe400078e00ff */
[----:B------:R-:W-:Y:S02]  /*8c80*/  IMAD.MOV.U32 R2, RZ, RZ, 0x10 ;  /* 0x00000010ff027424 */ /* 0x000fe400078e00ff */
[----:B------:R-:W-:Y:S01]  /*8c90*/  IMAD.MOV.U32 R3, RZ, RZ, 0x20 ;  /* 0x00000020ff037424 */ /* 0x000fe200078e00ff */
        /* <DEDUP_REMOVED lines=15> */
.L_x_734:
[----:B-1-34-:R-:W-:Y:S05]  /*8d90*/  BSYNC B0 ;  /* 0x0000000000007941 */ /* 0x01afea0003800000 */
.L_x_733:
        /* <DEDUP_REMOVED lines=11> */
.L_x_736:
[----:B------:R-:W-:Y:S05]  /*8e50*/  BSYNC B0 ;  /* 0x0000000000007941 */ /* 0x000fea0003800000 */
.L_x_735:
        /* <DEDUP_REMOVED lines=11> */
.L_x_738:
[----:B------:R-:W-:Y:S05]  /*8f10*/  BSYNC B0 ;  /* 0x0000000000007941 */ /* 0x000fea0003800000 */
.L_x_737:
        /* <DEDUP_REMOVED lines=11> */
.L_x_740:
[----:B------:R-:W-:Y:S05]  /*8fd0*/  BSYNC B0 ;  /* 0x0000000000007941 */ /* 0x000fea0003800000 */
.L_x_739:
        /* <DEDUP_REMOVED lines=11> */
.L_x_742:
[----:B------:R-:W-:Y:S05]  /*9090*/  BSYNC B0 ;  /* 0x0000000000007941 */ /* 0x000fea0003800000 */
.L_x_741:
        /* <DEDUP_REMOVED lines=11> */
.L_x_744:
[----:B------:R-:W-:Y:S05]  /*9150*/  BSYNC B0 ;  /* 0x0000000000007941 */ /* 0x000fea0003800000 */
.L_x_743:
        /* <DEDUP_REMOVED lines=11> */
.L_x_746:
[----:B------:R-:W-:Y:S05]  /*9210*/  BSYNC B0 ;  /* 0x0000000000007941 */ /* 0x000fea0003800000 */
.L_x_745:
[----:B-123--:R-:W1:Y:S01]  /*9220*/  SHFL.IDX PT, R8, R8, 0x7, 0x181f ;  /* 0x00f81f0008087f89 */ /* 0x00ee6200000e0000 */
[----:B----4-:R-:W-:Y:S01]  /*9230*/  IADD3 R3, R5, 0x70, RZ ;  /* 0x0000007005037810 */ /* 0x010fe20007ffe0ff */
[----:B------:R-:W-:Y:S01]  /*9240*/  UMOV UR6, 0x70 ;  /* 0x0000007000067882 */ /* 0x000fe20000000000 */
[----:B------:R-:W-:Y:S01]  /*9250*/  IMAD.MOV.U32 R248, RZ, RZ, c[0x0][0x2b8] ;  /* 0x0000ae00fff87624 */ /* 0x000fe200078e00ff */
[----:B------:R-:W2:Y:S01]  /*9260*/  SHFL.IDX PT, R9, R9, 0x7, 0x181f ;  /* 0x00f81f0009097f89 */ /* 0x000ea200000e0000 */
[----:B------:R-:W-:Y:S01]  /*9270*/  ISETP.GE.AND P1, PT, R3, UR10, PT ;  /* 0x0000000a03007c0c */ /* 0x000fe2000bf26270 */
[----:B------:R-:W-:Y:S01]  /*9280*/  UIMAD UR6, UR13, UR6, -0x70 ;  /* 0xffffff900d0674a4 */ /* 0x000fe2000f8e0206 */
[----:B------:R-:W-:Y:S01]  /*9290*/  IMAD.MOV.U32 R98, RZ, RZ, RZ ;  /* 0x000000ffff627224 */ /* 0x000fe200078e00ff */
[----:B------:R-:W-:Y:S01]  /*92a0*/  ISETP.NE.AND P2, PT, R248, 0x1, PT ;  /* 0x00000001f800780c */ /* 0x000fe20003f45270 */
[----:B------:R-:W-:Y:S02]  /*92b0*/  USHF.R.S32.HI UR7, URZ, 0x1f, UR11 ;  /* 0x0000001f3f077899 */ /* 0x000fe4000801140b */
[----:B------:R-:W-:Y:S01]  /*92c0*/  ULDC.64 UR4, c[0x0][0x2b0] ;  /* 0x0000ac0000047ab9 */ /* 0x000fe20000000a00 */
[----:B------:R-:W-:Y:S01]  /*92d0*/  IADD3 R0, R247, UR6, RZ ;  /* 0x00000006f7007c10 */ /* 0x000fe2000fffe0ff */
[----:B------:R-:W-:-:S02]  /*92e0*/  UIMAD UR7, UR7, UR4, URZ ;  /* 0x00000004070772a4 */ /* 0x000fc4000f8e023f */
[----:B------:R-:W-:Y:S01]  /*92f0*/  UIMAD.WIDE.U32 UR8, UR11, UR4, URZ ;  /* 0x000000040b0872a5 */ /* 0x000fe2000f8e003f */
[C---:B------:R-:W-:Y:S01]  /*9300*/  ISETP.GE.AND P0, PT, R0.reuse, UR14, PT ;  /* 0x0000000e00007c0c */ /* 0x040fe2000bf06270 */
[----:B------:R-:W-:Y:S01]  /*9310*/  UIMAD UR7, UR11, UR5, UR7 ;  /* 0x000000050b0772a4 */ /* 0x000fe2000f8e0207 */
[----:B------:R-:W-:Y:S01]  /*9320*/  @!P1 IMAD.SHL.U32 R10, R69, 0x2, RZ ;  /* 0x00000002450a9824 */ /* 0x000fe200078e00ff */
[----:B------:R-:W-:Y:S01]  /*9330*/  IADD3 R5, R0, UR18, RZ ;  /* 0x0000001200057c10 */ /* 0x000fe2000fffe0ff */
[----:B------:R-:W-:Y:S01]  /*9340*/  ULDC.64 UR4, c[0x0][0x1e8] ;  /* 0x00007a0000047ab9 */ /* 0x000fe20000000a00 */
[----:B------:R-:W-:Y:S01]  /*9350*/  ISETP.GT.OR P0, PT, R247, 0x6f, P0 ;  /* 0x0000006ff700780c */ /* 0x000fe20000704670 */
[----:B------:R-:W-:Y:S01]  /*9360*/  UIADD3 UR7, UR9, UR7, URZ ;  /* 0x0000000709077290 */ /* 0x000fe2000fffe03f */
[----:B-1----:R-:W-:Y:S01]  /*9370*/  @!P1 LEA R8, P3, R71, R8, 0x1 ;  /* 0x0000000847089211 */ /* 0x002fe200078608ff */
[----:B------:R-:W-:-:S03]  /*9380*/  @P2 IMAD.HI.U32 R3, R5, c[0x0][0x2bc], RZ ;  /* 0x0000af0005032a27 */ /* 0x000fc600078e00ff */
[----:B--2---:R-:W-:Y:S01]  /*9390*/  @!P1 LEA.HI.X R9, R71, R9, R241, 0x1, P3 ;  /* 0x0000000947099211 */ /* 0x004fe200018f0cf1 */
[----:B------:R-:W-:Y:S01]  /*93a0*/  IMAD.MOV.U32 R0, RZ, RZ, R5 ;  /* 0x000000ffff007224 */ /* 0x000fe200078e0005 */
[----:B------:R-:W-:-:S03]  /*93b0*/  @P2 SHF.R.U32.HI R0, RZ, c[0x0][0x2c0], R3 ;  /* 0x0000b000ff002a19 */ /* 0x000fc60000011603 */
[----:B------:R-:W-:Y:S01]  /*93c0*/  @!PT LDS RZ, [RZ] ;  /* 0x00000000fffff984 */ /* 0x000fe20000000800 */
[----:B------:R1:W-:Y:S02]  /*93d0*/  @!P1 LDGSTS.E.BYPASS.LTC128B.128 [R10+0xa900], [R8.64], !P4 ;  /* 0x0a900000080a9fae */ /* 0x0003e4000e101d56 */
[C---:B------:R-:W-:Y:S02]  /*93e0*/  @!P0 IADD3 R3, P2, R0.reuse, UR8, RZ ;  /* 0x0000000800038c10 */ /* 0x040fe4000ff5e0ff */
[----:B------:R-:W0:Y:S02]  /*93f0*/  LDGDEPBAR ;  /* 0x00000000000079af */ /* 0x000e240000000000 */
[----:B------:R-:W-:Y:S02]  /*9400*/  @!P0 LEA.HI.X.SX32 R7, R0, UR7, 0x1, P2 ;  /* 0x0000000700078c11 */ /* 0x000fe400090f0eff */
[----:B------:R-:W-:-:S04]  /*9410*/  @!P0 LEA R6, P2, R3, c[0x0][0x2a0], 0x2 ;  /* 0x0000a80003068a11 */ /* 0x000fc800078410ff */
[----:B------:R-:W-:Y:S01]  /*9420*/  @!P0 LEA.HI.X R7, R3, c[0x0][0x2a4], R7, 0x2, P2 ;  /* 0x0000a90003078a11 */ /* 0x000fe200010f1407 */
[----:B------:R-:W-:Y:S06]  /*9430*/  BAR.SYNC.DEFER_BLOCKING 0x0 ;  /* 0x0000000000007b1d */ /* 0x000fec0000010000 */
[----:B------:R2:W3:Y:S01]  /*9440*/  @!P0 LDG.E R98, [R6.64] ;  /* 0x0000001606628981 */ /* 0x0004e2000c1e1900 */
[----:B------:R-:W-:Y:S01]  /*9450*/  IMAD.MOV R0, RZ, RZ, -R0 ;  /* 0x000000ffff007224 */ /* 0x000fe200078e0a00 */
[----:B------:R-:W-:Y:S01]  /*9460*/  UIMAD UR11, UR15, UR4, URZ ;  /* 0x000000040f0b72a4 */ /* 0x000fe2000f8e023f */
[----:B------:R-:W-:Y:S01]  /*9470*/  ISETP.GE.AND P5, PT, R71, c[0x0][0x1d4], PT ;  /* 0x0000750047007a0c */ /* 0x000fe20003fa6270 */
[----:B------:R-:W-:Y:S01]  /*9480*/  UIMAD.WIDE.U32 UR24, UR16, UR4, URZ ;  /* 0x00000004101872a5 */ /* 0x000fe2000f8e003f */
[----:B------:R-:W-:Y:S01]  /*9490*/  IMAD R99, R0, c[0x0][0x2b8], R5 ;  /* 0x0000ae0000637a24 */ /* 0x000fe200078e0205 */
[----:B------:R-:W-:Y:S01]  /*94a0*/  UIMAD UR11, UR16, UR5, UR11 ;  /* 0x00000005100b72a4 */ /* 0x000fe2000f8e020b */
[----:B-1----:R-:W-:Y:S01]  /*94b0*/  IMAD.U32 R10, RZ, RZ, UR16 ;  /* 0x00000010ff0a7e24 */ /* 0x002fe2000f8e00ff */
[----:B------:R-:W-:Y:S01]  /*94c0*/  UIADD3 UR12, UR13, -0x1, URZ ;  /* 0xffffffff0d0c7890 */ /* 0x000fe2000fffe03f */
[----:B------:R-:W-:Y:S01]  /*94d0*/  IMAD R8, R99, c[0x0][0x1e0], RZ ;  /* 0x0000780063087a24 */ /* 0x000fe200078e02ff */
[----:B------:R-:W-:Y:S01]  /*94e0*/  SHF.R.S32.HI R96, RZ, 0x1f, R99 ;  /* 0x0000001fff607819 */ /* 0x000fe20000011463 */
[----:B------:R-:W-:Y:S01]  /*94f0*/  UIADD3 UR11, UR25, UR11, URZ ;  /* 0x0000000b190b7290 */ /* 0x000fe2000fffe03f */
[----:B------:R-:W-:Y:S01]  /*9500*/  STL [R1+0x1c], R99 ;  /* 0x00001c6301007387 */ /* 0x000fe20000100800 */
[----:B------:R-:W-:Y:S01]  /*9510*/  UIMAD UR12, UR12, -0x70, UR14 ;  /* 0xffffff900c0c78a4 */ /* 0x000fe2000f8e020e */
[----:B------:R-:W-:Y:S01]  /*9520*/  LEA.HI R243, R244, R246, RZ, 0x5 ;  /* 0x000000f6f4f37211 */ /* 0x000fe200078f28ff */
[----:B------:R-:W-:Y:S01]  /*9530*/  IMAD R0, R96, c[0x0][0x1e0], RZ ;  /* 0x0000780060007a24 */ /* 0x000fe200078e02ff */
[----:B------:R-:W-:Y:S01]  /*9540*/  ULDC.64 UR4, c[0x0][0x210] ;  /* 0x0000840000047ab9 */ /* 0x000fe20000000a00 */
[----:B------:R-:W-:Y:S01]  /*9550*/  ISETP.GT.AND P6, PT, R247, 0x6f, PT ;  /* 0x0000006ff700780c */ /* 0x000fe20003fc4270 */
[----:B------:R-:W-:Y:S01]  /*9560*/  UIMAD UR15, UR15, UR4, URZ ;  /* 0x000000040f0f72a4 */ /* 0x000fe2000f8e023f */
[----:B------:R-:W-:Y:S01]  /*9570*/  IMAD R0, R99, c[0x0][0x1e4], R0 ;  /* 0x0000790063007a24 */ /* 0x000fe200078e0200 */
[----:B------:R-:W-:Y:S01]  /*9580*/  IADD3 R68, -R77, UR12, RZ ;  /* 0x0000000c4d447c10 */ /* 0x000fe2000fffe1ff */
[----:B------:R-:W-:Y:S01]  /*9590*/  UIMAD.WIDE.U32 UR26, UR16, UR4, URZ ;  /* 0x00000004101a72a5 */ /* 0x000fe2000f8e003f */
[----:B------:R-:W-:Y:S01]  /*95a0*/  SHF.R.S32.HI R245, RZ, 0x5, R243 ;  /* 0x00000005fff57819 */ /* 0x000fe200000114f3 */
[----:B------:R-:W-:Y:S01]  /*95b0*/  UIMAD UR15, UR16, UR5, UR15 ;  /* 0x00000005100f72a4 */ /* 0x000fe2000f8e020f */
[C---:B------:R-:W-:Y:S01]  /*95c0*/  ISETP.GE.AND P1, PT, R68.reuse, 0x1, PT ;  /* 0x000000014400780c */ /* 0x040fe20003f26270 */
[----:B--2---:R-:W-:Y:S01]  /*95d0*/  IMAD.WIDE.U32 R6, R99, c[0x0][0x1e0], RZ ;  /* 0x0000780063067a25 */ /* 0x004fe200078e00ff */
[C---:B------:R-:W-:Y:S01]  /*95e0*/  ISETP.GE.AND P3, PT, R68.reuse, 0x21, PT ;  /* 0x000000214400780c */ /* 0x040fe20003f66270 */
[----:B------:R-:W-:Y:S01]  /*95f0*/  UIADD3 UR15, UR27, UR15, URZ ;  /* 0x0000000f1b0f7290 */ /* 0x000fe2000fffe03f */
[----:B------:R-:W-:Y:S01]  /*9600*/  ISETP.GE.AND P4, PT, R68, 0x31, PT ;  /* 0x000000314400780c */ /* 0x000fe20003f86270 */
[----:B------:R-:W-:Y:S01]  /*9610*/  IMAD.IADD R7, R7, 0x1, R0 ;  /* 0x0000000107077824 */ /* 0x000fe200078e0200 */
[----:B---3--:R-:W-:-:S03]  /*9620*/  SHF.R.S32.HI R97, RZ, 0x1f, R98 ;  /* 0x0000001fff617819 */ /* 0x008fc60000011462 */
[----:B------:R-:W-:Y:S01]  /*9630*/  IMAD.WIDE.U32 R6, R98, c[0x0][0x1f0], R6 ;  /* 0x00007c0062067a25 */ /* 0x000fe200078e0006 */
[----:B------:R-:W-:Y:S03]  /*9640*/  STL [R1+0x18], R98 ;  /* 0x0000186201007387 */ /* 0x000fe60000100800 */
[----:B------:R-:W-:Y:S01]  /*9650*/  IMAD R3, R97, c[0x0][0x1f0], RZ ;  /* 0x00007c0061037a24 */ /* 0x000fe200078e02ff */
[----:B------:R-:W-:Y:S01]  /*9660*/  IADD3 R0, P0, R6, UR24, RZ ;  /* 0x0000001806007c10 */ /* 0x000fe2000ff1e0ff */
[C---:B------:R-:W-:Y:S02]  /*9670*/  IMAD R8, R98.reuse, c[0x0][0x1f0], R8 ;  /* 0x00007c0062087a24 */ /* 0x040fe400078e0208 */
[----:B------:R-:W-:Y:S02]  /*9680*/  IMAD R3, R98, c[0x0][0x1f4], R3 ;  /* 0x00007d0062037a24 */ /* 0x000fe400078e0203 */
[----:B------:R-:W-:-:S03]  /*9690*/  IMAD R8, R10, c[0x0][0x1e8], R8 ;  /* 0x00007a000a087a24 */ /* 0x000fc600078e0208 */
[----:B------:R-:W-:Y:S02]  /*96a0*/  IADD3.X R6, R7, UR11, R3, P0, !PT ;  /* 0x0000000b07067c10 */ /* 0x000fe400087fe403 */
[----:B------:R-:W-:-:S04]  /*96b0*/  LEA R3, P0, R0, c[0x0][0x1c8], 0x1 ;  /* 0x0000720000037a11 */ /* 0x000fc800078008ff */
[----:B------:R-:W-:Y:S01]  /*96c0*/  LEA.HI.X R0, R0, c[0x0][0x1cc], R6, 0x1, P0 ;  /* 0x0000730000007a11 */ /* 0x000fe200000f0c06 */
[----:B------:R-:W-:Y:S01]  /*96d0*/  SHFL.IDX PT, R9, R3, 0x1, 0x181f ;  /* 0x00381f0003097f89 */ /* 0x000fe200000e0000 */
[----:B------:R-:W-:-:S03]  /*96e0*/  ISETP.GE.AND P0, PT, R68, 0x11, PT ;  /* 0x000000114400780c */ /* 0x000fc60003f06270 */
[----:B------:R-:W1:Y:S04]  /*96f0*/  SHFL.IDX PT, R6, R3, RZ, 0x181f ;  /* 0x00181fff03067589 */ /* 0x000e6800000e0000 */
[----:B------:R-:W2:Y:S04]  /*9700*/  SHFL.IDX PT, R5, R0, RZ, 0x181f ;  /* 0x00181fff00057589 */ /* 0x000ea800000e0000 */
[----:B------:R-:W3:Y:S02]  /*9710*/  SHFL.IDX PT, R14, R3, 0x2, 0x181f ;  /* 0x00581f00030e7f89 */ /* 0x000ee400000e0000 */
[----:B------:R-:W-:-:S02]  /*9720*/  @P0 IMAD.SHL.U32 R10, R69, 0x2, RZ ;  /* 0x00000002450a0824 */ /* 0x000fc400078e00ff */
[----:B------:R-:W4:Y:S04]  /*9730*/  SHFL.IDX PT, R17, R0, 0x1, 0x181f ;  /* 0x00381f0000117f89 */ /* 0x000f2800000e0000 */
[----:B------:R-:W5:Y:S04]  /*9740*/  SHFL.IDX PT, R16, R0, 0x2, 0x181f ;  /* 0x00581f0000107f89 */ /* 0x000f6800000e0000 */
[----:B------:R-:W3:Y:S01]  /*9750*/  SHFL.IDX PT, R13, R3, 0x3, 0x181f ;  /* 0x00781f00030d7f89 */ /* 0x000ee200000e0000 */
[----:B-1----:R-:W-:-:S03]  /*9760*/  @P1 LEA R6, P2, R71, R6, 0x1 ;  /* 0x0000000647061211 */ /* 0x002fc600078408ff */
[----:B------:R-:W1:Y:S01]  /*9770*/  SHFL.IDX PT, R11, R0, 0x3, 0x181f ;  /* 0x00781f00000b7f89 */ /* 0x000e6200000e0000 */
[----:B--2---:R-:W-:Y:S01]  /*9780*/  @P1 LEA.HI.X R7, R71, R5, R241, 0x1, P2 ;  /* 0x0000000547071211 */ /* 0x004fe200010f0cf1 */
[C---:B------:R-:W-:Y:S02]  /*9790*/  @P1 IMAD.SHL.U32 R5, R69.reuse, 0x2, RZ ;  /* 0x0000000245051824 */ /* 0x040fe400078e00ff */
[----:B------:R-:W2:Y:S04]  /*97a0*/  SHFL.IDX PT, R12, R3, 0x4, 0x181f ;  /* 0x00981f00030c7f89 */ /* 0x000ea800000e0000 */
[----:B------:R1:W-:Y:S04]  /*97b0*/  @P1 LDGSTS.E.BYPASS.LTC128B.128 [R5+0x3900], [R6.64], !P5 ;  /* 0x0390000006051fae */ /* 0x0003e8000e901d56 */
[----:B------:R-:W2:Y:S04]  /*97c0*/  SHFL.IDX PT, R3, R3, 0x5, 0x181f ;  /* 0x00b81f0003037f89 */ /* 0x000ea800000e0000 */
[----:B------:R-:W2:Y:S01]  /*97d0*/  SHFL.IDX PT, R15, R0, 0x4, 0x181f ;  /* 0x00981f00000f7f89 */ /* 0x000ea200000e0000 */
[----:B-1----:R-:W-:Y:S01]  /*97e0*/  LEA R7, R8, c[0x0][0x1c8], 0x1 ;  /* 0x0000720008077a11 */ /* 0x002fe200078e08ff */
[----:B------:R-:W-:Y:S01]  /*97f0*/  @P3 IMAD.SHL.U32 R5, R69, 0x2, RZ ;  /* 0x0000000245053824 */ /* 0x000fe200078e00ff */
[----:B------:R-:W-:-:S02]  /*9800*/  @P0 LEA R8, P2, R71, R9, 0x1 ;  /* 0x0000000947080211 */ /* 0x000fc400078408ff */
[C---:B---3--:R-:W-:Y:S02]  /*9810*/  @P3 LEA R6, P1, R71.reuse, R14, 0x1 ;  /* 0x0000000e47063211 */ /* 0x048fe400078208ff */
[----:B------:R5:W-:Y:S01]  /*9820*/  SHFL.IDX PT, R14, R7, 0x6, 0x181f ;  /* 0x00d81f00070e7f89 */ /* 0x000be200000e0000 */
[----:B----4-:R-:W-:Y:S02]  /*9830*/  @P0 LEA.HI.X R9, R71, R17, R241, 0x1, P2 ;  /* 0x0000001147090211 */ /* 0x010fe400010f0cf1 */
[C---:B------:R-:W-:Y:S01]  /*9840*/  ISETP.GE.AND P2, PT, R68.reuse, 0x41, PT ;  /* 0x000000414400780c */ /* 0x040fe20003f46270 */
[----:B------:R-:W1:Y:S04]  /*9850*/  SHFL.IDX PT, R17, R0, 0x5, 0x181f ;  /* 0x00b81f0000117f89 */ /* 0x000e6800000e0000 */
[----:B------:R2:W-:Y:S01]  /*9860*/  @P0 LDGSTS.E.BYPASS.LTC128B.128 [R10+0x4100], [R8.64], !P5 ;  /* 0x04100000080a0fae */ /* 0x0005e2000e901d56 */
[----:B------:R-:W-:-:S02]  /*9870*/  ISETP.GE.AND P0, PT, R68, 0x61, PT ;  /* 0x000000614400780c */ /* 0x000fc40003f06270 */
[----:B-----5:R-:W-:Y:S02]  /*9880*/  @P3 LEA.HI.X R7, R71, R16, R241, 0x1, P1 ;  /* 0x0000001047073211 */ /* 0x020fe400008f0cf1 */
[----:B------:R3:W4:Y:S01]  /*9890*/  SHFL.IDX PT, R16, R0, 0x6, 0x181f ;  /* 0x00d81f0000107f89 */ /* 0x00072200000e0000 */
[----:B------:R-:W-:-:S03]  /*98a0*/  ISETP.GE.AND P1, PT, R68, 0x51, PT ;  /* 0x000000514400780c */ /* 0x000fc60003f26270 */
[----:B------:R5:W-:Y:S01]  /*98b0*/  @P3 LDGSTS.E.BYPASS.LTC128B.128 [R5+0x4900], [R6.64], !P5 ;  /* 0x0490000006053fae */ /* 0x000be2000e901d56 */
[----:B---3--:R-:W-:Y:S01]  /*98c0*/  @P4 IMAD.SHL.U32 R0, R69, 0x2, RZ ;  /* 0x0000000245004824 */ /* 0x008fe200078e00ff */
[----:B-----5:R-:W-:Y:S01]  /*98d0*/  @P4 LEA R6, P3, R71, R13, 0x1 ;  /* 0x0000000d47064211 */ /* 0x020fe200078608ff */
[----:B------:R-:W-:-:S03]  /*98e0*/  @P2 IMAD.SHL.U32 R5, R69, 0x2, RZ ;  /* 0x0000000245052824 */ /* 0x000fc600078e00ff */
[C---:B------:R-:W-:Y:S02]  /*98f0*/  @P4 LEA.HI.X R7, R71.reuse, R11, R241, 0x1, P3 ;  /* 0x0000000b47074211 */ /* 0x040fe400018f0cf1 */
[----:B--2---:R-:W-:-:S03]  /*9900*/  @P2 LEA R10, P3, R71, R12, 0x1 ;  /* 0x0000000c470a2211 */ /* 0x004fc600078608ff */
[----:B------:R2:W-:Y:S01]  /*9910*/  @P4 LDGSTS.E.BYPASS.LTC128B.128 [R0+0x5100], [R6.64], !P5 ;  /* 0x0510000006004fae */ /* 0x0005e2000e901d56 */
[----:B------:R-:W-:Y:S01]  /*9920*/  @P1 LEA R8, P4, R71, R3, 0x1 ;  /* 0x0000000347081211 */ /* 0x000fe200078808ff */
[----:B------:R-:W-:Y:S01]  /*9930*/  @P1 IMAD.SHL.U32 R3, R69, 0x2, RZ ;  /* 0x0000000245031824 */ /* 0x000fe200078e00ff */
[C-C-:B------:R-:W-:Y:S02]  /*9940*/  @P2 LEA.HI.X R11, R71.reuse, R15, R241.reuse, 0x1, P3 ;  /* 0x0000000f470b2211 */ /* 0x140fe400018f0cf1 */
[----:B-1----:R-:W-:-:S03]  /*9950*/  @P1 LEA.HI.X R9, R71, R17, R241, 0x1, P4 ;  /* 0x0000001147091211 */ /* 0x002fc600020f0cf1 */
[----:B------:R1:W-:Y:S04]  /*9960*/  @P2 LDGSTS.E.BYPASS.LTC128B.128 [R5+0x5900], [R10.64], !P5 ;  /* 0x059000000a052fae */ /* 0x0003e8000e901d56 */
[----:B------:R1:W-:Y:S01]  /*9970*/  @P1 LDGSTS.E.BYPASS.LTC128B.128 [R3+0x6100], [R8.64], !P5 ;  /* 0x0610000008031fae */ /* 0x0003e2000e901d56 */
[----:B--2---:R-:W-:Y:S01]  /*9980*/  @P0 LEA R6, P3, R71, R14, 0x1 ;  /* 0x0000000e47060211 */ /* 0x004fe200078608ff */
[----:B------:R-:W-:-:S03]  /*9990*/  @P0 IMAD.SHL.U32 R0, R69, 0x2, RZ ;  /* 0x0000000245000824 */ /* 0x000fc600078e00ff */
[----:B----4-:R-:W-:-:S05]  /*99a0*/  @P0 LEA.HI.X R7, R71, R16, R241, 0x1, P3 ;  /* 0x0000001047070211 */ /* 0x010fca00018f0cf1 */
[----:B------:R1:W-:Y:S01]  /*99b0*/  @P0 LDGSTS.E.BYPASS.LTC128B.128 [R0+0x6900], [R6.64], !P5 ;  /* 0x0690000006000fae */ /* 0x0003e2000e901d56 */
[----:B------:R-:W-:-:S03]  /*99c0*/  ISETP.LT.AND P0, PT, RZ, c[0x0][0x27c], PT ;  /* 0x00009f00ff007a0c */ /* 0x000fc60003f01270 */
[----:B------:R-:W0:Y:S10]  /*99d0*/  LDGDEPBAR ;  /* 0x00000000000079af */ /* 0x000e340000000000 */
[----:B------:R-:W-:Y:S05]  /*99e0*/  @P0 BRA `(.L_x_747) ;  /* 0x0000002000000947 */ /* 0x000fea0003800000 */
[----:B------:R-:W-:-:S04]  /*99f0*/  DEPBAR.LE SB0, 0x1 ;  /* 0x000080400000791a */ /* 0x000fc80000000000 */
[----:B------:R-:W-:Y:S05]  /*9a00*/  BRA `(.L_x_748) ;  /* 0x00004b8000007947 */ /* 0x000fea0003800000 */
.L_x_747:
[----:B------:R-:W-:Y:S01]  /*9a10*/  ULDC.U8 UR4, c[0x0][0x298] ;  /* 0x0000a60000047ab9 */ /* 0x000fe20000000000 */
[----:B-1----:R-:W-:Y:S01]  /*9a20*/  SHF.R.S32.HI R0, RZ, 0x1f, R149 ;  /* 0x0000001fff007819 */ /* 0x002fe20000011495 */
        /* <DEDUP_REMOVED lines=18> */
[----:B------:R-:W-:Y:S01]  /*9b50*/  PLOP3.LUT P1, PT, PT, PT, UP2, 0x80, 0x0 ;  /* 0x000000000000781c */ /* 0x000fe20003f2f028 */
[----:B------:R-:W-:Y:S01]  /*9b60*/  IMAD.MOV.U32 R8, RZ, RZ, R12 ;  /* 0x000000ffff087224 */ /* 0x000fe200078e000c */
[----:B------:R-:W-:Y:S01]  /*9b70*/  PLOP3.LUT P0, PT, PT, PT, UP2, 0x80, 0x0 ;  /* 0x000000000000781c */ /* 0x000fe20003f0f028 */
[----:B------:R-:W-:Y:S01]  /*9b80*/  BSSY B0, `(.L_x_750) ;  /* 0x000002f000007945 */ /* 0x000fe20003800000 */
[----:B------:R-:W-:Y:S01]  /*9b90*/  MOV R6, R10 ;  /* 0x0000000a00067202 */ /* 0x000fe20000000f00 */
[----:B------:R-:W-:Y:S01]  /*9ba0*/  IMAD.SHL.U32 R16, R14, 0x4, RZ ;  /* 0x000000040e107824 */ /* 0x000fe200078e00ff */
[----:B------:R-:W-:Y:S01]  /*9bb0*/  CS2R R36, SRZ ;  /* 0x0000000000247805 */ /* 0x000fe2000001ff00 */
[----:B------:R-:W-:Y:S01]  /*9bc0*/  CS2R R26, SRZ ;  /* 0x00000000001a7805 */ /* 0x000fe2000001ff00 */
[----:B------:R-:W-:Y:S01]  /*9bd0*/  CS2R R14, SRZ ;  /* 0x00000000000e7805 */ /* 0x000fe2000001ff00 */
[----:B------:R-:W-:Y:S01]  /*9be0*/  CS2R R28, SRZ ;  /* 0x00000000001c7805 */ /* 0x000fe2000001ff00 */
[----:B------:R-:W-:-:S03]  /*9bf0*/  CS2R R18, SRZ ;  /* 0x0000000000127805 */ /* 0x000fc6000001ff00 */
        /* <DEDUP_REMOVED lines=39> */
.L_x_751:
[----:B------:R-:W-:Y:S05]  /*9e70*/  BSYNC B0 ;  /* 0x0000000000007941 */ /* 0x000fea0003800000 */
.L_x_750:
        /* <DEDUP_REMOVED lines=45> */
.L_x_753:
[----:B----4-:R-:W-:Y:S05]  /*a150*/  BSYNC B0 ;  /* 0x0000000000007941 */ /* 0x010fea0003800000 */
.L_x_752:
        /* <DEDUP_REMOVED lines=47> */
.L_x_755:
[----:B--2---:R-:W-:Y:S05]  /*a450*/  BSYNC B0 ;  /* 0x0000000000007941 */ /* 0x004fea0003800000 */
.L_x_754:
        /* <DEDUP_REMOVED lines=45> */
.L_x_757:
[----:B----4-:R-:W-:Y:S05]  /*a730*/  BSYNC B0 ;  /* 0x0000000000007941 */ /* 0x010fea0003800000 */
.L_x_756:
        /* <DEDUP_REMOVED lines=32> */
[----:B------:R-:W-:Y:S02]  /*a940*/  @P1 IADD3 R3, R0, -0x20, RZ ;  /* 0xffffffe000031810 */ /* 0x000fe40007ffe0ff */
        /* <DEDUP_REMOVED lines=49> */
.L_x_761:
[----:B------:R-:W-:Y:S05]  /*ac60*/  BSYNC B0 ;  /* 0x0000000000007941 */ /* 0x000fea0003800000 */
.L_x_760:
        /* <DEDUP_REMOVED lines=45> */
.L_x_759:
[----:B------:R-:W-:Y:S05]  /*af40*/  BSYNC B1 ;  /* 0x0000000000017941 */ /* 0x000fea0003800000 */
.L_x_758:
        /* <DEDUP_REMOVED lines=49> */
.L_x_765:
[----:B------:R-:W-:Y:S05]  /*b260*/  BSYNC B0 ;  /* 0x0000000000007941 */ /* 0x000fea0003800000 */
.L_x_764:
        /* <DEDUP_REMOVED lines=45> */
.L_x_763:
[----:B------:R-:W-:Y:S05]  /*b540*/  BSYNC B1 ;  /* 0x0000000000017941 */ /* 0x000fea0003800000 */
.L_x_762:
        /* <DEDUP_REMOVED lines=49> */
.L_x_769:
[----:B------:R-:W-:Y:S05]  /*b860*/  BSYNC B0 ;  /* 0x0000000000007941 */ /* 0x000fea0003800000 */
.L_x_768:
        /* <DEDUP_REMOVED lines=45> */
.L_x_767:
[----:B------:R-:W-:Y:S05]  /*bb40*/  BSYNC B1 ;  /* 0x0000000000017941 */ /* 0x000fea0003800000 */
.L_x_766:
        /* <DEDUP_REMOVED lines=48> */
.L_x_772:
[----:B------:R-:W-:Y:S05]  /*be50*/  BSYNC B0 ;  /* 0x0000000000007941 */ /* 0x000fea0003800000 */
.L_x_771:
        /* <DEDUP_REMOVED lines=46> */
.L_x_749:
[----:B------:R-:W-:Y:S01]  /*c140*/  PLOP3.LUT P1, PT, PT, PT, UP2, 0x80, 0x0 ;  /* 0x000000000000781c */ /* 0x000fe20003f2f028 */
[----:B------:R-:W-:Y:S01]  /*c150*/  IMAD.MOV.U32 R8, RZ, RZ, R12 ;  /* 0x000000ffff087224 */ /* 0x000fe200078e000c */
[----:B------:R-:W-:Y:S01]  /*c160*/  PLOP3.LUT P0, PT, PT, PT, UP2, 0x80, 0x0 ;  /* 0x000000000000781c */ /* 0x000fe20003f0f028 */
[----:B------:R-:W-:Y:S01]  /*c170*/  IMAD.MOV.U32 R6, RZ, RZ, R10 ;  /* 0x000000ffff067224 */ /* 0x000fe200078e000a */
[----:B------:R-:W-:Y:S01]  /*c180*/  SHF.R.S32.HI R26, RZ, 0x1f, R25 ;  /* 0x0000001fff1a7819 */ /* 0x000fe20000011419 */
[----:B------:R-:W-:Y:S01]  /*c190*/  CS2R R22, SRZ ;  /* 0x0000000000167805 */ /* 0x000fe2000001ff00 */
[----:B------:R-:W-:-:S07]  /*c1a0*/  CS2R R20, SRZ ;  /* 0x0000000000147805 */ /* 0x000fce000001ff00 */
[----:B------:R-:W-:Y:S01]  /*c1b0*/  @P1 IMAD.HI.U32 R3, R0, c[0x0][0x2c8], RZ ;  /* 0x0000b20000031a27 */ /* 0x000fe200078e00ff */
[----:B------:R-:W-:-:S04]  /*c1c0*/  ISETP.GE.AND P1, PT, R25, c[0x0][0x27c], PT ;  /* 0x00009f0019007a0c */ /* 0x000fc80003f26270 */
        /* <DEDUP_REMOVED lines=69> */
.L_x_774:
[----:B-1-3--:R-:W-:Y:S05]  /*c620*/  BSYNC B0 ;  /* 0x0000000000007941 */ /* 0x00afea0003800000 */
.L_x_773:
        /* <DEDUP_REMOVED lines=73> */
.L_x_776:
[----:B-1-3--:R-:W-:Y:S05]  /*cac0*/  BSYNC B0 ;  /* 0x0000000000007941 */ /* 0x00afea0003800000 */
.L_x_775:
        /* <DEDUP_REMOVED lines=83> */
[----:B------:R-:W-:Y:S01]  /*d000*/  HADD2.F32 R0, -RZ, R59.H0_H0 ;  /* 0x2000003bff007230 */ /* 0x000fe20000004100 */
        /* <DEDUP_REMOVED lines=35> */
.L_x_778:
[----:B------:R-:W-:Y:S05]  /*d240*/  BSYNC B0 ;  /* 0x0000000000007941 */ /* 0x000fea0003800000 */
.L_x_777:
        /* <DEDUP_REMOVED lines=102> */
.L_x_780:
[----:B------:R-:W-:Y:S05]  /*d8b0*/  BSYNC B0 ;  /* 0x0000000000007941 */ /* 0x000fea0003800000 */
.L_x_779:
        /* <DEDUP_REMOVED lines=102> */
.L_x_782:
[----:B------:R-:W-:Y:S05]  /*df20*/  BSYNC B0 ;  /* 0x0000000000007941 */ /* 0x000fea0003800000 */
.L_x_781:
        /* <DEDUP_REMOVED lines=39> */
[--C-:B------:R-:W-:Y:S01]  /*e1a0*/  HADD2.F32 R8, -RZ, R13.reuse.H0_H0 ;  /* 0x2000000dff087230 */ /* 0x100fe20000004100 */
        /* <DEDUP_REMOVED lines=61> */
.L_x_770:
[----:B------:R-:W-:Y:S05]  /*e580*/  BSYNC B2 ;  /* 0x0000000000027941 */ /* 0x000fea0003800000 */
.L_x_748:
[----:B-1----:R-:W-:Y:S01]  /*e590*/  SHF.R.S32.HI R7, RZ, 0x4, R84 ;  /* 0x00000004ff077819 */ /* 0x002fe20000011454 */
[----:B------:R-:W-:Y:S01]  /*e5a0*/  IMAD.SHL.U32 R6, R70, 0x40, RZ ;  /* 0x0000004046067824 */ /* 0x000fe200078e00ff */
[----:B------:R-:W-:-:S04]  /*e5b0*/  DEPBAR.LE SB0, 0x0 ;  /* 0x000080000000791a */ /* 0x000fc80000000000 */
[----:B------:R-:W-:Y:S01]  /*e5c0*/  LEA.HI R0, R84, R7, RZ, 0x1 ;  /* 0x0000000754007211 */ /* 0x000fe200078f08ff */
[----:B------:R-:W-:Y:S01]  /*e5d0*/  IMAD.SHL.U32 R3, R82, 0x40, RZ ;  /* 0x0000004052037824 */ /* 0x000fe200078e00ff */
[----:B------:R-:W-:Y:S01]  /*e5e0*/  LOP3.LUT P0, RZ, R70, 0x2, RZ, 0xc0, !PT ;  /* 0x0000000246ff7812 */ /* 0x000fe2000780c0ff */
[----:B------:R-:W-:Y:S01]  /*e5f0*/  IMAD.SHL.U32 R5, R83, 0x40, RZ ;  /* 0x0000004053057824 */ /* 0x000fe200078e00ff */
[----:B------:R-:W-:Y:S01]  /*e600*/  LOP3.LUT R0, R0, 0xfffffffe, RZ, 0xc0, !PT ;  /* 0xfffffffe00007812 */ /* 0x000fe200078ec0ff */
[----:B------:R-:W-:Y:S01]  /*e610*/  IMAD.SHL.U32 R8, R77, 0x8, RZ ;  /* 0x000000084d087824 */ /* 0x000fe200078e00ff */
        /* <DEDUP_REMOVED lines=9> */
[----:B------:R-:W-:Y:S01]  /*e6b0*/  UISETP.GE.AND UP0, UPT, UR13, 0x2, UPT ;  /* 0x000000020d00788c */ /* 0x000fe2000bf06270 */
[----:B------:R-:W-:Y:S01]  /*e6c0*/  SHF.R.U32.HI R0, RZ, 0x3, R0 ;  /* 0x00000003ff007819 */ /* 0x000fe20000011600 */
[----:B------:R-:W-:Y:S01]  /*e6d0*/  STL [R1+0x8], R118 ;  /* 0x0000087601007387 */ /* 0x000fe20000100800 */
[----:B------:R-:W-:-:S02]  /*e6e0*/  LOP3.LUT R8, R3, 0x8, R6, 0xf8, !PT ;  /* 0x0000000803087812 */ /* 0x000fc400078ef806 */
[----:B------:R-:W-:Y:S01]  /*e6f0*/  SHF.R.U32.HI R6, RZ, 0x3, R3 ;  /* 0x00000003ff067819 */ /* 0x000fe20000011603 */
[----:B------:R-:W-:Y:S01]  /*e700*/  IMAD R3, R245, 0x400, R117 ;  /* 0x00000400f5037824 */ /* 0x000fe200078e0275 */
[----:B------:R-:W-:Y:S02]  /*e710*/  LOP3.LUT R0, R5, R0, RZ, 0x3c, !PT ;  /* 0x0000000005007212 */ /* 0x000fe400078e3cff */
[----:B------:R-:W-:-:S03]  /*e720*/  LOP3.LUT R116, R8, R6, RZ, 0x3c, !PT ;  /* 0x0000000608747212 */ /* 0x000fc600078e3cff */
[----:B------:R-:W-:Y:S02]  /*e730*/  IMAD R0, R7, 0x200, R0 ;  /* 0x0000020007007824 */ /* 0x000fe400078e0200 */
[----:B------:R-:W-:Y:S02]  /*e740*/  IMAD.IADD R3, R116, 0x1, R3 ;  /* 0x0000000174037824 */ /* 0x000fe400078e0203 */
[----:B------:R-:W-:Y:S01]  /*e750*/  IMAD.SHL.U32 R119, R0, 0x2, RZ ;  /* 0x0000000200777824 */ /* 0x000fe200078e00ff */
[----:B------:R-:W-:Y:S01]  /*e760*/  BAR.SYNC.DEFER_BLOCKING 0x0 ;  /* 0x0000000000007b1d */ /* 0x000fe20000010000 */
[----:B------:R-:W-:Y:S02]  /*e770*/  IMAD.SHL.U32 R230, R3, 0x2, RZ ;  /* 0x0000000203e67824 */ /* 0x000fe400078e00ff */
[----:B------:R-:W-:Y:S01]  /*e780*/  IMAD.WIDE.U32 R6, R99, c[0x0][0x208], RZ ;  /* 0x0000820063067a25 */ /* 0x000fe200078e00ff */
[C---:B------:R-:W-:Y:S02]  /*e790*/  IADD3 R0, R119.reuse, 0x3900, RZ ;  /* 0x0000390077007810 */ /* 0x040fe40007ffe0ff */
[----:B------:R-:W-:Y:S01]  /*e7a0*/  IADD3 R234, R119, 0x3920, RZ ;  /* 0x0000392077ea7810 */ /* 0x000fe20007ffe0ff */
[----:B------:R-:W-:Y:S01]  /*e7b0*/  IMAD R3, R97, c[0x0][0x218], RZ ;  /* 0x0000860061037a24 */ /* 0x000fe200078e02ff */
[----:B------:R-:W-:Y:S01]  /*e7c0*/  @P0 IADD3 R234, R0, -0x20, RZ ;  /* 0xffffffe000ea0810 */ /* 0x000fe20007ffe0ff */
[----:B------:R-:W-:-:S02]  /*e7d0*/  IMAD R0, R96, c[0x0][0x208], RZ ;  /* 0x0000820060007a24 */ /* 0x000fc400078e02ff */
[----:B------:R-:W-:Y:S01]  /*e7e0*/  IMAD R3, R98, c[0x0][0x21c], R3 ;  /* 0x0000870062037a24 */ /* 0x000fe200078e0203 */
[C---:B------:R-:W-:Y:S01]  /*e7f0*/  IADD3 R240, R234.reuse, 0x800, RZ ;  /* 0x00000800eaf07810 */ /* 0x040fe20007ffe0ff */
[----:B------:R-:W-:Y:S01]  /*e800*/  IMAD R0, R99, c[0x0][0x20c], R0 ;  /* 0x0000830063007a24 */ /* 0x000fe200078e0200 */
[----:B------:R-:W-:Y:S01]  /*e810*/  IADD3 R235, R234, 0x3000, RZ ;  /* 0x00003000eaeb7810 */ /* 0x000fe20007ffe0ff */
[----:B------:R-:W-:Y:S02]  /*e820*/  IMAD R233, R2, 0x2, R230 ;  /* 0x0000000202e97824 */ /* 0x000fe400078e02e6 */
[----:B------:R-:W-:Y:S02]  /*e830*/  IMAD.IADD R7, R7, 0x1, R0 ;  /* 0x0000000107077824 */ /* 0x000fe400078e0200 */
[----:B------:R-:W-:Y:S02]  /*e840*/  IMAD R231, R4, 0x2, R230 ;  /* 0x0000000204e77824 */ /* 0x000fe400078e02e6 */
[----:B------:R-:W-:Y:S01]  /*e850*/  IMAD.WIDE.U32 R6, R98, c[0x0][0x218], R6 ;  /* 0x0000860062067a25 */ /* 0x000fe200078e0006 */
[----:B------:R-:W-:Y:S03]  /*e860*/  LDSM.16.M88.4 R24, [R119+0x3900] ;  /* 0x003900007718783b */ /* 0x000fe60000000200 */
[----:B------:R-:W-:Y:S01]  /*e870*/  IMAD R232, R2, 0x2, R231 ;  /* 0x0000000202e87824 */ /* 0x000fe200078e02e7 */
[----:B------:R-:W-:Y:S01]  /*e880*/  IADD3 R0, P0, R6, UR26, RZ ;  /* 0x0000001a06007c10 */ /* 0x000fe2000ff1e0ff */
[----:B------:R-:W1:Y:S03]  /*e890*/  LDSM.16.M88.4 R8, [R230+0x9100] ;  /* 0x00910000e608783b */ /* 0x000e660000000200 */
[----:B------:R-:W-:Y:S01]  /*e8a0*/  IADD3.X R6, R7, UR15, R3, P0, !PT ;  /* 0x0000000f07067c10 */ /* 0x000fe200087fe403 */
[----:B------:R-:W2:Y:S01]  /*e8b0*/  LDSM.16.M88.4 R20, [R119+0x4100] ;  /* 0x004100007714783b */ /* 0x000ea20000000200 */
[----:B------:R-:W-:-:S03]  /*e8c0*/  LEA R3, P0, R0, c[0x0][0x1f8], 0x1 ;  /* 0x00007e0000037a11 */ /* 0x000fc600078008ff */
[----:B------:R-:W3:Y:S01]  /*e8d0*/  LDSM.16.M88.4 R16, [R119+0x4900] ;  /* 0x004900007710783b */ /* 0x000ee20000000200 */
[----:B------:R-:W-:Y:S02]  /*e8e0*/  LEA.HI.X R0, R0, c[0x0][0x1fc], R6, 0x1, P0 ;  /* 0x00007f0000007a11 */ /* 0x000fe400000f0c06 */
[----:B------:R-:W-:Y:S01]  /*e8f0*/  ISETP.GE.AND P0, PT, R71, c[0x0][0x1d4], PT ;  /* 0x0000750047007a0c */ /* 0x000fe20003f06270 */
[----:B------:R-:W-:Y:S03]  /*e900*/  LDSM.16.M88.4 R28, [R119+0x5100] ;  /* 0x00510000771c783b */ /* 0x000fe60000000200 */
[C---:B------:R-:W-:Y:S01]  /*e910*/  ISETP.LT.OR P4, PT, R68.reuse, 0x1, P0 ;  /* 0x000000014400780c */ /* 0x040fe20000781670 */
[----:B------:R-:W-:Y:S01]  /*e920*/  LDSM.16.M88.4 R32, [R119+0x5900] ;  /* 0x005900007720783b */ /* 0x000fe20000000200 */
[----:B------:R-:W-:-:S03]  /*e930*/  ISETP.LT.OR P3, PT, R68, 0x21, P0 ;  /* 0x000000214400780c */ /* 0x000fc60000761670 */
[----:B------:R-:W-:Y:S04]  /*e940*/  LDSM.16.M88.4 R36, [R119+0x6100] ;  /* 0x006100007724783b */ /* 0x000fe80000000200 */
[----:B------:R-:W-:Y:S04]  /*e950*/  LDSM.16.M88.4 R40, [R119+0x6900] ;  /* 0x006900007728783b */ /* 0x000fe80000000200 */
[----:B------:R-:W-:Y:S04]  /*e960*/  LDSM.16.M88.4 R12, [R230+0x7100] ;  /* 0x00710000e60c783b */ /* 0x000fe80000000200 */
[----:B------:R-:W-:Y:S04]  /*e970*/  SHFL.IDX PT, R5, R3, RZ, 0x181f ;  /* 0x00181fff03057589 */ /* 0x000fe800000e0000 */
[----:B------:R-:W4:Y:S01]  /*e980*/  SHFL.IDX PT, R6, R3, 0x1, 0x181f ;  /* 0x00381f0003067f89 */ /* 0x000f2200000e0000 */
[C---:B-1----:R-:W-:Y:S03]  /*e990*/  HMMA.16816.F32 R52, R8.reuse, R24, RZ ;  /* 0x000000180834723c */ /* 0x042fe600000018ff */
[----:B------:R-:W1:Y:S04]  /*e9a0*/  SHFL.IDX PT, R7, R0, 0x1, 0x181f ;  /* 0x00381f0000077f89 */ /* 0x000e6800000e0000 */
[----:B------:R-:W-:Y:S01]  /*e9b0*/  LDSM.16.M88.4 R80, [R234] ;  /* 0x00000000ea50783b */ /* 0x000fe20000000200 */
[C---:B--2---:R-:W-:Y:S03]  /*e9c0*/  HMMA.16816.F32 R56, R8.reuse, R20, RZ ;  /* 0x000000140838723c */ /* 0x044fe600000018ff */
[----:B------:R-:W-:Y:S04]  /*e9d0*/  LDSM.16.M88.4 R76, [R234+0x800] ;  /* 0x00080000ea4c783b */ /* 0x000fe80000000200 */
[----:B------:R-:W-:Y:S01]  /*e9e0*/  LDSM.16.M88.4 R48, [R234+0x1000] ;  /* 0x00100000ea30783b */ /* 0x000fe20000000200 */
[----:B---3--:R-:W-:Y:S03]  /*e9f0*/  HMMA.16816.F32 R60, R8, R16, RZ ;  /* 0x00000010083c723c */ /* 0x008fe600000018ff */
[----:B------:R-:W-:Y:S01]  /*ea00*/  LDSM.16.M88.4 R44, [R234+0x1800] ;  /* 0x00180000ea2c783b */ /* 0x000fe20000000200 */
[----:B----4-:R-:W-:-:S04]  /*ea10*/  IADD3 R6, P1, R6, R242, RZ ;  /* 0x000000f206067210 */ /* 0x010fc80007f3e0ff */
[----:B------:R-:W-:Y:S01]  /*ea20*/  HMMA.16816.F32 R64, R8, R28, RZ ;  /* 0x0000001c0840723c */ /* 0x000fe200000018ff */
[----:B-1----:R-:W-:-:S07]  /*ea30*/  IMAD.X R7, R7, 0x1, R241, P1 ;  /* 0x0000000107077824 */ /* 0x002fce00008e06f1 */
        /* <DEDUP_REMOVED lines=10> */
[----:B------:R-:W-:Y:S04]  /*eae0*/  SHFL.IDX PT, R9, R0, RZ, 0x181f ;  /* 0x00181fff00097589 */ /* 0x000fe800000e0000 */
[----:B------:R-:W1:Y:S03]  /*eaf0*/  SHFL.IDX PT, R8, R3, 0x2, 0x181f ;  /* 0x00581f0003087f89 */ /* 0x000e6600000e0000 */
[C---:B------:R-:W-:Y:S01]  /*eb00*/  HMMA.16816.F32 R188, R12.reuse, R24, RZ ;  /* 0x000000180cbc723c */ /* 0x040fe200000018ff */
[----:B------:R-:W2:Y:S07]  /*eb10*/  SHFL.IDX PT, R10, R0, 0x2, 0x181f ;  /* 0x00581f00000a7f89 */ /* 0x000eae00000e0000 */
[C---:B------:R-:W-:Y:S01]  /*eb20*/  HMMA.16816.F32 R176, R12.reuse, R26, RZ ;  /* 0x0000001a0cb0723c */ /* 0x040fe200000018ff */
[----:B------:R-:W-:Y:S07]  /*eb30*/  LDSM.16.M88.4 R24, [R234+0x3000] ;  /* 0x00300000ea18783b */ /* 0x000fee0000000200 */
[C---:B------:R-:W-:Y:S07]  /*eb40*/  HMMA.16816.F32 R192, R12.reuse, R20, RZ ;  /* 0x000000140cc0723c */ /* 0x040fee00000018ff */
[-C--:B-1----:R-:W-:Y:S01]  /*eb50*/  IADD3 R20, P1, R8, R242.reuse, RZ ;  /* 0x000000f208147210 */ /* 0x082fe20007f3e0ff */
[C---:B------:R-:W-:Y:S01]  /*eb60*/  HMMA.16816.F32 R172, R12.reuse, R22, RZ ;  /* 0x000000160cac723c */ /* 0x040fe200000018ff */
[----:B------:R-:W-:Y:S03]  /*eb70*/  SHFL.IDX PT, R22, R3, 0x5, 0x181f ;  /* 0x00b81f0003167f89 */ /* 0x000fe600000e0000 */
[--C-:B--2---:R-:W-:Y:S01]  /*eb80*/  IMAD.X R21, R10, 0x1, R241.reuse, P1 ;  /* 0x000000010a157824 */ /* 0x104fe200008e06f1 */
[----:B------:R-:W-:Y:S03]  /*eb90*/  SHFL.IDX PT, R23, R0, 0x5, 0x181f ;  /* 0x00b81f0000177f89 */ /* 0x000fe600000e0000 */
[C---:B------:R-:W-:Y:S08]  /*eba0*/  HMMA.16816.F32 R148, R12.reuse, R16, RZ ;  /* 0x000000100c94723c */ /* 0x040ff000000018ff */
        /* <DEDUP_REMOVED lines=8> */
[C---:B------:R-:W-:Y:S01]  /*ec30*/  HMMA.16816.F32 R136, R12.reuse, R36, RZ ;  /* 0x000000240c88723c */ /* 0x040fe200000018ff */
[----:B------:R-:W-:Y:S04]  /*ec40*/  SHFL.IDX PT, R36, R3, 0x4, 0x181f ;  /* 0x00981f0003247f89 */ /* 0x000fe800000e0000 */
[----:B------:R-:W-:Y:S03]  /*ec50*/  SHFL.IDX PT, R37, R0, 0x4, 0x181f ;  /* 0x00981f0000257f89 */ /* 0x000fe600000e0000 */
[C---:B------:R-:W-:Y:S08]  /*ec60*/  HMMA.16816.F32 R184, R12.reuse, R38, RZ ;  /* 0x000000260cb8723c */ /* 0x040ff000000018ff */
[C---:B------:R-:W-:Y:S08]  /*ec70*/  HMMA.16816.F32 R120, R12.reuse, R40, RZ ;  /* 0x000000280c78723c */ /* 0x040ff000000018ff */
[----:B------:R-:W-:Y:S01]  /*ec80*/  HMMA.16816.F32 R112, R12, R42, RZ ;  /* 0x0000002a0c70723c */ /* 0x000fe200000018ff */
[----:B------:R-:W2:Y:S04]  /*ec90*/  SHFL.IDX PT, R14, R3, 0x3, 0x181f ;  /* 0x00781f00030e7f89 */ /* 0x000ea800000e0000 */
[----:B------:R-:W3:Y:S02]  /*eca0*/  SHFL.IDX PT, R15, R0, 0x3, 0x181f ;  /* 0x00781f00000f7f89 */ /* 0x000ee400000e0000 */
[----:B------:R-:W-:Y:S01]  /*ecb0*/  IADD3 R12, P2, R5, R242, RZ ;  /* 0x000000f2050c7210 */ /* 0x000fe20007f5e0ff */
[C---:B-1----:R-:W-:Y:S01]  /*ecc0*/  HMMA.16816.F32 R40, R16.reuse, R24, R72 ;  /* 0x000000181028723c */ /* 0x042fe20000001848 */
[----:B------:R-:W1:Y:S03]  /*ecd0*/  SHFL.IDX PT, R3, R3, 0x6, 0x181f ;  /* 0x00d81f0003037f89 */ /* 0x000e6600000e0000 */
[----:B------:R-:W-:Y:S01]  /*ece0*/  IMAD.X R13, R9, 0x1, R241, P2 ;  /* 0x00000001090d7824 */ /* 0x000fe200010e06f1 */
[C---:B------:R-:W-:Y:S01]  /*ecf0*/  ISETP.LT.OR P2, PT, R68.reuse, 0x11, P0 ;  /* 0x000000114400780c */ /* 0x040fe20000741670 */
[----:B------:R-:W-:Y:S02]  /*ed00*/  LDSM.16.M88.4 R8, [R233+0x7100] ;  /* 0x00710000e908783b */ /* 0x000fe40000000200 */
[----:B------:R-:W-:Y:S02]  /*ed10*/  HMMA.16816.F32 R108, R16, R80, R52 ;  /* 0x00000050106c723c */ /* 0x000fe40000001834 */
[----:B------:R-:W-:Y:S01]  /*ed20*/  @!PT LDS RZ, [RZ] ;  /* 0x00000000fffff984 */ /* 0x000fe20000000800 */
[----:B------:R-:W-:Y:S01]  /*ed30*/  @!PT LDS RZ, [RZ] ;  /* 0x00000000fffff984 */ /* 0x000fe20000000800 */
[----:B------:R-:W-:Y:S01]  /*ed40*/  @!PT LDS RZ, [RZ] ;  /* 0x00000000fffff984 */ /* 0x000fe20000000800 */
[----:B------:R4:W-:Y:S01]  /*ed50*/  LDGSTS.E.BYPASS.LTC128B.128 [R118+0x100], [R12.64], !P4 ;  /* 0x001000000c767fae */ /* 0x0009e2000e101d56 */
[----:B------:R-:W-:-:S03]  /*ed60*/  ISETP.LT.OR P4, PT, R68, 0x41, P0 ;  /* 0x000000414400780c */ /* 0x000fc60000781670 */
[----:B------:R5:W1:Y:S02]  /*ed70*/  SHFL.IDX PT, R5, R0, 0x6, 0x181f ;  /* 0x00d81f0000057f89 */ /* 0x000a6400000e0000 */
[----:B------:R-:W-:Y:S01]  /*ed80*/  HMMA.16816.F32 R104, R16, R76, R56 ;  /* 0x0000004c1068723c */ /* 0x000fe20000001838 */
[----:B--2---:R-:W-:Y:S01]  /*ed90*/  IADD3 R14, P1, R14, R242, RZ ;  /* 0x000000f20e0e7210 */ /* 0x004fe20007f3e0ff */
[----:B------:R2:W-:Y:S01]  /*eda0*/  LDGSTS.E.BYPASS.LTC128B.128 [R118+0x900], [R6.64], !P2 ;  /* 0x0090000006767fae */ /* 0x0005e2000d101d56 */
[----:B------:R-:W-:-:S03]  /*edb0*/  ISETP.LT.OR P2, PT, R68, 0x31, P0 ;  /* 0x000000314400780c */ /* 0x000fc60000741670 */
[----:B---3--:R-:W-:Y:S01]  /*edc0*/  IMAD.X R15, R15, 0x1, R241, P1 ;  /* 0x000000010f0f7824 */ /* 0x008fe200008e06f1 */
[----:B------:R3:W-:Y:S01]  /*edd0*/  LDGSTS.E.BYPASS.LTC128B.128 [R118+0x1100], [R20.64], !P3 ;  /* 0x0110000014767fae */ /* 0x0007e2000d901d56 */
[----:B------:R-:W-:Y:S01]  /*ede0*/  ISETP.LT.OR P3, PT, R68, 0x51, P0 ;  /* 0x000000514400780c */ /* 0x000fe20000761670 */
[C---:B------:R-:W-:Y:S07]  /*edf0*/  HMMA.16816.F32 R100, R16.reuse, R48, R60 ;  /* 0x000000301064723c */ /* 0x040fee000000183c */
[----:B------:R1:W-:Y:S01]  /*ee00*/  LDGSTS.E.BYPASS.LTC128B.128 [R118+0x1900], [R14.64], !P2 ;  /* 0x019000000e767fae */ /* 0x0003e2000d101d56 */
[----:B------:R-:W-:Y:S01]  /*ee10*/  LOP3.LUT P2, RZ, R70, 0x4, RZ, 0xc0, !PT ;  /* 0x0000000446ff7812 */ /* 0x000fe2000784c0ff */
[----:B------:R-:W-:Y:S01]  /*ee20*/  HMMA.16816.F32 R96, R16, R44, R64 ;  /* 0x0000002c1060723c */ /* 0x000fe20000001840 */
[----:B-----5:R-:W-:-:S05]  /*ee30*/  IMAD.MOV.U32 R0, RZ, RZ, 0x40 ;  /* 0x00000040ff007424 */ /* 0x020fca00078e00ff */
[----:B------:R-:W-:Y:S02]  /*ee40*/  SEL R0, R0, 0xffffffc0, !P2 ;  /* 0xffffffc000007807 */ /* 0x000fe40005000000 */
[C---:B------:R-:W-:Y:S01]  /*ee50*/  HMMA.16816.F32 R224, R16.reuse, R78, R124 ;  /* 0x0000004e10e0723c */ /* 0x040fe2000000187c */
[-C--:B--2---:R-:W-:Y:S02]  /*ee60*/  IADD3 R6, P1, R36, R242.reuse, RZ ;  /* 0x000000f224067210 */ /* 0x084fe40007f3e0ff */
[----:B------:R-:W-:Y:S02]  /*ee70*/  IMAD.IADD R229, R119, 0x1, R0 ;  /* 0x0000000177e57824 */ /* 0x000fe400078e0200 */
[----:B------:R-:W-:Y:S01]  /*ee80*/  IMAD.IADD R228, R0, 0x1, R234 ;  /* 0x0000000100e47824 */ /* 0x000fe200078e02ea */
[----:B------:R-:W-:Y:S01]  /*ee90*/  LOP3.LUT R0, R116, R117, RZ, 0xfc, !PT ;  /* 0x0000007574007212 */ /* 0x000fe200078efcff */
[--C-:B------:R-:W-:Y:S01]  /*eea0*/  IMAD.X R7, R37, 0x1, R241.reuse, P1 ;  /* 0x0000000125077824 */ /* 0x100fe200008e06f1 */
[----:B----4-:R-:W-:Y:S01]  /*eeb0*/  IADD3 R12, P1, R22, R242, RZ ;  /* 0x000000f2160c7210 */ /* 0x010fe20007f3e0ff */
[----:B------:R-:W-:Y:S03]  /*eec0*/  HMMA.16816.F32 R36, R16, R82, R84 ;  /* 0x000000521024723c */ /* 0x000fe60000001854 */
[----:B------:R1:W-:Y:S01]  /*eed0*/  LDGSTS.E.BYPASS.LTC128B.128 [R118+0x2100], [R6.64], !P4 ;  /* 0x0210000006767fae */ /* 0x0003e2000e101d56 */
[----:B------:R-:W-:Y:S01]  /*eee0*/  IMAD.X R13, R23, 0x1, R241, P1 ;  /* 0x00000001170d7824 */ /* 0x000fe200008e06f1 */
[----:B------:R-:W-:-:S03]  /*eef0*/  ISETP.LT.OR P1, PT, R68, 0x61, P0 ;  /* 0x000000614400780c */ /* 0x000fc60000721670 */
[C---:B------:R-:W-:Y:S01]  /*ef00*/  HMMA.16816.F32 R88, R16.reuse, R32, R88 ;  /* 0x000000201058723c */ /* 0x040fe20000001858 */
[----:B------:R2:W-:Y:S07]  /*ef10*/  LDGSTS.E.BYPASS.LTC128B.128 [R118+0x2900], [R12.64], !P3 ;  /* 0x029000000c767fae */ /* 0x0005ee000d901d56 */
[C---:B------:R-:W-:Y:S08]  /*ef20*/  HMMA.16816.F32 R92, R16.reuse, R28, R92 ;  /* 0x0000001c105c723c */ /* 0x040ff0000000185c */
[----:B------:R-:W-:Y:S01]  /*ef30*/  HMMA.16816.F32 R124, R16, R50, R128 ;  /* 0x00000032107c723c */ /* 0x000fe20000001880 */
[----:B-1----:R-:W-:-:S07]  /*ef40*/  IADD3 R6, P0, R3, R242, RZ ;  /* 0x000000f203067210 */ /* 0x002fce0007f1e0ff */
[----:B------:R-:W-:Y:S01]  /*ef50*/  HMMA.16816.F32 R208, R16, R46, R132 ;  /* 0x0000002e10d0723c */ /* 0x000fe20000001884 */
[----:B------:R-:W-:Y:S01]  /*ef60*/  IMAD.X R7, R5, 0x1, R241, P0 ;  /* 0x0000000105077824 */ /* 0x000fe200000e06f1 */
[----:B------:R-:W-:-:S04]  /*ef70*/  PLOP3.LUT P0, PT, PT, PT, UP0, 0x80, 0x0 ;  /* 0x000000000000781c */ /* 0x000fc80003f0f008 */
[----:B------:R1:W-:Y:S02]  /*ef80*/  LDGSTS.E.BYPASS.LTC128B.128 [R118+0x3100], [R6.64], !P1 ;  /* 0x0310000006767fae */ /* 0x0003e4000c901d56 */
[C---:B------:R-:W-:Y:S02]  /*ef90*/  HMMA.16816.F32 R204, R16.reuse, R34, R152 ;  /* 0x0000002210cc723c */ /* 0x040fe40000001898 */
[----:B---3--:R-:W-:Y:S04]  /*efa0*/  LDSM.16.M88.4 R20, [R231+0x9100] ;  /* 0x00910000e714783b */ /* 0x008fe80000000200 */
[----:B------:R-:W-:Y:S02]  /*efb0*/  LDSM.16.M88.4 R72, [R229+0x3900] ;  /* 0x00390000e548783b */ /* 0x000fe40000000200 */
[C---:B------:R-:W-:Y:S02]  /*efc0*/  HMMA.16816.F32 R200, R16.reuse, R30, R156 ;  /* 0x0000001e10c8723c */ /* 0x040fe4000000189c */
[----:B------:R-:W3:Y:S04]  /*efd0*/  LDSM.16.M88.4 R84, [R229+0x6900] ;  /* 0x00690000e554783b */ /* 0x000ee80000000200 */
[----:B------:R-:W4:Y:S02]  /*efe0*/  LDSM.16.M88.4 R64, [R229+0x4900] ;  /* 0x00490000e540783b */ /* 0x000f240000000200 */
[----:B------:R-:W-:Y:S02]  /*eff0*/  HMMA.16816.F32 R180, R16, R26, R180 ;  /* 0x0000001a10b4723c */ /* 0x000fe400000018b4 */
[----:B------:R-:W5:Y:S04]  /*f000*/  LDSM.16.M88.4 R60, [R229+0x5100] ;  /* 0x00510000e53c783b */ /* 0x000f680000000200 */
[----:B------:R-:W1:Y:S02]  /*f010*/  LDSM.16.M88.4 R56, [R229+0x5900] ;  /* 0x00590000e538783b */ /* 0x000e640000000200 */
[C---:B------:R-:W-:Y:S02]  /*f020*/  HMMA.16816.F32 R188, R8.reuse, R80, R188 ;  /* 0x0000005008bc723c */ /* 0x040fe400000018bc */
[----:B------:R-:W1:Y:S04]  /*f030*/  LDSM.16.M88.4 R52, [R229+0x6100] ;  /* 0x00610000e534783b */ /* 0x000e680000000200 */
[----:B------:R-:W1:Y:S02]  /*f040*/  LDSM.16.M88.4 R68, [R229+0x4100] ;  /* 0x00410000e544783b */ /* 0x000e640000000200 */
[C---:B------:R-:W-:Y:S02]  /*f050*/  HMMA.16816.F32 R192, R8.reuse, R76, R192 ;  /* 0x0000004c08c0723c */ /* 0x040fe400000018c0 */
[----:B------:R-:W1:Y:S04]  /*f060*/  LDSM.16.M88.4 R16, [R231+0x7100] ;  /* 0x00710000e710783b */ /* 0x000e680000000200 */
[----:B--2---:R-:W-:Y:S02]  /*f070*/  LDSM.16.M88.4 R12, [R232+0x7100] ;  /* 0x00710000e80c783b */ /* 0x004fe40000000200 */
[C---:B------:R-:W-:Y:S02]  /*f080*/  HMMA.16816.F32 R196, R8.reuse, R48, R148 ;  /* 0x0000003008c4723c */ /* 0x040fe40000001894 */
[----:B------:R-:W0:Y:S06]  /*f090*/  LDGDEPBAR ;  /* 0x00000000000079af */ /* 0x000e2c0000000000 */
[C---:B------:R-:W-:Y:S08]  /*f0a0*/  HMMA.16816.F32 R80, R8.reuse, R82, R176 ;  /* 0x000000520850723c */ /* 0x040ff000000018b0 */
[C---:B------:R-:W-:Y:S08]  /*f0b0*/  HMMA.16816.F32 R76, R8.reuse, R78, R172 ;  /* 0x0000004e084c723c */ /* 0x040ff000000018ac */
[C---:B------:R-:W-:Y:S08]  /*f0c0*/  HMMA.16816.F32 R212, R8.reuse, R44, R144 ;  /* 0x0000002c08d4723c */ /* 0x040ff00000001890 */
[C---:B------:R-:W-:Y:S01]  /*f0d0*/  HMMA.16816.F32 R148, R8.reuse, R50, R164 ;  /* 0x000000320894723c */ /* 0x040fe200000018a4 */
[----:B------:R-:W-:Y:S07]  /*f0e0*/  LDSM.16.M88.4 R48, [R228] ;  /* 0x00000000e430783b */ /* 0x000fee0000000200 */
[C---:B------:R-:W-:Y:S01]  /*f0f0*/  HMMA.16816.F32 R156, R8.reuse, R46, R160 ;  /* 0x0000002e089c723c */ /* 0x040fe200000018a0 */
[----:B------:R-:W-:Y:S07]  /*f100*/  LDSM.16.M88.4 R44, [R228+0x800] ;  /* 0x00080000e42c783b */ /* 0x000fee0000000200 */
        /* <DEDUP_REMOVED lines=9> */
[----:B------:R-:W2:Y:S03]  /*f1a0*/  LDSM.16.M88.4 R24, [R228+0x3000] ;  /* 0x00300000e418783b */ /* 0x000ea60000000200 */
[C---:B---3--:R-:W-:Y:S01]  /*f1b0*/  HMMA.16816.F32 R136, R20.reuse, R84, R40 ;  /* 0x000000541488723c */ /* 0x048fe20000001828 */
[----:B------:R-:W3:Y:S07]  /*f1c0*/  LDSM.16.M88.4 R40, [R228+0x1000] ;  /* 0x00100000e428783b */ /* 0x000eee0000000200 */
[----:B------:R-:W-:Y:S01]  /*f1d0*/  HMMA.16816.F32 R132, R20, R74, R36 ;  /* 0x0000004a1484723c */ /* 0x000fe20000001824 */
[----:B------:R-:W2:Y:S01]  /*f1e0*/  LDSM.16.M88.4 R36, [R228+0x1800] ;  /* 0x00180000e424783b */ /* 0x000ea20000000200 */
[----:B------:R-:W-:-:S06]  /*f1f0*/  DEPBAR.LE SB0, 0x0 ;  /* 0x000080000000791a */ /* 0x000fcc0000000000 */
[C---:B----4-:R-:W-:Y:S08]  /*f200*/  HMMA.16816.F32 R160, R20.reuse, R64, R100 ;  /* 0x0000004014a0723c */ /* 0x050ff00000001864 */
[C---:B-----5:R-:W-:Y:S08]  /*f210*/  HMMA.16816.F32 R152, R20.reuse, R60, R96 ;  /* 0x0000003c1498723c */ /* 0x060ff00000001860 */
[C---:B-1----:R-:W-:Y:S08]  /*f220*/  HMMA.16816.F32 R144, R20.reuse, R56, R88 ;  /* 0x000000381490723c */ /* 0x042ff00000001858 */
        /* <DEDUP_REMOVED lines=21> */
[C---:B------:R-:W-:Y:S07]  /*f380*/  HMMA.16816.F32 R20, R16.reuse, R84, R236 ;  /* 0x000000541014723c */ /* 0x040fee00000018ec */
[C---:B------:R-:W-:Y:S01]  /*f390*/  IADD3 R239, R234.reuse, 0x1000, RZ ;  /* 0x00001000eaef7810 */ /* 0x040fe20007ffe0ff */
[----:B------:R-:W-:Y:S01]  /*f3a0*/  HMMA.16816.F32 R16, R16, R86, R176 ;  /* 0x000000561010723c */ /* 0x000fe200000018b0 */
[----:B------:R-:W-:-:S02]  /*f3b0*/  IADD3 R238, R234, 0x1800, RZ ;  /* 0x00001800eaee7810 */ /* 0x000fc40007ffe0ff */
[C---:B------:R-:W-:Y:S02]  /*f3c0*/  IADD3 R237, R234.reuse, 0x2000, RZ ;  /* 0x00002000eaed7810 */ /* 0x040fe40007ffe0ff */
[----:B------:R-:W-:-:S03]  /*f3d0*/  IADD3 R236, R234, 0x2800, RZ ;  /* 0x00002800eaec7810 */ /* 0x000fc60007ffe0ff */
[C---:B--2---:R-:W-:Y:S08]  /*f3e0*/  HMMA.16816.F32 R136, R8.reuse, R24, R136 ;  /* 0x000000180888723c */ /* 0x044ff00000001888 */
[----:B------:R-:W-:Y:S08]  /*f3f0*/  HMMA.16816.F32 R104, R8, R26, R104 ;  /* 0x0000001a0868723c */ /* 0x000ff00000001868 */
[----:B------:R-:W-:Y:S08]  /*f400*/  HMMA.16816.F32 R20, R12, R24, R20 ;  /* 0x000000180c14723c */ /* 0x000ff00000001814 */
[C---:B------:R-:W-:Y:S08]  /*f410*/  HMMA.16816.F32 R172, R8.reuse, R48, R172 ;  /* 0x0000003008ac723c */ /* 0x040ff000000018ac */
[C---:B------:R-:W-:Y:S08]  /*f420*/  HMMA.16816.F32 R132, R8.reuse, R50, R132 ;  /* 0x000000320884723c */ /* 0x040ff00000001884 */
[C---:B------:R-:W-:Y:S08]  /*f430*/  HMMA.16816.F32 R164, R8.reuse, R44, R164 ;  /* 0x0000002c08a4723c */ /* 0x040ff000000018a4 */
[C---:B------:R-:W-:Y:S08]  /*f440*/  HMMA.16816.F32 R128, R8.reuse, R46, R128 ;  /* 0x0000002e0880723c */ /* 0x040ff00000001880 */
[C---:B---3--:R-:W-:Y:S08]  /*f450*/  HMMA.16816.F32 R160, R8.reuse, R40, R160 ;  /* 0x0000002808a0723c */ /* 0x048ff000000018a0 */
        /* <DEDUP_REMOVED lines=87> */
.L_x_783:
        /* <DEDUP_REMOVED lines=8> */
[----:B------:R-:W-:Y:S01]  /*fa50*/  STL [R1+0x40], R119 ;  /* 0x0000407701007387 */ /* 0x000fe20000100800 */
[----:B------:R-:W-:Y:S01]  /*fa60*/  LOP3.LUT R6, R6, 0xfffffffc, RZ, 0xc0, !PT ;  /* 0xfffffffc06067812 */ /* 0x000fe200078ec0ff */
[----:B------:R-:W-:Y:S01]  /*fa70*/  FMUL.FTZ R39, R55, c[0x0][0x320] ;  /* 0x0000c80037277a20 */ /* 0x000fe20000410000 */
[----:B------:R-:W-:Y:S01]  /*fa80*/  PLOP3.LUT P0, PT, PT, PT, UP2, 0x80, 0x0 ;  /* 0x000000000000781c */ /* 0x000fe20003f0f028 */
[----:B------:R-:W-:Y:S01]  /*fa90*/  FMUL.FTZ R10, R175, c[0x0][0x320] ;  /* 0x0000c800af0a7a20 */ /* 0x000fe20000410000 */
[----:B------:R-:W-:Y:S01]  /*faa0*/  ULDC.64 UR4, c[0x0][0x2c8] ;  /* 0x0000b20000047ab9 */ /* 0x000fe20000000a00 */
[----:B------:R-:W-:Y:S01]  /*fab0*/  FMUL.FTZ R37, R54, c[0x0][0x320] ;  /* 0x0000c80036257a20 */ /* 0x000fe20000410000 */
[----:B------:R-:W0:Y:S01]  /*fac0*/  LDGDEPBAR ;  /* 0x00000000000079af */ /* 0x000e220000000000 */
[----:B------:R-:W-:-:S02]  /*fad0*/  FMUL.FTZ R38, R22, c[0x0][0x320] ;  /* 0x0000c80016267a20 */ /* 0x000fc40000410000 */
[----:B------:R-:W-:Y:S02]  /*fae0*/  FMUL.FTZ R42, R23, c[0x0][0x320] ;  /* 0x0000c800172a7a20 */ /* 0x000fe40000410000 */
[----:B-1----:R-:W-:Y:S02]  /*faf0*/  FMUL.FTZ R3, R92, c[0x0][0x320] ;  /* 0x0000c8005c037a20 */ /* 0x002fe40000410000 */
[----:B------:R-:W-:Y:S02]  /*fb00*/  FMUL.FTZ R23, R71, c[0x0][0x320] ;  /* 0x0000c80047177a20 */ /* 0x000fe40000410000 */
[----:B------:R1:W-:Y:S01]  /*fb10*/  MUFU.TANH R182, R3 ;  /* 0x0000000300b67308 */ /* 0x0003e20000002400 */
[----:B------:R-:W-:Y:S02]  /*fb20*/  FMUL.FTZ R36, R59, c[0x0][0x320] ;  /* 0x0000c8003b247a20 */ /* 0x000fe40000410000 */
[----:B------:R-:W-:Y:S02]  /*fb30*/  FMUL.FTZ R26, R26, c[0x0][0x320] ;  /* 0x0000c8001a1a7a20 */ /* 0x000fe40000410000 */
[----:B------:R-:W-:-:S02]  /*fb40*/  FMUL.FTZ R27, R27, c[0x0][0x320] ;  /* 0x0000c8001b1b7a20 */ /* 0x000fc40000410000 */
[----:B------:R-:W-:-:S04]  /*fb50*/  IMAD.SHL.U32 R224, R0, 0x2, RZ ;  /* 0x0000000200e07824 */ /* 0x000fc800078e00ff */
[--C-:B------:R-:W-:Y:S02]  /*fb60*/  IMAD R225, R4, 0x2, R224.reuse ;  /* 0x0000000204e17824 */ /* 0x100fe400078e02e0 */
[C---:B------:R-:W-:Y:S02]  /*fb70*/  IMAD R227, R2.reuse, 0x2, R224 ;  /* 0x0000000202e37824 */ /* 0x040fe400078e02e0 */
[----:B------:R-:W-:Y:S02]  /*fb80*/  IMAD R226, R2, 0x2, R225 ;  /* 0x0000000202e27824 */ /* 0x000fe400078e02e1 */
[----:B-1----:R-:W-:-:S04]  /*fb90*/  FMUL.FTZ R3, R93, c[0x0][0x320] ;  /* 0x0000c8005d037a20 */ /* 0x002fc80000410000 */
        /* <DEDUP_REMOVED lines=40> */
[----:B------:R1:W-:Y:S08]  /*fe20*/  MUFU.TANH R24, R10 ;  /* 0x0000000a00187308 */ /* 0x0003f00000002400 */
[----:B------:R2:W-:Y:S01]  /*fe30*/  MUFU.TANH R85, R3 ;  /* 0x0000000300557308 */ /* 0x0005e20000002400 */
[----:B-1----:R-:W-:-:S07]  /*fe40*/  FMUL.FTZ R10, R90, c[0x0][0x320] ;  /* 0x0000c8005a0a7a20 */ /* 0x002fce0000410000 */
[----:B------:R1:W-:Y:S01]  /*fe50*/  MUFU.TANH R19, R10 ;  /* 0x0000000a00137308 */ /* 0x0003e20000002400 */
[----:B--2---:R-:W-:-:S07]  /*fe60*/  FMUL.FTZ R3, R25, c[0x0][0x320] ;  /* 0x0000c80019037a20 */ /* 0x004fce0000410000 */
[----:B------:R2:W-:Y:S01]  /*fe70*/  MUFU.TANH R84, R3 ;  /* 0x0000000300547308 */ /* 0x0005e20000002400 */
[----:B-1----:R-:W-:-:S07]  /*fe80*/  FMUL.FTZ R10, R129, c[0x0][0x320] ;  /* 0x0000c800810a7a20 */ /* 0x002fce0000410000 */
[----:B------:R-:W-:Y:S01]  /*fe90*/  MUFU.TANH R10, R10 ;  /* 0x0000000a000a7308 */ /* 0x000fe20000002400 */
[----:B--2---:R-:W-:-:S07]  /*fea0*/  FMUL.FTZ R3, R100, c[0x0][0x320] ;  /* 0x0000c80064037a20 */ /* 0x004fce0000410000 */
[----:B------:R1:W2:Y:S02]  /*feb0*/  MUFU.TANH R20, R3 ;  /* 0x0000000300147308 */ /* 0x0002a40000002400 */
[----:B-1----:R-:W-:-:S06]  /*fec0*/  FMUL.FTZ R3, R101, c[0x0][0x320] ;  /* 0x0000c80065037a20 */ /* 0x002fcc0000410000 */
[----:B------:R1:W3:Y:S02]  /*fed0*/  MUFU.TANH R29, R3 ;  /* 0x00000003001d7308 */ /* 0x0002e40000002400 */
[----:B-1----:R-:W-:-:S06]  /*fee0*/  FMUL.FTZ R3, R96, c[0x0][0x320] ;  /* 0x0000c80060037a20 */ /* 0x002fcc0000410000 */
[----:B------:R1:W4:Y:S02]  /*fef0*/  MUFU.TANH R30, R3 ;  /* 0x00000003001e7308 */ /* 0x0003240000002400 */
[----:B-1----:R-:W-:-:S06]  /*ff00*/  FMUL.FTZ R3, R68, c[0x0][0x320] ;  /* 0x0000c80044037a20 */ /* 0x002fcc0000410000 */
[----:B------:R1:W1:Y:S02]  /*ff10*/  MUFU.TANH R32, R3 ;  /* 0x0000000300207308 */ /* 0x0002640000002400 */
        /* <DEDUP_REMOVED lines=99> */
[----:B------:R-:W-:Y:S08]  /*10550*/  MUFU.TANH R58, R9 ;  /* 0x00000009003a7308 */ /* 0x000ff00000002400 */
        /* <DEDUP_REMOVED lines=33> */
[----:B------:R-:W-:Y:S01]  /*10770*/  LOP3.LUT R8, R3, 0xffffffc, RZ, 0xc0, !PT ;  /* 0x0ffffffc03087812 */ /* 0x000fe200078ec0ff */
[----:B------:R-:W-:Y:S01]  /*10780*/  IMAD.IADD R3, R246, 0x1, -R6 ;  /* 0x00000001f6037824 */ /* 0x000fe200078e0a06 */
[----:B------:R-:W-:-:S03]  /*10790*/  LEA.HI R7, R7, R5, RZ, 0x2 ;  /* 0x0000000507077211 */ /* 0x000fc600078f10ff */
[----:B------:R-:W-:Y:S01]  /*107a0*/  IMAD.IADD R9, R245, 0x1, -R8 ;  /* 0x00000001f5097824 */ /* 0x000fe200078e0a08 */
[----:B------:R-:W-:Y:S02]  /*107b0*/  LEA.HI.SX32 R8, R7, UR17, 0x1e ;  /* 0x0000001107087c11 */ /* 0x000fe4000f8ff2ff */
[----:B------:R-:W-:-:S03]  /*107c0*/  LEA.HI R6, R3, R3, RZ, 0x1 ;  /* 0x0000000303067211 */ /* 0x000fc600078f08ff */
[----:B------:R-:W-:Y:S01]  /*107d0*/  IMAD R11, R9, 0x10, R8 ;  /* 0x00000010090b7824 */ /* 0x000fe200078e0208 */
[C---:B------:R-:W-:Y:S01]  /*107e0*/  LOP3.LUT R9, R6.reuse, 0x1ffffffe, RZ, 0xc0, !PT ;  /* 0x1ffffffe06097812 */ /* 0x040fe200078ec0ff */
[----:B------:R-:W-:-:S05]  /*107f0*/  IMAD.SHL.U32 R8, R6, 0x20, RZ ;  /* 0x0000002006087824 */ /* 0x000fca00078e00ff */
[----:B------:R-:W-:Y:S02]  /*10800*/  LOP3.LUT R6, R8, 0xffffffc0, RZ, 0xc0, !PT ;  /* 0xffffffc008067812 */ /* 0x000fe400078ec0ff */
[----:B------:R-:W-:Y:S01]  /*10810*/  IADD3 R8, R3, -R9, RZ ;  /* 0x8000000903087210 */ /* 0x000fe20007ffe0ff */
[----:B------:R-:W-:Y:S02]  /*10820*/  FMUL.FTZ R9, R130, c[0x0][0x320] ;  /* 0x0000c80082097a20 */ /* 0x000fe40000410000 */
[----:B------:R-:W-:Y:S02]  /*10830*/  IMAD.IADD R3, R6, 0x1, R11 ;  /* 0x0000000106037824 */ /* 0x000fe400078e020b */
[----:B------:R-:W-:Y:S02]  /*10840*/  FMUL.FTZ R6, R105, c[0x0][0x320] ;  /* 0x0000c80069067a20 */ /* 0x000fe40000410000 */
[----:B------:R-:W-:Y:S01]  /*10850*/  IMAD R12, R8, 0x8, R3 ;  /* 0x00000008080c7824 */ /* 0x000fe200078e0203 */
[----:B------:R-:W-:Y:S01]  /*10860*/  MUFU.TANH R9, R9 ;  /* 0x0000000900097308 */ /* 0x000fe20000002400 */
[----:B------:R-:W-:-:S02]  /*10870*/  FMUL.FTZ R3, R104, c[0x0][0x320] ;  /* 0x0000c80068037a20 */ /* 0x000fc40000410000 */
[----:B------:R-:W-:Y:S01]  /*10880*/  @P1 IMAD.HI.U32 R8, R12, c[0x0][0x2c8], RZ ;  /* 0x0000b2000c081a27 */ /* 0x000fe200078e00ff */
[----:B------:R-:W-:Y:S03]  /*10890*/  STL [R1+0x24], R12 ;  /* 0x0000240c01007387 */ /* 0x000fe60000100800 */
[----:B------:R-:W-:Y:S01]  /*108a0*/  FMUL.FTZ R11, R128, c[0x0][0x320] ;  /* 0x0000c800800b7a20 */ /* 0x000fe20000410000 */
[----:B------:R1:W-:Y:S08]  /*108b0*/  MUFU.TANH R18, R3 ;  /* 0x0000000300127308 */ /* 0x0003f00000002400 */
[----:B------:R2:W-:Y:S01]  /*108c0*/  MUFU.TANH R17, R6 ;  /* 0x0000000600117308 */ /* 0x0005e20000002400 */
[----:B-1----:R-:W-:Y:S01]  /*108d0*/  IMAD.MOV.U32 R3, RZ, RZ, R12 ;  /* 0x000000ffff037224 */ /* 0x002fe200078e000c */
[----:B------:R-:W-:-:S06]  /*108e0*/  @P0 SHF.R.U32.HI R3, RZ, c[0x0][0x2cc], R8 ;  /* 0x0000b300ff030a19 */ /* 0x000fcc0000011608 */
[----:B------:R-:W-:Y:S01]  /*108f0*/  MUFU.TANH R11, R11 ;  /* 0x0000000b000b7308 */ /* 0x000fe20000002400 */
[----:B------:R-:W1:Y:S01]  /*10900*/  SHFL.IDX PT, R12, R3, RZ, 0x1c1f ;  /* 0x001c1fff030c7589 */ /* 0x000e6200000e0000 */
[----:B--2---:R-:W-:-:S03]  /*10910*/  FMUL.FTZ R6, R106, c[0x0][0x320] ;  /* 0x0000c8006a067a20 */ /* 0x004fc60000410000 */
[----:B------:R-:W2:Y:S03]  /*10920*/  SHFL.IDX PT, R13, R3, 0x1, 0x1c1f ;  /* 0x003c1f00030d7f89 */ /* 0x000ea600000e0000 */
[----:B------:R1:W-:Y:S01]  /*10930*/  MUFU.TANH R55, R6 ;  /* 0x0000000600377308 */ /* 0x0003e20000002400 */
[----:B------:R-:W1:Y:S04]  /*10940*/  SHFL.IDX PT, R15, R3, 0x2, 0x1c1f ;  /* 0x005c1f00030f7f89 */ /* 0x000e6800000e0000 */
[----:B------:R1:W2:Y:S02]  /*10950*/  SHFL.IDX PT, R14, R3, 0x3, 0x1c1f ;  /* 0x007c1f00030e7f89 */ /* 0x0002a400000e0000 */
[----:B-1----:R-:W-:-:S05]  /*10960*/  LOP3.LUT R3, R7, 0x7ffffffc, RZ, 0xc0, !PT ;  /* 0x7ffffffc07037812 */ /* 0x002fca00078ec0ff */
[----:B------:R-:W-:Y:S01]  /*10970*/  IMAD.IADD R6, R5, 0x1, -R3 ;  /* 0x0000000105067824 */ /* 0x000fe200078e0a03 */
[----:B------:R-:W-:Y:S01]  /*10980*/  MOV R3, UR12 ;  /* 0x0000000c00037c02 */ /* 0x000fe20008000f00 */
[----:B------:R-:W-:Y:S02]  /*10990*/  FMUL.FTZ R5, R107, c[0x0][0x320] ;  /* 0x0000c8006b057a20 */ /* 0x000fe40000410000 */
[----:B------:R-:W-:Y:S02]  /*109a0*/  IMAD.SHL.U32 R74, R6, 0x2, RZ ;  /* 0x00000002064a7824 */ /* 0x000fe400078e00ff */
[----:B------:R1:W-:Y:S03]  /*109b0*/  MUFU.TANH R54, R5 ;  /* 0x0000000500367308 */ /* 0x0003e60000002400 */
[C---:B------:R-:W-:Y:S01]  /*109c0*/  IADD3 R3, -R74.reuse, 0x1, R3 ;  /* 0x000000014a037810 */ /* 0x040fe20007ffe103 */
[----:B------:R4:W-:Y:S01]  /*109d0*/  STL [R1+0x28], R74 ;  /* 0x0000284a01007387 */ /* 0x0009e20000100800 */
[----:B------:R-:W-:-:S02]  /*109e0*/  IADD3 R8, -R74, UR12, RZ ;  /* 0x0000000c4a087c10 */ /* 0x000fc4000fffe1ff */
[----:B------:R-:W-:-:S05]  /*109f0*/  IADD3 R3, R3, -UR20, RZ ;  /* 0x8000001403037c10 */ /* 0x000fca000fffe0ff */
[C---:B------:R-:W-:Y:S02]  /*10a00*/  IMAD.IADD R6, R3.reuse, 0x1, R12 ;  /* 0x0000000103067824 */ /* 0x040fe400078e020c */
[----:B--2---:R-:W-:Y:S01]  /*10a10*/  IMAD.IADD R7, R3, 0x1, R13 ;  /* 0x0000000103077824 */ /* 0x004fe200078e020d */
[----:B------:R-:W-:Y:S01]  /*10a20*/  MUFU.TANH R12, R39 ;  /* 0x00000027000c7308 */ /* 0x000fe20000002400 */
[----:B-1----:R-:W-:Y:S01]  /*10a30*/  FMUL.FTZ R5, R91, c[0x0][0x320] ;  /* 0x0000c8005b057a20 */ /* 0x002fe20000410000 */
[C---:B------:R-:W-:Y:S02]  /*10a40*/  IMNMX R6, R8.reuse, R6, PT ;  /* 0x0000000608067217 */ /* 0x040fe40003800200 */
[----:B------:R-:W-:Y:S02]  /*10a50*/  IMNMX R7, R8, R7, PT ;  /* 0x0000000708077217 */ /* 0x000fe40003800200 */
[C---:B------:R-:W-:Y:S02]  /*10a60*/  ISETP.GT.AND P0, PT, R6.reuse, RZ, PT ;  /* 0x000000ff0600720c */ /* 0x040fe40003f04270 */
[----:B------:R-:W-:Y:S01]  /*10a70*/  ISETP.GT.AND P1, PT, R6, 0x1, PT ;  /* 0x000000010600780c */ /* 0x000fe20003f24270 */
[----:B------:R1:W2:Y:S01]  /*10a80*/  MUFU.TANH R16, R5 ;  /* 0x0000000500107308 */ /* 0x0002a20000002400 */
[----:B------:R-:W-:-:S02]  /*10a90*/  FSEL R20, R20, -INF , P0 ;  /* 0xff80000014147808 */ /* 0x000fc40000000000 */
[----:B---3--:R-:W-:Y:S02]  /*10aa0*/  FSEL R29, R29, -INF , P1 ;  /* 0xff8000001d1d7808 */ /* 0x008fe40000800000 */
[C---:B------:R-:W-:Y:S02]  /*10ab0*/  ISETP.GT.AND P2, PT, R6.reuse, 0x8, PT ;  /* 0x000000080600780c */ /* 0x040fe40003f44270 */
[C---:B------:R-:W-:Y:S01]  /*10ac0*/  ISETP.GT.AND P3, PT, R6.reuse, 0x9, PT ;  /* 0x000000090600780c */ /* 0x040fe20003f64270 */
[----:B------:R-:W-:Y:S01]  /*10ad0*/  MUFU.TANH R13, R37 ;  /* 0x00000025000d7308 */ /* 0x000fe20000002400 */
[C---:B------:R-:W-:Y:S02]  /*10ae0*/  ISETP.GT.AND P0, PT, R6.reuse, 0x10, PT ;  /* 0x000000100600780c */ /* 0x040fe40003f04270 */
[----:B------:R-:W-:Y:S02]  /*10af0*/  ISETP.GT.AND P1, PT, R6, 0x11, PT ;  /* 0x000000110600780c */ /* 0x000fe40003f24270 */
[----:B----4-:R-:W-:-:S02]  /*10b00*/  FSEL R30, R30, -INF , P2 ;  /* 0xff8000001e1e7808 */ /* 0x010fc40001000000 */
[----:B------:R-:W-:Y:S01]  /*10b10*/  FSEL R31, R31, -INF , P3 ;  /* 0xff8000001f1f7808 */ /* 0x000fe20001800000 */
[----:B-1----:R-:W-:Y:S01]  /*10b20*/  IMAD.IADD R5, R3, 0x1, R15 ;  /* 0x0000000103057824 */ /* 0x002fe200078e020f */
[----:B------:R-:W-:Y:S02]  /*10b30*/  FSEL R93, R182, -INF , P0 ;  /* 0xff800000b65d7808 */ /* 0x000fe40000000000 */
[----:B------:R-:W-:Y:S02]  /*10b40*/  FSEL R94, R181, -INF , P1 ;  /* 0xff800000b55e7808 */ /* 0x000fe40000800000 */
[C---:B------:R-:W-:Y:S02]  /*10b50*/  ISETP.GT.AND P2, PT, R6.reuse, 0x18, PT ;  /* 0x000000180600780c */ /* 0x040fe40003f44270 */
[C---:B------:R-:W-:Y:S02]  /*10b60*/  ISETP.GT.AND P3, PT, R6.reuse, 0x19, PT ;  /* 0x000000190600780c */ /* 0x040fe40003f64270 */
[----:B------:R-:W-:-:S02]  /*10b70*/  ISETP.GT.AND P0, PT, R6, 0x20, PT ;  /* 0x000000200600780c */ /* 0x000fc40003f04270 */
[----:B------:R-:W-:Y:S02]  /*10b80*/  ISETP.GT.AND P1, PT, R6, 0x21, PT ;  /* 0x000000210600780c */ /* 0x000fe40003f24270 */
[----:B------:R-:W-:Y:S02]  /*10b90*/  FSEL R95, R180, -INF , P2 ;  /* 0xff800000b45f7808 */ /* 0x000fe40001000000 */
[----:B------:R-:W-:Y:S02]  /*10ba0*/  FSEL R96, R171, -INF , P3 ;  /* 0xff800000ab607808 */ /* 0x000fe40001800000 */
[----:B------:R-:W-:Y:S02]  /*10bb0*/  FSEL R131, R158, -INF , P0 ;  /* 0xff8000009e837808 */ /* 0x000fe40000000000 */
[----:B------:R-:W-:Y:S02]  /*10bc0*/  FSEL R139, R157, -INF , P1 ;  /* 0xff8000009d8b7808 */ /* 0x000fe40000800000 */
[----:B------:R-:W-:-:S02]  /*10bd0*/  ISETP.GT.AND P2, PT, R6, 0x28, PT ;  /* 0x000000280600780c */ /* 0x000fc40003f44270 */
[C---:B------:R-:W-:Y:S02]  /*10be0*/  ISETP.GT.AND P3, PT, R6.reuse, 0x29, PT ;  /* 0x000000290600780c */ /* 0x040fe40003f64270 */
[C---:B------:R-:W-:Y:S02]  /*10bf0*/  ISETP.GT.AND P0, PT, R6.reuse, 0x30, PT ;  /* 0x000000300600780c */ /* 0x040fe40003f04270 */
[----:B------:R-:W-:Y:S02]  /*10c00*/  ISETP.GT.AND P1, PT, R6, 0x31, PT ;  /* 0x000000310600780c */ /* 0x000fe40003f24270 */
[----:B------:R-:W-:Y:S02]  /*10c10*/  FSEL R140, R149, -INF , P2 ;  /* 0xff800000958c7808 */ /* 0x000fe40001000000 */
[----:B------:R-:W-:Y:S02]  /*10c20*/  FSEL R146, R148, -INF , P3 ;  /* 0xff80000094927808 */ /* 0x000fe40001800000 */
[----:B------:R-:W-:-:S02]  /*10c30*/  FSEL R151, R151, -INF , P0 ;  /* 0xff80000097977808 */ /* 0x000fc40000000000 */
[----:B------:R-:W-:Y:S02]  /*10c40*/  FSEL R153, R118, -INF , P1 ;  /* 0xff80000076997808 */ /* 0x000fe40000800000 */
[C---:B------:R-:W-:Y:S02]  /*10c50*/  ISETP.GT.AND P2, PT, R6.reuse, 0x38, PT ;  /* 0x000000380600780c */ /* 0x040fe40003f44270 */
[C---:B------:R-:W-:Y:S02]  /*10c60*/  ISETP.GT.AND P3, PT, R6.reuse, 0x39, PT ;  /* 0x000000390600780c */ /* 0x040fe40003f64270 */
[C---:B------:R-:W-:Y:S02]  /*10c70*/  ISETP.GT.AND P0, PT, R6.reuse, 0x40, PT ;  /* 0x000000400600780c */ /* 0x040fe40003f04270 */
[----:B------:R-:W-:Y:S02]  /*10c80*/  ISETP.GT.AND P1, PT, R6, 0x41, PT ;  /* 0x000000410600780c */ /* 0x000fe40003f24270 */
[----:B------:R-:W-:-:S02]  /*10c90*/  FSEL R155, R32, -INF , P2 ;  /* 0xff800000209b7808 */ /* 0x000fc40001000000 */
[----:B------:R-:W-:Y:S02]  /*10ca0*/  FSEL R159, R159, -INF , P3 ;  /* 0xff8000009f9f7808 */ /* 0x000fe40001800000 */
        /* <DEDUP_REMOVED lines=19> */
[----:B------:R-:W-:Y:S02]  /*10de0*/  ISETP.GT.AND P3, PT, R6, 0x69, PT ;  /* 0x000000690600780c */ /* 0x000fe40003f64270 */
[C---:B------:R-:W-:Y:S02]  /*10df0*/  ISETP.GT.AND P0, PT, R7.reuse, RZ, PT ;  /* 0x000000ff0700720c */ /* 0x040fe40003f04270 */
        /* <DEDUP_REMOVED lines=17> */
[----:B------:R-:W-:Y:S02]  /*10f10*/  IMNMX R5, R8, R5, PT ;  /* 0x0000000508057217 */ /* 0x000fe40003800200 */
[----:B------:R-:W-:Y:S02]  /*10f20*/  FSEL R118, R19, -INF , P2 ;  /* 0xff80000013767808 */ /* 0x000fe40001000000 */
[----:B--2---:R-:W-:-:S02]  /*10f30*/  FSEL R129, R16, -INF , P3 ;  /* 0xff80000010817808 */ /* 0x004fc40001800000 */
[----:B------:R-:W-:Y:S02]  /*10f40*/  FSEL R150, R150, -INF , P0 ;  /* 0xff80000096967808 */ /* 0x000fe40000000000 */
[----:B------:R-:W-:Y:S02]  /*10f50*/  FSEL R152, R80, -INF , P1 ;  /* 0xff80000050987808 */ /* 0x000fe40000800000 */
[C---:B------:R-:W-:Y:S02]  /*10f60*/  ISETP.GT.AND P2, PT, R5.reuse, RZ, PT ;  /* 0x000000ff0500720c */ /* 0x040fe40003f44270 */
[C---:B------:R-:W-:Y:S02]  /*10f70*/  ISETP.GT.AND P3, PT, R5.reuse, 0x1, PT ;  /* 0x000000010500780c */ /* 0x040fe40003f64270 */
[C---:B------:R-:W-:Y:S02]  /*10f80*/  ISETP.GT.AND P0, PT, R5.reuse, 0x8, PT ;  /* 0x000000080500780c */ /* 0x040fe40003f04270 */
[----:B------:R-:W-:-:S02]  /*10f90*/  ISETP.GT.AND P1, PT, R5, 0x9, PT ;  /* 0x000000090500780c */ /* 0x000fc40003f24270 */
[----:B------:R-:W-:Y:S02]  /*10fa0*/  FSEL R16, R53, -INF , P2 ;  /* 0xff80000035107808 */ /* 0x000fe40001000000 */
        /* <DEDUP_REMOVED lines=10> */
[----:B------:R-:W-:Y:S01]  /*11050*/  FSEL R80, R10, -INF , P1 ;  /* 0xff8000000a507808 */ /* 0x000fe20000800000 */
[----:B------:R-:W-:Y:S01]  /*11060*/  MUFU.TANH R11, R38 ;  /* 0x00000026000b7308 */ /* 0x000fe20000002400 */
        /* <DEDUP_REMOVED lines=36> */
[----:B------:R-:W-:-:S02]  /*112b0*/  FMNMX.FTZ R5, R20, R29, !PT ;  /* 0x0000001d14057209 */ /* 0x000fc40007810000 */
[----:B------:R-:W-:Y:S02]  /*112c0*/  FMNMX.FTZ R6, R16, R19, !PT ;  /* 0x0000001310067209 */ /* 0x000fe40007810000 */
[----:B------:R-:W-:Y:S02]  /*112d0*/  FMNMX.FTZ R5, R30, R5, !PT ;  /* 0x000000051e057209 */ /* 0x000fe40007810000 */
[----:B------:R-:W-:Y:S02]  /*112e0*/  IADD3 R3, R3, R14, RZ ;  /* 0x0000000e03037210 */ /* 0x000fe40007ffe0ff */
[----:B------:R-:W-:Y:S02]  /*112f0*/  FMNMX.FTZ R5, R31, R5, !PT ;  /* 0x000000051f057209 */ /* 0x000fe40007810000 */
[----:B------:R-:W-:Y:S02]  /*11300*/  FMNMX.FTZ R6, R21, R6, !PT ;  /* 0x0000000615067209 */ /* 0x000fe40007810000 */
[----:B------:R-:W-:-:S02]  /*11310*/  FMNMX.FTZ R5, R93, R5, !PT ;  /* 0x000000055d057209 */ /* 0x000fc40007810000 */
[----:B------:R-:W-:Y:S02]  /*11320*/  IMNMX R3, R8, R3, PT ;  /* 0x0000000308037217 */ /* 0x000fe40003800200 */
[----:B------:R-:W-:Y:S02]  /*11330*/  FMNMX.FTZ R5, R94, R5, !PT ;  /* 0x000000055e057209 */ /* 0x000fe40007810000 */
[----:B------:R-:W-:Y:S02]  /*11340*/  FMNMX.FTZ R6, R22, R6, !PT ;  /* 0x0000000616067209 */ /* 0x000fe40007810000 */
[----:B------:R-:W-:Y:S02]  /*11350*/  FMNMX.FTZ R5, R95, R5, !PT ;  /* 0x000000055f057209 */ /* 0x000fe40007810000 */
[----:B------:R-:W-:Y:S02]  /*11360*/  FSEL R187, R28, -INF , P2 ;  /* 0xff8000001cbb7808 */ /* 0x000fe40001000000 */
[----:B------:R-:W-:-:S02]  /*11370*/  FMNMX.FTZ R5, R96, R5, !PT ;  /* 0x0000000560057209 */ /* 0x000fc40007810000 */
[----:B------:R-:W-:Y:S02]  /*11380*/  FSEL R104, R25, -INF , P3 ;  /* 0xff80000019687808 */ /* 0x000fe40001800000 */
[----:B------:R-:W-:Y:S02]  /*11390*/  FMNMX.FTZ R5, R131, R5, !PT ;  /* 0x0000000583057209 */ /* 0x000fe40007810000 */
[----:B------:R-:W-:Y:S02]  /*113a0*/  ISETP.GT.AND P2, PT, R3, RZ, PT ;  /* 0x000000ff0300720c */ /* 0x000fe40003f44270 */
[----:B------:R-:W-:Y:S02]  /*113b0*/  FMNMX.FTZ R5, R139, R5, !PT ;  /* 0x000000058b057209 */ /* 0x000fe40007810000 */
[----:B------:R-:W-:Y:S02]  /*113c0*/  ISETP.GT.AND P3, PT, R3, 0x1, PT ;  /* 0x000000010300780c */ /* 0x000fe40003f64270 */
[----:B------:R-:W-:-:S02]  /*113d0*/  FMNMX.FTZ R5, R140, R5, !PT ;  /* 0x000000058c057209 */ /* 0x000fc40007810000 */
[----:B------:R-:W-:Y:S02]  /*113e0*/  FMNMX.FTZ R6, R40, R6, !PT ;  /* 0x0000000628067209 */ /* 0x000fe40007810000 */
[----:B------:R-:W-:Y:S02]  /*113f0*/  FMNMX.FTZ R5, R146, R5, !PT ;  /* 0x0000000592057209 */ /* 0x000fe40007810000 */
[----:B------:R-:W-:Y:S02]  /*11400*/  FSEL R186, R18, -INF , P0 ;  /* 0xff80000012ba7808 */ /* 0x000fe40000000000 */
[----:B------:R-:W-:Y:S02]  /*11410*/  FMNMX.FTZ R5, R151, R5, !PT ;  /* 0x0000000597057209 */ /* 0x000fe40007810000 */
[----:B------:R-:W-:Y:S02]  /*11420*/  ISETP.GT.AND P0, PT, R3, 0x8, PT ;  /* 0x000000080300780c */ /* 0x000fe40003f04270 */
[----:B------:R-:W-:-:S02]  /*11430*/  FSEL R14, R45, -INF , P2 ;  /* 0xff8000002d0e7808 */ /* 0x000fc40001000000 */
[----:B------:R-:W-:Y:S02]  /*11440*/  FSEL R15, R24, -INF , P3 ;  /* 0xff800000180f7808 */ /* 0x000fe40001800000 */
[----:B------:R-:W-:Y:S02]  /*11450*/  FMNMX.FTZ R5, R153, R5, !PT ;  /* 0x0000000599057209 */ /* 0x000fe40007810000 */
[----:B------:R-:W-:Y:S02]  /*11460*/  FMNMX.FTZ R6, R41, R6, !PT ;  /* 0x0000000629067209 */ /* 0x000fe40007810000 */
[----:B------:R-:W-:Y:S02]  /*11470*/  FSEL R119, R17, -INF , P1 ;  /* 0xff80000011777808 */ /* 0x000fe40000800000 */
        /* <DEDUP_REMOVED lines=70> */
[----:B------:R-:W-:Y:S01]  /*118e0*/  ISETP.GT.AND P4, PT, R3, 0x41, PT ;  /* 0x000000410300780c */ /* 0x000fe20003f84270 */
[----:B------:R-:W1:Y:S01]  /*118f0*/  SHFL.BFLY PT, R10, R5, 0x2, 0x1f ;  /* 0x0c401f00050a7f89 */ /* 0x000e6200000e0000 */
[----:B------:R-:W-:Y:S02]  /*11900*/  FSEL R162, R162, -INF , P3 ;  /* 0xff800000a2a27808 */ /* 0x000fe40001800000 */
[----:B------:R-:W-:Y:S02]  /*11910*/  FMNMX.FTZ R8, R145, R8, !PT ;  /* 0x0000000891087209 */ /* 0x000fe40007810000 */
[----:B------:R-:W-:-:S02]  /*11920*/  FMNMX.FTZ R6, R207, R6, !PT ;  /* 0x00000006cf067209 */ /* 0x000fc40007810000 */
[----:B------:R-:W-:Y:S02]  /*11930*/  ISETP.GT.AND P1, PT, R3, 0x48, PT ;  /* 0x000000480300780c */ /* 0x000fe40003f24270 */
[----:B------:R-:W-:Y:S02]  /*11940*/  FSEL R163, R163, -INF , P4 ;  /* 0xff800000a3a37808 */ /* 0x000fe40002000000 */
        /* <DEDUP_REMOVED lines=16> */
[----:B------:R-:W-:Y:S02]  /*11a50*/  ISETP.GT.AND P0, PT, R3, 0x59, PT ;  /* 0x000000590300780c */ /* 0x000fe40003f04270 */
[----:B------:R-:W-:Y:S02]  /*11a60*/  FMNMX.FTZ R9, R35, R9, !PT ;  /* 0x0000000923097209 */ /* 0x000fe40007810000 */
[----:B------:R-:W-:Y:S02]  /*11a70*/  FSEL R178, R178, -INF , P4 ;  /* 0xff800000b2b27808 */ /* 0x000fe40002000000 */
[----:B------:R-:W-:Y:S02]  /*11a80*/  FMNMX.FTZ R8, R176, R8, !PT ;  /* 0x00000008b0087209 */ /* 0x000fe40007810000 */
[----:B------:R-:W-:Y:S02]  /*11a90*/  FMNMX.FTZ R6, R104, R6, !PT ;  /* 0x0000000668067209 */ /* 0x000fe40007810000 */
[----:B------:R-:W-:-:S02]  /*11aa0*/  FSEL R179, R179, -INF , P0 ;  /* 0xff800000b3b37808 */ /* 0x000fc40000000000 */
[----:B------:R-:W-:Y:S02]  /*11ab0*/  FMNMX.FTZ R9, R97, R9, !PT ;  /* 0x0000000961097209 */ /* 0x000fe40007810000 */
[C---:B------:R-:W-:Y:S02]  /*11ac0*/  ISETP.GT.AND P2, PT, R3.reuse, 0x58, PT ;  /* 0x000000580300780c */ /* 0x040fe40003f44270 */
[C---:B------:R-:W-:Y:S02]  /*11ad0*/  ISETP.GT.AND P1, PT, R3.reuse, 0x60, PT ;  /* 0x000000600300780c */ /* 0x040fe40003f24270 */
[C---:B------:R-:W-:Y:S02]  /*11ae0*/  ISETP.GT.AND P4, PT, R3.reuse, 0x61, PT ;  /* 0x000000610300780c */ /* 0x040fe40003f84270 */
[C---:B------:R-:W-:Y:S02]  /*11af0*/  ISETP.GT.AND P3, PT, R3.reuse, 0x68, PT ;  /* 0x000000680300780c */ /* 0x040fe40003f64270 */
[----:B------:R-:W-:-:S02]  /*11b00*/  ISETP.GT.AND P0, PT, R3, 0x69, PT ;  /* 0x000000690300780c */ /* 0x000fc40003f04270 */
[----:B------:R-:W-:Y:S02]  /*11b10*/  FMNMX.FTZ R3, R178, R8, !PT ;  /* 0x00000008b2037209 */ /* 0x000fe40007810000 */
[----:B------:R-:W-:Y:S02]  /*11b20*/  FMNMX.FTZ R6, R186, R6, !PT ;  /* 0x00000006ba067209 */ /* 0x000fe40007810000 */
[----:B-1----:R-:W-:Y:S02]  /*11b30*/  FMNMX.FTZ R8, R10, R5, !PT ;  /* 0x000000050a087209 */ /* 0x002fe40007810000 */
[----:B------:R-:W-:Y:S01]  /*11b40*/  FMNMX.FTZ R5, R116, R9, !PT ;  /* 0x0000000974057209 */ /* 0x000fe20007810000 */
[----:B------:R1:W-:Y:S01]  /*11b50*/  MUFU.TANH R10, R36 ;  /* 0x00000024000a7308 */ /* 0x0003e20000002400 */
[----:B------:R-:W-:Y:S01]  /*11b60*/  FMNMX.FTZ R6, R119, R6, !PT ;  /* 0x0000000677067209 */ /* 0x000fe20007810000 */
[----:B------:R-:W-:Y:S01]  /*11b70*/  SHFL.BFLY PT, R73, R8, 0x1, 0x1f ;  /* 0x0c201f0008497f89 */ /* 0x000fe200000e0000 */
[----:B------:R-:W-:-:S02]  /*11b80*/  FSEL R177, R177, -INF , P2 ;  /* 0xff800000b1b17808 */ /* 0x000fc40001000000 */
[----:B------:R-:W-:Y:S01]  /*11b90*/  FMNMX.FTZ R5, R118, R5, !PT ;  /* 0x0000000576057209 */ /* 0x000fe20007810000 */
[----:B------:R-:W2:Y:S01]  /*11ba0*/  SHFL.BFLY PT, R71, R6, 0x2, 0x1f ;  /* 0x0c401f0006477f89 */ /* 0x000ea200000e0000 */
[----:B------:R-:W-:Y:S01]  /*11bb0*/  FMNMX.FTZ R3, R177, R3, !PT ;  /* 0x00000003b1037209 */ /* 0x000fe20007810000 */
[----:B------:R-:W3:Y:S01]  /*11bc0*/  MUFU.TANH R9, R23 ;  /* 0x0000001700097308 */ /* 0x000ee20000002400 */
[----:B------:R-:W-:Y:S02]  /*11bd0*/  FMNMX.FTZ R5, R129, R5, !PT ;  /* 0x0000000581057209 */ /* 0x000fe40007810000 */
[----:B------:R-:W-:Y:S02]  /*11be0*/  FSEL R250, R62, -INF , P1 ;  /* 0xff8000003efa7808 */ /* 0x000fe40000800000 */
[----:B------:R-:W-:Y:S02]  /*11bf0*/  FMNMX.FTZ R3, R179, R3, !PT ;  /* 0x00000003b3037209 */ /* 0x000fe40007810000 */
[----:B------:R-:W-:Y:S01]  /*11c00*/  ISETP.GT.AND P1, PT, R7, 0x28, PT ;  /* 0x000000280700780c */ /* 0x000fe20003f24270 */
[----:B-1----:R-:W-:Y:S01]  /*11c10*/  LDSM.16.MT88.4 R36, [R226+0x100] ;  /* 0x00010000e224783b */ /* 0x002fe20000004200 */
[----:B------:R-:W-:-:S02]  /*11c20*/  FMNMX.FTZ R5, R150, R5, !PT ;  /* 0x0000000596057209 */ /* 0x000fc40007810000 */
[----:B------:R-:W-:Y:S02]  /*11c30*/  FSEL R248, R58, -INF , P4 ;  /* 0xff8000003af87808 */ /* 0x000fe40002000000 */
[----:B------:R-:W-:Y:S02]  /*11c40*/  FMNMX.FTZ R3, R250, R3, !PT ;  /* 0x00000003fa037209 */ /* 0x000fe40007810000 */
[----:B------:R-:W-:Y:S02]  /*11c50*/  ISETP.GT.AND P2, PT, R7, 0x29, PT ;  /* 0x000000290700780c */ /* 0x000fe40003f44270 */
[----:B------:R-:W-:Y:S02]  /*11c60*/  FSEL R117, R184, -INF , P1 ;  /* 0xff800000b8757808 */ /* 0x000fe40000800000 */
[----:B------:R-:W-:Y:S02]  /*11c70*/  FMNMX.FTZ R5, R152, R5, !PT ;  /* 0x0000000598057209 */ /* 0x000fe40007810000 */
[----:B------:R-:W-:-:S02]  /*11c80*/  FSEL R197, R54, -INF , P0 ;  /* 0xff80000036c57808 */ /* 0x000fc40000000000 */
[----:B------:R-:W-:Y:S02]  /*11c90*/  FSEL R189, R55, -INF , P3 ;  /* 0xff80000037bd7808 */ /* 0x000fe40001800000 */
[----:B------:R-:W-:Y:S02]  /*11ca0*/  FMNMX.FTZ R3, R248, R3, !PT ;  /* 0x00000003f8037209 */ /* 0x000fe40007810000 */
[----:B------:R-:W-:Y:S02]  /*11cb0*/  ISETP.GT.AND P0, PT, R7, 0x30, PT ;  /* 0x000000300700780c */ /* 0x000fe40003f04270 */
        /* <DEDUP_REMOVED lines=10> */
[----:B--2---:R-:W-:Y:S02]  /*11d60*/  FMNMX.FTZ R71, R6, R71, !PT ;  /* 0x0000004706477209 */ /* 0x004fe40007810000 */
[C---:B------:R-:W-:Y:S01]  /*11d70*/  ISETP.GT.AND P1, PT, R7.reuse, 0x39, PT ;  /* 0x000000390700780c */ /* 0x040fe20003f24270 */
[----:B------:R-:W1:Y:S01]  /*11d80*/  SHFL.BFLY PT, R6, R3, 0x2, 0x1f ;  /* 0x0c401f0003067f89 */ /* 0x000e6200000e0000 */
[----:B------:R-:W-:Y:S02]  /*11d90*/  FSEL R148, R124, -INF , P0 ;  /* 0xff8000007c947808 */ /* 0x000fe40000000000 */
[----:B------:R-:W-:Y:S02]  /*11da0*/  FMNMX.FTZ R5, R144, R5, !PT ;  /* 0x0000000590057209 */ /* 0x000fe40007810000 */
[----:B------:R-:W-:-:S02]  /*11db0*/  ISETP.GT.AND P0, PT, R7, 0x40, PT ;  /* 0x000000400700780c */ /* 0x000fc40003f04270 */
[----:B---3--:R-:W-:Y:S02]  /*11dc0*/  FSEL R149, R9, -INF , P1 ;  /* 0xff80000009957808 */ /* 0x008fe40000800000 */
[----:B------:R-:W-:Y:S01]  /*11dd0*/  FMNMX.FTZ R5, R148, R5, !PT ;  /* 0x0000000594057209 */ /* 0x000fe20007810000 */
[----:B------:R-:W2:Y:S01]  /*11de0*/  SHFL.BFLY PT, R9, R71, 0x1, 0x1f ;  /* 0x0c201f0047097f89 */ /* 0x000ea200000e0000 */
[----:B------:R-:W-:Y:S02]  /*11df0*/  ISETP.GT.AND P1, PT, R7, 0x41, PT ;  /* 0x000000410700780c */ /* 0x000fe40003f24270 */
[----:B------:R-:W-:Y:S02]  /*11e00*/  FSEL R160, R160, -INF , P0 ;  /* 0xff800000a0a07808 */ /* 0x000fe40000000000 */
[----:B------:R-:W-:Y:S02]  /*11e10*/  FMNMX.FTZ R5, R149, R5, !PT ;  /* 0x0000000595057209 */ /* 0x000fe40007810000 */
[----:B------:R-:W-:-:S02]  /*11e20*/  ISETP.GT.AND P0, PT, R7, 0x48, PT ;  /* 0x000000480700780c */ /* 0x000fc40003f04270 */
[----:B------:R-:W-:Y:S02]  /*11e30*/  FSEL R161, R161, -INF , P1 ;  /* 0xff800000a1a17808 */ /* 0x000fe40000800000 */
[----:B------:R-:W-:Y:S02]  /*11e40*/  FMNMX.FTZ R5, R160, R5, !PT ;  /* 0x00000005a0057209 */ /* 0x000fe40007810000 */
        /* <DEDUP_REMOVED lines=9> */
[----:B-1----:R-:W-:-:S02]  /*11ee0*/  FMNMX.FTZ R3, R3, R6, !PT ;  /* 0x0000000603037209 */ /* 0x002fc40007810000 */
[----:B------:R-:W1:Y:S01]  /*11ef0*/  MUFU.TANH R6, R42 ;  /* 0x0000002a00067308 */ /* 0x000e620000002400 */
[C---:B------:R-:W-:Y:S02]  /*11f00*/  ISETP.GT.AND P0, PT, R7.reuse, 0x58, PT ;  /* 0x000000580700780c */ /* 0x040fe40003f04270 */
[----:B------:R-:W-:Y:S01]  /*11f10*/  FSEL R181, R10, -INF , P1 ;  /* 0xff8000000ab57808 */ /* 0x000fe20000800000 */
[----:B------:R-:W3:Y:S01]  /*11f20*/  SHFL.BFLY PT, R70, R3, 0x1, 0x1f ;  /* 0x0c201f0003467f89 */ /* 0x000ee200000e0000 */
[----:B------:R-:W-:Y:S02]  /*11f30*/  FMNMX.FTZ R5, R180, R5, !PT ;  /* 0x00000005b4057209 */ /* 0x000fe40007810000 */
[----:B------:R-:W-:Y:S01]  /*11f40*/  ISETP.GT.AND P2, PT, R7, 0x59, PT ;  /* 0x000000590700780c */ /* 0x000fe20003f44270 */
[----:B------:R-:W4:Y:S01]  /*11f50*/  MUFU.TANH R10, R26 ;  /* 0x0000001a000a7308 */ /* 0x000f220000002400 */
[----:B------:R-:W-:Y:S02]  /*11f60*/  FSEL R182, R13, -INF , P0 ;  /* 0xff8000000db67808 */ /* 0x000fe40000000000 */
[----:B------:R-:W-:-:S02]  /*11f70*/  FMNMX.FTZ R5, R181, R5, !PT ;  /* 0x00000005b5057209 */ /* 0x000fc40007810000 */
[----:B------:R-:W-:Y:S02]  /*11f80*/  FMNMX.FTZ R73, R8, R73, !PT ;  /* 0x0000004908497209 */ /* 0x000fe40007810000 */
[C---:B------:R-:W-:Y:S01]  /*11f90*/  ISETP.GT.AND P1, PT, R7.reuse, 0x60, PT ;  /* 0x000000600700780c */ /* 0x040fe20003f24270 */
[----:B------:R2:W2:Y:S01]  /*11fa0*/  MUFU.TANH R8, R27 ;  /* 0x0000001b00087308 */ /* 0x0004a20000002400 */
[----:B------:R-:W-:Y:S02]  /*11fb0*/  FSEL R183, R12, -INF , P2 ;  /* 0xff8000000cb77808 */ /* 0x000fe40001000000 */
[----:B------:R-:W-:Y:S02]  /*11fc0*/  FMNMX.FTZ R5, R182, R5, !PT ;  /* 0x00000005b6057209 */ /* 0x000fe40007810000 */
[----:B------:R-:W-:Y:S02]  /*11fd0*/  ISETP.GT.AND P0, PT, R7, 0x61, PT ;  /* 0x000000610700780c */ /* 0x000fe40003f04270 */
[----:B------:R-:W-:-:S02]  /*11fe0*/  FSEL R210, R11, -INF , P1 ;  /* 0xff8000000bd27808 */ /* 0x000fc40000800000 */
[----:B------:R-:W-:Y:S02]  /*11ff0*/  FMNMX.FTZ R5, R183, R5, !PT ;  /* 0x00000005b7057209 */ /* 0x000fe40007810000 */
[----:B-1----:R-:W-:Y:S01]  /*12000*/  FSEL R251, R6, -INF , P0 ;  /* 0xff80000006fb7808 */ /* 0x002fe20000000000 */
[----:B------:R-:W-:Y:S01]  /*12010*/  FMUL.FTZ R6, R73, c[0x0][0x2d0] ;  /* 0x0000b40049067a20 */ /* 0x000fe20000410000 */
[----:B------:R-:W-:Y:S02]  /*12020*/  ISETP.GT.AND P2, PT, R7, 0x68, PT ;  /* 0x000000680700780c */ /* 0x000fe40003f44270 */
[----:B------:R-:W-:Y:S01]  /*12030*/  FMNMX.FTZ R5, R210, R5, !PT ;  /* 0x00000005d2057209 */ /* 0x000fe20007810000 */
[----:B--2---:R-:W-:Y:S01]  /*12040*/  LDSM.16.MT88.4 R24, [R225+0x100] ;  /* 0x00010000e118783b */ /* 0x004fe20000004200 */
[----:B------:R-:W-:Y:S02]  /*12050*/  FSETP.NEU.FTZ.AND P0, PT, R73, -INF , PT ;  /* 0xff8000004900780b */ /* 0x000fe40003f1d000 */
[----:B------:R-:W-:-:S02]  /*12060*/  ISETP.GT.AND P1, PT, R7, 0x69, PT ;  /* 0x000000690700780c */ /* 0x000fc40003f24270 */
[----:B----4-:R-:W-:Y:S02]  /*12070*/  FSEL R249, R10, -INF , P2 ;  /* 0xff8000000af97808 */ /* 0x010fe40001000000 */
[----:B------:R-:W-:Y:S02]  /*12080*/  FMNMX.FTZ R7, R251, R5, !PT ;  /* 0x00000005fb077209 */ /* 0x000fe40007810000 */
[----:B------:R-:W-:Y:S02]  /*12090*/  FSEL R6, R6, RZ, P0 ;  /* 0x000000ff06067208 */ /* 0x000fe40000000000 */
[----:B------:R-:W-:Y:S02]  /*120a0*/  FSEL R243, R8, -INF , P1 ;  /* 0xff80000008f37808 */ /* 0x000fe40000800000 */
[----:B------:R-:W-:Y:S01]  /*120b0*/  FMNMX.FTZ R8, R249, R7, !PT ;  /* 0x00000007f9087209 */ /* 0x000fe20007810000 */
[----:B------:R-:W-:Y:S01]  /*120c0*/  FFMA.FTZ R7, R20, c[0x0][0x2d0], -R6 ;  /* 0x0000b40014077a23 */ /* 0x000fe20000010806 */
[----:B------:R-:W-:-:S02]  /*120d0*/  FMNMX.FTZ R71, R71, R9, !PT ;  /* 0x0000000947477209 */ /* 0x000fc40007810000 */
[----:B---3--:R-:W-:Y:S01]  /*120e0*/  FMNMX.FTZ R70, R70, R3, !PT ;  /* 0x0000000346467209 */ /* 0x008fe20007810000 */
[----:B------:R1:W-:Y:S01]  /*120f0*/  MUFU.EX2 R221, R7 ;  /* 0x0000000700dd7308 */ /* 0x0003e20000000800 */
[C---:B------:R-:W-:Y:S01]  /*12100*/  FSETP.NEU.FTZ.AND P0, PT, R71.reuse, -INF , PT ;  /* 0xff8000004700780b */ /* 0x040fe20003f1d000 */
[----:B------:R-:W-:-:S05]  /*12110*/  FMUL.FTZ R5, R71, c[0x0][0x2d0] ;  /* 0x0000b40047057a20 */ /* 0x000fca0000410000 */
[----:B------:R-:W-:Y:S02]  /*12120*/  FSEL R5, R5, RZ, P0 ;  /* 0x000000ff05057208 */ /* 0x000fe40000000000 */
[----:B------:R-:W-:-:S03]  /*12130*/  FSETP.NEU.FTZ.AND P0, PT, R70, -INF , PT ;  /* 0xff8000004600780b */ /* 0x000fc60003f1d000 */
[--C-:B------:R-:W-:Y:S01]  /*12140*/  FFMA.FTZ R3, R19, c[0x0][0x2d0], -R5.reuse ;  /* 0x0000b40013037a23 */ /* 0x100fe20000010805 */
[----:B-1----:R-:W-:Y:S01]  /*12150*/  FMNMX.FTZ R7, R243, R8, !PT ;  /* 0x00000008f3077209 */ /* 0x002fe20007810000 */
[----:B------:R-:W-:Y:S02]  /*12160*/  FFMA.FTZ R8, R16, c[0x0][0x2d0], -R5 ;  /* 0x0000b40010087a23 */ /* 0x000fe40000010805 */
[----:B------:R1:W-:Y:S02]  /*12170*/  MUFU.EX2 R202, R3 ;  /* 0x0000000300ca7308 */ /* 0x0003e40000000800 */
[----:B------:R-:W2:Y:S06]  /*12180*/  SHFL.BFLY PT, R9, R7, 0x2, 0x1f ;  /* 0x0c401f0007097f89 */ /* 0x000eac00000e0000 */
[----:B------:R3:W-:Y:S01]  /*12190*/  MUFU.EX2 R201, R8 ;  /* 0x0000000800c97308 */ /* 0x0007e20000000800 */
[----:B-1----:R-:W-:-:S05]  /*121a0*/  FMUL.FTZ R3, R70, c[0x0][0x2d0] ;  /* 0x0000b40046037a20 */ /* 0x002fca0000410000 */
[----:B------:R-:W-:Y:S01]  /*121b0*/  FSEL R3, R3, RZ, P0 ;  /* 0x000000ff03037208 */ /* 0x000fe20000000000 */
[----:B---3--:R-:W-:-:S04]  /*121c0*/  FFMA.FTZ R8, R21, c[0x0][0x2d0], -R5 ;  /* 0x0000b40015087a23 */ /* 0x008fc80000010805 */
[----:B------:R-:W-:Y:S01]  /*121d0*/  FFMA.FTZ R0, R15, c[0x0][0x2d0], -R3 ;  /* 0x0000b4000f007a23 */ /* 0x000fe20000010803 */
[----:B--2---:R-:W-:Y:S01]  /*121e0*/  FMNMX.FTZ R7, R7, R9, !PT ;  /* 0x0000000907077209 */ /* 0x004fe20007810000 */
[----:B------:R1:W-:Y:S08]  /*121f0*/  MUFU.EX2 R59, R8 ;  /* 0x00000008003b7308 */ /* 0x0003f00000000800 */
[----:B------:R2:W-:Y:S01]  /*12200*/  MUFU.EX2 R208, R0 ;  /* 0x0000000000d07308 */ /* 0x0005e20000000800 */
[----:B-1----:R-:W-:-:S02]  /*12210*/  FFMA.FTZ R8, R22, c[0x0][0x2d0], -R5 ;  /* 0x0000b40016087a23 */ /* 0x002fc40000010805 */
[----:B------:R-:W-:Y:S05]  /*12220*/  LDSM.16.MT88.4 R20, [R224+0x100] ;  /* 0x00010000e014783b */ /* 0x000fea0000004200 */
[----:B------:R1:W-:Y:S01]  /*12230*/  MUFU.EX2 R198, R8 ;  /* 0x0000000800c67308 */ /* 0x0003e20000000800 */
[--C-:B--2---:R-:W-:Y:S02]  /*12240*/  FFMA.FTZ R0, R17, c[0x0][0x2d0], -R3.reuse ;  /* 0x0000b40011007a23 */ /* 0x104fe40000010803 */
[----:B------:R-:W-:Y:S05]  /*12250*/  LDSM.16.MT88.4 R16, [R227+0x100] ;  /* 0x00010000e310783b */ /* 0x000fea0000004200 */
[----:B------:R2:W-:Y:S01]  /*12260*/  MUFU.EX2 R212, R0 ;  /* 0x0000000000d47308 */ /* 0x0005e20000000800 */
[----:B-1----:R-:W-:-:S07]  /*12270*/  FFMA.FTZ R8, R14, c[0x0][0x2d0], -R3 ;  /* 0x0000b4000e087a23 */ /* 0x002fce0000010803 */
[----:B------:R1:W3:Y:S01]  /*12280*/  MUFU.EX2 R205, R8 ;  /* 0x0000000800cd7308 */ /* 0x0002e20000000800 */
[----:B--2---:R-:W-:-:S07]  /*12290*/  FFMA.FTZ R0, R28, c[0x0][0x2d0], -R3 ;  /* 0x0000b4001c007a23 */ /* 0x004fce0000010803 */
[----:B------:R2:W4:Y:S01]  /*122a0*/  MUFU.EX2 R195, R0 ;  /* 0x0000000000c37308 */ /* 0x0005220000000800 */
[----:B-1----:R-:W1:Y:S01]  /*122b0*/  SHFL.BFLY PT, R8, R7, 0x1, 0x1f ;  /* 0x0c201f0007087f89 */ /* 0x002e6200000e0000 */
[----:B---3--:R-:W-:Y:S01]  /*122c0*/  F2FP.PACK_AB R9, R208, R205 ;  /* 0x000000cdd009723e */ /* 0x008fe200000000ff */
[----:B--2---:R-:W-:Y:S01]  /*122d0*/  FFMA.FTZ R0, R29, c[0x0][0x2d0], -R6 ;  /* 0x0000b4001d007a23 */ /* 0x004fe20000010806 */
[----:B----4-:R-:W-:-:S04]  /*122e0*/  F2FP.PACK_AB R11, R195, R212 ;  /* 0x000000d4c30b723e */ /* 0x010fc800000000ff */
[----:B------:R2:W3:Y:S01]  /*122f0*/  MUFU.EX2 R211, R0 ;  /* 0x0000000000d37308 */ /* 0x0004e20000000800 */
[----:B-1----:R-:W-:Y:S02]  /*12300*/  FMNMX.FTZ R72, R7, R8, !PT ;  /* 0x0000000807487209 */ /* 0x002fe40007810000 */
[----:B------:R-:W-:Y:S01]  /*12310*/  MOV R7, R59 ;  /* 0x0000003b00077202 */ /* 0x000fe20000000f00 */
[----:B--2---:R-:W-:Y:S01]  /*12320*/  FFMA.FTZ R0, R30, c[0x0][0x2d0], -R6 ;  /* 0x0000b4001e007a23 */ /* 0x004fe20000010806 */
[C---:B------:R-:W-:Y:S01]  /*12330*/  FSETP.NEU.FTZ.AND P0, PT, R72.reuse, -INF , PT ;  /* 0xff8000004800780b */ /* 0x040fe20003f1d000 */
[----:B------:R-:W-:Y:S01]  /*12340*/  FMUL.FTZ R2, R72, c[0x0][0x2d0] ;  /* 0x0000b40048027a20 */ /* 0x000fe20000410000 */
[----:B------:R-:W-:Y:S01]  /*12350*/  F2FP.PACK_AB R8, R202, R201 ;  /* 0x000000c9ca08723e */ /* 0x000fe200000000ff */
[----:B------:R1:W-:Y:S01]  /*12360*/  MUFU.EX2 R4, R0 ;  /* 0x0000000000047308 */ /* 0x0003e20000000800 */
[----:B------:R-:W-:Y:S02]  /*12370*/  F2FP.PACK_AB R10, R198, R7 ;  /* 0x00000007c60a723e */ /* 0x000fe400000000ff */
[----:B---3--:R-:W-:-:S05]  /*12380*/  F2FP.PACK_AB R12, R211, R221 ;  /* 0x000000ddd30c723e */ /* 0x008fca00000000ff */
        /* <DEDUP_REMOVED lines=13> */
[----:B-1----:R-:W-:-:S07]  /*12460*/  FFMA.FTZ R2, R33, c[0x0][0x2d0], -R0 ;  /* 0x0000b40021027a23 */ /* 0x002fce0000010800 */
[----:B------:R-:W-:Y:S01]  /*12470*/  HMMA.16816.F32 R48, R8, R26, RZ ;  /* 0x0000001a0830723c */ /* 0x000fe200000018ff */
        /* <DEDUP_REMOVED lines=14> */
[----:B------:R1:W3:Y:S02]  /*12560*/  MUFU.EX2 R204, R2 ;  /* 0x0000000200cc7308 */ /* 0x0002e40000000800 */
[C---:B------:R-:W-:Y:S08]  /*12570*/  HMMA.16816.F32 R84, R12.reuse, R16, RZ ;  /* 0x000000100c54723c */ /* 0x040ff000000018ff */
[----:B------:R-:W-:Y:S01]  /*12580*/  HMMA.16816.F32 R108, R12, R18, RZ ;  /* 0x000000120c6c723c */ /* 0x000fe200000018ff */
[----:B------:R-:W4:Y:S01]  /*12590*/  LDSM.16.MT88.4 R16, [R225+0x900] ;  /* 0x00090000e110783b */ /* 0x000f220000004200 */
[----:B-1----:R-:W-:-:S06]  /*125a0*/  FFMA.FTZ R2, R75, c[0x0][0x2d0], -R5 ;  /* 0x0000b4004b027a23 */ /* 0x002fcc0000010805 */
[----:B------:R-:W-:Y:S01]  /*125b0*/  HMMA.16816.F32 R40, R8, R38, RZ ;  /* 0x000000260828723c */ /* 0x000fe200000018ff */
[----:B------:R1:W-:Y:S06]  /*125c0*/  MUFU.EX2 R184, R2 ;  /* 0x0000000200b87308 */ /* 0x0003ec0000000800 */
[----:B---3--:R-:W-:Y:S01]  /*125d0*/  F2FP.PACK_AB R8, R204, R194 ;  /* 0x000000c2cc08723e */ /* 0x008fe200000000ff */
[----:B------:R-:W-:Y:S01]  /*125e0*/  HMMA.16816.F32 R120, R12, R26, RZ ;  /* 0x0000001a0c78723c */ /* 0x000fe200000018ff */
[----:B-1----:R-:W-:-:S07]  /*125f0*/  FFMA.FTZ R2, R80, c[0x0][0x2d0], -R5 ;  /* 0x0000b40050027a23 */ /* 0x002fce0000010805 */
[C---:B------:R-:W-:Y:S01]  /*12600*/  HMMA.16816.F32 R80, R12.reuse, R24, RZ ;  /* 0x000000180c50723c */ /* 0x040fe200000018ff */
[----:B------:R1:W3:Y:S07]  /*12610*/  MUFU.EX2 R75, R2 ;  /* 0x00000002004b7308 */ /* 0x0002ee0000000800 */
[----:B------:R-:W-:Y:S07]  /*12620*/  HMMA.16816.F32 R24, R12, R36, RZ ;  /* 0x000000240c18723c */ /* 0x000fee00000018ff */
[----:B------:R-:W-:Y:S01]  /*12630*/  MOV R37, R208 ;  /* 0x000000d000257202 */ /* 0x000fe20000000f00 */
[----:B-1----:R-:W-:Y:S01]  /*12640*/  FFMA.FTZ R2, R68, c[0x0][0x2d0], -R3 ;  /* 0x0000b40044027a23 */ /* 0x002fe20000010803 */
[----:B---3--:R-:W-:-:S03]  /*12650*/  F2FP.PACK_AB R10, R75, R184 ;  /* 0x000000b84b0a723e */ /* 0x008fc600000000ff */
[----:B------:R1:W-:Y:S02]  /*12660*/  MUFU.EX2 R185, R2 ;  /* 0x0000000200b97308 */ /* 0x0003e40000000800 */
[----:B-1----:R-:W-:-:S06]  /*12670*/  FFMA.FTZ R2, R69, c[0x0][0x2d0], -R3 ;  /* 0x0000b40045027a23 */ /* 0x002fcc0000010803 */
[----:B------:R1:W3:Y:S02]  /*12680*/  MUFU.EX2 R69, R2 ;  /* 0x0000000200457308 */ /* 0x0002e40000000800 */
[----:B-1----:R-:W-:Y:S01]  /*12690*/  FFMA.FTZ R2, R74, c[0x0][0x2d0], -R3 ;  /* 0x0000b4004a027a23 */ /* 0x002fe20000010803 */
[----:B---3--:R-:W-:Y:S01]  /*126a0*/  F2FP.PACK_AB R9, R69, R185 ;  /* 0x000000b94509723e */ /* 0x008fe200000000ff */
[----:B------:R-:W-:-:S04]  /*126b0*/  IMAD.MOV.U32 R74, RZ, RZ, R104 ;  /* 0x000000ffff4a7224 */ /* 0x000fc800078e0068 */
[----:B------:R1:W-:Y:S01]  /*126c0*/  MUFU.EX2 R206, R2 ;  /* 0x0000000200ce7308 */ /* 0x0003e20000000800 */
[----:B------:R-:W-:Y:S01]  /*126d0*/  HMMA.16816.F32 R104, R12, R38, RZ ;  /* 0x000000260c68723c */ /* 0x000fe200000018ff */
[----:B------:R-:W3:Y:S01]  /*126e0*/  LDSM.16.MT88.4 R12, [R224+0x1100] ;  /* 0x00110000e00c783b */ /* 0x000ee20000004200 */
[----:B-1----:R-:W-:-:S05]  /*126f0*/  FFMA.FTZ R2, R92, c[0x0][0x2d0], -R3 ;  /* 0x0000b4005c027a23 */ /* 0x002fca0000010803 */
[----:B------:R1:W1:Y:S02]  /*12700*/  MUFU.EX2 R68, R2 ;  /* 0x0000000200447308 */ /* 0x0002640000000800 */
[----:B-1----:R-:W-:Y:S01]  /*12710*/  FFMA.FTZ R2, R93, c[0x0][0x2d0], -R6 ;  /* 0x0000b4005d027a23 */ /* 0x002fe20000010806 */
[----:B------:R-:W-:-:S05]  /*12720*/  F2FP.PACK_AB R11, R68, R206 ;  /* 0x000000ce440b723e */ /* 0x000fca00000000ff */
[----:B------:R1:W-:Y:S02]  /*12730*/  MUFU.EX2 R247, R2 ;  /* 0x0000000200f77308 */ /* 0x0003e40000000800 */
[C---:B--2---:R-:W-:Y:S08]  /*12740*/  HMMA.16816.F32 R124, R8.reuse, R20, R76 ;  /* 0x00000014087c723c */ /* 0x044ff0000000184c */
[----:B------:R-:W-:Y:S01]  /*12750*/  HMMA.16816.F32 R76, R8, R22, R64 ;  /* 0x00000016084c723c */ /* 0x000fe20000001840 */
[----:B-1----:R-:W-:-:S04]  /*12760*/  FFMA.FTZ R2, R94, c[0x0][0x2d0], -R6 ;  /* 0x0000b4005e027a23 */ /* 0x002fc80000010806 */
[----:B------:R1:W2:Y:S03]  /*12770*/  MUFU.EX2 R246, R2 ;  /* 0x0000000200f67308 */ /* 0x0002a60000000800 */
[C---:B------:R-:W-:Y:S07]  /*12780*/  HMMA.16816.F32 R64, R8.reuse, R34, R56 ;  /* 0x000000220840723c */ /* 0x040fee0000001838 */
[----:B------:R-:W-:Y:S01]  /*12790*/  IMAD.MOV.U32 R59, RZ, RZ, R210 ;  /* 0x000000ffff3b7224 */ /* 0x000fe200078e00d2 */
        /* <DEDUP_REMOVED lines=11> */
[----:B--2---:R-:W-:-:S02]  /*12850*/  F2FP.PACK_AB R8, R246, R247 ;  /* 0x000000f7f608723e */ /* 0x004fc400000000ff */
[----:B----4-:R-:W-:Y:S01]  /*12860*/  F2FP.PACK_AB R10, R245, R223 ;  /* 0x000000dff50a723e */ /* 0x010fe200000000ff */
[----:B-1----:R-:W-:Y:S02]  /*12870*/  FFMA.FTZ R2, R116, c[0x0][0x2d0], -R0 ;  /* 0x0000b40074027a23 */ /* 0x002fe40000010800 */
[----:B------:R-:W-:Y:S02]  /*12880*/  IMAD.MOV.U32 R116, RZ, RZ, R214 ;  /* 0x000000ffff747224 */ /* 0x000fe400078e00d6 */
[----:B------:R1:W2:Y:S02]  /*12890*/  MUFU.EX2 R218, R2 ;  /* 0x0000000200da7308 */ /* 0x0002a40000000800 */
[----:B-1----:R-:W-:Y:S01]  /*128a0*/  FFMA.FTZ R2, R118, c[0x0][0x2d0], -R0 ;  /* 0x0000b40076027a23 */ /* 0x002fe20000010800 */
[----:B--2---:R-:W-:Y:S01]  /*128b0*/  F2FP.PACK_AB R9, R218, R215 ;  /* 0x000000d7da09723e */ /* 0x004fe200000000ff */
[----:B------:R-:W-:-:S04]  /*128c0*/  IMAD.MOV.U32 R118, RZ, RZ, R212 ;  /* 0x000000ffff767224 */ /* 0x000fc800078e00d4 */
        /* <DEDUP_REMOVED lines=8> */
[----:B-1----:R-:W-:-:S06]  /*12950*/  FFMA.FTZ R2, R130, c[0x0][0x2d0], -R5 ;  /* 0x0000b40082027a23 */ /* 0x002fcc0000010805 */
[----:B------:R-:W-:Y:S01]  /*12960*/  IMAD.MOV.U32 R104, RZ, RZ, R201 ;  /* 0x000000ffff687224 */ /* 0x000fe200078e00c9 */
[----:B------:R1:W-:Y:S01]  /*12970*/  MUFU.EX2 R212, R2 ;  /* 0x0000000200d47308 */ /* 0x0003e20000000800 */
[----:B------:R-:W-:Y:S01]  /*12980*/  HMMA.16816.F32 R40, R8, R22, R100 ;  /* 0x000000160828723c */ /* 0x000fe20000001864 */
[----:B------:R-:W2:Y:S01]  /*12990*/  LDSM.16.MT88.4 R20, [R227+0x1100] ;  /* 0x00110000e314783b */ /* 0x000ea20000004200 */
[----:B------:R-:W-:Y:S01]  /*129a0*/  IMAD.MOV.U32 R107, RZ, RZ, R190 ;  /* 0x000000ffff6b7224 */ /* 0x000fe200078e00be */
[----:B------:R-:W-:Y:S01]  /*129b0*/  MOV R105, R188 ;  /* 0x000000bc00697202 */ /* 0x000fe20000000f00 */
[----:B------:R-:W-:-:S04]  /*129c0*/  IMAD.MOV.U32 R106, RZ, RZ, R189 ;  /* 0x000000ffff6a7224 */ /* 0x000fc800078e00bd */
[----:B------:R-:W-:Y:S01]  /*129d0*/  HMMA.16816.F32 R52, R8, R32, R84 ;  /* 0x000000200834723c */ /* 0x000fe20000001854 */
[----:B-1----:R-:W-:-:S07]  /*129e0*/  FFMA.FTZ R2, R136, c[0x0][0x2d0], -R5 ;  /* 0x0000b40088027a23 */ /* 0x002fce0000010805 */
[----:B------:R-:W-:Y:S01]  /*129f0*/  HMMA.16816.F32 R80, R8, R16, R80 ;  /* 0x000000100850723c */ /* 0x000fe20000001850 */
[----:B------:R-:W-:Y:S01]  /*12a00*/  IMAD.MOV.U32 R136, RZ, RZ, R206 ;  /* 0x000000ffff887224 */ /* 0x000fe200078e00ce */
[----:B------:R1:W4:Y:S02]  /*12a10*/  MUFU.EX2 R214, R2 ;  /* 0x0000000200d67308 */ /* 0x0003240000000800 */
[----:B-1----:R-:W-:Y:S02]  /*12a20*/  FFMA.FTZ R2, R137, c[0x0][0x2d0], -R5 ;  /* 0x0000b40089027a23 */ /* 0x002fe40000010805 */
[----:B------:R-:W-:-:S04]  /*12a30*/  IMAD.MOV.U32 R137, RZ, RZ, R205 ;  /* 0x000000ffff897224 */ /* 0x000fc800078e00cd */
[----:B------:R1:W-:Y:S02]  /*12a40*/  MUFU.EX2 R210, R2 ;  /* 0x0000000200d27308 */ /* 0x0003e40000000800 */
[----:B-1----:R-:W-:Y:S02]  /*12a50*/  FFMA.FTZ R2, R138, c[0x0][0x2d0], -R5 ;  /* 0x0000b4008a027a23 */ /* 0x002fe40000010805 */
[----:B------:R-:W-:-:S04]  /*12a60*/  IMAD.MOV.U32 R138, RZ, RZ, R116 ;  /* 0x000000ffff8a7224 */ /* 0x000fc800078e0074 */
[----:B------:R1:W-:Y:S02]  /*12a70*/  MUFU.EX2 R208, R2 ;  /* 0x0000000200d07308 */ /* 0x0003e40000000800 */
[--C-:B-1----:R-:W-:Y:S02]  /*12a80*/  FFMA.FTZ R2, R128, c[0x0][0x2d0], -R3.reuse ;  /* 0x0000b40080027a23 */ /* 0x102fe40000010803 */
[----:B------:R-:W-:Y:S01]  /*12a90*/  HMMA.16816.F32 R128, R8, R28, R24 ;  /* 0x0000001c0880723c */ /* 0x000fe20000001818 */
[----:B------:R-:W1:Y:S03]  /*12aa0*/  LDSM.16.MT88.4 R24, [R225+0x1100] ;  /* 0x00110000e118783b */ /* 0x000e660000004200 */
[----:B------:R2:W-:Y:S02]  /*12ab0*/  MUFU.EX2 R206, R2 ;  /* 0x0000000200ce7308 */ /* 0x0005e40000000800 */
[----:B--2---:R-:W-:-:S02]  /*12ac0*/  FFMA.FTZ R2, R133, c[0x0][0x2d0], -R3 ;  /* 0x0000b40085027a23 */ /* 0x004fc40000010803 */
[----:B------:R-:W-:-:S04]  /*12ad0*/  IMAD.MOV.U32 R133, RZ, RZ, R204 ;  /* 0x000000ffff857224 */ /* 0x000fc800078e00cc */
[----:B------:R2:W1:Y:S02]  /*12ae0*/  MUFU.EX2 R205, R2 ;  /* 0x0000000200cd7308 */ /* 0x0004640000000800 */
[----:B--2---:R-:W-:Y:S02]  /*12af0*/  FFMA.FTZ R2, R134, c[0x0][0x2d0], -R3 ;  /* 0x0000b40086027a23 */ /* 0x004fe40000010803 */
[----:B------:R-:W-:-:S04]  /*12b00*/  IMAD.MOV.U32 R134, RZ, RZ, R37 ;  /* 0x000000ffff867224 */ /* 0x000fc800078e0025 */
[----:B------:R2:W-:Y:S01]  /*12b10*/  MUFU.EX2 R204, R2 ;  /* 0x0000000200cc7308 */ /* 0x0005e20000000800 */
[C---:B------:R-:W-:Y:S01]  /*12b20*/  HMMA.16816.F32 R36, R8.reuse, R34, R108 ;  /* 0x000000220824723c */ /* 0x040fe2000000186c */
[----:B------:R-:W3:Y:S06]  /*12b30*/  LDSM.16.MT88.4 R32, [R226+0x1100] ;  /* 0x00110000e220783b */ /* 0x000eec0000004200 */
[----:B------:R-:W-:Y:S01]  /*12b40*/  IMAD.MOV.U32 R109, RZ, RZ, R203 ;  /* 0x000000ffff6d7224 */ /* 0x000fe200078e00cb */
[----:B------:R-:W-:Y:S01]  /*12b50*/  MOV R110, R59 ;  /* 0x0000003b006e7202 */ /* 0x000fe20000000f00 */
[----:B------:R-:W-:Y:S01]  /*12b60*/  IMAD.MOV.U32 R111, RZ, RZ, R197 ;  /* 0x000000ffff6f7224 */ /* 0x000fe200078e00c5 */
[----:B------:R-:W-:Y:S01]  /*12b70*/  HMMA.16816.F32 R56, R8, R18, R120 ;  /* 0x000000120838723c */ /* 0x000fe20000001878 */
[----:B------:R-:W-:Y:S01]  /*12b80*/  IMAD.MOV.U32 R108, RZ, RZ, R4 ;  /* 0x000000ffff6c7224 */ /* 0x000fe200078e0004 */
[----:B------:R-:W-:Y:S01]  /*12b90*/  MOV R4, R192 ;  /* 0x000000c000047202 */ /* 0x000fe20000000f00 */
[----:B------:R-:W-:Y:S01]  /*12ba0*/  LDSM.16.MT88.4 R16, [R224+0x1900] ;  /* 0x00190000e010783b */ /* 0x000fe20000004200 */
[----:B--2---:R-:W-:-:S02]  /*12bb0*/  FFMA.FTZ R2, R135, c[0x0][0x2d0], -R3 ;  /* 0x0000b40087027a23 */ /* 0x004fc40000010803 */
[----:B------:R-:W-:Y:S01]  /*12bc0*/  IMAD.MOV.U32 R135, RZ, RZ, R202 ;  /* 0x000000ffff877224 */ /* 0x000fe200078e00ca */
[----:B------:R-:W-:Y:S01]  /*12bd0*/  MOV R122, R136 ;  /* 0x00000088007a7202 */ /* 0x000fe20000000f00 */
[----:B------:R2:W2:Y:S01]  /*12be0*/  MUFU.EX2 R203, R2 ;  /* 0x0000000200cb7308 */ /* 0x0004a20000000800 */
[----:B------:R-:W-:Y:S01]  /*12bf0*/  MOV R136, R68 ;  /* 0x0000004400887202 */ /* 0x000fe20000000f00 */
[----:B------:R-:W-:Y:S01]  /*12c00*/  IMAD.MOV.U32 R68, RZ, RZ, R193 ;  /* 0x000000ffff447224 */ /* 0x000fe200078e00c1 */
[----:B----4-:R-:W-:Y:S01]  /*12c10*/  F2FP.PACK_AB R8, R214, R212 ;  /* 0x000000d4d608723e */ /* 0x010fe200000000ff */
[----:B------:R-:W-:Y:S01]  /*12c20*/  IMAD.MOV.U32 R120, RZ, RZ, R191 ;  /* 0x000000ffff787224 */ /* 0x000fe200078e00bf */
[----:B-1----:R-:W-:Y:S01]  /*12c30*/  F2FP.PACK_AB R9, R205, R206 ;  /* 0x000000cecd09723e */ /* 0x002fe200000000ff */
[----:B------:R-:W-:Y:S01]  /*12c40*/  IMAD.MOV.U32 R121, RZ, RZ, R184 ;  /* 0x000000ffff797224 */ /* 0x000fe200078e00b8 */
[----:B------:R-:W-:Y:S01]  /*12c50*/  F2FP.PACK_AB R10, R208, R210 ;  /* 0x000000d2d00a723e */ /* 0x000fe200000000ff */
[----:B------:R-:W-:-:S02]  /*12c60*/  IMAD.MOV.U32 R123, RZ, RZ, R118 ;  /* 0x000000ffff7b7224 */ /* 0x000fc400078e0076 */
[----:B--2---:R-:W-:Y:S01]  /*12c70*/  FFMA.FTZ R2, R139, c[0x0][0x2d0], -R6 ;  /* 0x0000b4008b027a23 */ /* 0x004fe20000010806 */
[----:B------:R-:W-:Y:S01]  /*12c80*/  F2FP.PACK_AB R11, R203, R204 ;  /* 0x000000cccb0b723e */ /* 0x000fe200000000ff */
[----:B------:R-:W-:Y:S02]  /*12c90*/  IMAD.MOV.U32 R139, RZ, RZ, R196 ;  /* 0x000000ffff8b7224 */ /* 0x000fe400078e00c4 */
[----:B------:R1:W2:Y:S04]  /*12ca0*/  MUFU.EX2 R202, R2 ;  /* 0x0000000200ca7308 */ /* 0x0002a80000000800 */
[C---:B---3--:R-:W-:Y:S08]  /*12cb0*/  HMMA.16816.F32 R84, R8.reuse, R14, R76 ;  /* 0x0000000e0854723c */ /* 0x048ff0000000184c */
[----:B------:R-:W-:Y:S01]  /*12cc0*/  HMMA.16816.F32 R76, R8, R22, R64 ;  /* 0x00000016084c723c */ /* 0x000fe20000001840 */
[----:B-1----:R-:W-:-:S04]  /*12cd0*/  FFMA.FTZ R2, R140, c[0x0][0x2d0], -R6 ;  /* 0x0000b4008c027a23 */ /* 0x002fc80000010806 */
[----:B------:R1:W-:Y:S03]  /*12ce0*/  MUFU.EX2 R201, R2 ;  /* 0x0000000200c97308 */ /* 0x0003e60000000800 */
[C---:B------:R-:W-:Y:S08]  /*12cf0*/  HMMA.16816.F32 R64, R8.reuse, R26, R60 ;  /* 0x0000001a0840723c */ /* 0x040ff0000000183c */
[----:B------:R-:W-:Y:S01]  /*12d00*/  HMMA.16816.F32 R124, R8, R12, R124 ;  /* 0x0000000c087c723c */ /* 0x000fe2000000187c */
[----:B-1----:R-:W-:-:S07]  /*12d10*/  FFMA.FTZ R2, R146, c[0x0][0x2d0], -R6 ;  /* 0x0000b40092027a23 */ /* 0x002fce0000010806 */
[C---:B------:R-:W-:Y:S01]  /*12d20*/  HMMA.16816.F32 R112, R8.reuse, R20, R112 ;  /* 0x000000140870723c */ /* 0x040fe20000001870 */
[----:B------:R-:W-:Y:S02]  /*12d30*/  IMAD.MOV.U32 R146, RZ, RZ, R137 ;  /* 0x000000ffff927224 */ /* 0x000fe400078e0089 */
[----:B------:R-:W-:Y:S02]  /*12d40*/  IMAD.MOV.U32 R137, RZ, RZ, R75 ;  /* 0x000000ffff897224 */ /* 0x000fe400078e004b */
[----:B------:R-:W-:Y:S02]  /*12d50*/  IMAD.MOV.U32 R75, RZ, RZ, R200 ;  /* 0x000000ffff4b7224 */ /* 0x000fe400078e00c8 */
[----:B------:R1:W3:Y:S01]  /*12d60*/  MUFU.EX2 R200, R2 ;  /* 0x0000000200c87308 */ /* 0x0002e20000000800 */
[C---:B------:R-:W-:Y:S08]  /*12d70*/  HMMA.16816.F32 R96, R8.reuse, R24, R96 ;  /* 0x000000180860723c */ /* 0x040ff00000001860 */
[----:B------:R-:W-:Y:S01]  /*12d80*/  HMMA.16816.F32 R100, R8, R32, R92 ;  /* 0x000000200864723c */ /* 0x000fe2000000185c */
[----:B-1----:R-:W-:-:S07]  /*12d90*/  FFMA.FTZ R2, R151, c[0x0][0x2d0], -R6 ;  /* 0x0000b40097027a23 */ /* 0x002fce0000010806 */
[----:B------:R-:W-:Y:S01]  /*12da0*/  HMMA.16816.F32 R60, R8, R34, R44 ;  /* 0x00000022083c723c */ /* 0x000fe2000000182c */
[----:B------:R-:W-:Y:S02]  /*12db0*/  IMAD.MOV.U32 R151, RZ, RZ, R199 ;  /* 0x000000ffff977224 */ /* 0x000fe400078e00c7 */
[----:B------:R1:W-:Y:S04]  /*12dc0*/  MUFU.EX2 R199, R2 ;  /* 0x0000000200c77308 */ /* 0x0003e80000000800 */
[----:B--2---:R-:W-:Y:S02]  /*12dd0*/  F2FP.PACK_AB R8, R202, R219 ;  /* 0x000000dbca08723e */ /* 0x004fe400000000ff */
[----:B---3--:R-:W-:Y:S01]  /*12de0*/  F2FP.PACK_AB R10, R200, R201 ;  /* 0x000000c9c80a723e */ /* 0x008fe200000000ff */
[----:B-1----:R-:W-:-:S02]  /*12df0*/  FFMA.FTZ R2, R150, c[0x0][0x2d0], -R0 ;  /* 0x0000b40096027a23 */ /* 0x002fc40000010800 */
[----:B------:R-:W-:Y:S02]  /*12e00*/  IMAD.MOV.U32 R150, RZ, RZ, R198 ;  /* 0x000000ffff967224 */ /* 0x000fe400078e00c6 */
[----:B------:R1:W-:Y:S02]  /*12e10*/  MUFU.EX2 R198, R2 ;  /* 0x0000000200c67308 */ /* 0x0003e40000000800 */
[----:B-1----:R-:W-:Y:S01]  /*12e20*/  FFMA.FTZ R2, R152, c[0x0][0x2d0], -R0 ;  /* 0x0000b40098027a23 */ /* 0x002fe20000010800 */
[----:B------:R-:W-:-:S05]  /*12e30*/  MOV R152, R195 ;  /* 0x000000c300987202 */ /* 0x000fca0000000f00 */
[----:B------:R1:W2:Y:S02]  /*12e40*/  MUFU.EX2 R197, R2 ;  /* 0x0000000200c57308 */ /* 0x0002a40000000800 */
[----:B-1----:R-:W-:Y:S01]  /*12e50*/  FFMA.FTZ R2, R117, c[0x0][0x2d0], -R0 ;  /* 0x0000b40075027a23 */ /* 0x002fe20000010800 */
[----:B--2---:R-:W-:-:S05]  /*12e60*/  F2FP.PACK_AB R9, R197, R198 ;  /* 0x000000c6c509723e */ /* 0x004fca00000000ff */
        /* <DEDUP_REMOVED lines=8> */
[C---:B------:R-:W-:Y:S08]  /*12ef0*/  HMMA.16816.F32 R48, R8.reuse, R12, R48 ;  /* 0x0000000c0830723c */ /* 0x040ff00000001830 */
[----:B------:R-:W-:Y:S01]  /*12f00*/  HMMA.16816.F32 R44, R8, R14, R40 ;  /* 0x0000000e082c723c */ /* 0x000fe20000001828 */
[----:B------:R-:W-:Y:S01]  /*12f10*/  LDSM.16.MT88.4 R12, [R227+0x1900] ;  /* 0x00190000e30c783b */ /* 0x000fe20000004200 */
[----:B-1----:R-:W-:-:S02]  /*12f20*/  FFMA.FTZ R2, R155, c[0x0][0x2d0], -R6 ;  /* 0x0000b4009b027a23 */ /* 0x002fc40000010806 */
[----:B------:R-:W-:Y:S02]  /*12f30*/  IMAD.MOV.U32 R155, RZ, RZ, R187 ;  /* 0x000000ffff9b7224 */ /* 0x000fe400078e00bb */
[----:B------:R1:W-:Y:S02]  /*12f40*/  MUFU.EX2 R193, R2 ;  /* 0x0000000200c17308 */ /* 0x0003e40000000800 */
[C---:B------:R-:W-:Y:S08]  /*12f50*/  HMMA.16816.F32 R40, R8.reuse, R20, R52 ;  /* 0x000000140828723c */ /* 0x040ff00000001834 */
[----:B------:R-:W-:Y:S01]  /*12f60*/  HMMA.16816.F32 R36, R8, R22, R36 ;  /* 0x000000160824723c */ /* 0x000fe20000001824 */
[----:B------:R-:W-:Y:S01]  /*12f70*/  LDSM.16.MT88.4 R20, [R224+0x2100] ;  /* 0x00210000e014783b */ /* 0x000fe20000004200 */
[----:B-1----:R-:W-:-:S06]  /*12f80*/  FFMA.FTZ R2, R154, c[0x0][0x2d0], -R5 ;  /* 0x0000b4009a027a23 */ /* 0x002fcc0000010805 */
[C---:B------:R-:W-:Y:S01]  /*12f90*/  HMMA.16816.F32 R28, R8.reuse, R24, R80 ;  /* 0x00000018081c723c */ /* 0x040fe20000001850 */
[----:B------:R-:W-:Y:S01]  /*12fa0*/  IMAD.MOV.U32 R154, RZ, RZ, R186 ;  /* 0x000000ffff9a7224 */ /* 0x000fe200078e00ba */
[----:B------:R1:W-:Y:S06]  /*12fb0*/  MUFU.EX2 R192, R2 ;  /* 0x0000000200c07308 */ /* 0x0003ec0000000800 */
[C---:B------:R-:W-:Y:S01]  /*12fc0*/  HMMA.16816.F32 R56, R8.reuse, R26, R56 ;  /* 0x0000001a0838723c */ /* 0x040fe20000001838 */
[----:B------:R-:W-:Y:S07]  /*12fd0*/  LDSM.16.MT88.4 R24, [R225+0x1900] ;  /* 0x00190000e118783b */ /* 0x000fee0000004200 */
[----:B------:R-:W-:Y:S01]  /*12fe0*/  HMMA.16816.F32 R92, R8, R32, R128 ;  /* 0x00000020085c723c */ /* 0x000fe20000001880 */
[----:B-1----:R-:W-:-:S04]  /*12ff0*/  FFMA.FTZ R2, R156, c[0x0][0x2d0], -R5 ;  /* 0x0000b4009c027a23 */ /* 0x002fc80000010805 */
[----:B------:R1:W2:Y:S03]  /*13000*/  MUFU.EX2 R191, R2 ;  /* 0x0000000200bf7308 */ /* 0x0002a60000000800 */
[----:B------:R-:W-:Y:S01]  /*13010*/  HMMA.16816.F32 R88, R8, R34, R88 ;  /* 0x000000220858723c */ /* 0x000fe20000001858 */
[----:B------:R-:W3:Y:S01]  /*13020*/  LDSM.16.MT88.4 R32, [R226+0x1900] ;  /* 0x00190000e220783b */ /* 0x000ee20000004200 */
[----:B-1----:R-:W-:-:S05]  /*13030*/  FFMA.FTZ R2, R157, c[0x0][0x2d0], -R5 ;  /* 0x0000b4009d027a23 */ /* 0x002fca0000010805 */
[----:B--2---:R-:W-:Y:S01]  /*13040*/  F2FP.PACK_AB R8, R191, R192 ;  /* 0x000000c0bf08723e */ /* 0x004fe200000000ff */
        /* <DEDUP_REMOVED lines=16> */
[C---:B---3--:R-:W-:Y:S08]  /*13150*/  HMMA.16816.F32 R80, R8.reuse, R32, R100 ;  /* 0x000000200850723c */ /* 0x048ff00000001864 */
[----:B------:R-:W-:Y:S01]  /*13160*/  HMMA.16816.F32 R156, R8, R24, R96 ;  /* 0x00000018089c723c */ /* 0x000fe20000001860 */
[----:B-1----:R-:W-:-:S02]  /*13170*/  FFMA.FTZ R2, R165, c[0x0][0x2d0], -R6 ;  /* 0x0000b400a5027a23 */ /* 0x002fc40000010806 */
[----:B------:R-:W-:Y:S02]  /*13180*/  IMAD.MOV.U32 R165, RZ, RZ, R110 ;  /* 0x000000ffffa57224 */ /* 0x000fe400078e006e */
[----:B------:R1:W-:Y:S03]  /*13190*/  MUFU.EX2 R118, R2 ;  /* 0x0000000200767308 */ /* 0x0003e60000000800 */
[C---:B------:R-:W-:Y:S08]  /*131a0*/  HMMA.16816.F32 R128, R8.reuse, R18, R84 ;  /* 0x000000120880723c */ /* 0x040ff00000001854 */
[----:B------:R-:W-:Y:S01]  /*131b0*/  HMMA.16816.F32 R124, R8, R16, R124 ;  /* 0x00000010087c723c */ /* 0x000fe2000000187c */
[----:B-1----:R-:W-:-:S07]  /*131c0*/  FFMA.FTZ R2, R169, c[0x0][0x2d0], -R6 ;  /* 0x0000b400a9027a23 */ /* 0x002fce0000010806 */
[----:B------:R-:W-:Y:S01]  /*131d0*/  HMMA.16816.F32 R84, R8, R26, R64 ;  /* 0x0000001a0854723c */ /* 0x000fe20000001840 */
[----:B------:R-:W-:Y:S01]  /*131e0*/  IMAD.MOV.U32 R169, RZ, RZ, R120 ;  /* 0x000000ffffa97224 */ /* 0x000fe200078e0078 */
[----:B------:R1:W-:Y:S01]  /*131f0*/  MUFU.EX2 R117, R2 ;  /* 0x0000000200757308 */ /* 0x0003e20000000800 */
[----:B------:R-:W-:Y:S02]  /*13200*/  IMAD.MOV.U32 R120, RZ, RZ, R108 ;  /* 0x000000ffff787224 */ /* 0x000fe400078e006c */
[----:B-1----:R-:W-:Y:S02]  /*13210*/  FFMA.FTZ R2, R170, c[0x0][0x2d0], -R6 ;  /* 0x0000b400aa027a23 */ /* 0x002fe40000010806 */
[----:B------:R-:W-:-:S03]  /*13220*/  IMAD.MOV.U32 R170, RZ, RZ, R107 ;  /* 0x000000ffffaa7224 */ /* 0x000fc600078e006b */
[----:B------:R1:W-:Y:S02]  /*13230*/  MUFU.EX2 R116, R2 ;  /* 0x0000000200747308 */ /* 0x0003e40000000800 */
[----:B-1----:R-:W-:Y:S02]  /*13240*/  FFMA.FTZ R2, R141, c[0x0][0x2d0], -R0 ;  /* 0x0000b4008d027a23 */ /* 0x002fe40000010800 */
[----:B------:R-:W-:Y:S04]  /*13250*/  HMMA.16816.F32 R140, R8, R12, R112 ;  /* 0x0000000c088c723c */ /* 0x000fe80000001870 */
[----:B------:R1:W-:Y:S03]  /*13260*/  MUFU.EX2 R110, R2 ;  /* 0x00000002006e7308 */ /* 0x0003e60000000800 */
[----:B------:R-:W-:Y:S01]  /*13270*/  IMAD.MOV.U32 R112, RZ, RZ, R109 ;  /* 0x000000ffff707224 */ /* 0x000fe200078e006d */
[----:B------:R-:W-:Y:S01]  /*13280*/  MOV R115, R106 ;  /* 0x0000006a00737202 */ /* 0x000fe20000000f00 */
[----:B------:R-:W-:Y:S01]  /*13290*/  IMAD.MOV.U32 R114, RZ, RZ, R154 ;  /* 0x000000ffff727224 */ /* 0x000fe200078e009a */
[----:B------:R-:W-:Y:S01]  /*132a0*/  MOV R154, R153 ;  /* 0x00000099009a7202 */ /* 0x000fe20000000f00 */
[----:B------:R-:W-:-:S02]  /*132b0*/  IMAD.MOV.U32 R153, RZ, RZ, R152 ;  /* 0x000000ffff997224 */ /* 0x000fc400078e0098 */
[----:B------:R-:W-:Y:S02]  /*132c0*/  IMAD.MOV.U32 R152, RZ, RZ, R151 ;  /* 0x000000ffff987224 */ /* 0x000fe400078e0097 */
[----:B------:R-:W-:Y:S02]  /*132d0*/  IMAD.MOV.U32 R151, RZ, RZ, R104 ;  /* 0x000000ffff977224 */ /* 0x000fe400078e0068 */
[----:B------:R-:W-:Y:S02]  /*132e0*/  IMAD.MOV.U32 R113, RZ, RZ, R155 ;  /* 0x000000ffff717224 */ /* 0x000fe400078e009b */
[----:B-1----:R-:W-:Y:S02]  /*132f0*/  FFMA.FTZ R2, R144, c[0x0][0x2d0], -R0 ;  /* 0x0000b40090027a23 */ /* 0x002fe40000010800 */
[----:B------:R-:W-:Y:S02]  /*13300*/  IMAD.MOV.U32 R155, RZ, RZ, R132 ;  /* 0x000000ffff9b7224 */ /* 0x000fe400078e0084 */
[----:B------:R1:W2:Y:S01]  /*13310*/  MUFU.EX2 R109, R2 ;  /* 0x00000002006d7308 */ /* 0x0002a20000000800 */
[----:B------:R-:W-:Y:S01]  /*13320*/  IMAD.MOV.U32 R132, RZ, RZ, R150 ;  /* 0x000000ffff847224 */ /* 0x000fe200078e0096 */
[----:B------:R-:W-:-:S02]  /*13330*/  MOV R150, R146 ;  /* 0x0000009200967202 */ /* 0x000fc40000000f00 */
[C---:B------:R-:W-:Y:S08]  /*13340*/  HMMA.16816.F32 R144, R8.reuse, R14, R76 ;  /* 0x0000000e0890723c */ /* 0x040ff0000000184c */
[----:B------:R-:W-:Y:S01]  /*13350*/  HMMA.16816.F32 R76, R8, R34, R60 ;  /* 0x00000022084c723c */ /* 0x000fe2000000183c */
[----:B-1----:R-:W-:Y:S02]  /*13360*/  FFMA.FTZ R2, R148, c[0x0][0x2d0], -R0 ;  /* 0x0000b40094027a23 */ /* 0x002fe40000010800 */
[----:B------:R-:W-:-:S04]  /*13370*/  IMAD.MOV.U32 R148, RZ, RZ, R105 ;  /* 0x000000ffff947224 */ /* 0x000fc800078e0069 */
[----:B------:R-:W-:Y:S01]  /*13380*/  F2FP.PACK_AB R8, R195, R199 ;  /* 0x000000c7c308723e */ /* 0x000fe200000000ff */
[----:B------:R1:W-:Y:S01]  /*13390*/  MUFU.EX2 R108, R2 ;  /* 0x00000002006c7308 */ /* 0x0003e20000000800 */
[----:B--2---:R-:W-:Y:S02]  /*133a0*/  F2FP.PACK_AB R9, R109, R110 ;  /* 0x0000006e6d09723e */ /* 0x004fe400000000ff */
[----:B------:R-:W-:Y:S01]  /*133b0*/  F2FP.PACK_AB R10, R184, R193 ;  /* 0x000000c1b80a723e */ /* 0x000fe200000000ff */
[----:B-1----:R-:W-:Y:S02]  /*133c0*/  FFMA.FTZ R2, R149, c[0x0][0x2d0], -R0 ;  /* 0x0000b40095027a23 */ /* 0x002fe40000010800 */
[----:B------:R-:W-:Y:S01]  /*133d0*/  IMAD.MOV.U32 R149, RZ, RZ, R139 ;  /* 0x000000ffff957224 */ /* 0x000fe200078e008b */
[----:B------:R-:W-:Y:S01]  /*133e0*/  MOV R139, R111 ;  /* 0x0000006f008b7202 */ /* 0x000fe20000000f00 */
        /* <DEDUP_REMOVED lines=10> */
[----:B------:R-:W-:Y:S01]  /*13490*/  HMMA.16816.F32 R64, R8, R16, R48 ;  /* 0x000000100840723c */ /* 0x000fe20000001830 */
[----:B------:R-:W2:Y:S01]  /*134a0*/  LDSM.16.MT88.4 R16, [R227+0x2100] ;  /* 0x00210000e310783b */ /* 0x000ea20000004200 */
[----:B------:R-:W-:Y:S02]  /*134b0*/  IMAD.MOV.U32 R149, RZ, RZ, R112 ;  /* 0x000000ffff957224 */ /* 0x000fe400078e0070 */
[----:B------:R-:W-:Y:S02]  /*134c0*/  IMAD.MOV.U32 R112, RZ, RZ, R114 ;  /* 0x000000ffff707224 */ /* 0x000fe400078e0072 */
[----:B------:R-:W-:-:S02]  /*134d0*/  IMAD.MOV.U32 R114, RZ, RZ, R119 ;  /* 0x000000ffff727224 */ /* 0x000fc400078e0077 */
[----:B------:R-:W-:Y:S01]  /*134e0*/  HMMA.16816.F32 R48, R8, R14, R36 ;  /* 0x0000000e0830723c */ /* 0x000fe20000001824 */
[----:B------:R-:W-:Y:S01]  /*134f0*/  FFMA.FTZ R4, R4, c[0x0][0x2d0], -R6 ;  /* 0x0000b40004047a23 */ /* 0x000fe20000010806 */
[----:B------:R-:W-:Y:S01]  /*13500*/  UIMAD.WIDE.U32 UR24, UR17, UR4, URZ ;  /* 0x00000004111872a5 */ /* 0x000fe2000f8e003f */
[----:B------:R3:W5:Y:S01]  /*13510*/  LDL.LU R119, [R1+0x40] ;  /* 0x0000400001777983 */ /* 0x0007620000300800 */
[----:B-1----:R-:W-:-:S04]  /*13520*/  FFMA.FTZ R2, R172, c[0x0][0x2d0], -R5 ;  /* 0x0000b400ac027a23 */ /* 0x002fc80000010805 */
[C---:B------:R-:W-:Y:S01]  /*13530*/  HMMA.16816.F32 R52, R8.reuse, R12, R40 ;  /* 0x0000000c0834723c */ /* 0x040fe20000001828 */
[----:B------:R-:W1:Y:S01]  /*13540*/  LDSM.16.MT88.4 R12, [R225+0x2100] ;  /* 0x00210000e10c783b */ /* 0x000e620000004200 */
[----:B------:R4:W2:Y:S06]  /*13550*/  MUFU.EX2 R106, R2 ;  /* 0x00000002006a7308 */ /* 0x0008ac0000000800 */
[C---:B------:R-:W-:Y:S01]  /*13560*/  HMMA.16816.F32 R36, R8.reuse, R24, R28 ;  /* 0x000000180824723c */ /* 0x040fe2000000181c */
[----:B------:R-:W1:Y:S07]  /*13570*/  LDSM.16.MT88.4 R28, [R226+0x2100] ;  /* 0x00210000e21c783b */ /* 0x000e6e0000004200 */
[----:B------:R-:W-:Y:S01]  /*13580*/  HMMA.16816.F32 R32, R8, R34, R88 ;  /* 0x000000220820723c */ /* 0x000fe20000001858 */
[----:B----4-:R-:W-:-:S04]  /*13590*/  FFMA.FTZ R2, R174, c[0x0][0x2d0], -R5 ;  /* 0x0000b400ae027a23 */ /* 0x010fc80000010805 */
[----:B------:R4:W-:Y:S03]  /*135a0*/  MUFU.EX2 R104, R2 ;  /* 0x0000000200687308 */ /* 0x0009e60000000800 */
[----:B------:R-:W-:Y:S01]  /*135b0*/  HMMA.16816.F32 R40, R8, R26, R56 ;  /* 0x0000001a0828723c */ /* 0x000fe20000001838 */
[----:B------:R-:W1:Y:S06]  /*135c0*/  LDSM.16.MT88.4 R24, [R224+0x2900] ;  /* 0x00290000e018783b */ /* 0x000e6c0000004200 */
[----:B--2---:R-:W-:Y:S01]  /*135d0*/  F2FP.PACK_AB R8, R106, R105 ;  /* 0x000000696a08723e */ /* 0x004fe200000000ff */
[----:B----4-:R-:W-:-:S04]  /*135e0*/  FFMA.FTZ R2, R175, c[0x0][0x2d0], -R5 ;  /* 0x0000b400af027a23 */ /* 0x010fc80000010805 */
[----:B------:R2:W4:Y:S02]  /*135f0*/  MUFU.EX2 R103, R2 ;  /* 0x0000000200677308 */ /* 0x0005240000000800 */
[----:B--2---:R-:W-:Y:S01]  /*13600*/  FFMA.FTZ R2, R162, c[0x0][0x2d0], -R3 ;  /* 0x0000b400a2027a23 */ /* 0x004fe20000010803 */
[----:B----4-:R-:W-:-:S05]  /*13610*/  F2FP.PACK_AB R10, R103, R104 ;  /* 0x00000068670a723e */ /* 0x010fca00000000ff */
[----:B------:R2:W-:Y:S02]  /*13620*/  MUFU.EX2 R102, R2 ;  /* 0x0000000200667308 */ /* 0x0005e40000000800 */
[----:B--2---:R-:W-:-:S06]  /*13630*/  FFMA.FTZ R2, R163, c[0x0][0x2d0], -R3 ;  /* 0x0000b400a3027a23 */ /* 0x004fcc0000010803 */
        /* <DEDUP_REMOVED lines=9> */
[C---:B------:R-:W-:Y:S08]  /*136d0*/  HMMA.16816.F32 R124, R8.reuse, R20, R124 ;  /* 0x00000014087c723c */ /* 0x040ff0000000187c */
[----:B------:R-:W-:Y:S01]  /*136e0*/  HMMA.16816.F32 R128, R8, R22, R128 ;  /* 0x000000160880723c */ /* 0x000fe20000001880 */
[----:B--2---:R-:W-:-:S04]  /*136f0*/  FFMA.FTZ R2, R161, c[0x0][0x2d0], -R0 ;  /* 0x0000b400a1027a23 */ /* 0x004fc80000010800 */
[----:B------:R2:W4:Y:S03]  /*13700*/  MUFU.EX2 R97, R2 ;  /* 0x0000000200617308 */ /* 0x0005260000000800 */
[C---:B------:R-:W-:Y:S08]  /*13710*/  HMMA.16816.F32 R140, R8.reuse, R16, R140 ;  /* 0x00000010088c723c */ /* 0x040ff0000000188c */
[----:B------:R-:W-:Y:S01]  /*13720*/  HMMA.16816.F32 R144, R8, R18, R144 ;  /* 0x000000120890723c */ /* 0x000fe20000001890 */
[----:B--2---:R-:W-:-:S07]  /*13730*/  FFMA.FTZ R2, R164, c[0x0][0x2d0], -R0 ;  /* 0x0000b400a4027a23 */ /* 0x004fce0000010800 */
[C---:B-1----:R-:W-:Y:S01]  /*13740*/  HMMA.16816.F32 R156, R8.reuse, R12, R156 ;  /* 0x0000000c089c723c */ /* 0x042fe2000000189c */
[----:B------:R1:W-:Y:S07]  /*13750*/  MUFU.EX2 R96, R2 ;  /* 0x0000000200607308 */ /* 0x0003ee0000000800 */
[C---:B------:R-:W-:Y:S08]  /*13760*/  HMMA.16816.F32 R84, R8.reuse, R14, R84 ;  /* 0x0000000e0854723c */ /* 0x040ff00000001854 */
[----:B------:R-:W-:Y:S01]  /*13770*/  HMMA.16816.F32 R80, R8, R28, R80 ;  /* 0x0000001c0850723c */ /* 0x000fe20000001850 */
[----:B-1----:R-:W-:-:S04]  /*13780*/  FFMA.FTZ R2, R167, c[0x0][0x2d0], -R0 ;  /* 0x0000b400a7027a23 */ /* 0x002fc80000010800 */
        /* <DEDUP_REMOVED lines=12> */
[----:B------:R1:W4:Y:S02]  /*13850*/  MUFU.EX2 R93, R2 ;  /* 0x00000002005d7308 */ /* 0x0003240000000800 */
[C---:B------:R-:W-:Y:S08]  /*13860*/  HMMA.16816.F32 R52, R8.reuse, R16, R52 ;  /* 0x000000100834723c */ /* 0x040ff00000001834 */
[----:B------:R-:W-:Y:S01]  /*13870*/  HMMA.16816.F32 R48, R8, R18, R48 ;  /* 0x000000120830723c */ /* 0x000fe20000001830 */
[----:B------:R-:W2:Y:S01]  /*13880*/  LDSM.16.MT88.4 R16, [R225+0x2900] ;  /* 0x00290000e110783b */ /* 0x000ea20000004200 */
[----:B-1----:R-:W-:-:S06]  /*13890*/  FFMA.FTZ R2, R213, c[0x0][0x2d0], -R5 ;  /* 0x0000b400d5027a23 */ /* 0x002fcc0000010805 */
[C---:B------:R-:W-:Y:S01]  /*138a0*/  HMMA.16816.F32 R36, R8.reuse, R12, R36 ;  /* 0x0000000c0824723c */ /* 0x040fe20000001824 */
[----:B------:R1:W-:Y:S07]  /*138b0*/  MUFU.EX2 R92, R2 ;  /* 0x00000002005c7308 */ /* 0x0003ee0000000800 */
[C---:B------:R-:W-:Y:S01]  /*138c0*/  HMMA.16816.F32 R40, R8.reuse, R14, R40 ;  /* 0x0000000e0828723c */ /* 0x040fe20000001828 */
[----:B------:R-:W2:Y:S07]  /*138d0*/  LDSM.16.MT88.4 R12, [R226+0x2900] ;  /* 0x00290000e20c783b */ /* 0x000eae0000004200 */
        /* <DEDUP_REMOVED lines=12> */
[----:B-1----:R-:W-:Y:S02]  /*139a0*/  FFMA.FTZ R2, R173, c[0x0][0x2d0], -R6 ;  /* 0x0000b400ad027a23 */ /* 0x002fe40000010806 */
[----:B------:R-:W-:Y:S01]  /*139b0*/  IMAD.MOV.U32 R173, RZ, RZ, R148 ;  /* 0x000000ffffad7224 */ /* 0x000fe200078e0094 */
[----:B------:R-:W-:Y:S01]  /*139c0*/  MOV R148, R113 ;  /* 0x0000007100947202 */ /* 0x000fe20000000f00 */
[----:B------:R-:W-:Y:S02]  /*139d0*/  IMAD.MOV.U32 R113, RZ, RZ, R74 ;  /* 0x000000ffff717224 */ /* 0x000fe400078e004a */
[----:B------:R1:W-:Y:S02]  /*139e0*/  MUFU.EX2 R74, R2 ;  /* 0x00000002004a7308 */ /* 0x0003e40000000800 */
[----:B-1----:R-:W-:-:S02]  /*139f0*/  FFMA.FTZ R2, R171, c[0x0][0x2d0], -R6 ;  /* 0x0000b400ab027a23 */ /* 0x002fc40000010806 */
[----:B------:R-:W-:Y:S01]  /*13a00*/  IMAD.MOV.U32 R171, RZ, RZ, R173 ;  /* 0x000000ffffab7224 */ /* 0x000fe200078e00ad */
[----:B------:R-:W-:Y:S01]  /*13a10*/  MOV R173, R149 ;  /* 0x0000009500ad7202 */ /* 0x000fe20000000f00 */
[----:B------:R-:W-:Y:S02]  /*13a20*/  IMAD.MOV.U32 R149, RZ, RZ, R148 ;  /* 0x000000ffff957224 */ /* 0x000fe400078e0094 */
[----:B------:R-:W-:Y:S02]  /*13a30*/  IMAD.MOV.U32 R148, RZ, RZ, R112 ;  /* 0x000000ffff947224 */ /* 0x000fe400078e0070 */
[----:B------:R-:W-:Y:S02]  /*13a40*/  IMAD.MOV.U32 R112, RZ, RZ, R113 ;  /* 0x000000ffff707224 */ /* 0x000fe400078e0071 */
[----:B------:R-:W-:Y:S01]  /*13a50*/  IMAD.MOV.U32 R113, RZ, RZ, R114 ;  /* 0x000000ffff717224 */ /* 0x000fe200078e0072 */
[----:B------:R-:W-:Y:S01]  /*13a60*/  MOV R114, R139 ;  /* 0x0000008b00727202 */ /* 0x000fe20000000f00 */
[----:B------:R-:W-:-:S02]  /*13a70*/  IMAD.MOV.U32 R139, RZ, RZ, R69 ;  /* 0x000000ffff8b7224 */ /* 0x000fc400078e0045 */
[----:B------:R1:W1:Y:S02]  /*13a80*/  MUFU.EX2 R69, R2 ;  /* 0x0000000200457308 */ /* 0x0002640000000800 */
[----:B-1----:R-:W-:Y:S02]  /*13a90*/  FFMA.FTZ R2, R171, c[0x0][0x2d0], -R6 ;  /* 0x0000b400ab027a23 */ /* 0x002fe40000010806 */
[----:B------:R-:W-:Y:S02]  /*13aa0*/  IMAD.MOV.U32 R171, RZ, RZ, R173 ;  /* 0x000000ffffab7224 */ /* 0x000fe400078e00ad */
[----:B------:R-:W-:Y:S02]  /*13ab0*/  IMAD.MOV.U32 R173, RZ, RZ, R149 ;  /* 0x000000ffffad7224 */ /* 0x000fe400078e0095 */
[----:B------:R-:W-:Y:S01]  /*13ac0*/  IMAD.MOV.U32 R149, RZ, RZ, R112 ;  /* 0x000000ffff957224 */ /* 0x000fe200078e0070 */
[----:B------:R-:W-:Y:S01]  /*13ad0*/  MOV R112, R113 ;  /* 0x0000007100707202 */ /* 0x000fe20000000f00 */
[----:B------:R-:W-:-:S02]  /*13ae0*/  IMAD.MOV.U32 R113, RZ, RZ, R114 ;  /* 0x000000ffff717224 */ /* 0x000fc400078e0072 */
[----:B------:R-:W-:Y:S02]  /*13af0*/  IMAD.MOV.U32 R114, RZ, RZ, R115 ;  /* 0x000000ffff727224 */ /* 0x000fe400078e0073 */
[----:B------:R-:W-:Y:S02]  /*13b00*/  IMAD.MOV.U32 R115, RZ, RZ, R170 ;  /* 0x000000ffff737224 */ /* 0x000fe400078e00aa */
[----:B------:R-:W-:Y:S01]  /*13b10*/  IMAD.MOV.U32 R170, RZ, RZ, R169 ;  /* 0x000000ffffaa7224 */ /* 0x000fe200078e00a9 */
[----:B------:R-:W-:Y:S02]  /*13b20*/  MOV R169, R68 ;  /* 0x0000004400a97202 */ /* 0x000fe40000000f00 */
[----:B------:R1:W-:Y:S02]  /*13b30*/  MUFU.EX2 R68, R2 ;  /* 0x0000000200447308 */ /* 0x0003e40000000800 */
[----:B-1----:R-:W-:-:S06]  /*13b40*/  FFMA.FTZ R2, R171, c[0x0][0x2d0], -R6 ;  /* 0x0000b400ab027a23 */ /* 0x002fcc0000010806 */
[----:B------:R1:W-:Y:S02]  /*13b50*/  MUFU.EX2 R59, R2 ;  /* 0x00000002003b7308 */ /* 0x0003e40000000800 */
[----:B-1----:R-:W-:-:S06]  /*13b60*/  FFMA.FTZ R2, R180, c[0x0][0x2d0], -R0 ;  /* 0x0000b400b4027a23 */ /* 0x002fcc0000010800 */
[----:B------:R1:W-:Y:S02]  /*13b70*/  MUFU.EX2 R58, R2 ;  /* 0x00000002003a7308 */ /* 0x0003e40000000800 */
[----:B-1----:R-:W-:-:S06]  /*13b80*/  FFMA.FTZ R2, R181, c[0x0][0x2d0], -R0 ;  /* 0x0000b400b5027a23 */ /* 0x002fcc0000010800 */
[----:B------:R1:W1:Y:S02]  /*13b90*/  MUFU.EX2 R57, R2 ;  /* 0x0000000200397308 */ /* 0x0002640000000800 */
[----:B-1----:R-:W-:-:S06]  /*13ba0*/  FFMA.FTZ R2, R182, c[0x0][0x2d0], -R0 ;  /* 0x0000b400b6027a23 */ /* 0x002fcc0000010800 */
[----:B------:R1:W-:Y:S01]  /*13bb0*/  MUFU.EX2 R56, R2 ;  /* 0x0000000200387308 */ /* 0x0003e20000000800 */
[----:B----4-:R-:W-:Y:S02]  /*13bc0*/  F2FP.PACK_AB R8, R93, R94 ;  /* 0x0000005e5d08723e */ /* 0x010fe400000000ff */
[----:B------:R-:W-:Y:S01]  /*13bd0*/  F2FP.PACK_AB R9, R89, R90 ;  /* 0x0000005a5909723e */ /* 0x000fe200000000ff */
[----:B-1----:R-:W-:-:S04]  /*13be0*/  FFMA.FTZ R2, R183, c[0x0][0x2d0], -R0 ;  /* 0x0000b400b7027a23 */ /* 0x002fc80000010800 */
[----:B------:R1:W4:Y:S01]  /*13bf0*/  MUFU.EX2 R31, R2 ;  /* 0x00000002001f7308 */ /* 0x0003220000000800 */
[----:B------:R-:W-:Y:S02]  /*13c00*/  F2FP.PACK_AB R10, R91, R92 ;  /* 0x0000005c5b0a723e */ /* 0x000fe400000000ff */
[----:B------:R-:W-:Y:S01]  /*13c10*/  F2FP.PACK_AB R11, R88, R75 ;  /* 0x0000004b580b723e */ /* 0x000fe200000000ff */
[----:B-1----:R-:W-:-:S04]  /*13c20*/  FFMA.FTZ R2, R173, c[0x0][0x2d0], -R5 ;  /* 0x0000b400ad027a23 */ /* 0x002fc80000010805 */
[----:B------:R1:W-:Y:S02]  /*13c30*/  MUFU.EX2 R29, R2 ;  /* 0x00000002001d7308 */ /* 0x0003e40000000800 */
[C---:B------:R-:W-:Y:S08]  /*13c40*/  HMMA.16816.F32 R124, R8.reuse, R24, R124 ;  /* 0x00000018087c723c */ /* 0x040ff0000000187c */
[----:B------:R-:W-:Y:S01]  /*13c50*/  HMMA.16816.F32 R128, R8, R26, R128 ;  /* 0x0000001a0880723c */ /* 0x000fe20000001880 */
[----:B-1----:R-:W-:-:S07]  /*13c60*/  FFMA.FTZ R2, R149, c[0x0][0x2d0], -R5 ;  /* 0x0000b40095027a23 */ /* 0x002fce0000010805 */
[C---:B--2---:R-:W-:Y:S01]  /*13c70*/  HMMA.16816.F32 R140, R8.reuse, R20, R140 ;  /* 0x00000014088c723c */ /* 0x044fe2000000188c */
[----:B------:R1:W-:Y:S07]  /*13c80*/  MUFU.EX2 R30, R2 ;  /* 0x00000002001e7308 */ /* 0x0003ee0000000800 */
[C---:B------:R-:W-:Y:S08]  /*13c90*/  HMMA.16816.F32 R144, R8.reuse, R22, R144 ;  /* 0x000000160890723c */ /* 0x040ff00000001890 */
[----:B------:R-:W-:Y:S01]  /*13ca0*/  HMMA.16816.F32 R156, R8, R16, R156 ;  /* 0x00000010089c723c */ /* 0x000fe2000000189c */
[----:B-1----:R-:W-:-:S07]  /*13cb0*/  FFMA.FTZ R2, R148, c[0x0][0x2d0], -R5 ;  /* 0x0000b40094027a23 */ /* 0x002fce0000010805 */
[C---:B------:R-:W-:Y:S01]  /*13cc0*/  HMMA.16816.F32 R160, R8.reuse, R18, R84 ;  /* 0x0000001208a0723c */ /* 0x040fe20000001854 */
[----:B------:R1:W-:Y:S07]  /*13cd0*/  MUFU.EX2 R28, R2 ;  /* 0x00000002001c7308 */ /* 0x0003ee0000000800 */
[C---:B------:R-:W-:Y:S08]  /*13ce0*/  HMMA.16816.F32 R80, R8.reuse, R12, R80 ;  /* 0x0000000c0850723c */ /* 0x040ff00000001850 */
[----:B------:R-:W-:Y:S01]  /*13cf0*/  HMMA.16816.F32 R76, R8, R14, R76 ;  /* 0x0000000e084c723c */ /* 0x000fe2000000184c */
[----:B-1----:R-:W-:-:S06]  /*13d00*/  FFMA.FTZ R2, R112, c[0x0][0x2d0], -R5 ;  /* 0x0000b40070027a23 */ /* 0x002fcc0000010805 */
[----:B------:R-:W-:Y:S02]  /*13d10*/  F2FP.PACK_AB R8, R69, R74 ;  /* 0x0000004a4508723e */ /* 0x000fe400000000ff */
[----:B------:R-:W-:Y:S02]  /*13d20*/  F2FP.PACK_AB R9, R57, R58 ;  /* 0x0000003a3909723e */ /* 0x000fe400000000ff */
[----:B------:R-:W-:Y:S02]  /*13d30*/  F2FP.PACK_AB R10, R59, R68 ;  /* 0x000000443b0a723e */ /* 0x000fe400000000ff */
[----:B----4-:R-:W-:Y:S01]  /*13d40*/  F2FP.PACK_AB R11, R31, R56 ;  /* 0x000000381f0b723e */ /* 0x010fe200000000ff */
[----:B------:R-:W-:Y:S01]  /*13d50*/  IMAD.MOV.U32 R175, RZ, RZ, R113 ;  /* 0x000000ffffaf7224 */ /* 0x000fe200078e0071 */
[----:B------:R-:W-:-:S05]  /*13d60*/  MOV R113, R169 ;  /* 0x000000a900717202 */ /* 0x000fca0000000f00 */
[----:B------:R-:W-:Y:S01]  /*13d70*/  HMMA.16816.F32 R64, R8, R24, R64 ;  /* 0x000000180840723c */ /* 0x000fe20000001840 */
[----:B------:R1:W-:Y:S01]  /*13d80*/  MUFU.EX2 R25, R2 ;  /* 0x0000000200197308 */ /* 0x0003e20000000800 */
[----:B------:R-:W-:Y:S02]  /*13d90*/  IMAD.MOV.U32 R148, RZ, RZ, R115 ;  /* 0x000000ffff947224 */ /* 0x000fe400078e0073 */
[----:B------:R-:W-:Y:S02]  /*13da0*/  IMAD.MOV.U32 R149, RZ, RZ, R114 ;  /* 0x000000ffff957224 */ /* 0x000fe400078e0072 */
[----:B------:R-:W-:Y:S02]  /*13db0*/  IMAD.MOV.U32 R112, RZ, RZ, R170 ;  /* 0x000000ffff707224 */ /* 0x000fe400078e00aa */
[----:B------:R-:W-:Y:S02]  /*13dc0*/  IMAD.MOV.U32 R115, RZ, RZ, R154 ;  /* 0x000000ffff737224 */ /* 0x000fe400078e009a */
[----:B------:R-:W-:-:S02]  /*13dd0*/  IMAD.MOV.U32 R114, RZ, RZ, R165 ;  /* 0x000000ffff727224 */ /* 0x000fc400078e00a5 */
[----:B------:R-:W-:Y:S02]  /*13de0*/  IMAD.MOV.U32 R170, RZ, RZ, R155 ;  /* 0x000000ffffaa7224 */ /* 0x000fe400078e009b */
[----:B-1----:R-:W-:Y:S02]  /*13df0*/  FFMA.FTZ R2, R250, c[0x0][0x2d0], -R3 ;  /* 0x0000b400fa027a23 */ /* 0x002fe40000010803 */
[----:B------:R-:W-:Y:S02]  /*13e00*/  IMAD.MOV.U32 R154, RZ, RZ, R152 ;  /* 0x000000ffff9a7224 */ /* 0x000fe400078e0098 */
[----:B------:R1:W-:Y:S01]  /*13e10*/  MUFU.EX2 R24, R2 ;  /* 0x0000000200187308 */ /* 0x0003e20000000800 */
[----:B------:R-:W-:Y:S01]  /*13e20*/  IMAD.MOV.U32 R169, RZ, RZ, R153 ;  /* 0x000000ffffa97224 */ /* 0x000fe200078e0099 */
[----:B------:R-:W-:Y:S01]  /*13e30*/  HMMA.16816.F32 R48, R8, R22, R48 ;  /* 0x000000160830723c */ /* 0x000fe20000001830 */
[----:B------:R-:W-:Y:S01]  /*13e40*/  IMAD.MOV.U32 R155, RZ, RZ, R150 ;  /* 0x000000ffff9b7224 */ /* 0x000fe200078e0096 */
[----:B------:R-:W-:Y:S01]  /*13e50*/  MOV R150, R134 ;  /* 0x0000008600967202 */ /* 0x000fe20000000f00 */
[----:B------:R-:W-:-:S02]  /*13e60*/  IMAD.MOV.U32 R152, RZ, RZ, R135 ;  /* 0x000000ffff987224 */ /* 0x000fc400078e0087 */
[----:B------:R-:W-:Y:S02]  /*13e70*/  IMAD.MOV.U32 R153, RZ, RZ, R151 ;  /* 0x000000ffff997224 */ /* 0x000fe400078e0097 */
[----:B------:R-:W-:Y:S01]  /*13e80*/  IMAD.MOV.U32 R171, RZ, RZ, R113 ;  /* 0x000000ffffab7224 */ /* 0x000fe200078e0071 */
[----:B------:R-:W-:Y:S01]  /*13e90*/  MOV R173, R114 ;  /* 0x0000007200ad7202 */ /* 0x000fe20000000f00 */
[----:B------:R-:W-:Y:S02]  /*13ea0*/  IMAD.MOV.U32 R113, RZ, RZ, R170 ;  /* 0x000000ffff717224 */ /* 0x000fe400078e00aa */
[----:B-1----:R-:W-:Y:S01]  /*13eb0*/  FFMA.FTZ R2, R248, c[0x0][0x2d0], -R3 ;  /* 0x0000b400f8027a23 */ /* 0x002fe20000010803 */
[----:B------:R-:W-:Y:S01]  /*13ec0*/  MOV R170, R154 ;  /* 0x0000009a00aa7202 */ /* 0x000fe20000000f00 */
[----:B------:R-:W-:Y:S02]  /*13ed0*/  IMAD.MOV.U32 R151, RZ, RZ, R133 ;  /* 0x000000ffff977224 */ /* 0x000fe400078e0085 */
[----:B------:R1:W-:Y:S01]  /*13ee0*/  MUFU.EX2 R23, R2 ;  /* 0x0000000200177308 */ /* 0x0003e20000000800 */
[----:B------:R-:W-:-:S02]  /*13ef0*/  IMAD.MOV.U32 R114, RZ, RZ, R169 ;  /* 0x000000ffff727224 */ /* 0x000fc400078e00a9 */
[----:B------:R-:W-:Y:S02]  /*13f00*/  IMAD.MOV.U32 R154, RZ, RZ, R152 ;  /* 0x000000ffff9a7224 */ /* 0x000fe400078e0098 */
[----:B------:R-:W-:Y:S02]  /*13f10*/  IMAD.MOV.U32 R174, RZ, RZ, R148 ;  /* 0x000000ffffae7224 */ /* 0x000fe400078e0094 */
[----:B------:R-:W-:Y:S01]  /*13f20*/  IMAD.MOV.U32 R169, RZ, RZ, R153 ;  /* 0x000000ffffa97224 */ /* 0x000fe200078e0099 */
[----:B------:R-:W-:Y:S01]  /*13f30*/  HMMA.16816.F32 R52, R8, R20, R52 ;  /* 0x000000140834723c */ /* 0x000fe20000001834 */
[----:B------:R-:W-:Y:S02]  /*13f40*/  IMAD.MOV.U32 R153, RZ, RZ, R150 ;  /* 0x000000ffff997224 */ /* 0x000fe400078e0096 */
[----:B------:R-:W-:Y:S02]  /*13f50*/  IMAD.MOV.U32 R152, RZ, RZ, R151 ;  /* 0x000000ffff987224 */ /* 0x000fe400078e0097 */
[----:B-1----:R-:W-:-:S02]  /*13f60*/  FFMA.FTZ R2, R149, c[0x0][0x2d0], -R3 ;  /* 0x0000b40095027a23 */ /* 0x002fc40000010803 */
[----:B------:R-:W-:Y:S02]  /*13f70*/  FFMA.FTZ R3, R175, c[0x0][0x2d0], -R3 ;  /* 0x0000b400af037a23 */ /* 0x000fe40000010803 */
[----:B------:R-:W-:Y:S01]  /*13f80*/  IMAD.MOV.U32 R172, RZ, RZ, R112 ;  /* 0x000000ffffac7224 */ /* 0x000fe200078e0070 */
[----:B------:R-:W-:Y:S01]  /*13f90*/  MOV R165, R132 ;  /* 0x0000008400a57202 */ /* 0x000fe20000000f00 */
[----:B------:R1:W-:Y:S01]  /*13fa0*/  MUFU.EX2 R21, R3 ;  /* 0x0000000300157308 */ /* 0x0003e20000000800 */
[----:B------:R-:W-:Y:S01]  /*13fb0*/  IMAD.MOV.U32 R213, RZ, RZ, R170 ;  /* 0x000000ffffd57224 */ /* 0x000fe200078e00aa */
[----:B------:R-:W-:Y:S01]  /*13fc0*/  MOV R170, R154 ;  /* 0x0000009a00aa7202 */ /* 0x000fe20000000f00 */
[----:B------:R-:W-:Y:S01]  /*13fd0*/  IMAD.MOV.U32 R154, RZ, RZ, R153 ;  /* 0x000000ffff9a7224 */ /* 0x000fe200078e0099 */
[C---:B------:R-:W-:Y:S01]  /*13fe0*/  HMMA.16816.F32 R44, R8.reuse, R12, R44 ;  /* 0x0000000c082c723c */ /* 0x040fe2000000182c */
[----:B------:R-:W-:Y:S01]  /*13ff0*/  IMAD.MOV.U32 R153, RZ, RZ, R152 ;  /* 0x000000ffff997224 */ /* 0x000fe200078e0098 */
[----:B------:R-:W-:Y:S01]  /*14000*/  @UP2 UMOV UR19, UR25 ;  /* 0x0000001900132c82 */ /* 0x000fe20008000000 */
[----:B------:R-:W-:Y:S01]  /*14010*/  IMAD.MOV.U32 R152, RZ, RZ, R139 ;  /* 0x000000ffff987224 */ /* 0x000fe200078e008b */
[----:B------:R2:W-:Y:S01]  /*14020*/  MUFU.EX2 R22, R2 ;  /* 0x0000000200167308 */ /* 0x0005e20000000800 */
[----:B------:R-:W-:Y:S01]  /*14030*/  IMAD.MOV.U32 R139, RZ, RZ, R120 ;  /* 0x000000ffff8b7224 */ /* 0x000fe200078e0078 */
[----:B------:R-:W-:Y:S01]  /*14040*/  MOV R120, R7 ;  /* 0x0000000700787202 */ /* 0x000fe20000000f00 */
[----:B------:R-:W-:Y:S01]  /*14050*/  FFMA.FTZ R5, R173, c[0x0][0x2d0], -R0 ;  /* 0x0000b400ad057a23 */ /* 0x000fe20000010800 */
[----:B------:R-:W-:Y:S01]  /*14060*/  HMMA.16816.F32 R32, R8, R14, R32 ;  /* 0x0000000e0820723c */ /* 0x000fe20000001820 */
[----:B------:R-:W-:Y:S01]  /*14070*/  IMAD.MOV.U32 R112, RZ, RZ, R115 ;  /* 0x000000ffff707224 */ /* 0x000fe200078e0073 */
[----:B------:R-:W4:Y:S01]  /*14080*/  LDSM.16.MT88.4 R132, [R224+0x3100] ;  /* 0x00310000e084783b */ /* 0x000f220000004200 */
[----:B-1----:R-:W-:-:S02]  /*14090*/  FFMA.FTZ R3, R174, c[0x0][0x2d0], -R6 ;  /* 0x0000b400ae037a23 */ /* 0x002fc40000010806 */
[----:B------:R-:W-:Y:S01]  /*140a0*/  FFMA.FTZ R7, R249, c[0x0][0x2d0], -R0 ;  /* 0x0000b400f9077a23 */ /* 0x000fe20000010800 */
[----:B------:R-:W1:Y:S01]  /*140b0*/  LDSM.16.MT88.4 R148, [R227+0x3100] ;  /* 0x00310000e394783b */ /* 0x000e620000004200 */
[----:B------:R3:W1:Y:S01]  /*140c0*/  MUFU.EX2 R20, R3 ;  /* 0x0000000300147308 */ /* 0x0006620000000800 */
[----:B------:R-:W-:Y:S02]  /*140d0*/  FADD.FTZ R12, R221, R211 ;  /* 0x000000d3dd0c7221 */ /* 0x000fe40000010000 */
[----:B--2---:R-:W-:Y:S01]  /*140e0*/  FFMA.FTZ R2, R172, c[0x0][0x2d0], -R6 ;  /* 0x0000b400ac027a23 */ /* 0x004fe20000010806 */
[----:B------:R-:W-:Y:S01]  /*140f0*/  HMMA.16816.F32 R60, R8, R26, R60 ;  /* 0x0000001a083c723c */ /* 0x000fe2000000183c */
[----:B------:R-:W-:-:S03]  /*14100*/  IMAD.MOV.U32 R115, RZ, RZ, R165 ;  /* 0x000000ffff737224 */ /* 0x000fc600078e00a5 */
[----:B------:R2:W-:Y:S04]  /*14110*/  MUFU.EX2 R14, R4 ;  /* 0x00000004000e7308 */ /* 0x0005e80000000800 */
[----:B------:R-:W-:Y:S01]  /*14120*/  HMMA.16816.F32 R36, R8, R16, R36 ;  /* 0x000000100824723c */ /* 0x000fe20000001824 */
[----:B---3--:R-:W-:-:S03]  /*14130*/  FFMA.FTZ R3, R171, c[0x0][0x2d0], -R6 ;  /* 0x0000b400ab037a23 */ /* 0x008fc60000010806 */
[----:B------:R3:W-:Y:S01]  /*14140*/  MUFU.EX2 R15, R2 ;  /* 0x00000002000f7308 */ /* 0x0007e20000000800 */
[----:B------:R-:W-:-:S03]  /*14150*/  FFMA.FTZ R6, R251, c[0x0][0x2d0], -R0 ;  /* 0x0000b400fb067a23 */ /* 0x000fc60000010800 */
[----:B------:R-:W-:Y:S01]  /*14160*/  HMMA.16816.F32 R40, R8, R18, R40 ;  /* 0x000000120828723c */ /* 0x000fe20000001828 */
[----:B------:R-:W-:Y:S02]  /*14170*/  FFMA.FTZ R0, R243, c[0x0][0x2d0], -R0 ;  /* 0x0000b400f3007a23 */ /* 0x000fe40000010800 */
[----:B------:R-:W-:Y:S01]  /*14180*/  IMAD.MOV.U32 R207, RZ, RZ, R114 ;  /* 0x000000ffffcf7224 */ /* 0x000fe200078e0072 */
[----:B------:R1:W-:Y:S01]  /*14190*/  MUFU.EX2 R13, R3 ;  /* 0x00000003000d7308 */ /* 0x0003e20000000800 */
[----:B--2---:R-:W-:Y:S02]  /*141a0*/  FADD.FTZ R4, R244, R222 ;  /* 0x000000def4047221 */ /* 0x004fe40000010000 */
[----:B------:R-:W-:Y:S01]  /*141b0*/  IMAD.MOV.U32 R168, RZ, RZ, R113 ;  /* 0x000000ffffa87224 */ /* 0x000fe200078e0071 */
[----:B------:R-:W-:Y:S01]  /*141c0*/  @UP2 USHF.R.U32.HI UR17, URZ, UR5, UR19 ;  /* 0x000000053f112299 */ /* 0x000fe20008011613 */
[----:B------:R-:W-:Y:S01]  /*141d0*/  FADD.FTZ R4, R252, R4 ;  /* 0x00000004fc047221 */ /* 0x000fe20000010000 */
[----:B------:R-:W2:Y:S02]  /*141e0*/  LDSM.16.MT88.4 R164, [R225+0x3100] ;  /* 0x00310000e1a4783b */ /* 0x000ea40000004200 */
[----:B------:R4:W-:Y:S01]  /*141f0*/  MUFU.EX2 R11, R0 ;  /* 0x00000000000b7308 */ /* 0x0009e20000000800 */
[----:B---3--:R-:W-:-:S02]  /*14200*/  FADD.FTZ R2, R155, R154 ;  /* 0x0000009a9b027221 */ /* 0x008fc40000010000 */
[----:B------:R-:W-:Y:S01]  /*14210*/  IMAD.MOV.U32 R209, RZ, RZ, R115 ;  /* 0x000000ffffd17224 */ /* 0x000fe200078e0073 */
[----:B------:R-:W-:Y:S01]  /*14220*/  MOV R171, R112 ;  /* 0x0000007000ab7202 */ /* 0x000fe20000000f00 */
[----:B------:R-:W3:Y:S01]  /*14230*/  LDSM.16.MT88.4 R16, [R226+0x3100] ;  /* 0x00310000e210783b */ /* 0x000ee20000004200 */
[----:B-1----:R-:W-:Y:S02]  /*14240*/  FADD.FTZ R3, R169, R170 ;  /* 0x000000aaa9037221 */ /* 0x002fe40000010000 */
[----:B------:R1:W1:Y:S01]  /*14250*/  MUFU.EX2 R8, R5 ;  /* 0x0000000500087308 */ /* 0x0002620000000800 */
[----:B------:R-:W-:Y:S02]  /*14260*/  FADD.FTZ R2, R123, R2 ;  /* 0x000000027b027221 */ /* 0x000fe40000010000 */
[----:B------:R-:W-:Y:S02]  /*14270*/  FADD.FTZ R3, R120, R3 ;  /* 0x0000000378037221 */ /* 0x000fe40000010000 */
[----:B----4-:R-:W-:-:S02]  /*14280*/  FADD.FTZ R0, R139, R12 ;  /* 0x0000000c8b007221 */ /* 0x010fc40000010000 */
[----:B------:R-:W-:Y:S02]  /*14290*/  FADD.FTZ R3, R209, R3 ;  /* 0x00000003d1037221 */ /* 0x000fe40000010000 */
[----:B------:R-:W-:Y:S02]  /*142a0*/  FADD.FTZ R2, R207, R2 ;  /* 0x00000002cf027221 */ /* 0x000fe40000010000 */
[----:B-1----:R-:W-:Y:S02]  /*142b0*/  FADD.FTZ R5, R138, R0 ;  /* 0x000000008a057221 */ /* 0x002fe40000010000 */
[----:B------:R-:W-:Y:S02]  /*142c0*/  FADD.FTZ R0, R213, R4 ;  /* 0x00000004d5007221 */ /* 0x000fe40000010000 */
[----:B------:R-:W-:Y:S02]  /*142d0*/  FADD.FTZ R5, R247, R5 ;  /* 0x00000005f7057221 */ /* 0x000fe40000010000 */
[----:B------:R-:W-:-:S02]  /*142e0*/  FADD.FTZ R4, R215, R0 ;  /* 0x00000000d7047221 */ /* 0x000fc40000010000 */
[----:B------:R-:W-:Y:S02]  /*142f0*/  IMAD.MOV.U32 R170, RZ, RZ, R153 ;  /* 0x000000ffffaa7224 */ /* 0x000fe400078e0099 */
[----:B------:R-:W-:Y:S01]  /*14300*/  FADD.FTZ R3, R168, R3 ;  /* 0x00000003a8037221 */ /* 0x000fe20000010000 */
[----:B------:R1:W-:Y:S01]  /*14310*/  MUFU.EX2 R10, R7 ;  /* 0x00000007000a7308 */ /* 0x0003e20000000800 */
[----:B------:R-:W-:Y:S02]  /*14320*/  IMAD.MOV.U32 R169, RZ, RZ, R152 ;  /* 0x000000ffffa97224 */ /* 0x000fe400078e0098 */
[----:B------:R-:W-:Y:S02]  /*14330*/  FADD.FTZ R2, R171, R2 ;  /* 0x00000002ab027221 */ /* 0x000fe40000010000 */
[----:B------:R-:W-:Y:S01]  /*14340*/  FADD.FTZ R0, R246, R5 ;  /* 0x00000005f6007221 */ /* 0x000fe20000010000 */
[----:B------:R-:W-:Y:S01]  /*14350*/  MOV R113, R122 ;  /* 0x0000007a00717202 */ /* 0x000fe20000000f00 */
[----:B------:R-:W-:Y:S01]  /*14360*/  IMAD.MOV.U32 R112, RZ, RZ, R121 ;  /* 0x000000ffff707224 */ /* 0x000fe200078e0079 */
[----:B------:R4:W2:Y:S01]  /*14370*/  MUFU.EX2 R9, R6 ;  /* 0x0000000600097308 */ /* 0x0008a20000000800 */
[----:B------:R-:W-:-:S02]  /*14380*/  FADD.FTZ R5, R169, R2 ;  /* 0x00000002a9057221 */ /* 0x000fc40000010000 */
[----:B------:R-:W-:Y:S02]  /*14390*/  IMAD.MOV.U32 R114, RZ, RZ, R137 ;  /* 0x000000ffff727224 */ /* 0x000fe400078e0089 */
[----:B-1----:R-:W-:Y:S02]  /*143a0*/  FADD.FTZ R7, R218, R4 ;  /* 0x00000004da077221 */ /* 0x002fe40000010000 */
[----:B------:R-:W-:Y:S02]  /*143b0*/  FADD.FTZ R4, R223, R0 ;  /* 0x00000000df047221 */ /* 0x000fe40000010000 */
[----:B----4-:R-:W-:Y:S02]  /*143c0*/  FADD.FTZ R6, R170, R3 ;  /* 0x00000003aa067221 */ /* 0x010fe40000010000 */
        /* <DEDUP_REMOVED lines=67> */
[----:B------:R-:W-:Y:S01]  /*14800*/  UIADD3 UR5, UR17, UR14, -UR20 ;  /* 0x0000000e11057290 */ /* 0x000fe2000fffe814 */
[----:B------:R-:W-:-:S02]  /*14810*/  FADD.FTZ R5, R75, R5 ;  /* 0x000000054b057221 */ /* 0x000fc40000010000 */
[----:B------:R-:W-:Y:S01]  /*14820*/  FADD.FTZ R0, R59, R0 ;  /* 0x000000003b007221 */ /* 0x000fe20000010000 */
[----:B------:R-:W-:Y:S01]  /*14830*/  UMOV UR4, URZ ;  /* 0x0000003f00047c82 */ /* 0x000fe20008000000 */
[----:B------:R-:W-:Y:S02]  /*14840*/  FADD.FTZ R3, R31, R3 ;  /* 0x000000031f037221 */ /* 0x000fe40000010000 */
[----:B------:R-:W-:Y:S01]  /*14850*/  FADD.FTZ R4, R91, R4 ;  /* 0x000000045b047221 */ /* 0x000fe20000010000 */
[----:B------:R-:W-:Y:S01]  /*14860*/  UIMAD.WIDE UR4, UR5, -0x6db6db6d, UR4 ;  /* 0x92492493050478a5 */ /* 0x000fe2000f8e0204 */
[----:B------:R-:W-:Y:S02]  /*14870*/  FADD.FTZ R5, R88, R5 ;  /* 0x0000000558057221 */ /* 0x000fe40000010000 */
[----:B------:R-:W-:Y:S02]  /*14880*/  FADD.FTZ R2, R20, R0 ;  /* 0x0000000014027221 */ /* 0x000fe40000010000 */
[----:B------:R-:W-:-:S02]  /*14890*/  FADD.FTZ R0, R8, R3 ;  /* 0x0000000308007221 */ /* 0x000fc40000010000 */
[----:B------:R-:W-:Y:S01]  /*148a0*/  FADD.FTZ R4, R29, R4 ;  /* 0x000000041d047221 */ /* 0x000fe20000010000 */
[----:B------:R-:W-:Y:S01]  /*148b0*/  USHF.R.U32.HI UR6, URZ, 0x1f, UR5 ;  /* 0x0000001f3f067899 */ /* 0x000fe20008011605 */
[----:B------:R-:W-:Y:S02]  /*148c0*/  FADD.FTZ R5, R24, R5 ;  /* 0x0000000518057221 */ /* 0x000fe40000010000 */
[----:B------:R-:W-:Y:S02]  /*148d0*/  FADD.FTZ R3, R15, R2 ;  /* 0x000000020f037221 */ /* 0x000fe40000010000 */
[----:B--2---:R-:W-:Y:S02]  /*148e0*/  FADD.FTZ R2, R9, R0 ;  /* 0x0000000009027221 */ /* 0x004fe40000010000 */
[----:B------:R-:W-:Y:S01]  /*148f0*/  FADD.FTZ R0, R30, R4 ;  /* 0x000000041e007221 */ /* 0x000fe20000010000 */
[----:B------:R-:W-:Y:S01]  /*14900*/  ULEA.HI.SX32 UR6, UR5, UR6, 0x1a ;  /* 0x0000000605067291 */ /* 0x000fe2000f8fd23f */
[----:B------:R-:W-:-:S02]  /*14910*/  FADD.FTZ R5, R23, R5 ;  /* 0x0000000517057221 */ /* 0x000fc40000010000 */
[----:B------:R-:W-:Y:S02]  /*14920*/  FADD.FTZ R4, R14, R3 ;  /* 0x000000030e047221 */ /* 0x000fe40000010000 */
[----:B------:R-:W-:Y:S02]  /*14930*/  FADD.FTZ R3, R10, R2 ;  /* 0x000000020a037221 */ /* 0x000fe40000010000 */
[----:B------:R-:W-:Y:S01]  /*14940*/  FADD.FTZ R2, R28, R0 ;  /* 0x000000001c027221 */ /* 0x000fe20000010000 */
[----:B------:R-:W-:Y:S01]  /*14950*/  UISETP.LT.AND UP0, UPT, URZ, UR6, UPT ;  /* 0x000000063f00728c */ /* 0x000fe2000bf01270 */
[----:B------:R-:W-:Y:S02]  /*14960*/  FADD.FTZ R0, R22, R5 ;  /* 0x0000000516007221 */ /* 0x000fe40000010000 */
[----:B------:R-:W-:Y:S02]  /*14970*/  FADD.FTZ R4, R13, R4 ;  /* 0x000000040d047221 */ /* 0x000fe40000010000 */
[----:B------:R-:W-:Y:S01]  /*14980*/  FADD.FTZ R3, R11, R3 ;  /* 0x000000030b037221 */ /* 0x000fe20000010000 */
[----:B------:R-:W-:Y:S01]  /*14990*/  UIADD3 UR12, UR13, -0x2, URZ ;  /* 0xfffffffe0d0c7890 */ /* 0x000fe2000fffe03f */
[----:B------:R-:W-:Y:S01]  /*149a0*/  FADD.FTZ R0, R21, R0 ;  /* 0x0000000015007221 */ /* 0x000fe20000010000 */
[----:B------:R-:W-:Y:S01]  /*149b0*/  USEL UR6, URZ, UR6, !UP0 ;  /* 0x000000063f067287 */ /* 0x000fe2000c000000 */
[----:B------:R-:W-:Y:S01]  /*149c0*/  FADD.FTZ R2, R25, R2 ;  /* 0x0000000219027221 */ /* 0x000fe20000010000 */
[----:B------:R1:W-:Y:S02]  /*149d0*/  STL [R1+0x2c], R4 ;  /* 0x00002c0401007387 */ /* 0x0003e40000100800 */
[----:B------:R-:W-:-:S02]  /*149e0*/  UISETP.GE.AND UP0, UPT, UR12, UR6, UPT ;  /* 0x000000060c00728c */ /* 0x000fc4000bf06270 */
[----:B------:R1:W-:Y:S04]  /*149f0*/  STL [R1+0x30], R3 ;  /* 0x0000300301007387 */ /* 0x0003e80000100800 */
[----:B------:R1:W-:Y:S04]  /*14a00*/  STL [R1+0x34], R0 ;  /* 0x0000340001007387 */ /* 0x0003e80000100800 */
[----:B------:R1:W-:Y:S01]  /*14a10*/  STL [R1+0x38], R2 ;  /* 0x0000380201007387 */ /* 0x0003e20000100800 */
[----:B------:R-:W-:Y:S02]  /*14a20*/  PLOP3.LUT P0, PT, PT, PT, UP0, 0x80, 0x0 ;  /* 0x000000000000781c */ /* 0x000fe40003f0f008 */
        /* <DEDUP_REMOVED lines=17> */
[----:B---3--:R-:W-:Y:S08]  /*14b40*/  HMMA.16816.F32 R172, R176, R16, R80 ;  /* 0x00000010b0ac723c */ /* 0x008ff00000001850 */
[C---:B------:R-:W-:Y:S08]  /*14b50*/  HMMA.16816.F32 R132, R180.reuse, R134, R60 ;  /* 0x00000086b484723c */ /* 0x040ff0000000183c */
[C---:B------:R-:W-:Y:S08]  /*14b60*/  HMMA.16816.F32 R148, R180.reuse, R150, R48 ;  /* 0x00000096b494723c */ /* 0x040ff00000001830 */
[C---:B------:R-:W-:Y:S08]  /*14b70*/  HMMA.16816.F32 R164, R180.reuse, R166, R40 ;  /* 0x000000a6b4a4723c */ /* 0x040ff00000001828 */
[----:B------:R-:W-:Y:S08]  /*14b80*/  HMMA.16816.F32 R168, R180, R16, R44 ;  /* 0x00000010b4a8723c */ /* 0x000ff0000000182c */
[-C--:B------:R-:W-:Y:S08]  /*14b90*/  HMMA.16816.F32 R176, R176, R18.reuse, R76 ;  /* 0x00000012b0b0723c */ /* 0x080ff0000000184c */
[----:B------:R-:W-:Y:S01]  /*14ba0*/  HMMA.16816.F32 R180, R180, R18, R32 ;  /* 0x00000012b4b4723c */ /* 0x000fe20000001820 */
[----:B------:R-:W-:Y:S07]  /*14bb0*/  @!P0 BRA `(.L_x_784) ;  /* 0x0000659000008947 */ /* 0x000fee0003800000 */
[----:B-1----:R-:W2:Y:S01]  /*14bc0*/  LDL R115, [R1+0x24] ;  /* 0x0000240001737983 */ /* 0x002ea20000100800 */
[----:B------:R-:W-:Y:S01]  /*14bd0*/  PLOP3.LUT P1, PT, PT, PT, UP2, 0x80, 0x0 ;  /* 0x000000000000781c */ /* 0x000fe20003f2f028 */
[----:B------:R-:W-:Y:S01]  /*14be0*/  IMAD.MOV.U32 R116, RZ, RZ, R72 ;  /* 0x000000ffff747224 */ /* 0x000fe200078e0048 */
[----:B------:R-:W-:Y:S01]  /*14bf0*/  PLOP3.LUT P0, PT, PT, PT, UP2, 0x80, 0x0 ;  /* 0x000000000000781c */ /* 0x000fe20003f0f028 */
[----:B------:R-:W-:Y:S01]  /*14c00*/  IMAD.MOV.U32 R3, RZ, RZ, R73 ;  /* 0x000000ffff037224 */ /* 0x000fe200078e0049 */
[----:B------:R-:W-:Y:S01]  /*14c10*/  MOV R118, R70 ;  /* 0x0000004600767202 */ /* 0x000fe20000000f00 */
[----:B------:R-:W-:Y:S01]  /*14c20*/  IMAD.MOV.U32 R117, RZ, RZ, R71 ;  /* 0x000000ffff757224 */ /* 0x000fe200078e0047 */
[----:B------:R-:W-:-:S02]  /*14c30*/  ULDC UR5, c[0x0][0x210] ;  /* 0x0000840000057ab9 */ /* 0x000fc40000000800 */
[----:B------:R-:W-:Y:S02]  /*14c40*/  ULDC UR4, c[0x0][0x1e8] ;  /* 0x00007a0000047ab9 */ /* 0x000fe40000000800 */
[----:B------:R-:W-:Y:S02]  /*14c50*/  UIMAD UR5, UR16, UR5, URZ ;  /* 0x00000005100572a4 */ /* 0x000fe4000f8e023f */
[----:B------:R-:W-:Y:S01]  /*14c60*/  UIMAD UR4, UR16, UR4, URZ ;  /* 0x00000004100472a4 */ /* 0x000fe2000f8e023f */
[----:B--2---:R-:W-:-:S05]  /*14c70*/  @P1 IMAD.HI.U32 R0, R115, c[0x0][0x2c8], RZ ;  /* 0x0000b20073001a27 */ /* 0x004fca00078e00ff */
[----:B------:R-:W-:-:S05]  /*14c80*/  @P0 SHF.R.U32.HI R0, RZ, c[0x0][0x2cc], R0 ;  /* 0x0000b300ff000a19 */ /* 0x000fca0000011600 */
[----:B------:R1:W-:Y:S02]  /*14c90*/  @P0 STL [R1+0x20], R0 ;  /* 0x0000200001000387 */ /* 0x0003e40000100800 */
.L_x_787:
[----:B------:R-:W-:Y:S04]  /*14ca0*/  DEPBAR.LE SB0, 0x0 ;  /* 0x000080000000791a */ /* 0x000fe80000000000 */
[----:B------:R-:W-:Y:S01]  /*14cb0*/  BAR.SYNC.DEFER_BLOCKING 0x0 ;  /* 0x0000000000007b1d */ /* 0x000fe20000010000 */
[----:B------:R-:W-:Y:S05]  /*14cc0*/  ISETP.LE.AND P0, PT, RZ, UR12, PT ;  /* 0x0000000cff007c0c */ /* 0x000fea000bf03270 */
[----:B--2--5:R2:W3:Y:S04]  /*14cd0*/  LDSM.16.M88.4 R112, [R230+0x7100] ;  /* 0x00710000e670783b */ /* 0x0244e80000000200 */
[----:B------:R2:W4:Y:S04]  /*14ce0*/  LDSM.16.M88.4 R108, [R230+0x9100] ;  /* 0x00910000e66c783b */ /* 0x0005280000000200 */
[----:B-----5:R2:W1:Y:S04]  /*14cf0*/  LDSM.16.M88.4 R16, [R119+0x3900] ;  /* 0x003900007710783b */ /* 0x0204680000000200 */
        /* <DEDUP_REMOVED lines=17> */
[----:B------:R-:W4:Y:S04]  /*14e10*/  LDL R6, [R1+0x18] ;  /* 0x0000180001067983 */ /* 0x000f280000100800 */
[----:B------:R-:W5:Y:S01]  /*14e20*/  LDL R13, [R1+0x8] ;  /* 0x00000800010d7983 */ /* 0x000f620000100800 */
[----:B-1-3--:R-:W-:Y:S01]  /*14e30*/  SHF.R.S32.HI R0, RZ, 0x1f, R2 ;  /* 0x0000001fff007819 */ /* 0x00afe20000011402 */
[----:B------:R-:W-:Y:S04]  /*14e40*/  IMAD.WIDE.U32 R4, R2, c[0x0][0x208], RZ ;  /* 0x0000820002047a25 */ /* 0x000fe800078e00ff */
[----:B------:R-:W-:Y:S04]  /*14e50*/  IMAD R0, R0, c[0x0][0x208], RZ ;  /* 0x0000820000007a24 */ /* 0x000fe800078e02ff */
[----:B------:R-:W-:Y:S01]  /*14e60*/  IMAD R0, R2, c[0x0][0x20c], R0 ;  /* 0x0000830002007a24 */ /* 0x000fe200078e0200 */
[----:B----4-:R-:W-:Y:S03]  /*14e70*/  SHF.R.S32.HI R2, RZ, 0x1f, R6 ;  /* 0x0000001fff027819 */ /* 0x010fe60000011406 */
[----:B------:R-:W-:Y:S02]  /*14e80*/  IMAD.IADD R5, R5, 0x1, R0 ;  /* 0x0000000105057824 */ /* 0x000fe400078e0200 */
[----:B------:R-:W-:Y:S02]  /*14e90*/  IMAD R2, R2, c[0x0][0x218], RZ ;  /* 0x0000860002027a24 */ /* 0x000fe400078e02ff */
[----:B------:R-:W-:Y:S05]  /*14ea0*/  IMAD.WIDE.U32 R4, R6, c[0x0][0x218], R4 ;  /* 0x0000860006047a25 */ /* 0x000fea00078e0004 */
[----:B------:R-:W-:Y:S01]  /*14eb0*/  IADD3 R0, P1, R4, UR5, RZ ;  /* 0x0000000504007c10 */ /* 0x000fe2000ff3e0ff */
[----:B------:R-:W-:Y:S03]  /*14ec0*/  IMAD R4, R6, c[0x0][0x21c], R2 ;  /* 0x0000870006047a24 */ /* 0x000fe600078e0202 */
[C---:B------:R-:W-:Y:S02]  /*14ed0*/  LEA R2, P0, R0.reuse, c[0x0][0x1f8], 0x1 ;  /* 0x00007e0000027a11 */ /* 0x040fe400078008ff */
[----:B------:R-:W-:Y:S03]  /*14ee0*/  IADD3.X R4, R5, UR15, R4, P1, !PT ;  /* 0x0000000f05047c10 */ /* 0x000fe60008ffe404 */
[----:B------:R-:W1:Y:S01]  /*14ef0*/  SHFL.IDX PT, R6, R2, RZ, 0x181f ;  /* 0x00181fff02067589 */ /* 0x000e6200000e0000 */
[----:B------:R-:W-:Y:S03]  /*14f00*/  LEA.HI.X R0, R0, c[0x0][0x1fc], R4, 0x1, P0 ;  /* 0x00007f0000007a11 */ /* 0x000fe600000f0c04 */
[----:B------:R-:W3:Y:S04]  /*14f10*/  SHFL.IDX PT, R4, R2, 0x1, 0x181f ;  /* 0x00381f0002047f89 */ /* 0x000ee800000e0000 */
[----:B------:R-:W4:Y:S04]  /*14f20*/  SHFL.IDX PT, R5, R0, RZ, 0x181f ;  /* 0x00181fff00057589 */ /* 0x000f2800000e0000 */
[----:B------:R-:W2:Y:S04]  /*14f30*/  SHFL.IDX PT, R8, R0, 0x1, 0x181f ;  /* 0x00381f0000087f89 */ /* 0x000ea800000e0000 */
[----:B------:R-:W-:Y:S04]  /*14f40*/  SHFL.IDX PT, R11, R0, 0x2, 0x181f ;  /* 0x00581f00000b7f89 */ /* 0x000fe800000e0000 */
[----:B------:R-:W-:Y:S04]  /*14f50*/  SHFL.IDX PT, R22, R0, 0x3, 0x181f ;  /* 0x00781f0000167f89 */ /* 0x000fe800000e0000 */
[----:B------:R-:W-:Y:S01]  /*14f60*/  SHFL.IDX PT, R21, R0, 0x4, 0x181f ;  /* 0x00981f0000157f89 */ /* 0x000fe200000e0000 */
[-C--:B-1----:R-:W-:Y:S03]  /*14f70*/  IADD3 R6, P1, R6, R242.reuse, RZ ;  /* 0x000000f206067210 */ /* 0x082fe60007f3e0ff */
[----:B------:R-:W-:Y:S01]  /*14f80*/  SHFL.IDX PT, R20, R0, 0x5, 0x181f ;  /* 0x00b81f0000147f89 */ /* 0x000fe200000e0000 */
[-C--:B---3--:R-:W-:Y:S03]  /*14f90*/  IADD3 R4, P0, R4, R242.reuse, RZ ;  /* 0x000000f204047210 */ /* 0x088fe60007f1e0ff */
[----:B------:R5:W-:Y:S01]  /*14fa0*/  SHFL.IDX PT, R15, R0, 0x6, 0x181f ;  /* 0x00d81f00000f7f89 */ /* 0x000be200000e0000 */
[--C-:B----4-:R-:W-:Y:S03]  /*14fb0*/  IMAD.X R7, R5, 0x1, R241.reuse, P1 ;  /* 0x0000000105077824 */ /* 0x110fe600008e06f1 */
[----:B------:R-:W1:Y:S01]  /*14fc0*/  SHFL.IDX PT, R12, R2, 0x2, 0x181f ;  /* 0x00581f00020c7f89 */ /* 0x000e6200000e0000 */
[--C-:B--2---:R-:W-:Y:S03]  /*14fd0*/  IMAD.X R5, R8, 0x1, R241.reuse, P0 ;  /* 0x0000000108057824 */ /* 0x104fe600000e06f1 */
[----:B------:R-:W2:Y:S04]  /*14fe0*/  SHFL.IDX PT, R10, R2, 0x3, 0x181f ;  /* 0x00781f00020a7f89 */ /* 0x000ea800000e0000 */
[----:B------:R-:W3:Y:S04]  /*14ff0*/  SHFL.IDX PT, R9, R2, 0x4, 0x181f ;  /* 0x00981f0002097f89 */ /* 0x000ee800000e0000 */
[----:B------:R-:W4:Y:S04]  /*15000*/  SHFL.IDX PT, R14, R2, 0x5, 0x181f ;  /* 0x00b81f00020e7f89 */ /* 0x000f2800000e0000 */
[----:B------:R-:W4:Y:S01]  /*15010*/  SHFL.IDX PT, R2, R2, 0x6, 0x181f ;  /* 0x00d81f0002027f89 */ /* 0x000f2200000e0000 */
[----:B-----5:R-:W-:Y:S05]  /*15020*/  IADD3 R0, R13, 0x100, RZ ;  /* 0x000001000d007810 */ /* 0x020fea0007ffe0ff */
[----:B------:R4:W-:Y:S01]  /*15030*/  LDGSTS.E.BYPASS.LTC128B.128 [R0], [R6.64], !P5 ;  /* 0x0000000006007fae */ /* 0x0009e2000e901d56 */
[-C--:B-1----:R-:W-:Y:S03]  /*15040*/  IADD3 R12, P0, R12, R242.reuse, RZ ;  /* 0x000000f20c0c7210 */ /* 0x082fe60007f1e0ff */
[----:B------:R1:W-:Y:S01]  /*15050*/  LDGSTS.E.BYPASS.LTC128B.128 [R0+0x800], [R4.64], !P5 ;  /* 0x0080000004007fae */ /* 0x0003e2000e901d56 */
[-C--:B--2---:R-:W-:Y:S01]  /*15060*/  IADD3 R10, P3, R10, R242.reuse, RZ ;  /* 0x000000f20a0a7210 */ /* 0x084fe20007f7e0ff */
[--C-:B------:R-:W-:Y:S01]  /*15070*/  IMAD.X R13, R11, 0x1, R241.reuse, P0 ;  /* 0x000000010b0d7824 */ /* 0x100fe200000e06f1 */
[-C--:B---3--:R-:W-:Y:S03]  /*15080*/  IADD3 R8, P2, R9, R242.reuse, RZ ;  /* 0x000000f209087210 */ /* 0x088fe60007f5e0ff */
[--C-:B------:R-:W-:Y:S01]  /*15090*/  IMAD.X R11, R22, 0x1, R241.reuse, P3 ;  /* 0x00000001160b7824 */ /* 0x100fe200018e06f1 */
[----:B------:R2:W-:Y:S01]  /*150a0*/  LDGSTS.E.BYPASS.LTC128B.128 [R0+0x1000], [R12.64], !P5 ;  /* 0x010000000c007fae */ /* 0x0005e2000e901d56 */
[--C-:B------:R-:W-:Y:S03]  /*150b0*/  IMAD.X R9, R21, 0x1, R241.reuse, P2 ;  /* 0x0000000115097824 */ /* 0x100fe600010e06f1 */
[----:B------:R2:W-:Y:S04]  /*150c0*/  LDGSTS.E.BYPASS.LTC128B.128 [R0+0x1800], [R10.64], !P5 ;  /* 0x018000000a007fae */ /* 0x0005e8000e901d56 */
[----:B------:R2:W-:Y:S01]  /*150d0*/  LDGSTS.E.BYPASS.LTC128B.128 [R0+0x2000], [R8.64], !P5 ;  /* 0x0200000008007fae */ /* 0x0005e2000e901d56 */
[-C--:B----4-:R-:W-:Y:S02]  /*150e0*/  IADD3 R6, P1, R14, R242.reuse, RZ ;  /* 0x000000f20e067210 */ /* 0x090fe40007f3e0ff */
[----:B-1----:R-:W-:Y:S03]  /*150f0*/  IADD3 R4, P0, R2, R242, RZ ;  /* 0x000000f202047210 */ /* 0x002fe60007f1e0ff */
[--C-:B------:R-:W-:Y:S02]  /*15100*/  IMAD.X R7, R20, 0x1, R241.reuse, P1 ;  /* 0x0000000114077824 */ /* 0x100fe400008e06f1 */
[----:B------:R-:W-:Y:S03]  /*15110*/  IMAD.X R5, R15, 0x1, R241, P0 ;  /* 0x000000010f057824 */ /* 0x000fe600000e06f1 */
[----:B------:R2:W-:Y:S04]  /*15120*/  LDGSTS.E.BYPASS.LTC128B.128 [R0+0x2800], [R6.64], !P5 ;  /* 0x0280000006007fae */ /* 0x0005e8000e901d56 */
[----:B------:R2:W-:Y:S02]  /*15130*/  LDGSTS.E.BYPASS.LTC128B.128 [R0+0x3000], [R4.64], !P5 ;  /* 0x0300000004007fae */ /* 0x0005e4000e901d56 */
.L_x_785:
        /* <DEDUP_REMOVED lines=65> */
[----:B------:R-:W4:Y:S07]  /*15550*/  LDSM.16.M88.4 R196, [R229+0x4900] ;  /* 0x00490000e5c4783b */ /* 0x000f2e0000000200 */
[----:B------:R-:W-:Y:S01]  /*15560*/  HMMA.16816.F32 R112, R188, R222, R112 ;  /* 0x000000debc70723c */ /* 0x000fe20000001870 */
[----:B------:R-:W5:Y:S08]  /*15570*/  LDSM.16.M88.4 R188, [R229+0x5100] ;  /* 0x00510000e5bc783b */ /* 0x000f700000000200 */
[----:B------:R-:W-:Y:S01]  /*15580*/  LDSM.16.M88.4 R220, [R228] ;  /* 0x00000000e4dc783b */ /* 0x000fe20000000200 */
        /* <DEDUP_REMOVED lines=17> */
[----:B------:R-:W2:Y:S07]  /*156a0*/  LDSM.16.M88.4 R188, [R232+0x9100] ;  /* 0x00910000e8bc783b */ /* 0x000eae0000000200 */
        /* <DEDUP_REMOVED lines=41> */
[----:B------:R-:W-:Y:S01]  /*15940*/  MUFU.TANH R249, R12 ;  /* 0x0000000c00f97308 */ /* 0x000fe20000002400 */
[----:B--2---:R2:W-:Y:S09]  /*15950*/  STL [R1+0xc], R2 ;  /* 0x00000c0201007387 */ /* 0x0045f20000100800 */
[----:B------:R-:W-:Y:S01]  /*15960*/  MUFU.TANH R250, R13 ;  /* 0x0000000d00fa7308 */ /* 0x000fe20000002400 */
[----:B---3--:R-:W3:Y:S01]  /*15970*/  LDSM.16.M88.4 R8, [R228+0x1000] ;  /* 0x00100000e408783b */ /* 0x008ee20000000200 */
[-C--:B-1----:R-:W-:Y:S08]  /*15980*/  HMMA.16816.F32 R20, R216, R4.reuse, R20 ;  /* 0x00000004d814723c */ /* 0x082ff00000001814 */
[----:B------:R-:W-:Y:S01]  /*15990*/  MUFU.TANH R192, R16 ;  /* 0x0000001000c07308 */ /* 0x000fe20000002400 */
[----:B----4-:R1:W-:Y:S01]  /*159a0*/  STL [R1+0x10], R0 ;  /* 0x0000100001007387 */ /* 0x0103e20000100800 */
[C---:B------:R-:W-:Y:S08]  /*159b0*/  HMMA.16816.F32 R24, R188.reuse, R4, R24 ;  /* 0x00000004bc18723c */ /* 0x040ff00000001818 */
[----:B--2---:R-:W2:Y:S01]  /*159c0*/  MUFU.TANH R2, R14 ;  /* 0x0000000e00027308 */ /* 0x004ea20000002400 */
[-C--:B------:R-:W-:Y:S08]  /*159d0*/  HMMA.16816.F32 R28, R188, R6.reuse, R28 ;  /* 0x00000006bc1c723c */ /* 0x080ff0000000181c */
[C---:B------:R-:W-:Y:S01]  /*159e0*/  HMMA.16816.F32 R32, R216.reuse, R6, R32 ;  /* 0x00000006d820723c */ /* 0x040fe20000001820 */
[----:B------:R-:W-:Y:S01]  /*159f0*/  MUFU.TANH R187, R17 ;  /* 0x0000001100bb7308 */ /* 0x000fe20000002400 */
[----:B------:R-:W4:Y:S02]  /*15a00*/  LDSM.16.M88.4 R4, [R228+0x1800] ;  /* 0x00180000e404783b */ /* 0x000f240000000200 */
[----:B------:R-:W-:Y:S02]  /*15a10*/  FMUL.FTZ R20, R20, c[0x0][0x320] ;  /* 0x0000c80014147a20 */ /* 0x000fe40000410000 */
[----:B------:R-:W-:Y:S02]  /*15a20*/  FMUL.FTZ R21, R21, c[0x0][0x320] ;  /* 0x0000c80015157a20 */ /* 0x000fe40000410000 */
[----:B------:R-:W-:Y:S03]  /*15a30*/  FMUL.FTZ R24, R24, c[0x0][0x320] ;  /* 0x0000c80018187a20 */ /* 0x000fe60000410000 */
[----:B-1----:R-:W1:Y:S01]  /*15a40*/  MUFU.TANH R0, R15 ;  /* 0x0000000f00007308 */ /* 0x002e620000002400 */
[----:B------:R-:W-:Y:S02]  /*15a50*/  FMUL.FTZ R25, R25, c[0x0][0x320] ;  /* 0x0000c80019197a20 */ /* 0x000fe40000410000 */
[----:B------:R-:W-:Y:S01]  /*15a60*/  FMUL.FTZ R27, R27, c[0x0][0x320] ;  /* 0x0000c8001b1b7a20 */ /* 0x000fe20000410000 */
[----:B--2---:R-:W-:Y:S01]  /*15a70*/  STL [R1], R2 ;  /* 0x0000000201007387 */ /* 0x004fe20000100800 */
[-C--:B---3--:R-:W-:Y:S03]  /*15a80*/  HMMA.16816.F32 R36, R216, R8.reuse, R36 ;  /* 0x00000008d824723c */ /* 0x088fe60000001824 */
[----:B------:R-:W-:Y:S02]  /*15a90*/  FMUL.FTZ R28, R28, c[0x0][0x320] ;  /* 0x0000c8001c1c7a20 */ /* 0x000fe40000410000 */
[----:B------:R2:W3:Y:S01]  /*15aa0*/  MUFU.TANH R212, R18 ;  /* 0x0000001200d47308 */ /* 0x0004e20000002400 */
[----:B------:R-:W-:Y:S02]  /*15ab0*/  FMUL.FTZ R30, R30, c[0x0][0x320] ;  /* 0x0000c8001e1e7a20 */ /* 0x000fe40000410000 */
[C---:B------:R-:W-:Y:S04]  /*15ac0*/  HMMA.16816.F32 R40, R188.reuse, R8, R40 ;  /* 0x00000008bc28723c */ /* 0x040fe80000001828 */
[----:B------:R-:W-:Y:S02]  /*15ad0*/  FMUL.FTZ R32, R32, c[0x0][0x320] ;  /* 0x0000c80020207a20 */ /* 0x000fe40000410000 */
[----:B------:R-:W-:Y:S01]  /*15ae0*/  FMUL.FTZ R33, R33, c[0x0][0x320] ;  /* 0x0000c80021217a20 */ /* 0x000fe20000410000 */
[----:B------:R2:W2:Y:S01]  /*15af0*/  MUFU.TANH R211, R19 ;  /* 0x0000001300d37308 */ /* 0x0004a20000002400 */
[-C--:B------:R-:W-:Y:S01]  /*15b00*/  HMMA.16816.F32 R44, R188, R10.reuse, R44 ;  /* 0x0000000abc2c723c */ /* 0x080fe2000000182c */
[----:B-1----:R-:W-:Y:S03]  /*15b10*/  STL [R1+0x4], R0 ;  /* 0x0000040001007387 */ /* 0x002fe60000100800 */
[----:B------:R-:W-:Y:S02]  /*15b20*/  FMUL.FTZ R22, R22, c[0x0][0x320] ;  /* 0x0000c80016167a20 */ /* 0x000fe40000410000 */
[----:B------:R-:W-:Y:S02]  /*15b30*/  FMUL.FTZ R23, R23, c[0x0][0x320] ;  /* 0x0000c80017177a20 */ /* 0x000fe40000410000 */
[C---:B------:R-:W-:Y:S01]  /*15b40*/  HMMA.16816.F32 R48, R216.reuse, R10, R48 ;  /* 0x0000000ad830723c */ /* 0x040fe20000001830 */
[----:B------:R1:W1:Y:S01]  /*15b50*/  MUFU.TANH R184, R20 ;  /* 0x0000001400b87308 */ /* 0x0002620000002400 */
[----:B------:R-:W5:Y:S02]  /*15b60*/  LDSM.16.M88.4 R8, [R228+0x2000] ;  /* 0x00200000e408783b */ /* 0x000f640000000200 */
[----:B------:R-:W-:Y:S02]  /*15b70*/  FMUL.FTZ R36, R36, c[0x0][0x320] ;  /* 0x0000c80024247a20 */ /* 0x000fe40000410000 */
[----:B------:R-:W-:Y:S02]  /*15b80*/  FMUL.FTZ R37, R37, c[0x0][0x320] ;  /* 0x0000c80025257a20 */ /* 0x000fe40000410000 */
[-C--:B----4-:R-:W-:Y:S03]  /*15b90*/  HMMA.16816.F32 R52, R216, R4.reuse, R52 ;  /* 0x00000004d834723c */ /* 0x090fe60000001834 */
[----:B------:R-:W4:Y:S01]  /*15ba0*/  MUFU.TANH R21, R21 ;  /* 0x0000001500157308 */ /* 0x000f220000002400 */
        /* <DEDUP_REMOVED lines=11> */
[----:B------:R-:W1:Y:S03]  /*15c60*/  LDSM.16.M88.4 R4, [R228+0x2800] ;  /* 0x00280000e404783b */ /* 0x000e660000000200 */
[----:B------:R-:W-:Y:S02]  /*15c70*/  FMUL.FTZ R52, R52, c[0x0][0x320] ;  /* 0x0000c80034347a20 */ /* 0x000fe40000410000 */
[----:B------:R-:W-:Y:S02]  /*15c80*/  FMUL.FTZ R53, R53, c[0x0][0x320] ;  /* 0x0000c80035357a20 */ /* 0x000fe40000410000 */
[----:B------:R-:W-:Y:S01]  /*15c90*/  FMUL.FTZ R54, R54, c[0x0][0x320] ;  /* 0x0000c80036367a20 */ /* 0x000fe20000410000 */
[----:B------:R1:W1:Y:S01]  /*15ca0*/  MUFU.TANH R223, R24 ;  /* 0x0000001800df7308 */ /* 0x0002620000002400 */
[-C--:B-----5:R-:W-:Y:S03]  /*15cb0*/  HMMA.16816.F32 R68, R216, R8.reuse, R68 ;  /* 0x00000008d844723c */ /* 0x0a0fe60000001844 */
[----:B------:R-:W-:Y:S02]  /*15cc0*/  FMUL.FTZ R55, R55, c[0x0][0x320] ;  /* 0x0000c80037377a20 */ /* 0x000fe40000410000 */
[----:B------:R-:W-:Y:S02]  /*15cd0*/  FMUL.FTZ R57, R57, c[0x0][0x320] ;  /* 0x0000c80039397a20 */ /* 0x000fe40000410000 */
[----:B------:R-:W-:Y:S01]  /*15ce0*/  FMUL.FTZ R59, R59, c[0x0][0x320] ;  /* 0x0000c8003b3b7a20 */ /* 0x000fe20000410000 */
[C---:B------:R-:W-:Y:S01]  /*15cf0*/  HMMA.16816.F32 R72, R188.reuse, R8, R72 ;  /* 0x00000008bc48723c */ /* 0x040fe20000001848 */
[----:B------:R2:W2:Y:S03]  /*15d00*/  MUFU.TANH R222, R25 ;  /* 0x0000001900de7308 */ /* 0x0004a60000002400 */
[----:B------:R-:W-:Y:S02]  /*15d10*/  FMUL.FTZ R61, R61, c[0x0][0x320] ;  /* 0x0000c8003d3d7a20 */ /* 0x000fe40000410000 */
[----:B------:R-:W-:Y:S02]  /*15d20*/  FMUL.FTZ R64, R64, c[0x0][0x320] ;  /* 0x0000c80040407a20 */ /* 0x000fe40000410000 */
[-C--:B------:R-:W-:Y:S03]  /*15d30*/  HMMA.16816.F32 R76, R188, R10.reuse, R76 ;  /* 0x0000000abc4c723c */ /* 0x080fe6000000184c */
[----:B------:R2:W2:Y:S01]  /*15d40*/  MUFU.TANH R247, R26 ;  /* 0x0000001a00f77308 */ /* 0x0004a20000002400 */
[----:B------:R-:W-:Y:S02]  /*15d50*/  FMUL.FTZ R65, R65, c[0x0][0x320] ;  /* 0x0000c80041417a20 */ /* 0x000fe40000410000 */
[----:B------:R-:W-:Y:S02]  /*15d60*/  FMUL.FTZ R66, R66, c[0x0][0x320] ;  /* 0x0000c80042427a20 */ /* 0x000fe40000410000 */
[C---:B------:R-:W-:Y:S01]  /*15d70*/  HMMA.16816.F32 R80, R216.reuse, R10, R80 ;  /* 0x0000000ad850723c */ /* 0x040fe20000001850 */
[----:B------:R-:W5:Y:S01]  /*15d80*/  LDSM.16.M88.4 R8, [R228+0x3000] ;  /* 0x00300000e408783b */ /* 0x000f620000000200 */
[----:B------:R-:W-:Y:S04]  /*15d90*/  DEPBAR.LE SB0, 0x0 ;  /* 0x000080000000791a */ /* 0x000fe80000000000 */
[----:B------:R2:W2:Y:S01]  /*15da0*/  MUFU.TANH R248, R27 ;  /* 0x0000001b00f87308 */ /* 0x0004a20000002400 */
[----:B------:R-:W-:Y:S01]  /*15db0*/  FMUL.FTZ R67, R67, c[0x0][0x320] ;  /* 0x0000c80043437a20 */ /* 0x000fe20000410000 */
[-C--:B-1----:R-:W-:Y:S01]  /*15dc0*/  HMMA.16816.F32 R84, R216, R4.reuse, R84 ;  /* 0x00000004d854723c */ /* 0x082fe20000001854 */
        /* <DEDUP_REMOVED lines=89> */
[----:B------:R-:W-:Y:S03]  /*16360*/  FMUL.FTZ R111, R111, c[0x0][0x320] ;  /* 0x0000c8006f6f7a20 */ /* 0x000fe60000410000 */
        /* <DEDUP_REMOVED lines=77> */
[----:B------:R-:W3:Y:S04]  /*16840*/  LDL R0, [R1+0x8] ;  /* 0x0000080001007983 */ /* 0x000ee80000100800 */
[----:B------:R-:W-:Y:S01]  /*16850*/  ISETP.NE.AND P1, PT, R2, 0x1, PT ;  /* 0x000000010200780c */ /* 0x000fe20003f25270 */
[----:B------:R-:W-:Y:S02]  /*16860*/  IMAD.U32 R2, RZ, RZ, UR10 ;  /* 0x0000000aff027e24 */ /* 0x000fe4000f8e00ff */
[----:B---3--:R-:W-:Y:S03]  /*16870*/  IMAD.MOV.U32 R22, RZ, RZ, R0 ;  /* 0x000000ffff167224 */ /* 0x008fe600078e0000 */
[----:B--2---:R-:W-:Y:S07]  /*16880*/  IADD3 R2, R2, -0x70, R12 ;  /* 0xffffff9002027810 */ /* 0x004fee0007ffe00c */
        /* <DEDUP_REMOVED lines=11> */
[----:B------:R2:W3:Y:S02]  /*16940*/  @!P6 LDG.E R7, [R4.64] ;  /* 0x000000160407e981 */ /* 0x0004e4000c1e1900 */
[----:B------:R-:W-:Y:S04]  /*16950*/  IMAD R0, R0, c[0x0][0x1e0], RZ ;  /* 0x0000780000007a24 */ /* 0x000fe800078e02ff */
[C---:B------:R-:W-:Y:S02]  /*16960*/  IMAD R0, R8.reuse, c[0x0][0x1e4], R0 ;  /* 0x0000790008007a24 */ /* 0x040fe400078e0200 */
[----:B--2---:R-:W-:Y:S04]  /*16970*/  IMAD.WIDE.U32 R4, R8, c[0x0][0x1e0], RZ ;  /* 0x0000780008047a25 */ /* 0x004fe800078e00ff */
[----:B------:R-:W-:Y:S01]  /*16980*/  IMAD.IADD R5, R5, 0x1, R0 ;  /* 0x0000000105057824 */ /* 0x000fe200078e0200 */
[----:B---3--:R-:W-:Y:S01]  /*16990*/  STL [R1+0x18], R7 ;  /* 0x0000180701007387 */ /* 0x008fe20000100800 */
[----:B------:R-:W-:Y:S02]  /*169a0*/  SHF.R.S32.HI R2, RZ, 0x1f, R7 ;  /* 0x0000001fff027819 */ /* 0x000fe40000011407 */
        /* <DEDUP_REMOVED lines=9> */
[----:B------:R-:W3:Y:S04]  /*16a40*/  SHFL.IDX PT, R7, R0, RZ, 0x181f ;  /* 0x00181fff00077589 */ /* 0x000ee800000e0000 */
[----:B------:R-:W4:Y:S04]  /*16a50*/  SHFL.IDX PT, R4, R2, 0x1, 0x181f ;  /* 0x00381f0002047f89 */ /* 0x000f2800000e0000 */
[----:B------:R-:W5:Y:S04]  /*16a60*/  SHFL.IDX PT, R5, R0, 0x1, 0x181f ;  /* 0x00381f0000057f89 */ /* 0x000f6800000e0000 */
[----:B------:R-:W1:Y:S04]  /*16a70*/  SHFL.IDX PT, R10, R2, 0x3, 0x181f ;  /* 0x00781f00020a7f89 */ /* 0x000e6800000e0000 */
[----:B------:R-:W1:Y:S01]  /*16a80*/  SHFL.IDX PT, R9, R0, 0x2, 0x181f ;  /* 0x00581f0000097f89 */ /* 0x000e6200000e0000 */
[-C--:B--2---:R-:W-:Y:S03]  /*16a90*/  IADD3 R6, P1, R6, R242.reuse, RZ ;  /* 0x000000f206067210 */ /* 0x084fe60007f3e0ff */
[----:B------:R-:W2:Y:S04]  /*16aa0*/  SHFL.IDX PT, R8, R2, 0x4, 0x181f ;  /* 0x00981f0002087f89 */ /* 0x000ea800000e0000 */
[----:B------:R-:W2:Y:S01]  /*16ab0*/  SHFL.IDX PT, R11, R2, 0x5, 0x181f ;  /* 0x00b81f00020b7f89 */ /* 0x000ea200000e0000 */
[-C--:B---3--:R-:W-:Y:S03]  /*16ac0*/  IADD3.X R7, R7, R241.reuse, RZ, P1, !PT ;  /* 0x000000f107077210 */ /* 0x088fe60000ffe4ff */
[----:B------:R-:W3:Y:S01]  /*16ad0*/  SHFL.IDX PT, R16, R0, 0x3, 0x181f ;  /* 0x00781f0000107f89 */ /* 0x000ee200000e0000 */
[-C--:B----4-:R-:W-:Y:S03]  /*16ae0*/  IADD3 R4, P0, R4, R242.reuse, RZ ;  /* 0x000000f204047210 */ /* 0x090fe60007f1e0ff */
[----:B------:R4:W-:Y:S02]  /*16af0*/  LDGSTS.E.BYPASS.LTC128B.128 [R22+0x3900], [R6.64], !P5 ;  /* 0x0390000006167fae */ /* 0x0009e4000e901d56 */
[--C-:B-----5:R-:W-:Y:S01]  /*16b00*/  IMAD.X R5, R5, 0x1, R241.reuse, P0 ;  /* 0x0000000105057824 */ /* 0x120fe200000e06f1 */
[-C--:B------:R-:W-:Y:S01]  /*16b10*/  IADD3 R12, P0, R12, R242.reuse, RZ ;  /* 0x000000f20c0c7210 */ /* 0x080fe20007f1e0ff */
[----:B------:R-:W5:Y:S01]  /*16b20*/  SHFL.IDX PT, R15, R0, 0x4, 0x181f ;  /* 0x00981f00000f7f89 */ /* 0x000f6200000e0000 */
[-C--:B-1----:R-:W-:Y:S03]  /*16b30*/  IADD3 R10, P3, R10, R242.reuse, RZ ;  /* 0x000000f20a0a7210 */ /* 0x082fe60007f7e0ff */
[----:B------:R1:W-:Y:S01]  /*16b40*/  LDGSTS.E.BYPASS.LTC128B.128 [R22+0x4100], [R4.64], !P5 ;  /* 0x0410000004167fae */ /* 0x0003e2000e901d56 */
[--C-:B------:R-:W-:Y:S03]  /*16b50*/  IMAD.X R13, R9, 0x1, R241.reuse, P0 ;  /* 0x00000001090d7824 */ /* 0x100fe600000e06f1 */
[----:B------:R-:W1:Y:S01]  /*16b60*/  SHFL.IDX PT, R2, R2, 0x6, 0x181f ;  /* 0x00d81f0002027f89 */ /* 0x000e6200000e0000 */
[-C--:B--2---:R-:W-:Y:S03]  /*16b70*/  IADD3 R8, P2, R8, R242.reuse, RZ ;  /* 0x000000f208087210 */ /* 0x084fe60007f5e0ff */
[----:B------:R-:W2:Y:S04]  /*16b80*/  SHFL.IDX PT, R14, R0, 0x5, 0x181f ;  /* 0x00b81f00000e7f89 */ /* 0x000ea800000e0000 */
[----:B------:R-:W2:Y:S04]  /*16b90*/  SHFL.IDX PT, R0, R0, 0x6, 0x181f ;  /* 0x00d81f0000007f89 */ /* 0x000ea800000e0000 */
[----:B------:R2:W-:Y:S01]  /*16ba0*/  LDGSTS.E.BYPASS.LTC128B.128 [R22+0x4900], [R12.64], !P5 ;  /* 0x049000000c167fae */ /* 0x0005e2000e901d56 */
[-C--:B----4-:R-:W-:Y:S01]  /*16bb0*/  IADD3 R6, P1, R11, R242.reuse, RZ ;  /* 0x000000f20b067210 */ /* 0x090fe20007f3e0ff */
[--C-:B---3--:R-:W-:Y:S01]  /*16bc0*/  IMAD.X R11, R16, 0x1, R241.reuse, P3 ;  /* 0x00000001100b7824 */ /* 0x108fe200018e06f1 */
[----:B-----5:R-:W-:Y:S04]  /*16bd0*/  IADD3.X R9, R15, R241, RZ, P2, !PT ;  /* 0x000000f10f097210 */ /* 0x020fe800017fe4ff */
[----:B------:R3:W-:Y:S01]  /*16be0*/  LDGSTS.E.BYPASS.LTC128B.128 [R22+0x5100], [R10.64], !P5 ;  /* 0x051000000a167fae */ /* 0x0007e2000e901d56 */
[----:B-1----:R-:W-:Y:S03]  /*16bf0*/  IADD3 R4, P0, R2, R242, RZ ;  /* 0x000000f202047210 */ /* 0x002fe60007f1e0ff */
[----:B------:R3:W-:Y:S01]  /*16c00*/  LDGSTS.E.BYPASS.LTC128B.128 [R22+0x5900], [R8.64], !P5 ;  /* 0x0590000008167fae */ /* 0x0007e2000e901d56 */
[--C-:B--2---:R-:W-:Y:S02]  /*16c10*/  IMAD.X R7, R14, 0x1, R241.reuse, P1 ;  /* 0x000000010e077824 */ /* 0x104fe400008e06f1 */
[----:B------:R-:W-:Y:S03]  /*16c20*/  IMAD.X R5, R0, 0x1, R241, P0 ;  /* 0x0000000100057824 */ /* 0x000fe600000e06f1 */
[----:B------:R3:W-:Y:S04]  /*16c30*/  LDGSTS.E.BYPASS.LTC128B.128 [R22+0x6100], [R6.64], !P5 ;  /* 0x0610000006167fae */ /* 0x0007e8000e901d56 */
[----:B------:R3:W-:Y:S02]  /*16c40*/  LDGSTS.E.BYPASS.LTC128B.128 [R22+0x6900], [R4.64], !P5 ;  /* 0x0690000004167fae */ /* 0x0007e4000e901d56 */
.L_x_786:
[----:B--234-:R-:W2:Y:S01]  /*16c50*/  LDL.LU R6, [R1] ;  /* 0x0000000001067983 */ /* 0x01cea20000300800 */
[----:B------:R-:W-:Y:S01]  /*16c60*/  PLOP3.LUT P0, PT, PT, PT, UP2, 0x80, 0x0 ;  /* 0x000000000000781c */ /* 0x000fe20003f0f028 */
[----:B------:R-:W-:Y:S02]  /*16c70*/  UIMAD UR10, UR12, -0x70, URZ ;  /* 0xffffff900c0a78a4 */ /* 0x000fe4000f8e023f */
[----:B------:R-:W3:Y:S01]  /*16c80*/  LDL.LU R5, [R1+0x4] ;  /* 0x0000040001057983 */ /* 0x000ee20000300800 */
[----:B------:R-:W-:Y:S02]  /*16c90*/  UISETP.GT.AND UP0, UPT, UR12, UR6, UPT ;  /* 0x000000060c00728c */ /* 0x000fe4000bf04270 */
[----:B------:R-:W-:Y:S01]  /*16ca0*/  UIADD3 UR12, UR12, -0x1, URZ ;  /* 0xffffffff0c0c7890 */ /* 0x000fe2000fffe03f */
[----:B------:R-:W4:Y:S04]  /*16cb0*/  LDL.LU R4, [R1+0xc] ;  /* 0x00000c0001047983 */ /* 0x000f280000300800 */
[----:B------:R-:W4:Y:S04]  /*16cc0*/  LDL.LU R0, [R1+0x10] ;  /* 0x0000100001007983 */ /* 0x000f280000300800 */
        /* <DEDUP_REMOVED lines=13> */
[----:B---3--:R-:W-:Y:S02]  /*16da0*/  IMAD.MOV.U32 R8, RZ, RZ, R5 ;  /* 0x000000ffff087224 */ /* 0x008fe400078e0005 */
[----:B------:R-:W-:Y:S02]  /*16db0*/  IMAD.U32 R5, RZ, RZ, UR20 ;  /* 0x00000014ff057e24 */ /* 0x000fe4000f8e00ff */
[----:B----4-:R-:W-:Y:S02]  /*16dc0*/  IMAD.MOV.U32 R11, RZ, RZ, R4 ;  /* 0x000000ffff0b7224 */ /* 0x010fe400078e0004 */
[----:B------:R-:W-:Y:S02]  /*16dd0*/  IMAD.MOV.U32 R10, RZ, RZ, R0 ;  /* 0x000000ffff0a7224 */ /* 0x000fe400078e0000 */
[----:B------:R2:W3:Y:S02]  /*16de0*/  LDL R0, [R1+0x24] ;  /* 0x0000240001007983 */ /* 0x0004e40000100800 */
[----:B---3--:R-:W-:Y:S05]  /*16df0*/  @P0 IMAD.MOV.U32 R0, RZ, RZ, R2 ;  /* 0x000000ffff000224 */ /* 0x008fea00078e0002 */
[----:B------:R-:W-:Y:S08]  /*16e00*/  SHFL.IDX PT, R7, R0, 0x2, 0x1c1f ;  /* 0x005c1f0000077f89 */ /* 0x000ff000000e0000 */
[----:B------:R-:W3:Y:S08]  /*16e10*/  SHFL.IDX PT, R4, R0, RZ, 0x1c1f ;  /* 0x001c1fff00047589 */ /* 0x000ef000000e0000 */
[----:B------:R-:W4:Y:S08]  /*16e20*/  SHFL.IDX PT, R2, R0, 0x1, 0x1c1f ;  /* 0x003c1f0000027f89 */ /* 0x000f3000000e0000 */
[----:B------:R1:W2:Y:S02]  /*16e30*/  SHFL.IDX PT, R6, R0, 0x3, 0x1c1f ;  /* 0x007c1f0000067f89 */ /* 0x0002a400000e0000 */
[----:B-1----:R-:W-:Y:S05]  /*16e40*/  IMAD.U32 R0, RZ, RZ, UR10 ;  /* 0x0000000aff007e24 */ /* 0x002fea000f8e00ff */
[----:B------:R-:W-:Y:S01]  /*16e50*/  IADD3 R0, -R12, 0x1, R0 ;  /* 0x000000010c007810 */ /* 0x000fe20007ffe100 */
[----:B------:R-:W-:Y:S03]  /*16e60*/  IMAD.MOV.U32 R12, RZ, RZ, R10 ;  /* 0x000000ffff0c7224 */ /* 0x000fe600078e000a */
[----:B------:R-:W-:Y:S01]  /*16e70*/  IADD3 R5, -R5, UR14, R0 ;  /* 0x0000000e05057c10 */ /* 0x000fe2000fffe100 */
[----:B------:R-:W-:Y:S04]  /*16e80*/  IMAD.MOV.U32 R48, RZ, RZ, R12 ;  /* 0x000000ffff307224 */ /* 0x000fe800078e000c */
[C---:B---3--:R-:W-:Y:S02]  /*16e90*/  IMAD.IADD R4, R5.reuse, 0x1, R4 ;  /* 0x0000000105047824 */ /* 0x048fe400078e0204 */
[C---:B----4-:R-:W-:Y:S02]  /*16ea0*/  IMAD.IADD R2, R5.reuse, 0x1, R2 ;  /* 0x0000000105027824 */ /* 0x050fe400078e0202 */
[C---:B------:R-:W-:Y:S01]  /*16eb0*/  IMAD.IADD R0, R5.reuse, 0x1, R7 ;  /* 0x0000000105007824 */ /* 0x040fe200078e0207 */
[C---:B------:R-:W-:Y:S01]  /*16ec0*/  ISETP.GT.AND P0, PT, R4.reuse, RZ, PT ;  /* 0x000000ff0400720c */ /* 0x040fe20003f04270 */
[----:B--2---:R-:W-:Y:S01]  /*16ed0*/  IMAD.IADD R5, R5, 0x1, R6 ;  /* 0x0000000105057824 */ /* 0x004fe200078e0206 */
[----:B------:R-:W-:Y:S02]  /*16ee0*/  ISETP.GT.AND P1, PT, R4, 0x1, PT ;  /* 0x000000010400780c */ /* 0x000fe40003f24270 */
        /* <DEDUP_REMOVED lines=8> */
[C---:B------:R-:W-:Y:S02]  /*16f70*/  ISETP.GT.AND P0, PT, R4.reuse, 0x10, PT ;  /* 0x000000100400780c */ /* 0x040fe40003f04270 */
[C---:B------:R-:W-:Y:S02]  /*16f80*/  ISETP.GT.AND P1, PT, R4.reuse, 0x11, PT ;  /* 0x000000110400780c */ /* 0x040fe40003f24270 */
[----:B------:R-:W-:Y:S02]  /*16f90*/  FSEL R29, R187, -INF , P3 ;  /* 0xff800000bb1d7808 */ /* 0x000fe40001800000 */
[C---:B------:R-:W-:Y:S02]  /*16fa0*/  ISETP.GT.AND P2, PT, R4.reuse, 0x18, PT ;  /* 0x000000180400780c */ /* 0x040fe40003f44270 */
[----:B------:R-:W-:Y:S02]  /*16fb0*/  ISETP.GT.AND P3, PT, R4, 0x19, PT ;  /* 0x000000190400780c */ /* 0x000fe40003f64270 */
[----:B------:R-:W-:Y:S02]  /*16fc0*/  FSEL R38, R184, -INF , P0 ;  /* 0xff800000b8267808 */ /* 0x000fe40000000000 */
[----:B------:R-:W-:Y:S02]  /*16fd0*/  FSEL R40, R21, -INF , P1 ;  /* 0xff80000015287808 */ /* 0x000fe40000800000 */
[----:B------:R-:W-:Y:S02]  /*16fe0*/  FMNMX.FTZ R6, R29, R6, !PT ;  /* 0x000000061d067209 */ /* 0x000fe40007810000 */
        /* <DEDUP_REMOVED lines=9> */
[----:B------:R-:W-:Y:S02]  /*17080*/  FSEL R46, R46, -INF , P2 ;  /* 0xff8000002e2e7808 */ /* 0x000fe40001000000 */
[C---:B------:R-:W-:Y:S02]  /*17090*/  ISETP.GT.AND P2, PT, R4.reuse, 0x38, PT ;  /* 0x000000380400780c */ /* 0x040fe40003f44270 */
[----:B------:R-:W-:Y:S02]  /*170a0*/  FSEL R51, R49, -INF , P3 ;  /* 0xff80000031337808 */ /* 0x000fe40001800000 */
[C---:B------:R-:W-:Y:S02]  /*170b0*/  ISETP.GT.AND P3, PT, R4.reuse, 0x39, PT ;  /* 0x000000390400780c */ /* 0x040fe40003f64270 */
[C---:B------:R-:W-:Y:S02]  /*170c0*/  ISETP.GT.AND P0, PT, R4.reuse, 0x30, PT ;  /* 0x000000300400780c */ /* 0x040fe40003f04270 */
[----:B------:R-:W-:Y:S02]  /*170d0*/  ISETP.GT.AND P1, PT, R4, 0x31, PT ;  /* 0x000000310400780c */ /* 0x000fe40003f24270 */
[----:B------:R-:W-:Y:S02]  /*170e0*/  FSEL R93, R64, -INF , P2 ;  /* 0xff800000405d7808 */ /* 0x000fe40001000000 */
[----:B------:R-:W-:Y:S02]  /*170f0*/  FSEL R94, R65, -INF , P3 ;  /* 0xff800000415e7808 */ /* 0x000fe40001800000 */
[----:B------:R-:W-:Y:S02]  /*17100*/  FSEL R63, R17, -INF , P1 ;  /* 0xff800000113f7808 */ /* 0x000fe40000800000 */
[C---:B------:R-:W-:Y:S02]  /*17110*/  ISETP.GT.AND P1, PT, R4.reuse, 0x41, PT ;  /* 0x000000410400780c */ /* 0x040fe40003f24270 */
[C---:B------:R-:W-:Y:S02]  /*17120*/  ISETP.GT.AND P2, PT, R4.reuse, 0x48, PT ;  /* 0x000000480400780c */ /* 0x040fe40003f44270 */
[----:B------:R-:W-:Y:S02]  /*17130*/  ISETP.GT.AND P3, PT, R4, 0x49, PT ;  /* 0x000000490400780c */ /* 0x000fe40003f64270 */
        /* <DEDUP_REMOVED lines=11> */
[----:B------:R-:W-:Y:S02]  /*171f0*/  FMNMX.FTZ R6, R42, R6, !PT ;  /* 0x000000062a067209 */ /* 0x000fe40007810000 */
[----:B------:R-:W-:Y:S02]  /*17200*/  FSEL R84, R84, -INF , P0 ;  /* 0xff80000054547808 */ /* 0x000fe40000000000 */
[----:B------:R-:W-:Y:S02]  /*17210*/  FSEL R85, R85, -INF , P1 ;  /* 0xff80000055557808 */ /* 0x000fe40000800000 */
[----:B------:R-:W-:Y:S02]  /*17220*/  ISETP.GT.AND P1, PT, R4, 0x61, PT ;  /* 0x000000610400780c */ /* 0x000fe40003f24270 */
[----:B------:R-:W-:Y:S02]  /*17230*/  FSEL R218, R96, -INF , P2 ;  /* 0xff80000060da7808 */ /* 0x000fe40001000000 */
[C---:B------:R-:W-:Y:S02]  /*17240*/  ISETP.GT.AND P2, PT, R4.reuse, 0x68, PT ;  /* 0x000000680400780c */ /* 0x040fe40003f44270 */
[----:B------:R-:W-:Y:S02]  /*17250*/  FSEL R65, R97, -INF , P3 ;  /* 0xff80000061417808 */ /* 0x000fe40001800000 */
[C---:B------:R-:W-:Y:S02]  /*17260*/  ISETP.GT.AND P3, PT, R4.reuse, 0x69, PT ;  /* 0x000000690400780c */ /* 0x040fe40003f64270 */
        /* <DEDUP_REMOVED lines=16> */
[----:B------:R-:W-:Y:S02]  /*17370*/  FSEL R15, R100, -INF , P0 ;  /* 0xff800000640f7808 */ /* 0x000fe40000000000 */
[----:B------:R-:W-:Y:S02]  /*17380*/  FMNMX.FTZ R4, R94, R4, !PT ;  /* 0x000000045e047209 */ /* 0x000fe40007810000 */
[C---:B------:R-:W-:Y:S02]  /*17390*/  ISETP.GT.AND P0, PT, R2.reuse, RZ, PT ;  /* 0x000000ff0200720c */ /* 0x040fe40003f04270 */
        /* <DEDUP_REMOVED lines=11> */
[----:B------:R-:W-:Y:S02]  /*17450*/  ISETP.GT.AND P0, PT, R2, 0x10, PT ;  /* 0x000000100200780c */ /* 0x000fe40003f04270 */
[----:B------:R-:W-:Y:S02]  /*17460*/  FMNMX.FTZ R4, R218, R4, !PT ;  /* 0x00000004da047209 */ /* 0x000fe40007810000 */
[C---:B------:R-:W-:Y:S02]  /*17470*/  ISETP.GT.AND P1, PT, R2.reuse, 0x21, PT ;  /* 0x000000210200780c */ /* 0x040fe40003f24270 */
[----:B------:R-:W-:Y:S02]  /*17480*/  ISETP.GT.AND P4, PT, R2, 0x29, PT ;  /* 0x000000290200780c */ /* 0x000fe40003f84270 */
[----:B------:R-:W-:Y:S01]  /*17490*/  FSEL R92, R66, -INF , P3 ;  /* 0xff800000425c7808 */ /* 0x000fe20001800000 */
[----:B------:R-:W-:Y:S01]  /*174a0*/  IMAD.MOV.U32 R66, RZ, RZ, R15 ;  /* 0x000000ffff427224 */ /* 0x000fe200078e000f */
[----:B------:R-:W-:Y:S02]  /*174b0*/  ISETP.GT.AND P3, PT, R2, 0x48, PT ;  /* 0x000000480200780c */ /* 0x000fe40003f64270 */
[----:B------:R-:W-:Y:S02]  /*174c0*/  FMNMX.FTZ R4, R65, R4, !PT ;  /* 0x0000000441047209 */ /* 0x000fe40007810000 */
[----:B------:R-:W-:Y:S02]  /*174d0*/  FSEL R35, R208, -INF , P0 ;  /* 0xff800000d0237808 */ /* 0x000fe40000000000 */
[C---:B------:R-:W-:Y:S02]  /*174e0*/  ISETP.GT.AND P0, PT, R2.reuse, 0x20, PT ;  /* 0x000000200200780c */ /* 0x040fe40003f04270 */
[----:B------:R-:W-:Y:S02]  /*174f0*/  FSEL R41, R25, -INF , P1 ;  /* 0xff80000019297808 */ /* 0x000fe40000800000 */
[----:B------:R-:W-:Y:S02]  /*17500*/  ISETP.GT.AND P1, PT, R2, 0x31, PT ;  /* 0x000000310200780c */ /* 0x000fe40003f24270 */
[----:B------:R-:W-:Y:S02]  /*17510*/  FSEL R49, R24, -INF , P4 ;  /* 0xff80000018317808 */ /* 0x000fe40002000000 */
[----:B------:R-:W-:Y:S02]  /*17520*/  ISETP.GT.AND P4, PT, R2, 0x39, PT ;  /* 0x000000390200780c */ /* 0x000fe40003f84270 */
[----:B------:R-:W-:Y:S01]  /*17530*/  FSEL R189, R82, -INF , P3 ;  /* 0xff80000052bd7808 */ /* 0x000fe20001800000 */
[----:B------:R-:W-:Y:S01]  /*17540*/  IMAD.MOV.U32 R82, RZ, RZ, R31 ;  /* 0x000000ffff527224 */ /* 0x000fe200078e001f */
[----:B------:R-:W-:Y:S02]  /*17550*/  FMNMX.FTZ R4, R66, R4, !PT ;  /* 0x0000000442047209 */ /* 0x000fe40007810000 */
[----:B------:R-:W-:Y:S02]  /*17560*/  FSEL R39, R27, -INF , P0 ;  /* 0xff8000001b277808 */ /* 0x000fe40000000000 */
[----:B------:R-:W-:Y:S02]  /*17570*/  FSEL R89, R19, -INF , P1 ;  /* 0xff80000013597808 */ /* 0x000fe40000800000 */
[----:B------:R-:W-:Y:S02]  /*17580*/  ISETP.GT.AND P0, PT, R2, 0x30, PT ;  /* 0x000000300200780c */ /* 0x000fe40003f04270 */
[----:B------:R-:W-:Y:S02]  /*17590*/  FSEL R107, R67, -INF , P4 ;  /* 0xff800000436b7808 */ /* 0x000fe40002000000 */
[----:B------:R-:W-:Y:S02]  /*175a0*/  ISETP.GT.AND P1, PT, R0, 0x1, PT ;  /* 0x000000010000780c */ /* 0x000fe40003f24270 */
[----:B------:R-:W-:Y:S02]  /*175b0*/  ISETP.GT.AND P4, PT, R2, 0x41, PT ;  /* 0x000000410200780c */ /* 0x000fe40003f84270 */
[----:B------:R-:W-:Y:S02]  /*175c0*/  FSEL R81, R112, -INF , P2 ;  /* 0xff80000070517808 */ /* 0x000fe40001000000 */
[----:B------:R-:W-:Y:S02]  /*175d0*/  FMNMX.FTZ R4, R82, R4, !PT ;  /* 0x0000000452047209 */ /* 0x000fe40007810000 */
[----:B------:R-:W-:Y:S02]  /*175e0*/  FSEL R88, R20, -INF , P0 ;  /* 0xff80000014587808 */ /* 0x000fe40000000000 */
[C---:B------:R-:W-:Y:S02]  /*175f0*/  ISETP.GT.AND P2, PT, R2.reuse, 0x8, PT ;  /* 0x000000080200780c */ /* 0x040fe40003f44270 */
[----:B------:R-:W-:Y:S02]  /*17600*/  FSEL R16, R251, -INF , P1 ;  /* 0xff800000fb107808 */ /* 0x000fe40000800000 */
[----:B------:R-:W-:Y:S02]  /*17610*/  FSEL R184, R71, -INF , P4 ;  /* 0xff80000047b87808 */ /* 0x000fe40002000000 */
[----:B------:R-:W-:Y:S02]  /*17620*/  FMNMX.FTZ R6, R13, R116, !PT ;  /* 0x000000740d067209 */ /* 0x000fe40007810000 */
[C---:B------:R-:W-:Y:S02]  /*17630*/  ISETP.GT.AND P4, PT, R2.reuse, 0x49, PT ;  /* 0x000000490200780c */ /* 0x040fe40003f84270 */
[----:B------:R-:W-:Y:S02]  /*17640*/  ISETP.GT.AND P3, PT, R2, 0x50, PT ;  /* 0x000000500200780c */ /* 0x000fe40003f64270 */
[C---:B------:R-:W-:Y:S02]  /*17650*/  ISETP.GT.AND P0, PT, R0.reuse, RZ, PT ;  /* 0x000000ff0000720c */ /* 0x040fe40003f04270 */
[----:B------:R-:W-:Y:S02]  /*17660*/  ISETP.GT.AND P1, PT, R0, 0x10, PT ;  /* 0x000000100000780c */ /* 0x000fe40003f24270 */
[----:B------:R-:W-:Y:S02]  /*17670*/  FMNMX.FTZ R4, R81, R4, !PT ;  /* 0x0000000451047209 */ /* 0x000fe40007810000 */
[----:B------:R-:W-:Y:S02]  /*17680*/  FSEL R22, R212, -INF , P2 ;  /* 0xff800000d4167808 */ /* 0x000fe40001000000 */
[----:B------:R-:W-:Y:S02]  /*17690*/  FMNMX.FTZ R6, R21, R6, !PT ;  /* 0x0000000615067209 */ /* 0x000fe40007810000 */
[----:B------:R-:W-:Y:S02]  /*176a0*/  ISETP.GT.AND P2, PT, R2, 0x18, PT ;  /* 0x000000180200780c */ /* 0x000fe40003f44270 */
[----:B------:R-:W-:Y:S01]  /*176b0*/  FSEL R190, R83, -INF , P4 ;  /* 0xff80000053be7808 */ /* 0x000fe20002000000 */
[----:B------:R-:W-:Y:S01]  /*176c0*/  IMAD.MOV.U32 R83, RZ, RZ, R66 ;  /* 0x000000ffff537224 */ /* 0x000fe200078e0042 */
[----:B------:R-:W-:Y:S02]  /*176d0*/  FSEL R217, R86, -INF , P3 ;  /* 0xff80000056d97808 */ /* 0x000fe40001800000 */
[----:B------:R-:W-:Y:S02]  /*176e0*/  ISETP.GT.AND P4, PT, R2, 0x51, PT ;  /* 0x000000510200780c */ /* 0x000fe40003f84270 */
[----:B------:R-:W-:Y:S02]  /*176f0*/  FSEL R32, R223, -INF , P1 ;  /* 0xff800000df207808 */ /* 0x000fe40000800000 */
[----:B------:R-:W-:Y:S02]  /*17700*/  ISETP.GT.AND P1, PT, R5, 0x1, PT ;  /* 0x000000010500780c */ /* 0x000fe40003f24270 */
[----:B------:R-:W-:Y:S02]  /*17710*/  FSEL R12, R252, -INF , P0 ;  /* 0xff800000fc0c7808 */ /* 0x000fe40000000000 */
[C---:B------:R-:W-:Y:S02]  /*17720*/  ISETP.GT.AND P0, PT, R0.reuse, 0x8, PT ;  /* 0x000000080000780c */ /* 0x040fe40003f04270 */
[----:B------:R-:W-:Y:S02]  /*17730*/  ISETP.GT.AND P3, PT, R0, 0x18, PT ;  /* 0x000000180000780c */ /* 0x000fe40003f64270 */
[----:B------:R-:W-:Y:S02]  /*17740*/  FMNMX.FTZ R4, R80, R4, !PT ;  /* 0x0000000450047209 */ /* 0x000fe40007810000 */
[----:B------:R-:W-:Y:S02]  /*17750*/  FSEL R37, R30, -INF , P2 ;  /* 0xff8000001e257808 */ /* 0x000fe40001000000 */
[----:B------:R-:W-:Y:S01]  /*17760*/  FMNMX.FTZ R6, R22, R6, !PT ;  /* 0x0000000616067209 */ /* 0x000fe20007810000 */
[----:B------:R-:W1:Y:S01]  /*17770*/  SHFL.BFLY PT, R7, R4, 0x2, 0x1f ;  /* 0x0c401f0004077f89 */ /* 0x000e6200000e0000 */
[----:B------:R-:W-:Y:S02]  /*17780*/  FSEL R243, R87, -INF , P4 ;  /* 0xff80000057f37808 */ /* 0x000fe40002000000 */
[C---:B------:R-:W-:Y:S02]  /*17790*/  ISETP.GT.AND P2, PT, R2.reuse, 0x28, PT ;  /* 0x000000280200780c */ /* 0x040fe40003f44270 */
[----:B------:R-:W-:Y:S02]  /*177a0*/  ISETP.GT.AND P4, PT, R2, 0x59, PT ;  /* 0x000000590200780c */ /* 0x000fe40003f84270 */
[----:B------:R-:W-:Y:S02]  /*177b0*/  FSEL R18, R48, -INF , P1 ;  /* 0xff80000030127808 */ /* 0x000fe40000800000 */
[----:B------:R-:W-:Y:S01]  /*177c0*/  FSEL R15, R249, -INF , P0 ;  /* 0xff800000f90f7808 */ /* 0x000fe20000000000 */
[----:B------:R-:W-:Y:S01]  /*177d0*/  IMAD.MOV.U32 R249, RZ, RZ, R65 ;  /* 0x000000fffff97224 */ /* 0x000fe200078e0041 */
[----:B------:R-:W-:Y:S02]  /*177e0*/  ISETP.GT.AND P0, PT, R0, 0x11, PT ;  /* 0x000000110000780c */ /* 0x000fe40003f04270 */
[----:B------:R-:W-:Y:S02]  /*177f0*/  FSEL R31, R220, -INF , P3 ;  /* 0xff800000dc1f7808 */ /* 0x000fe40001800000 */
[----:B------:R-:W-:Y:S02]  /*17800*/  ISETP.GT.AND P3, PT, R2, 0x60, PT ;  /* 0x000000600200780c */ /* 0x000fe40003f64270 */
[----:B------:R-:W-:Y:S02]  /*17810*/  ISETP.GT.AND P1, PT, R0, 0x20, PT ;  /* 0x000000200000780c */ /* 0x000fe40003f24270 */
[----:B------:R-:W-:Y:S02]  /*17820*/  FSEL R47, R47, -INF , P2 ;  /* 0xff8000002f2f7808 */ /* 0x000fe40001000000 */
[----:B------:R-:W-:Y:S02]  /*17830*/  ISETP.GT.AND P2, PT, R2, 0x40, PT ;  /* 0x000000400200780c */ /* 0x000fe40003f44270 */
        /* <DEDUP_REMOVED lines=9> */
[----:B-1----:R-:W-:Y:S02]  /*178d0*/  FMNMX.FTZ R73, R7, R4, !PT ;  /* 0x0000000407497209 */ /* 0x002fe40007810000 */
        /* <DEDUP_REMOVED lines=8> */
[----:B------:R-:W-:Y:S02]  /*17960*/  FMNMX.FTZ R2, R39, R2, !PT ;  /* 0x0000000227027209 */ /* 0x000fe40007810000 */
[----:B------:R-:W-:Y:S02]  /*17970*/  FSEL R19, R250, -INF , P2 ;  /* 0xff800000fa137808 */ /* 0x000fe40001000000 */
[----:B------:R-:W-:Y:S02]  /*17980*/  FMNMX.FTZ R2, R41, R2, !PT ;  /* 0x0000000229027209 */ /* 0x000fe40007810000 */
[----:B------:R-:W-:Y:S02]  /*17990*/  FMNMX.FTZ R4, R15, R4, !PT ;  /* 0x000000040f047209 */ /* 0x000fe40007810000 */
[----:B------:R-:W-:Y:S02]  /*179a0*/  FMNMX.FTZ R2, R47, R2, !PT ;  /* 0x000000022f027209 */ /* 0x000fe40007810000 */
[----:B------:R-:W-:Y:S02]  /*179b0*/  ISETP.GT.AND P2, PT, R5, RZ, PT ;  /* 0x000000ff0500720c */ /* 0x000fe40003f44270 */
[----:B------:R-:W-:Y:S02]  /*179c0*/  FMNMX.FTZ R2, R49, R2, !PT ;  /* 0x0000000231027209 */ /* 0x000fe40007810000 */
[----:B------:R-:W-:Y:S02]  /*179d0*/  FMNMX.FTZ R4, R19, R4, !PT ;  /* 0x0000000413047209 */ /* 0x000fe40007810000 */
[----:B------:R-:W-:Y:S02]  /*179e0*/  FMNMX.FTZ R2, R88, R2, !PT ;  /* 0x0000000258027209 */ /* 0x000fe40007810000 */
[----:B------:R-:W-:Y:S02]  /*179f0*/  FSEL R11, R11, -INF , P2 ;  /* 0xff8000000b0b7808 */ /* 0x000fe40001000000 */
[----:B------:R-:W-:Y:S02]  /*17a00*/  FMNMX.FTZ R4, R32, R4, !PT ;  /* 0x0000000420047209 */ /* 0x000fe40007810000 */
[----:B------:R-:W-:Y:S02]  /*17a10*/  FMNMX.FTZ R2, R89, R2, !PT ;  /* 0x0000000259027209 */ /* 0x000fe40007810000 */
[----:B------:R-:W-:Y:S02]  /*17a20*/  FSEL R223, R98, -INF , P0 ;  /* 0xff80000062df7808 */ /* 0x000fe40000000000 */
[----:B------:R-:W-:Y:S02]  /*17a30*/  ISETP.GT.AND P0, PT, R5, 0x8, PT ;  /* 0x000000080500780c */ /* 0x000fe40003f04270 */
[----:B------:R-:W-:Y:S02]  /*17a40*/  FMNMX.FTZ R6, R11, R118, !PT ;  /* 0x000000760b067209 */ /* 0x000fe40007810000 */
[----:B------:R-:W-:Y:S02]  /*17a50*/  ISETP.GT.AND P2, PT, R0, 0x19, PT ;  /* 0x000000190000780c */ /* 0x000fe40003f44270 */
[----:B------:R-:W-:Y:S02]  /*17a60*/  FMNMX.FTZ R4, R30, R4, !PT ;  /* 0x000000041e047209 */ /* 0x000fe40007810000 */
[----:B------:R-:W-:Y:S02]  /*17a70*/  FMNMX.FTZ R2, R92, R2, !PT ;  /* 0x000000025c027209 */ /* 0x000fe40007810000 */
[----:B------:R-:W-:Y:S02]  /*17a80*/  FSEL R20, R9, -INF , P0 ;  /* 0xff80000009147808 */ /* 0x000fe40000000000 */
[----:B------:R-:W-:Y:S01]  /*17a90*/  FMNMX.FTZ R6, R18, R6, !PT ;  /* 0x0000000612067209 */ /* 0x000fe20007810000 */
[----:B------:R-:W-:Y:S01]  /*17aa0*/  SHFL.BFLY PT, R9, R73, 0x1, 0x1f ;  /* 0x0c201f0049097f89 */ /* 0x000fe200000e0000 */
        /* <DEDUP_REMOVED lines=8> */
[----:B------:R-:W-:Y:S02]  /*17b30*/  ISETP.GT.AND P0, PT, R5, 0x10, PT ;  /* 0x000000100500780c */ /* 0x000fe40003f04270 */
[----:B------:R-:W-:Y:S02]  /*17b40*/  FMNMX.FTZ R4, R33, R4, !PT ;  /* 0x0000000421047209 */ /* 0x000fe40007810000 */
[----:B------:R-:W-:Y:S02]  /*17b50*/  FMNMX.FTZ R2, R113, R2, !PT ;  /* 0x0000000271027209 */ /* 0x000fe40007810000 */
[----:B------:R-:W-:Y:S02]  /*17b60*/  FSEL R212, R103, -INF , P1 ;  /* 0xff80000067d47808 */ /* 0x000fe40000800000 */
[----:B------:R-:W-:Y:S02]  /*17b70*/  FSEL R28, R247, -INF , P0 ;  /* 0xff800000f71c7808 */ /* 0x000fe40000000000 */
[----:B------:R-:W-:Y:S02]  /*17b80*/  ISETP.GT.AND P2, PT, R5, 0x11, PT ;  /* 0x000000110500780c */ /* 0x000fe40003f44270 */
[----:B------:R-:W-:Y:S02]  /*17b90*/  FMNMX.FTZ R4, R48, R4, !PT ;  /* 0x0000000430047209 */ /* 0x000fe40007810000 */
[----:B------:R-:W-:Y:S02]  /*17ba0*/  ISETP.GT.AND P1, PT, R0, 0x28, PT ;  /* 0x000000280000780c */ /* 0x000fe40003f24270 */
[----:B------:R-:W-:Y:S02]  /*17bb0*/  FMNMX.FTZ R6, R17, R6, !PT ;  /* 0x0000000611067209 */ /* 0x000fe40007810000 */
[----:B------:R-:W-:Y:S02]  /*17bc0*/  FMNMX.FTZ R2, R184, R2, !PT ;  /* 0x00000002b8027209 */ /* 0x000fe40007810000 */
[----:B------:R-:W-:Y:S02]  /*17bd0*/  FSEL R58, R203, -INF , P1 ;  /* 0xff800000cb3a7808 */ /* 0x000fe40000800000 */
[----:B------:R-:W-:Y:S02]  /*17be0*/  ISETP.GT.AND P1, PT, R5, 0x18, PT ;  /* 0x000000180500780c */ /* 0x000fe40003f24270 */
[----:B------:R-:W-:Y:S02]  /*17bf0*/  FSEL R27, R248, -INF , P2 ;  /* 0xff800000f81b7808 */ /* 0x000fe40001000000 */
[----:B------:R-:W-:Y:S02]  /*17c00*/  ISETP.GT.AND P0, PT, R0, 0x29, PT ;  /* 0x000000290000780c */ /* 0x000fe40003f04270 */
[----:B------:R-:W-:Y:S02]  /*17c10*/  FMNMX.FTZ R4, R56, R4, !PT ;  /* 0x0000000438047209 */ /* 0x000fe40007810000 */
        /* <DEDUP_REMOVED lines=11> */
[----:B------:R-:W-:Y:S02]  /*17cd0*/  ISETP.GT.AND P1, PT, R5, 0x20, PT ;  /* 0x000000200500780c */ /* 0x000fe40003f24270 */
[----:B------:R-:W-:Y:S02]  /*17ce0*/  FSEL R97, R197, -INF , P2 ;  /* 0xff800000c5617808 */ /* 0x000fe40001000000 */
[----:B------:R-:W-:Y:S02]  /*17cf0*/  FSEL R24, R246, -INF , P0 ;  /* 0xff800000f6187808 */ /* 0x000fe40000000000 */
[----:B------:R-:W-:Y:S02]  /*17d00*/  FMNMX.FTZ R4, R60, R4, !PT ;  /* 0x000000043c047209 */ /* 0x000fe40007810000 */
[----:B------:R-:W-:Y:S02]  /*17d10*/  FMNMX.FTZ R6, R25, R6, !PT ;  /* 0x0000000619067209 */ /* 0x000fe40007810000 */
[----:B------:R-:W-:Y:S02]  /*17d20*/  FMNMX.FTZ R2, R217, R2, !PT ;  /* 0x00000002d9027209 */ /* 0x000fe40007810000 */
[----:B------:R-:W-:Y:S02]  /*17d30*/  FSEL R98, R50, -INF , P3 ;  /* 0xff80000032627808 */ /* 0x000fe40001800000 */
[----:B------:R-:W-:Y:S02]  /*17d40*/  FMNMX.FTZ R4, R97, R4, !PT ;  /* 0x0000000461047209 */ /* 0x000fe40007810000 */
[----:B------:R-:W-:Y:S02]  /*17d50*/  ISETP.GT.AND P0, PT, R5, 0x21, PT ;  /* 0x000000210500780c */ /* 0x000fe40003f04270 */
[----:B------:R-:W-:Y:S02]  /*17d60*/  FSEL R50, R213, -INF , P1 ;  /* 0xff800000d5327808 */ /* 0x000fe40000800000 */
[----:B------:R-:W-:Y:S02]  /*17d70*/  ISETP.GT.AND P2, PT, R0, 0x38, PT ;  /* 0x000000380000780c */ /* 0x000fe40003f44270 */
[----:B------:R-:W-:Y:S02]  /*17d80*/  FMNMX.FTZ R6, R24, R6, !PT ;  /* 0x0000000618067209 */ /* 0x000fe40007810000 */
[----:B------:R-:W-:Y:S02]  /*17d90*/  FMNMX.FTZ R2, R243, R2, !PT ;  /* 0x00000002f3027209 */ /* 0x000fe40007810000 */
[----:B------:R-:W-:Y:S02]  /*17da0*/  FMNMX.FTZ R4, R98, R4, !PT ;  /* 0x0000000462047209 */ /* 0x000fe40007810000 */
[----:B------:R-:W-:Y:S02]  /*17db0*/  ISETP.GT.AND P3, PT, R0, 0x39, PT ;  /* 0x000000390000780c */ /* 0x000fe40003f64270 */
[----:B------:R-:W-:Y:S02]  /*17dc0*/  ISETP.GT.AND P1, PT, R5, 0x28, PT ;  /* 0x000000280500780c */ /* 0x000fe40003f24270 */
[----:B------:R-:W-:Y:S02]  /*17dd0*/  FMNMX.FTZ R6, R50, R6, !PT ;  /* 0x0000000632067209 */ /* 0x000fe40007810000 */
[----:B------:R-:W-:Y:S02]  /*17de0*/  FSEL R105, R57, -INF , P2 ;  /* 0xff80000039697808 */ /* 0x000fe40001000000 */
[----:B------:R-:W-:Y:S02]  /*17df0*/  FSEL R57, R215, -INF , P0 ;  /* 0xff800000d7397808 */ /* 0x000fe40000000000 */
[----:B------:R-:W-:Y:S02]  /*17e00*/  FMNMX.FTZ R2, R223, R2, !PT ;  /* 0x00000002df027209 */ /* 0x000fe40007810000 */
[----:B------:R-:W-:Y:S02]  /*17e10*/  FSEL R106, R59, -INF , P3 ;  /* 0xff8000003b6a7808 */ /* 0x000fe40001800000 */
[----:B------:R-:W-:Y:S02]  /*17e20*/  ISETP.GT.AND P2, PT, R0, 0x40, PT ;  /* 0x000000400000780c */ /* 0x000fe40003f44270 */
[----:B------:R-:W-:Y:S02]  /*17e30*/  ISETP.GT.AND P0, PT, R5, 0x29, PT ;  /* 0x000000290500780c */ /* 0x000fe40003f04270 */
[----:B------:R-:W-:Y:S02]  /*17e40*/  FSEL R59, R209, -INF , P1 ;  /* 0xff800000d13b7808 */ /* 0x000fe40000800000 */
[----:B------:R-:W-:Y:S02]  /*17e50*/  FMNMX.FTZ R4, R105, R4, !PT ;  /* 0x0000000469047209 */ /* 0x000fe40007810000 */
[----:B------:R-:W-:Y:S02]  /*17e60*/  FMNMX.FTZ R6, R57, R6, !PT ;  /* 0x0000000639067209 */ /* 0x000fe40007810000 */
[----:B------:R-:W-:Y:S02]  /*17e70*/  FMNMX.FTZ R2, R244, R2, !PT ;  /* 0x00000002f4027209 */ /* 0x000fe40007810000 */
[----:B------:R-:W-:Y:S02]  /*17e80*/  FSEL R211, R115, -INF , P4 ;  /* 0xff80000073d37808 */ /* 0x000fe40002000000 */
[----:B------:R-:W-:Y:S02]  /*17e90*/  ISETP.GT.AND P1, PT, R5, 0x30, PT ;  /* 0x000000300500780c */ /* 0x000fe40003f24270 */
[----:B------:R-:W-:Y:S02]  /*17ea0*/  FSEL R115, R61, -INF , P2 ;  /* 0xff8000003d737808 */ /* 0x000fe40001000000 */
[----:B------:R-:W-:Y:S02]  /*17eb0*/  FMNMX.FTZ R4, R106, R4, !PT ;  /* 0x000000046a047209 */ /* 0x000fe40007810000 */
[----:B------:R-:W-:Y:S02]  /*17ec0*/  FSEL R61, R210, -INF , P0 ;  /* 0xff800000d23d7808 */ /* 0x000fe40000000000 */
[----:B------:R-:W-:Y:S02]  /*17ed0*/  FMNMX.FTZ R6, R59, R6, !PT ;  /* 0x000000063b067209 */ /* 0x000fe40007810000 */
[----:B------:R-:W-:Y:S02]  /*17ee0*/  ISETP.GT.AND P4, PT, R0, 0x41, PT ;  /* 0x000000410000780c */ /* 0x000fe40003f84270 */
[----:B------:R-:W-:Y:S02]  /*17ef0*/  FMNMX.FTZ R2, R222, R2, !PT ;  /* 0x00000002de027209 */ /* 0x000fe40007810000 */
[----:B------:R-:W-:Y:S02]  /*17f00*/  FSEL R99, R200, -INF , P1 ;  /* 0xff800000c8637808 */ /* 0x000fe40000800000 */
[----:B------:R-:W-:Y:S02]  /*17f10*/  FMNMX.FTZ R4, R115, R4, !PT ;  /* 0x0000000473047209 */ /* 0x000fe40007810000 */
[----:B------:R-:W-:Y:S02]  /*17f20*/  FMNMX.FTZ R6, R61, R6, !PT ;  /* 0x000000063d067209 */ /* 0x000fe40007810000 */
[----:B------:R-:W-:Y:S02]  /*17f30*/  ISETP.GT.AND P0, PT, R5, 0x31, PT ;  /* 0x000000310500780c */ /* 0x000fe40003f04270 */
[----:B------:R-:W-:Y:S02]  /*17f40*/  FSEL R186, R186, -INF , P4 ;  /* 0xff800000baba7808 */ /* 0x000fe40002000000 */
[C---:B------:R-:W-:Y:S02]  /*17f50*/  ISETP.GT.AND P3, PT, R0.reuse, 0x48, PT ;  /* 0x000000480000780c */ /* 0x040fe40003f64270 */
[----:B------:R-:W-:Y:S02]  /*17f60*/  ISETP.GT.AND P4, PT, R0, 0x49, PT ;  /* 0x000000490000780c */ /* 0x000fe40003f84270 */
[----:B------:R-:W-:Y:S02]  /*17f70*/  FMNMX.FTZ R2, R212, R2, !PT ;  /* 0x00000002d4027209 */ /* 0x000fe40007810000 */
[----:B------:R-:W-:Y:S02]  /*17f80*/  FMNMX.FTZ R7, R99, R6, !PT ;  /* 0x0000000663077209 */ /* 0x000fe40007810000 */
[----:B------:R-:W-:Y:S02]  /*17f90*/  FSEL R102, R201, -INF , P0 ;  /* 0xff800000c9667808 */ /* 0x000fe40000000000 */
[----:B------:R-:W-:Y:S02]  /*17fa0*/  ISETP.GT.AND P2, PT, R5, 0x38, PT ;  /* 0x000000380500780c */ /* 0x000fe40003f44270 */
[----:B------:R-:W-:Y:S02]  /*17fb0*/  FSEL R191, R185, -INF , P3 ;  /* 0xff800000b9bf7808 */ /* 0x000fe40001800000 */
[----:B------:R-:W-:Y:S02]  /*17fc0*/  FMNMX.FTZ R4, R186, R4, !PT ;  /* 0x00000004ba047209 */ /* 0x000fe40007810000 */
[C---:B------:R-:W-:Y:S02]  /*17fd0*/  ISETP.GT.AND P3, PT, R0.reuse, 0x50, PT ;  /* 0x000000500000780c */ /* 0x040fe40003f64270 */
[----:B------:R-:W-:Y:S02]  /*17fe0*/  FSEL R193, R193, -INF , P4 ;  /* 0xff800000c1c17808 */ /* 0x000fe40002000000 */
[----:B------:R-:W-:Y:S02]  /*17ff0*/  ISETP.GT.AND P4, PT, R0, 0x51, PT ;  /* 0x000000510000780c */ /* 0x000fe40003f84270 */
[----:B------:R-:W-:Y:S02]  /*18000*/  FMNMX.FTZ R2, R216, R2, !PT ;  /* 0x00000002d8027209 */ /* 0x000fe40007810000 */
[----:B------:R-:W-:Y:S02]  /*18010*/  ISETP.GT.AND P1, PT, R5, 0x39, PT ;  /* 0x000000390500780c */ /* 0x000fe40003f24270 */
[----:B------:R-:W-:Y:S02]  /*18020*/  FSEL R252, R72, -INF , P3 ;  /* 0xff80000048fc7808 */ /* 0x000fe40001800000 */
[----:B------:R-:W-:Y:S02]  /*18030*/  FSEL R247, R76, -INF , P4 ;  /* 0xff8000004cf77808 */ /* 0x000fe40002000000 */
[----:B------:R-:W-:Y:S02]  /*18040*/  FMNMX.FTZ R6, R191, R4, !PT ;  /* 0x00000004bf067209 */ /* 0x000fe40007810000 */
[----:B------:R-:W-:Y:S02]  /*18050*/  FMNMX.FTZ R4, R102, R7, !PT ;  /* 0x0000000766047209 */ /* 0x000fe40007810000 */
[----:B------:R-:W-:Y:S02]  /*18060*/  FSEL R103, R199, -INF , P2 ;  /* 0xff800000c7677808 */ /* 0x000fe40001000000 */
[----:B------:R-:W-:Y:S02]  /*18070*/  ISETP.GT.AND P2, PT, R5, 0x41, PT ;  /* 0x000000410500780c */ /* 0x000fe40003f44270 */
[C---:B------:R-:W-:Y:S02]  /*18080*/  ISETP.GT.AND P3, PT, R0.reuse, 0x58, PT ;  /* 0x000000580000780c */ /* 0x040fe40003f64270 */
[----:B------:R-:W-:Y:S02]  /*18090*/  ISETP.GT.AND P4, PT, R0, 0x59, PT ;  /* 0x000000590000780c */ /* 0x000fe40003f84270 */
[----:B------:R-:W-:Y:S02]  /*180a0*/  FMNMX.FTZ R2, R211, R2, !PT ;  /* 0x00000002d3027209 */ /* 0x000fe40007810000 */
[----:B------:R-:W-:Y:S02]  /*180b0*/  ISETP.GT.AND P0, PT, R5, 0x40, PT ;  /* 0x000000400500780c */ /* 0x000fe40003f04270 */
[----:B------:R-:W-:Y:S01]  /*180c0*/  FSEL R104, R202, -INF , P1 ;  /* 0xff800000ca687808 */ /* 0x000fe20000800000 */
[----:B------:R-:W1:Y:S01]  /*180d0*/  SHFL.BFLY PT, R8, R2, 0x2, 0x1f ;  /* 0x0c401f0002087f89 */ /* 0x000e6200000e0000 */
[----:B------:R-:W-:Y:S02]  /*180e0*/  ISETP.GT.AND P1, PT, R0, 0x60, PT ;  /* 0x000000600000780c */ /* 0x000fe40003f24270 */
[----:B------:R-:W-:Y:S02]  /*180f0*/  FSEL R202, R77, -INF , P3 ;  /* 0xff8000004dca7808 */ /* 0x000fe40001800000 */
[----:B------:R-:W-:Y:S02]  /*18100*/  FSEL R112, R198, -INF , P2 ;  /* 0xff800000c6707808 */ /* 0x000fe40001000000 */
[C---:B------:R-:W-:Y:S02]  /*18110*/  ISETP.GT.AND P2, PT, R0.reuse, 0x61, PT ;  /* 0x000000610000780c */ /* 0x040fe40003f44270 */
[----:B------:R-:W-:Y:S02]  /*18120*/  FSEL R199, R75, -INF , P4 ;  /* 0xff8000004bc77808 */ /* 0x000fe40002000000 */
[C---:B------:R-:W-:Y:S02]  /*18130*/  ISETP.GT.AND P3, PT, R0.reuse, 0x68, PT ;  /* 0x000000680000780c */ /* 0x040fe40003f64270 */
[----:B------:R-:W-:Y:S02]  /*18140*/  ISETP.GT.AND P4, PT, R0, 0x69, PT ;  /* 0x000000690000780c */ /* 0x000fe40003f84270 */
[----:B------:R-:W-:Y:S02]  /*18150*/  FMNMX.FTZ R0, R193, R6, !PT ;  /* 0x00000006c1007209 */ /* 0x000fe40007810000 */
[----:B------:R-:W-:Y:S02]  /*18160*/  FMNMX.FTZ R4, R103, R4, !PT ;  /* 0x0000000467047209 */ /* 0x000fe40007810000 */
[----:B------:R-:W-:Y:S02]  /*18170*/  FSEL R111, R196, -INF , P0 ;  /* 0xff800000c46f7808 */ /* 0x000fe40000000000 */
[----:B------:R-:W-:Y:S02]  /*18180*/  FMNMX.FTZ R0, R252, R0, !PT ;  /* 0x00000000fc007209 */ /* 0x000fe40007810000 */
[----:B------:R-:W-:Y:S02]  /*18190*/  FMNMX.FTZ R6, R104, R4, !PT ;  /* 0x0000000468067209 */ /* 0x000fe40007810000 */
[----:B------:R-:W-:Y:S02]  /*181a0*/  FMNMX.FTZ R4, R247, R0, !PT ;  /* 0x00000000f7047209 */ /* 0x000fe40007810000 */
[----:B------:R-:W-:Y:S02]  /*181b0*/  FMNMX.FTZ R0, R111, R6, !PT ;  /* 0x000000066f007209 */ /* 0x000fe40007810000 */
[----:B------:R-:W-:Y:S02]  /*181c0*/  ISETP.GT.AND P0, PT, R5, 0x48, PT ;  /* 0x000000480500780c */ /* 0x000fe40003f04270 */
[----:B------:R-:W-:Y:S02]  /*181d0*/  FMNMX.FTZ R0, R112, R0, !PT ;  /* 0x0000000070007209 */ /* 0x000fe40007810000 */
[----:B------:R-:W-:Y:S02]  /*181e0*/  FSEL R185, R195, -INF , P0 ;  /* 0xff800000c3b97808 */ /* 0x000fe40000000000 */
[----:B------:R-:W-:Y:S02]  /*181f0*/  ISETP.GT.AND P0, PT, R5, 0x49, PT ;  /* 0x000000490500780c */ /* 0x000fe40003f04270 */
[----:B------:R-:W-:Y:S02]  /*18200*/  FMNMX.FTZ R0, R185, R0, !PT ;  /* 0x00000000b9007209 */ /* 0x000fe40007810000 */
[----:B------:R-:W-:Y:S02]  /*18210*/  FSEL R114, R79, -INF , P0 ;  /* 0xff8000004f727808 */ /* 0x000fe40000000000 */
[C---:B------:R-:W-:Y:S02]  /*18220*/  ISETP.GT.AND P0, PT, R5.reuse, 0x50, PT ;  /* 0x000000500500780c */ /* 0x040fe40003f04270 */
[----:B------:R-:W-:Y:S02]  /*18230*/  FSEL R251, R52, -INF , P1 ;  /* 0xff80000034fb7808 */ /* 0x000fe40000800000 */
[----:B------:R-:W-:Y:S02]  /*18240*/  FMNMX.FTZ R0, R114, R0, !PT ;  /* 0x0000000072007209 */ /* 0x000fe40007810000 */
[----:B------:R-:W-:Y:S02]  /*18250*/  FSEL R206, R90, -INF , P0 ;  /* 0xff8000005ace7808 */ /* 0x000fe40000000000 */
[----:B------:R-:W-:Y:S02]  /*18260*/  ISETP.GT.AND P1, PT, R5, 0x51, PT ;  /* 0x000000510500780c */ /* 0x000fe40003f24270 */
[----:B------:R-:W-:Y:S02]  /*18270*/  FSEL R215, R108, -INF , P3 ;  /* 0xff8000006cd77808 */ /* 0x000fe40001800000 */
[----:B------:R-:W-:Y:S02]  /*18280*/  FSEL R108, R91, -INF , P1 ;  /* 0xff8000005b6c7808 */ /* 0x000fe40000800000 */
[C---:B------:R-:W-:Y:S02]  /*18290*/  ISETP.GT.AND P0, PT, R5.reuse, 0x58, PT ;  /* 0x000000580500780c */ /* 0x040fe40003f04270 */
[----:B------:R-:W-:Y:S02]  /*182a0*/  FMNMX.FTZ R0, R206, R0, !PT ;  /* 0x00000000ce007209 */ /* 0x000fe40007810000 */
[----:B-1----:R-:W-:Y:S02]  /*182b0*/  FMNMX.FTZ R2, R2, R8, !PT ;  /* 0x0000000802027209 */ /* 0x002fe40007810000 */
[----:B------:R-:W-:Y:S02]  /*182c0*/  FSEL R246, R78, -INF , P0 ;  /* 0xff8000004ef67808 */ /* 0x000fe40000000000 */
[C---:B------:R-:W-:Y:S01]  /*182d0*/  ISETP.GT.AND P3, PT, R5.reuse, 0x59, PT ;  /* 0x000000590500780c */ /* 0x040fe20003f64270 */
[----:B------:R-:W1:Y:S01]  /*182e0*/  SHFL.BFLY PT, R72, R2, 0x1, 0x1f ;  /* 0x0c201f0002487f89 */ /* 0x000e6200000e0000 */
[----:B------:R-:W-:Y:S02]  /*182f0*/  FMNMX.FTZ R0, R108, R0, !PT ;  /* 0x000000006c007209 */ /* 0x000fe40007810000 */
[----:B------:R-:W-:Y:S02]  /*18300*/  ISETP.GT.AND P0, PT, R5, 0x60, PT ;  /* 0x000000600500780c */ /* 0x000fe40003f04270 */
[----:B------:R-:W-:Y:S02]  /*18310*/  FSEL R221, R95, -INF , P3 ;  /* 0xff8000005fdd7808 */ /* 0x000fe40001800000 */
[----:B------:R-:W-:Y:S02]  /*18320*/  FMNMX.FTZ R0, R246, R0, !PT ;  /* 0x00000000f6007209 */ /* 0x000fe40007810000 */
[----:B------:R-:W-:Y:S02]  /*18330*/  FSEL R219, R55, -INF , P0 ;  /* 0xff80000037db7808 */ /* 0x000fe40000000000 */
[----:B------:R-:W-:Y:S02]  /*18340*/  ISETP.GT.AND P3, PT, R5, 0x61, PT ;  /* 0x000000610500780c */ /* 0x000fe40003f64270 */
[----:B------:R-:W-:Y:S02]  /*18350*/  FMNMX.FTZ R0, R221, R0, !PT ;  /* 0x00000000dd007209 */ /* 0x000fe40007810000 */
[----:B------:R-:W-:Y:S02]  /*18360*/  FSEL R214, R54, -INF , P3 ;  /* 0xff80000036d67808 */ /* 0x000fe40001800000 */
[----:B------:R-:W-:Y:S02]  /*18370*/  ISETP.GT.AND P1, PT, R5, 0x68, PT ;  /* 0x000000680500780c */ /* 0x000fe40003f24270 */
[----:B------:R-:W-:Y:S02]  /*18380*/  FMNMX.FTZ R4, R202, R4, !PT ;  /* 0x00000004ca047209 */ /* 0x000fe40007810000 */
[----:B------:R-:W-:Y:S02]  /*18390*/  FMNMX.FTZ R0, R219, R0, !PT ;  /* 0x00000000db007209 */ /* 0x000fe40007810000 */
[----:B------:R-:W-:Y:S02]  /*183a0*/  FMNMX.FTZ R4, R199, R4, !PT ;  /* 0x00000004c7047209 */ /* 0x000fe40007810000 */
[----:B------:R-:W-:Y:S02]  /*183b0*/  ISETP.GT.AND P0, PT, R5, 0x69, PT ;  /* 0x000000690500780c */ /* 0x000fe40003f04270 */
[----:B------:R-:W-:Y:S02]  /*183c0*/  FSEL R209, R110, -INF , P1 ;  /* 0xff8000006ed17808 */ /* 0x000fe40000800000 */
[----:B------:R-:W-:Y:S02]  /*183d0*/  FMNMX.FTZ R0, R214, R0, !PT ;  /* 0x00000000d6007209 */ /* 0x000fe40007810000 */
[----:B------:R-:W-:Y:S02]  /*183e0*/  FSEL R245, R53, -INF , P2 ;  /* 0xff80000035f57808 */ /* 0x000fe40001000000 */
[----:B------:R-:W-:Y:S01]  /*183f0*/  FSEL R74, R74, -INF , P0 ;  /* 0xff8000004a4a7808 */ /* 0x000fe20000000000 */
[----:B------:R-:W-:Y:S01]  /*18400*/  LDSM.16.MT88.4 R52, [R225+0x100] ;  /* 0x00010000e134783b */ /* 0x000fe20000004200 */
        /* <DEDUP_REMOVED lines=9> */
[----:B------:R-:W-:Y:S02]  /*184a0*/  FSETP.NEU.FTZ.AND P1, PT, R72, -INF , PT ;  /* 0xff8000004800780b */ /* 0x000fe40003f3d000 */
[----:B------:R-:W-:Y:S02]  /*184b0*/  FMNMX.FTZ R4, R208, R4, !PT ;  /* 0x00000004d0047209 */ /* 0x000fe40007810000 */
[----:B------:R-:W-:Y:S02]  /*184c0*/  FSEL R96, R96, RZ, P1 ;  /* 0x000000ff60607208 */ /* 0x000fe40000800000 */
[----:B------:R-:W-:Y:S01]  /*184d0*/  FMNMX.FTZ R73, R73, R9, !PT ;  /* 0x0000000949497209 */ /* 0x000fe20007810000 */
[----:B------:R-:W2:Y:S03]  /*184e0*/  SHFL.BFLY PT, R7, R4, 0x2, 0x1f ;  /* 0x0c401f0004077f89 */ /* 0x000ea600000e0000 */
[C---:B------:R-:W-:Y:S01]  /*184f0*/  FSETP.NEU.FTZ.AND P2, PT, R73.reuse, -INF , PT ;  /* 0xff8000004900780b */ /* 0x040fe20003f5d000 */
[----:B------:R-:W-:Y:S05]  /*18500*/  FMUL.FTZ R75, R73, c[0x0][0x2d0] ;  /* 0x0000b400494b7a20 */ /* 0x000fea0000410000 */
[----:B------:R-:W-:Y:S02]  /*18510*/  FSEL R75, R75, RZ, P2 ;  /* 0x000000ff4b4b7208 */ /* 0x000fe40001000000 */
[----:B-1----:R-:W-:Y:S01]  /*18520*/  FMNMX.FTZ R0, R0, R2, !PT ;  /* 0x0000000200007209 */ /* 0x002fe20007810000 */
[--C-:B------:R-:W-:Y:S02]  /*18530*/  FFMA.FTZ R2, R22, c[0x0][0x2d0], -R96.reuse ;  /* 0x0000b40016027a23 */ /* 0x100fe40000010860 */
[--C-:B------:R-:W-:Y:S02]  /*18540*/  FFMA.FTZ R5, R14, c[0x0][0x2d0], -R75.reuse ;  /* 0x0000b4000e057a23 */ /* 0x100fe4000001084b */
[----:B------:R1:W-:Y:S01]  /*18550*/  MUFU.EX2 R200, R2 ;  /* 0x0000000200c87308 */ /* 0x0003e20000000800 */
[--C-:B------:R-:W-:Y:S01]  /*18560*/  FFMA.FTZ R6, R10, c[0x0][0x2d0], -R75.reuse ;  /* 0x0000b4000a067a23 */ /* 0x100fe2000001084b */
[----:B--2---:R-:W-:Y:S01]  /*18570*/  FMNMX.FTZ R4, R4, R7, !PT ;  /* 0x0000000704047209 */ /* 0x004fe20007810000 */
[--C-:B------:R-:W-:Y:S07]  /*18580*/  FFMA.FTZ R7, R38, c[0x0][0x2d0], -R75.reuse ;  /* 0x0000b40026077a23 */ /* 0x100fee000001084b */
[----:B------:R2:W-:Y:S01]  /*18590*/  MUFU.EX2 R220, R6 ;  /* 0x0000000600dc7308 */ /* 0x0005e20000000800 */
[----:B------:R-:W3:Y:S09]  /*185a0*/  SHFL.BFLY PT, R71, R4, 0x1, 0x1f ;  /* 0x0c201f0004477f89 */ /* 0x000ef200000e0000 */
[----:B------:R4:W4:Y:S01]  /*185b0*/  MUFU.EX2 R250, R5 ;  /* 0x0000000500fa7308 */ /* 0x0009220000000800 */
[----:B-1----:R-:W1:Y:S09]  /*185c0*/  SHFL.BFLY PT, R2, R0, 0x1, 0x1f ;  /* 0x0c201f0000027f89 */ /* 0x002e7200000e0000 */
[----:B------:R-:W-:Y:S01]  /*185d0*/  MUFU.EX2 R232, R7 ;  /* 0x0000000700e87308 */ /* 0x000fe20000000800 */
[--C-:B--2---:R-:W-:Y:S01]  /*185e0*/  FFMA.FTZ R6, R40, c[0x0][0x2d0], -R75.reuse ;  /* 0x0000b40028067a23 */ /* 0x104fe2000001084b */
[----:B---3--:R-:W-:Y:S01]  /*185f0*/  FMNMX.FTZ R71, R4, R71, !PT ;  /* 0x0000004704477209 */ /* 0x008fe20007810000 */
[--C-:B------:R-:W-:Y:S03]  /*18600*/  FFMA.FTZ R4, R26, c[0x0][0x2d0], -R96.reuse ;  /* 0x0000b4001a047a23 */ /* 0x100fe60000010860 */
[C---:B------:R-:W-:Y:S04]  /*18610*/  FSETP.NEU.FTZ.AND P0, PT, R71.reuse, -INF , PT ;  /* 0xff8000004700780b */ /* 0x040fe80003f1d000 */
[----:B------:R-:W2:Y:S01]  /*18620*/  MUFU.EX2 R235, R4 ;  /* 0x0000000400eb7308 */ /* 0x000ea20000000800 */
[----:B------:R-:W-:Y:S02]  /*18630*/  FMUL.FTZ R100, R71, c[0x0][0x2d0] ;  /* 0x0000b40047647a20 */ /* 0x000fe40000410000 */
[--C-:B----4-:R-:W-:Y:S01]  /*18640*/  FFMA.FTZ R5, R23, c[0x0][0x2d0], -R75.reuse ;  /* 0x0000b40017057a23 */ /* 0x110fe2000001084b */
[----:B------:R-:W-:Y:S02]  /*18650*/  F2FP.PACK_AB R76, R250, R220 ;  /* 0x000000dcfa4c723e */ /* 0x000fe400000000ff */
[----:B------:R-:W-:Y:S02]  /*18660*/  FSEL R100, R100, RZ, P0 ;  /* 0x000000ff64647208 */ /* 0x000fe40000000000 */
[----:B-1----:R-:W-:Y:S02]  /*18670*/  FMNMX.FTZ R70, R2, R0, !PT ;  /* 0x0000000002467209 */ /* 0x002fe40007810000 */
[----:B------:R1:W-:Y:S01]  /*18680*/  MUFU.EX2 R228, R6 ;  /* 0x0000000600e47308 */ /* 0x0003e20000000800 */
[----:B------:R-:W-:Y:S02]  /*18690*/  FFMA.FTZ R2, R35, c[0x0][0x2d0], -R96 ;  /* 0x0000b40023027a23 */ /* 0x000fe40000010860 */
[--C-:B------:R-:W-:Y:S01]  /*186a0*/  FFMA.FTZ R0, R15, c[0x0][0x2d0], -R100.reuse ;  /* 0x0000b4000f007a23 */ /* 0x100fe20000010864 */
[C---:B------:R-:W-:Y:S01]  /*186b0*/  FSETP.NEU.FTZ.AND P3, PT, R70.reuse, -INF , PT ;  /* 0xff8000004600780b */ /* 0x040fe20003f7d000 */
[----:B------:R-:W-:Y:S05]  /*186c0*/  FMUL.FTZ R101, R70, c[0x0][0x2d0] ;  /* 0x0000b40046657a20 */ /* 0x000fea0000410000 */
[----:B------:R3:W-:Y:S01]  /*186d0*/  MUFU.EX2 R201, R0 ;  /* 0x0000000000c97308 */ /* 0x0007e20000000800 */
[----:B------:R-:W-:Y:S02]  /*186e0*/  FSEL R101, R101, RZ, P3 ;  /* 0x000000ff65657208 */ /* 0x000fe40001800000 */
[----:B--2---:R-:W-:Y:S01]  /*186f0*/  F2FP.PACK_AB R79, R235, R200 ;  /* 0x000000c8eb4f723e */ /* 0x004fe200000000ff */
[--C-:B------:R-:W-:Y:S06]  /*18700*/  FFMA.FTZ R4, R12, c[0x0][0x2d0], -R100.reuse ;  /* 0x0000b4000c047a23 */ /* 0x100fec0000010864 */
[----:B------:R2:W-:Y:S01]  /*18710*/  MUFU.EX2 R231, R2 ;  /* 0x0000000200e77308 */ /* 0x0005e20000000800 */
[----:B-1----:R-:W-:Y:S09]  /*18720*/  FFMA.FTZ R6, R44, c[0x0][0x2d0], -R75 ;  /* 0x0000b4002c067a23 */ /* 0x002ff2000001084b */
[----:B------:R1:W-:Y:S01]  /*18730*/  MUFU.EX2 R205, R4 ;  /* 0x0000000400cd7308 */ /* 0x0003e20000000800 */
[----:B---3--:R-:W-:Y:S09]  /*18740*/  FFMA.FTZ R0, R19, c[0x0][0x2d0], -R100 ;  /* 0x0000b40013007a23 */ /* 0x008ff20000010864 */
[----:B------:R3:W4:Y:S01]  /*18750*/  MUFU.EX2 R234, R0 ;  /* 0x0000000000ea7308 */ /* 0x0007220000000800 */
[----:B--2---:R-:W-:Y:S09]  /*18760*/  FFMA.FTZ R2, R41, c[0x0][0x2d0], -R96 ;  /* 0x0000b40029027a23 */ /* 0x004ff20000010860 */
[----:B------:R2:W-:Y:S01]  /*18770*/  MUFU.EX2 R35, R2 ;  /* 0x0000000200237308 */ /* 0x0005e20000000800 */
[----:B-1----:R-:W-:Y:S09]  /*18780*/  FFMA.FTZ R4, R16, c[0x0][0x2d0], -R100 ;  /* 0x0000b40010047a23 */ /* 0x002ff20000010864 */
[----:B------:R1:W-:Y:S01]  /*18790*/  MUFU.EX2 R68, R4 ;  /* 0x0000000400447308 */ /* 0x0003e20000000800 */
[----:B---3--:R-:W-:Y:S01]  /*187a0*/  FFMA.FTZ R0, R11, c[0x0][0x2d0], -R101 ;  /* 0x0000b4000b007a23 */ /* 0x008fe20000010865 */
[----:B----4-:R-:W-:Y:S08]  /*187b0*/  F2FP.PACK_AB R66, R234, R201 ;  /* 0x000000c9ea42723e */ /* 0x010ff000000000ff */
[----:B------:R3:W-:Y:S01]  /*187c0*/  MUFU.EX2 R204, R0 ;  /* 0x0000000000cc7308 */ /* 0x0007e20000000800 */
[----:B--2---:R-:W-:Y:S09]  /*187d0*/  FSEL R2, R72, RZ, P1 ;  /* 0x000000ff48027208 */ /* 0x004ff20000800000 */
[----:B------:R-:W-:Y:S01]  /*187e0*/  MUFU.EX2 R40, R6 ;  /* 0x0000000600287308 */ /* 0x000fe20000000800 */
[----:B-1----:R-:W-:Y:S09]  /*187f0*/  FFMA.FTZ R4, R43, c[0x0][0x2d0], -R75 ;  /* 0x0000b4002b047a23 */ /* 0x002ff2000001084b */
[----:B------:R1:W-:Y:S01]  /*18800*/  MUFU.EX2 R213, R5 ;  /* 0x0000000500d57308 */ /* 0x0003e20000000800 */
[----:B---3--:R-:W-:Y:S09]  /*18810*/  FFMA.FTZ R0, R18, c[0x0][0x2d0], -R101 ;  /* 0x0000b40012007a23 */ /* 0x008ff20000010865 */
[----:B------:R2:W3:Y:S10]  /*18820*/  MUFU.EX2 R197, R0 ;  /* 0x0000000000c57308 */ /* 0x0004f40000000800 */
[----:B------:R4:W-:Y:S01]  /*18830*/  MUFU.EX2 R196, R4 ;  /* 0x0000000400c47308 */ /* 0x0009e20000000800 */
[----:B-1----:R-:W-:Y:S09]  /*18840*/  FFMA.FTZ R5, R29, c[0x0][0x2d0], -R75 ;  /* 0x0000b4001d057a23 */ /* 0x002ff2000001084b */
[----:B------:R1:W-:Y:S01]  /*18850*/  MUFU.EX2 R64, R5 ;  /* 0x0000000500407308 */ /* 0x0003e20000000800 */
[--C-:B--2---:R-:W-:Y:S01]  /*18860*/  FFMA.FTZ R0, R20, c[0x0][0x2d0], -R101.reuse ;  /* 0x0000b40014007a23 */ /* 0x104fe20000010865 */
[----:B---3--:R-:W-:Y:S08]  /*18870*/  F2FP.PACK_AB R65, R197, R204 ;  /* 0x000000ccc541723e */ /* 0x008ff000000000ff */
[----:B------:R2:W-:Y:S01]  /*18880*/  MUFU.EX2 R67, R0 ;  /* 0x0000000000437308 */ /* 0x0005e20000000800 */
[--C-:B----4-:R-:W-:Y:S09]  /*18890*/  FFMA.FTZ R4, R39, c[0x0][0x2d0], -R96.reuse ;  /* 0x0000b40027047a23 */ /* 0x110ff20000010860 */
[----:B------:R-:W-:Y:S01]  /*188a0*/  MUFU.EX2 R86, R4 ;  /* 0x0000000400567308 */ /* 0x000fe20000000800 */
[--C-:B-1----:R-:W-:Y:S09]  /*188b0*/  FFMA.FTZ R5, R13, c[0x0][0x2d0], -R96.reuse ;  /* 0x0000b4000d057a23 */ /* 0x102ff20000010860 */
[----:B------:R1:W-:Y:S01]  /*188c0*/  MUFU.EX2 R207, R5 ;  /* 0x0000000500cf7308 */ /* 0x0003e20000000800 */
[----:B--2---:R-:W-:Y:S09]  /*188d0*/  FFMA.FTZ R0, R17, c[0x0][0x2d0], -R101 ;  /* 0x0000b40011007a23 */ /* 0x004ff20000010865 */
[----:B------:R2:W-:Y:S01]  /*188e0*/  MUFU.EX2 R233, R0 ;  /* 0x0000000000e97308 */ /* 0x0005e20000000800 */
[--C-:B-1----:R-:W-:Y:S02]  /*188f0*/  FFMA.FTZ R5, R21, c[0x0][0x2d0], -R96.reuse ;  /* 0x0000b40015057a23 */ /* 0x102fe40000010860 */
[----:B------:R-:W1:Y:S07]  /*18900*/  LDSM.16.MT88.4 R20, [R224+0x100] ;  /* 0x00010000e014783b */ /* 0x000e6e0000004200 */
[----:B------:R3:W4:Y:S01]  /*18910*/  MUFU.EX2 R210, R5 ;  /* 0x0000000500d27308 */ /* 0x0007220000000800 */
[--C-:B--2---:R-:W-:Y:S09]  /*18920*/  FFMA.FTZ R0, R34, c[0x0][0x2d0], -R96.reuse ;  /* 0x0000b40022007a23 */ /* 0x104ff20000010860 */
[----:B------:R2:W-:Y:S01]  /*18930*/  MUFU.EX2 R119, R0 ;  /* 0x0000000000777308 */ /* 0x0005e20000000800 */
[--C-:B---3--:R-:W-:Y:S01]  /*18940*/  FFMA.FTZ R5, R42, c[0x0][0x2d0], -R75.reuse ;  /* 0x0000b4002a057a23 */ /* 0x108fe2000001084b */
[----:B----4-:R-:W-:Y:S08]  /*18950*/  F2FP.PACK_AB R77, R210, R207 ;  /* 0x000000cfd24d723e */ /* 0x010ff000000000ff */
[----:B------:R3:W-:Y:S01]  /*18960*/  MUFU.EX2 R90, R5 ;  /* 0x00000005005a7308 */ /* 0x0007e20000000800 */
[--C-:B--2---:R-:W-:Y:S09]  /*18970*/  FFMA.FTZ R0, R37, c[0x0][0x2d0], -R96.reuse ;  /* 0x0000b40025007a23 */ /* 0x104ff20000010860 */
[----:B------:R2:W-:Y:S01]  /*18980*/  MUFU.EX2 R91, R0 ;  /* 0x00000000005b7308 */ /* 0x0005e20000000800 */
[----:B---3--:R-:W-:Y:S09]  /*18990*/  FFMA.FTZ R5, R45, c[0x0][0x2d0], -R75 ;  /* 0x0000b4002d057a23 */ /* 0x008ff2000001084b */
[----:B------:R-:W-:Y:S01]  /*189a0*/  MUFU.EX2 R87, R5 ;  /* 0x0000000500577308 */ /* 0x000fe20000000800 */
[----:B--2---:R-:W-:Y:S02]  /*189b0*/  FFMA.FTZ R0, R36, c[0x0][0x2d0], -R96 ;  /* 0x0000b40024007a23 */ /* 0x004fe40000010860 */
[----:B------:R-:W2:Y:S07]  /*189c0*/  LDSM.16.MT88.4 R36, [R227+0x100] ;  /* 0x00010000e324783b */ /* 0x000eae0000004200 */
[----:B------:R3:W-:Y:S02]  /*189d0*/  MUFU.EX2 R109, R0 ;  /* 0x00000000006d7308 */ /* 0x0007e40000000800 */
[--C-:B---3--:R-:W-:Y:S08]  /*189e0*/  FFMA.FTZ R0, R32, c[0x0][0x2d0], -R100.reuse ;  /* 0x0000b40020007a23 */ /* 0x108ff00000010864 */
[----:B------:R3:W-:Y:S02]  /*189f0*/  MUFU.EX2 R230, R0 ;  /* 0x0000000000e67308 */ /* 0x0007e40000000800 */
[--C-:B---3--:R-:W-:Y:S08]  /*18a00*/  FFMA.FTZ R0, R30, c[0x0][0x2d0], -R100.reuse ;  /* 0x0000b4001e007a23 */ /* 0x108ff00000010864 */
[----:B------:R3:W-:Y:S02]  /*18a10*/  MUFU.EX2 R203, R0 ;  /* 0x0000000000cb7308 */ /* 0x0007e40000000800 */
[--C-:B---3--:R-:W-:Y:S08]  /*18a20*/  FFMA.FTZ R0, R31, c[0x0][0x2d0], -R100.reuse ;  /* 0x0000b4001f007a23 */ /* 0x108ff00000010864 */
[----:B------:R3:W-:Y:S02]  /*18a30*/  MUFU.EX2 R195, R0 ;  /* 0x0000000000c37308 */ /* 0x0007e40000000800 */
[----:B---3--:R-:W-:Y:S08]  /*18a40*/  FFMA.FTZ R0, R33, c[0x0][0x2d0], -R100 ;  /* 0x0000b40021007a23 */ /* 0x008ff00000010864 */
        /* <DEDUP_REMOVED lines=9> */
[----:B---3--:R-:W-:Y:S05]  /*18ae0*/  FSEL R0, R73, RZ, P2 ;  /* 0x000000ff49007208 */ /* 0x008fea0001000000 */
[----:B------:R-:W-:Y:S04]  /*18af0*/  FADD.FTZ R0, -R0, R3 ;  /* 0x0000000300007221 */ /* 0x000fe80000010100 */
[----:B------:R-:W-:Y:S04]  /*18b00*/  FMUL.FTZ R0, R0, c[0x0][0x2d0] ;  /* 0x0000b40000007a20 */ /* 0x000fe80000410000 */
[----:B------:R3:W4:Y:S02]  /*18b10*/  MUFU.EX2 R69, R0 ;  /* 0x0000000000457308 */ /* 0x0007240000000800 */
[----:B---3--:R-:W-:Y:S01]  /*18b20*/  FADD.FTZ R0, -R2, R116 ;  /* 0x0000007402007221 */ /* 0x008fe20000010100 */
[----:B------:R-:W-:Y:S01]  /*18b30*/  FSEL R2, R71, RZ, P0 ;  /* 0x000000ff47027208 */ /* 0x000fe20000000000 */
[----:B------:R-:W-:Y:S01]  /*18b40*/  IMAD.MOV.U32 R116, RZ, RZ, R68 ;  /* 0x000000ffff747224 */ /* 0x000fe200078e0044 */
[----:B------:R-:W-:Y:S01]  /*18b50*/  PLOP3.LUT P0, PT, PT, PT, UP0, 0x80, 0x0 ;  /* 0x000000000000781c */ /* 0x000fe20003f0f008 */
[----:B------:R-:W-:Y:S02]  /*18b60*/  FMUL.FTZ R0, R0, c[0x0][0x2d0] ;  /* 0x0000b40000007a20 */ /* 0x000fe40000410000 */
[C---:B----4-:R-:W-:Y:S02]  /*18b70*/  FMUL.FTZ R4, R69.reuse, R120 ;  /* 0x0000007845047220 */ /* 0x050fe40000410000 */
[----:B------:R3:W4:Y:S01]  /*18b80*/  MUFU.EX2 R68, R0 ;  /* 0x0000000000447308 */ /* 0x0007220000000800 */
[C---:B------:R-:W-:Y:S02]  /*18b90*/  FMUL.FTZ R5, R69.reuse, R121 ;  /* 0x0000007945057220 */ /* 0x040fe40000410000 */
[----:B------:R-:W-:Y:S02]  /*18ba0*/  IMAD.MOV.U32 R120, RZ, RZ, R67 ;  /* 0x000000ffff787224 */ /* 0x000fe400078e0043 */
[C---:B------:R-:W-:Y:S02]  /*18bb0*/  FMUL.FTZ R16, R69.reuse, R132 ;  /* 0x0000008445107220 */ /* 0x040fe40000410000 */
[----:B------:R-:W-:Y:S01]  /*18bc0*/  FMUL.FTZ R17, R69, R133 ;  /* 0x0000008545117220 */ /* 0x000fe20000410000 */
[----:B------:R-:W-:Y:S01]  /*18bd0*/  F2FP.PACK_AB R67, R233, R120 ;  /* 0x00000078e943723e */ /* 0x000fe200000000ff */
[----:B------:R-:W-:Y:S02]  /*18be0*/  FMUL.FTZ R33, R69, R149 ;  /* 0x0000009545217220 */ /* 0x000fe40000410000 */
[----:B------:R-:W-:Y:S02]  /*18bf0*/  IMAD.MOV.U32 R132, RZ, RZ, R201 ;  /* 0x000000ffff847224 */ /* 0x000fe400078e00c9 */
[----:B------:R-:W-:Y:S02]  /*18c00*/  IMAD.MOV.U32 R133, RZ, RZ, R200 ;  /* 0x000000ffff857224 */ /* 0x000fe400078e00c8 */
[----:B---3--:R-:W-:Y:S01]  /*18c10*/  FADD.FTZ R0, -R2, R117 ;  /* 0x0000007502007221 */ /* 0x008fe20000010100 */
[----:B------:R-:W-:Y:S01]  /*18c20*/  FSEL R2, R70, RZ, P3 ;  /* 0x000000ff46027208 */ /* 0x000fe20001800000 */
[----:B----4-:R-:W-:Y:S02]  /*18c30*/  FMUL.FTZ R6, R68, R122 ;  /* 0x0000007a44067220 */ /* 0x010fe40000410000 */
[----:B------:R-:W-:Y:S02]  /*18c40*/  FMUL.FTZ R0, R0, c[0x0][0x2d0] ;  /* 0x0000b40000007a20 */ /* 0x000fe40000410000 */
[C---:B------:R-:W-:Y:S02]  /*18c50*/  FMUL.FTZ R7, R68.reuse, R123 ;  /* 0x0000007b44077220 */ /* 0x040fe40000410000 */
[----:B------:R3:W4:Y:S01]  /*18c60*/  MUFU.EX2 R3, R0 ;  /* 0x0000000000037308 */ /* 0x0007220000000800 */
[C---:B------:R-:W-:Y:S02]  /*18c70*/  FMUL.FTZ R18, R68.reuse, R134 ;  /* 0x0000008644127220 */ /* 0x040fe40000410000 */
[C---:B------:R-:W-:Y:S02]  /*18c80*/  FMUL.FTZ R19, R68.reuse, R135 ;  /* 0x0000008744137220 */ /* 0x040fe40000410000 */
[----:B------:R-:W-:Y:S02]  /*18c90*/  FMUL.FTZ R34, R68, R150 ;  /* 0x0000009644227220 */ /* 0x000fe40000410000 */
[----:B------:R-:W-:Y:S02]  /*18ca0*/  IMAD.MOV.U32 R134, RZ, RZ, R213 ;  /* 0x000000ffff867224 */ /* 0x000fe400078e00d5 */
[----:B------:R-:W-:Y:S02]  /*18cb0*/  IMAD.MOV.U32 R117, RZ, RZ, R199 ;  /* 0x000000ffff757224 */ /* 0x000fe400078e00c7 */
[----:B------:R-:W-:Y:S02]  /*18cc0*/  IMAD.MOV.U32 R135, RZ, RZ, R197 ;  /* 0x000000ffff877224 */ /* 0x000fe400078e00c5 */
[----:B---3--:R-:W-:Y:S02]  /*18cd0*/  FADD.FTZ R0, -R2, R118 ;  /* 0x0000007602007221 */ /* 0x008fe40000010100 */
[----:B------:R-:W-:Y:S02]  /*18ce0*/  FFMA.FTZ R2, R46, c[0x0][0x2d0], -R75 ;  /* 0x0000b4002e027a23 */ /* 0x000fe4000001084b */
[C---:B----4-:R-:W-:Y:S02]  /*18cf0*/  FMUL.FTZ R9, R3.reuse, R125 ;  /* 0x0000007d03097220 */ /* 0x050fe40000410000 */
[----:B------:R3:W4:Y:S01]  /*18d00*/  MUFU.EX2 R32, R2 ;  /* 0x0000000200207308 */ /* 0x0007220000000800 */
[----:B------:R-:W-:Y:S02]  /*18d10*/  FMUL.FTZ R0, R0, c[0x0][0x2d0] ;  /* 0x0000b40000007a20 */ /* 0x000fe40000410000 */
[C---:B------:R-:W-:Y:S02]  /*18d20*/  FMUL.FTZ R12, R3.reuse, R128 ;  /* 0x00000080030c7220 */ /* 0x040fe40000410000 */
[C---:B------:R-:W-:Y:S02]  /*18d30*/  FMUL.FTZ R29, R3.reuse, R145 ;  /* 0x00000091031d7220 */ /* 0x040fe40000410000 */
[C---:B------:R-:W-:Y:S02]  /*18d40*/  FMUL.FTZ R28, R3.reuse, R144 ;  /* 0x00000090031c7220 */ /* 0x040fe40000410000 */
[C---:B------:R-:W-:Y:S01]  /*18d50*/  FMUL.FTZ R8, R3.reuse, R124 ;  /* 0x0000007c03087220 */ /* 0x040fe20000410000 */
[----:B------:R-:W2:Y:S01]  /*18d60*/  MUFU.EX2 R0, R0 ;  /* 0x0000000000007308 */ /* 0x000ea20000000800 */
[----:B------:R-:W-:Y:S01]  /*18d70*/  IMAD.MOV.U32 R118, RZ, RZ, R64 ;  /* 0x000000ffff767224 */ /* 0x000fe200078e0040 */
[----:B------:R-:W-:Y:S01]  /*18d80*/  F2FP.PACK_AB R64, R116, R205 ;  /* 0x000000cd7440723e */ /* 0x000fe200000000ff */
[C---:B------:R-:W-:Y:S02]  /*18d90*/  FMUL.FTZ R13, R3.reuse, R129 ;  /* 0x00000081030d7220 */ /* 0x040fe40000410000 */
[C---:B------:R-:W-:Y:S01]  /*18da0*/  FMUL.FTZ R24, R3.reuse, R140 ;  /* 0x0000008c03187220 */ /* 0x040fe20000410000 */
[----:B------:R-:W-:Y:S01]  /*18db0*/  F2FP.PACK_AB R78, R118, R213 ;  /* 0x000000d5764e723e */ /* 0x000fe200000000ff */
[----:B------:R-:W-:Y:S02]  /*18dc0*/  IMAD.MOV.U32 R129, RZ, RZ, R86 ;  /* 0x000000ffff817224 */ /* 0x000fe400078e0056 */
[----:B------:R-:W-:Y:S02]  /*18dd0*/  IMAD.MOV.U32 R86, RZ, RZ, R83 ;  /* 0x000000ffff567224 */ /* 0x000fe400078e0053 */
[----:B------:R-:W-:Y:S02]  /*18de0*/  FMUL.FTZ R25, R3, R141 ;  /* 0x0000008d03197220 */ /* 0x000fe40000410000 */
[-C--:B-1----:R-:W-:Y:S01]  /*18df0*/  HMMA.16816.F32 R4, R76, R20.reuse, R4 ;  /* 0x000000144c04723c */ /* 0x082fe20000001804 */
[----:B---3--:R-:W-:Y:S02]  /*18e00*/  FFMA.FTZ R2, R51, c[0x0][0x2d0], -R75 ;  /* 0x0000b40033027a23 */ /* 0x008fe4000001084b */
[----:B----4-:R-:W-:Y:S02]  /*18e10*/  IMAD.MOV.U32 R121, RZ, RZ, R32 ;  /* 0x000000ffff797224 */ /* 0x010fe400078e0020 */
[----:B------:R1:W-:Y:S01]  /*18e20*/  MUFU.EX2 R125, R2 ;  /* 0x00000002007d7308 */ /* 0x0003e20000000800 */
[----:B------:R-:W-:Y:S02]  /*18e30*/  FMUL.FTZ R32, R69, R148 ;  /* 0x0000009445207220 */ /* 0x000fe40000410000 */
[----:B------:R-:W-:Y:S04]  /*18e40*/  IMAD.MOV.U32 R140, RZ, RZ, R40 ;  /* 0x000000ffff8c7224 */ /* 0x000fe800078e0028 */
[C---:B--2---:R-:W-:Y:S02]  /*18e50*/  FMUL.FTZ R11, R0.reuse, R127 ;  /* 0x0000007f000b7220 */ /* 0x044fe40000410000 */
[C---:B------:R-:W-:Y:S02]  /*18e60*/  FMUL.FTZ R14, R0.reuse, R130 ;  /* 0x00000082000e7220 */ /* 0x040fe40000410000 */
[C---:B------:R-:W-:Y:S02]  /*18e70*/  FMUL.FTZ R15, R0.reuse, R131 ;  /* 0x00000083000f7220 */ /* 0x040fe40000410000 */
[C---:B------:R-:W-:Y:S02]  /*18e80*/  FMUL.FTZ R10, R0.reuse, R126 ;  /* 0x0000007e000a7220 */ /* 0x040fe40000410000 */
[C---:B------:R-:W-:Y:S02]  /*18e90*/  FMUL.FTZ R26, R0.reuse, R142 ;  /* 0x0000008e001a7220 */ /* 0x040fe40000410000 */
[----:B------:R-:W-:Y:S02]  /*18ea0*/  IMAD.MOV.U32 R142, RZ, RZ, R95 ;  /* 0x000000ffff8e7224 */ /* 0x000fe400078e005f */
[----:B------:R-:W-:Y:S01]  /*18eb0*/  IMAD.MOV.U32 R141, RZ, RZ, R110 ;  /* 0x000000ffff8d7224 */ /* 0x000fe200078e006e */
[C---:B------:R-:W-:Y:S01]  /*18ec0*/  HMMA.16816.F32 R8, R64.reuse, R20, R8 ;  /* 0x000000144008723c */ /* 0x040fe20000001808 */
[----:B------:R-:W-:Y:S02]  /*18ed0*/  IMAD.MOV.U32 R126, RZ, RZ, R87 ;  /* 0x000000ffff7e7224 */ /* 0x000fe400078e0057 */
[----:B------:R-:W-:Y:S02]  /*18ee0*/  IMAD.MOV.U32 R87, RZ, RZ, R82 ;  /* 0x000000ffff577224 */ /* 0x000fe400078e0052 */
[----:B-1----:R-:W-:Y:S02]  /*18ef0*/  FFMA.FTZ R2, R47, c[0x0][0x2d0], -R96 ;  /* 0x0000b4002f027a23 */ /* 0x002fe40000010860 */
[C---:B------:R-:W-:Y:S01]  /*18f00*/  FMUL.FTZ R20, R69.reuse, R136 ;  /* 0x0000008845147220 */ /* 0x040fe20000410000 */
[-C--:B------:R-:W-:Y:S01]  /*18f10*/  HMMA.16816.F32 R12, R64, R22.reuse, R12 ;  /* 0x00000016400c723c */ /* 0x080fe2000000180c */
[----:B------:R1:W-:Y:S03]  /*18f20*/  MUFU.EX2 R122, R2 ;  /* 0x00000002007a7308 */ /* 0x0003e60000000800 */
[----:B------:R-:W-:Y:S02]  /*18f30*/  IMAD.MOV.U32 R136, RZ, RZ, R91 ;  /* 0x000000ffff887224 */ /* 0x000fe400078e005b */
[----:B------:R-:W-:Y:S02]  /*18f40*/  FMUL.FTZ R21, R69, R137 ;  /* 0x0000008945157220 */ /* 0x000fe40000410000 */
[C---:B------:R-:W-:Y:S01]  /*18f50*/  HMMA.16816.F32 R16, R76.reuse, R22, R16 ;  /* 0x000000164c10723c */ /* 0x040fe20000001810 */
[C---:B------:R-:W-:Y:S03]  /*18f60*/  FMUL.FTZ R27, R0.reuse, R143 ;  /* 0x0000008f001b7220 */ /* 0x040fe60000410000 */
[----:B------:R-:W-:Y:S02]  /*18f70*/  FMUL.FTZ R30, R0, R146 ;  /* 0x00000092001e7220 */ /* 0x000fe40000410000 */
[----:B------:R-:W-:Y:S02]  /*18f80*/  FMUL.FTZ R40, R3, R156 ;  /* 0x0000009c03287220 */ /* 0x000fe40000410000 */
[C---:B------:R-:W-:Y:S04]  /*18f90*/  FMUL.FTZ R22, R68.reuse, R138 ;  /* 0x0000008a44167220 */ /* 0x040fe80000410000 */
[----:B------:R-:W-:Y:S02]  /*18fa0*/  FMUL.FTZ R23, R68, R139 ;  /* 0x0000008b44177220 */ /* 0x000fe40000410000 */
[----:B------:R-:W-:Y:S02]  /*18fb0*/  IMAD.MOV.U32 R137, RZ, RZ, R90 ;  /* 0x000000ffff897224 */ /* 0x000fe400078e005a */
[----:B------:R-:W-:Y:S02]  /*18fc0*/  IMAD.MOV.U32 R138, RZ, RZ, R248 ;  /* 0x000000ffff8a7224 */ /* 0x000fe400078e00f8 */
[----:B-1----:R-:W-:Y:S01]  /*18fd0*/  FFMA.FTZ R2, R49, c[0x0][0x2d0], -R96 ;  /* 0x0000b40031027a23 */ /* 0x002fe20000010860 */
[-C--:B------:R-:W-:Y:S01]  /*18fe0*/  HMMA.16816.F32 R20, R76, R36.reuse, R20 ;  /* 0x000000244c14723c */ /* 0x080fe20000001814 */
[----:B------:R-:W-:Y:S02]  /*18ff0*/  IMAD.MOV.U32 R248, RZ, RZ, R80 ;  /* 0x000000fffff87224 */ /* 0x000fe400078e0050 */
[----:B------:R1:W-:Y:S01]  /*19000*/  MUFU.EX2 R127, R2 ;  /* 0x00000002007f7308 */ /* 0x0003e20000000800 */
[----:B------:R-:W-:Y:S02]  /*19010*/  IMAD.MOV.U32 R139, RZ, RZ, R203 ;  /* 0x000000ffff8b7224 */ /* 0x000fe400078e00cb */
[----:B------:R-:W-:Y:S02]  /*19020*/  IMAD.MOV.U32 R203, RZ, RZ, R81 ;  /* 0x000000ffffcb7224 */ /* 0x000fe400078e0051 */
[C---:B------:R-:W-:Y:S01]  /*19030*/  HMMA.16816.F32 R24, R64.reuse, R36, R24 ;  /* 0x000000244018723c */ /* 0x040fe20000001818 */
[----:B------:R-:W-:Y:S01]  /*19040*/  FMUL.FTZ R41, R3, R157 ;  /* 0x0000009d03297220 */ /* 0x000fe20000410000 */
[----:B------:R-:W2:Y:S02]  /*19050*/  LDSM.16.MT88.4 R80, [R226+0x100] ;  /* 0x00010000e250783b */ /* 0x000ea40000004200 */
[C---:B------:R-:W-:Y:S02]  /*19060*/  FMUL.FTZ R42, R0.reuse, R158 ;  /* 0x0000009e002a7220 */ /* 0x040fe40000410000 */
[----:B------:R-:W-:Y:S02]  /*19070*/  FMUL.FTZ R43, R0, R159 ;  /* 0x0000009f002b7220 */ /* 0x000fe40000410000 */
[C---:B------:R-:W-:Y:S04]  /*19080*/  FMUL.FTZ R36, R69.reuse, R152 ;  /* 0x0000009845247220 */ /* 0x040fe80000410000 */
[----:B------:R-:W-:Y:S02]  /*19090*/  FMUL.FTZ R37, R69, R153 ;  /* 0x0000009945257220 */ /* 0x000fe40000410000 */
[----:B------:R-:W-:Y:S02]  /*190a0*/  IMAD.MOV.U32 R150, RZ, RZ, R248 ;  /* 0x000000ffff967224 */ /* 0x000fe400078e00f8 */
[----:B------:R-:W-:Y:S02]  /*190b0*/  IMAD.MOV.U32 R110, RZ, RZ, R203 ;  /* 0x000000ffff6e7224 */ /* 0x000fe400078e00cb */
[----:B------:R-:W-:Y:S02]  /*190c0*/  IMAD.MOV.U32 R143, RZ, RZ, R109 ;  /* 0x000000ffff8f7224 */ /* 0x000fe400078e006d */
[----:B-1----:R-:W-:Y:S02]  /*190d0*/  FFMA.FTZ R2, R48, c[0x0][0x2d0], -R100 ;  /* 0x0000b40030027a23 */ /* 0x002fe40000010864 */
[----:B------:R-:W-:Y:S02]  /*190e0*/  IMAD.MOV.U32 R109, RZ, RZ, R202 ;  /* 0x000000ffff6d7224 */ /* 0x000fe400078e00ca */
[----:B------:R1:W-:Y:S01]  /*190f0*/  MUFU.EX2 R128, R2 ;  /* 0x0000000200807308 */ /* 0x0003e20000000800 */
[C---:B------:R-:W-:Y:S02]  /*19100*/  FMUL.FTZ R47, R0.reuse, R163 ;  /* 0x000000a3002f7220 */ /* 0x040fe40000410000 */
[----:B------:R-:W-:Y:S02]  /*19110*/  FMUL.FTZ R46, R0, R162 ;  /* 0x000000a2002e7220 */ /* 0x000fe40000410000 */
[C---:B------:R-:W-:Y:S02]  /*19120*/  FMUL.FTZ R44, R3.reuse, R160 ;  /* 0x000000a0032c7220 */ /* 0x040fe40000410000 */
[----:B------:R-:W-:Y:S02]  /*19130*/  FMUL.FTZ R45, R3, R161 ;  /* 0x000000a1032d7220 */ /* 0x000fe40000410000 */
[C---:B------:R-:W-:Y:S02]  /*19140*/  FMUL.FTZ R48, R69.reuse, R164 ;  /* 0x000000a445307220 */ /* 0x040fe40000410000 */
[----:B------:R-:W-:Y:S02]  /*19150*/  FMUL.FTZ R49, R69, R165 ;  /* 0x000000a545317220 */ /* 0x000fe40000410000 */
[----:B------:R-:W-:Y:S02]  /*19160*/  FMUL.FTZ R51, R68, R167 ;  /* 0x000000a744337220 */ /* 0x000fe40000410000 */
[----:B------:R-:W-:Y:S02]  /*19170*/  IMAD.MOV.U32 R165, RZ, RZ, R198 ;  /* 0x000000ffffa57224 */ /* 0x000fe400078e00c6 */
[----:B------:R-:W-:Y:S02]  /*19180*/  IMAD.MOV.U32 R167, RZ, RZ, R86 ;  /* 0x000000ffffa77224 */ /* 0x000fe400078e0056 */
[----:B------:R-:W-:Y:S02]  /*19190*/  IMAD.MOV.U32 R164, RZ, RZ, R195 ;  /* 0x000000ffffa47224 */ /* 0x000fe400078e00c3 */
[----:B------:R-:W-:Y:S02]  /*191a0*/  FFMA.FTZ R110, R110, c[0x0][0x2d0], -R75 ;  /* 0x0000b4006e6e7a23 */ /* 0x000fe4000001084b */
[----:B-1----:R-:W-:Y:S02]  /*191b0*/  FFMA.FTZ R2, R56, c[0x0][0x2d0], -R100 ;  /* 0x0000b40038027a23 */ /* 0x002fe40000010864 */
[----:B------:R-:W-:Y:S02]  /*191c0*/  FMUL.FTZ R56, R3, R172 ;  /* 0x000000ac03387220 */ /* 0x000fe40000410000 */
[----:B------:R-:W-:Y:S01]  /*191d0*/  MUFU.EX2 R110, R110 ;  /* 0x0000006e006e7308 */ /* 0x000fe20000000800 */
[----:B------:R-:W-:Y:S09]  /*191e0*/  IMAD.MOV.U32 R172, RZ, RZ, R218 ;  /* 0x000000ffffac7224 */ /* 0x000ff200078e00da */
[----:B------:R1:W3:Y:S02]  /*191f0*/  MUFU.EX2 R31, R2 ;  /* 0x00000002001f7308 */ /* 0x0002e40000000800 */
[----:B-1----:R-:W-:Y:S02]  /*19200*/  FFMA.FTZ R2, R50, c[0x0][0x2d0], -R101 ;  /* 0x0000b40032027a23 */ /* 0x002fe40000010865 */
[----:B---3--:R-:W-:Y:S06]  /*19210*/  IMAD.MOV.U32 R146, RZ, RZ, R31 ;  /* 0x000000ffff927224 */ /* 0x008fec00078e001f */
[----:B------:R1:W-:Y:S01]  /*19220*/  MUFU.EX2 R145, R2 ;  /* 0x0000000200917308 */ /* 0x0003e20000000800 */
[----:B------:R-:W-:Y:S02]  /*19230*/  FMUL.FTZ R31, R0, R147 ;  /* 0x00000093001f7220 */ /* 0x000fe40000410000 */
[----:B------:R-:W-:Y:S02]  /*19240*/  IMAD.MOV.U32 R147, RZ, RZ, R35 ;  /* 0x000000ffff937224 */ /* 0x000fe400078e0023 */
[C---:B------:R-:W-:Y:S02]  /*19250*/  FMUL.FTZ R35, R68.reuse, R151 ;  /* 0x0000009744237220 */ /* 0x040fe40000410000 */
[----:B------:R-:W-:Y:S01]  /*19260*/  IMAD.MOV.U32 R151, RZ, RZ, R87 ;  /* 0x000000ffff977224 */ /* 0x000fe200078e0057 */
[-C--:B------:R-:W-:Y:S01]  /*19270*/  HMMA.16816.F32 R28, R64, R38.reuse, R28 ;  /* 0x00000026401c723c */ /* 0x080fe2000000181c */
[C---:B------:R-:W-:Y:S02]  /*19280*/  FMUL.FTZ R50, R68.reuse, R166 ;  /* 0x000000a644327220 */ /* 0x040fe40000410000 */
[----:B------:R-:W-:Y:S05]  /*19290*/  IMAD.MOV.U32 R166, RZ, RZ, R196 ;  /* 0x000000ffffa67224 */ /* 0x000fea00078e00c4 */
[C---:B------:R-:W-:Y:S07]  /*192a0*/  HMMA.16816.F32 R32, R76.reuse, R38, R32 ;  /* 0x000000264c20723c */ /* 0x040fee0000001820 */
[C---:B------:R-:W-:Y:S02]  /*192b0*/  FMUL.FTZ R39, R68.reuse, R155 ;  /* 0x0000009b44277220 */ /* 0x040fe40000410000 */
[----:B-1----:R-:W-:Y:S03]  /*192c0*/  FFMA.FTZ R2, R57, c[0x0][0x2d0], -R101 ;  /* 0x0000b40039027a23 */ /* 0x002fe60000010865 */
[----:B------:R-:W-:Y:S01]  /*192d0*/  FMUL.FTZ R38, R68, R154 ;  /* 0x0000009a44267220 */ /* 0x000fe20000410000 */
[----:B------:R1:W-:Y:S01]  /*192e0*/  MUFU.EX2 R144, R2 ;  /* 0x0000000200907308 */ /* 0x0003e20000000800 */
[----:B------:R-:W-:Y:S02]  /*192f0*/  FMUL.FTZ R57, R3, R173 ;  /* 0x000000ad03397220 */ /* 0x000fe40000410000 */
[----:B------:R-:W-:Y:S03]  /*19300*/  IMAD.MOV.U32 R173, RZ, RZ, R85 ;  /* 0x000000ffffad7224 */ /* 0x000fe600078e0055 */
[-C--:B------:R-:W-:Y:S08]  /*19310*/  HMMA.16816.F32 R36, R76, R52.reuse, R36 ;  /* 0x000000344c24723c */ /* 0x080ff00000001824 */
[C---:B------:R-:W-:Y:S07]  /*19320*/  HMMA.16816.F32 R40, R64.reuse, R52, R40 ;  /* 0x000000344028723c */ /* 0x040fee0000001828 */
[C---:B------:R-:W-:Y:S01]  /*19330*/  FMUL.FTZ R52, R69.reuse, R168 ;  /* 0x000000a845347220 */ /* 0x040fe20000410000 */
[-C--:B------:R-:W-:Y:S01]  /*19340*/  HMMA.16816.F32 R44, R64, R54.reuse, R44 ;  /* 0x00000036402c723c */ /* 0x080fe2000000182c */
[----:B------:R-:W-:Y:S03]  /*19350*/  IMAD.MOV.U32 R168, RZ, RZ, R249 ;  /* 0x000000ffffa87224 */ /* 0x000fe600078e00f9 */
[----:B-1----:R-:W-:Y:S02]  /*19360*/  FFMA.FTZ R2, R58, c[0x0][0x2d0], -R100 ;  /* 0x0000b4003a027a23 */ /* 0x002fe40000010864 */
[----:B------:R-:W-:Y:S02]  /*19370*/  FMUL.FTZ R53, R69, R169 ;  /* 0x000000a945357220 */ /* 0x000fe40000410000 */
[C---:B------:R-:W-:Y:S01]  /*19380*/  HMMA.16816.F32 R48, R76.reuse, R54, R48 ;  /* 0x000000364c30723c */ /* 0x040fe20000001830 */
[----:B------:R1:W-:Y:S03]  /*19390*/  MUFU.EX2 R123, R2 ;  /* 0x00000002007b7308 */ /* 0x0003e60000000800 */
[----:B------:R-:W-:Y:S02]  /*193a0*/  FMUL.FTZ R58, R0, R174 ;  /* 0x000000ae003a7220 */ /* 0x000fe40000410000 */
[----:B------:R-:W-:Y:S02]  /*193b0*/  IMAD.MOV.U32 R169, RZ, RZ, R84 ;  /* 0x000000ffffa97224 */ /* 0x000fe400078e0054 */
[C---:B------:R-:W-:Y:S01]  /*193c0*/  FMUL.FTZ R54, R68.reuse, R170 ;  /* 0x000000aa44367220 */ /* 0x040fe20000410000 */
[----:B------:R-:W3:Y:S03]  /*193d0*/  LDSM.16.MT88.4 R84, [R224+0x900] ;  /* 0x00090000e054783b */ /* 0x000ee60000004200 */
[----:B------:R-:W-:Y:S07]  /*193e0*/  FMUL.FTZ R55, R68, R171 ;  /* 0x000000ab44377220 */ /* 0x000fee0000410000 */
[-C--:B--2---:R-:W-:Y:S01]  /*193f0*/  HMMA.16816.F32 R52, R76, R80.reuse, R52 ;  /* 0x000000504c34723c */ /* 0x084fe20000001834 */
[----:B-1----:R-:W-:Y:S02]  /*19400*/  FFMA.FTZ R2, R60, c[0x0][0x2d0], -R100 ;  /* 0x0000b4003c027a23 */ /* 0x002fe40000010864 */
[----:B------:R-:W-:Y:S02]  /*19410*/  FMUL.FTZ R60, R3, R176 ;  /* 0x000000b0033c7220 */ /* 0x000fe40000410000 */
[----:B------:R1:W-:Y:S02]  /*19420*/  MUFU.EX2 R130, R2 ;  /* 0x0000000200827308 */ /* 0x0003e40000000800 */
[--C-:B-1----:R-:W-:Y:S02]  /*19430*/  FFMA.FTZ R2, R59, c[0x0][0x2d0], -R101.reuse ;  /* 0x0000b4003b027a23 */ /* 0x102fe40000010865 */
[----:B------:R-:W-:Y:S06]  /*19440*/  FMUL.FTZ R59, R0, R175 ;  /* 0x000000af003b7220 */ /* 0x000fec0000410000 */
[----:B------:R1:W2:Y:S01]  /*19450*/  MUFU.EX2 R124, R2 ;  /* 0x00000002007c7308 */ /* 0x0002a20000000800 */
[C---:B------:R-:W-:Y:S07]  /*19460*/  HMMA.16816.F32 R56, R64.reuse, R80, R56 ;  /* 0x000000504038723c */ /* 0x040fee0000001838 */
[----:B------:R-:W-:Y:S02]  /*19470*/  F2FP.PACK_AB R80, R139, R230 ;  /* 0x000000e68b50723e */ /* 0x000fe400000000ff */
[----:B------:R-:W-:Y:S03]  /*19480*/  F2FP.PACK_AB R81, R138, R229 ;  /* 0x000000e58a51723e */ /* 0x000fe600000000ff */
[----:B-1----:R-:W-:Y:S02]  /*19490*/  FFMA.FTZ R2, R61, c[0x0][0x2d0], -R101 ;  /* 0x0000b4003d027a23 */ /* 0x002fe40000010865 */
[----:B------:R-:W-:Y:S02]  /*194a0*/  FMUL.FTZ R61, R3, R177 ;  /* 0x000000b1033d7220 */ /* 0x000fe40000410000 */
[----:B------:R1:W4:Y:S02]  /*194b0*/  MUFU.EX2 R131, R2 ;  /* 0x0000000200837308 */ /* 0x0003240000000800 */
[--C-:B-1----:R-:W-:Y:S02]  /*194c0*/  FFMA.FTZ R2, R62, c[0x0][0x2d0], -R75.reuse ;  /* 0x0000b4003e027a23 */ /* 0x102fe4000001084b */
[C---:B------:R-:W-:Y:S06]  /*194d0*/  FMUL.FTZ R62, R0.reuse, R178 ;  /* 0x000000b2003e7220 */ /* 0x040fec0000410000 */
[----:B------:R1:W1:Y:S02]  /*194e0*/  MUFU.EX2 R148, R2 ;  /* 0x0000000200947308 */ /* 0x0002640000000800 */
[--C-:B-1----:R-:W-:Y:S02]  /*194f0*/  FFMA.FTZ R2, R63, c[0x0][0x2d0], -R75.reuse ;  /* 0x0000b4003f027a23 */ /* 0x102fe4000001084b */
[----:B------:R-:W-:Y:S06]  /*19500*/  FMUL.FTZ R63, R0, R179 ;  /* 0x000000b3003f7220 */ /* 0x000fec0000410000 */
[----:B------:R1:W-:Y:S01]  /*19510*/  MUFU.EX2 R149, R2 ;  /* 0x0000000200957308 */ /* 0x0003e20000000800 */
[-C--:B------:R-:W-:Y:S07]  /*19520*/  HMMA.16816.F32 R60, R64, R82.reuse, R60 ;  /* 0x00000052403c723c */ /* 0x080fee000000183c */
[C---:B------:R-:W-:Y:S02]  /*19530*/  FMUL.FTZ R64, R69.reuse, R180 ;  /* 0x000000b445407220 */ /* 0x040fe40000410000 */
[----:B------:R-:W-:Y:S03]  /*19540*/  FMUL.FTZ R65, R69, R181 ;  /* 0x000000b545417220 */ /* 0x000fe60000410000 */
[C---:B------:R-:W-:Y:S02]  /*19550*/  FMUL.FTZ R66, R68.reuse, R182 ;  /* 0x000000b644427220 */ /* 0x040fe40000410000 */
[----:B------:R-:W-:Y:S02]  /*19560*/  FMUL.FTZ R67, R68, R183 ;  /* 0x000000b744437220 */ /* 0x000fe40000410000 */
[--C-:B-1----:R-:W-:Y:S05]  /*19570*/  FFMA.FTZ R2, R88, c[0x0][0x2d0], -R96.reuse ;  /* 0x0000b40058027a23 */ /* 0x102fea0000010860 */
        /* <DEDUP_REMOVED lines=8> */
[-C--:B---3--:R-:W-:Y:S01]  /*19600*/  HMMA.16816.F32 R4, R76, R84.reuse, R4 ;  /* 0x000000544c04723c */ /* 0x088fe20000001804 */
[--C-:B-1----:R-:W-:Y:S02]  /*19610*/  FFMA.FTZ R2, R89, c[0x0][0x2d0], -R96.reuse ;  /* 0x0000b40059027a23 */ /* 0x102fe40000010860 */
[----:B------:R-:W1:Y:S05]  /*19620*/  LDSM.16.MT88.4 R88, [R227+0x900] ;  /* 0x00090000e358783b */ /* 0x000e6a0000004200 */
[C---:B------:R-:W-:Y:S01]  /*19630*/  HMMA.16816.F32 R8, R80.reuse, R84, R8 ;  /* 0x000000545008723c */ /* 0x040fe20000001808 */
[----:B------:R3:W-:Y:S07]  /*19640*/  MUFU.EX2 R154, R2 ;  /* 0x00000002009a7308 */ /* 0x0007ee0000000800 */
[-C--:B------:R-:W-:Y:S08]  /*19650*/  HMMA.16816.F32 R12, R80, R86.reuse, R12 ;  /* 0x00000056500c723c */ /* 0x080ff0000000180c */
[C---:B------:R-:W-:Y:S01]  /*19660*/  HMMA.16816.F32 R16, R76.reuse, R86, R16 ;  /* 0x000000564c10723c */ /* 0x040fe20000001810 */
[----:B------:R-:W-:Y:S03]  /*19670*/  LDSM.16.MT88.4 R84, [R226+0x900] ;  /* 0x00090000e254783b */ /* 0x000fe60000004200 */
[--C-:B---3--:R-:W-:Y:S04]  /*19680*/  FFMA.FTZ R2, R93, c[0x0][0x2d0], -R75.reuse ;  /* 0x0000b4005d027a23 */ /* 0x108fe8000001084b */
[----:B------:R3:W-:Y:S01]  /*19690*/  MUFU.EX2 R249, R2 ;  /* 0x0000000200f97308 */ /* 0x0007e20000000800 */
[-C--:B-1----:R-:W-:Y:S08]  /*196a0*/  HMMA.16816.F32 R20, R76, R88.reuse, R20 ;  /* 0x000000584c14723c */ /* 0x082ff00000001814 */
[C---:B------:R-:W-:Y:S01]  /*196b0*/  HMMA.16816.F32 R24, R80.reuse, R88, R24 ;  /* 0x000000585018723c */ /* 0x040fe20000001818 */
[----:B---3--:R-:W-:Y:S07]  /*196c0*/  FFMA.FTZ R2, R94, c[0x0][0x2d0], -R75 ;  /* 0x0000b4005e027a23 */ /* 0x008fee000001084b */
[-C--:B------:R-:W-:Y:S01]  /*196d0*/  HMMA.16816.F32 R28, R80, R90.reuse, R28 ;  /* 0x0000005a501c723c */ /* 0x080fe2000000181c */
[----:B------:R-:W-:Y:S01]  /*196e0*/  FFMA.FTZ R88, R99, c[0x0][0x2d0], -R101 ;  /* 0x0000b40063587a23 */ /* 0x000fe20000010865 */
[----:B------:R1:W-:Y:S06]  /*196f0*/  MUFU.EX2 R248, R2 ;  /* 0x0000000200f87308 */ /* 0x0003ec0000000800 */
[C---:B------:R-:W-:Y:S04]  /*19700*/  HMMA.16816.F32 R32, R76.reuse, R90, R32 ;  /* 0x0000005a4c20723c */ /* 0x040fe80000001820 */
[----:B------:R3:W-:Y:S01]  /*19710*/  MUFU.EX2 R152, R88 ;  /* 0x0000005800987308 */ /* 0x0007e20000000800 */
[--C-:B-1----:R-:W-:Y:S02]  /*19720*/  FFMA.FTZ R2, R92, c[0x0][0x2d0], -R96.reuse ;  /* 0x0000b4005c027a23 */ /* 0x102fe40000010860 */
[----:B------:R-:W1:Y:S07]  /*19730*/  LDSM.16.MT88.4 R92, [R225+0x900] ;  /* 0x00090000e15c783b */ /* 0x000e6e0000004200 */
[----:B------:R2:W-:Y:S01]  /*19740*/  MUFU.EX2 R213, R2 ;  /* 0x0000000200d57308 */ /* 0x0005e20000000800 */
[----:B---3--:R-:W3:Y:S01]  /*19750*/  LDSM.16.MT88.4 R88, [R224+0x1100] ;  /* 0x00110000e058783b */ /* 0x008ee20000004200 */
[----:B--2---:R-:W-:Y:S02]  /*19760*/  FFMA.FTZ R2, R107, c[0x0][0x2d0], -R96 ;  /* 0x0000b4006b027a23 */ /* 0x004fe40000010860 */
[--C-:B------:R-:W-:Y:S06]  /*19770*/  FFMA.FTZ R107, R151, c[0x0][0x2d0], -R75.reuse ;  /* 0x0000b400976b7a23 */ /* 0x100fec000001084b */
[----:B------:R2:W-:Y:S01]  /*19780*/  MUFU.EX2 R218, R2 ;  /* 0x0000000200da7308 */ /* 0x0005e20000000800 */
[-C--:B-1----:R-:W-:Y:S08]  /*19790*/  HMMA.16816.F32 R36, R76, R92.reuse, R36 ;  /* 0x0000005c4c24723c */ /* 0x082ff00000001824 */
[C---:B------:R-:W-:Y:S01]  /*197a0*/  HMMA.16816.F32 R40, R80.reuse, R92, R40 ;  /* 0x0000005c5028723c */ /* 0x040fe20000001828 */
[--C-:B--2---:R-:W-:Y:S07]  /*197b0*/  FFMA.FTZ R2, R97, c[0x0][0x2d0], -R100.reuse ;  /* 0x0000b40061027a23 */ /* 0x104fee0000010864 */
[-C--:B------:R-:W-:Y:S01]  /*197c0*/  HMMA.16816.F32 R44, R80, R94.reuse, R44 ;  /* 0x0000005e502c723c */ /* 0x080fe2000000182c */
[----:B------:R-:W-:Y:S01]  /*197d0*/  FFMA.FTZ R97, R115, c[0x0][0x2d0], -R100 ;  /* 0x0000b40073617a23 */ /* 0x000fe20000010864 */
[----:B------:R1:W-:Y:S02]  /*197e0*/  MUFU.EX2 R153, R2 ;  /* 0x0000000200997308 */ /* 0x0003e40000000800 */
[----:B------:R-:W-:Y:S02]  /*197f0*/  FFMA.FTZ R115, R216, c[0x0][0x2d0], -R96 ;  /* 0x0000b400d8737a23 */ /* 0x000fe40000010860 */
[----:B------:R-:W-:Y:S02]  /*19800*/  IMAD.MOV.U32 R216, RZ, RZ, R124 ;  /* 0x000000ffffd87224 */ /* 0x000fe400078e007c */
[C---:B------:R-:W-:Y:S01]  /*19810*/  HMMA.16816.F32 R48, R76.reuse, R94, R48 ;  /* 0x0000005e4c30723c */ /* 0x040fe20000001830 */
[----:B------:R-:W2:Y:S03]  /*19820*/  LDSM.16.MT88.4 R92, [R227+0x1100] ;  /* 0x00110000e35c783b */ /* 0x000ea60000004200 */
[----:B------:R3:W-:Y:S04]  /*19830*/  MUFU.EX2 R161, R97 ;  /* 0x0000006100a17308 */ /* 0x0007e80000000800 */
[-C--:B------:R-:W-:Y:S08]  /*19840*/  HMMA.16816.F32 R52, R76, R84.reuse, R52 ;  /* 0x000000544c34723c */ /* 0x080ff00000001834 */
[C---:B------:R-:W-:Y:S01]  /*19850*/  HMMA.16816.F32 R56, R80.reuse, R84, R56 ;  /* 0x000000545038723c */ /* 0x040fe20000001838 */
[----:B-1----:R-:W-:Y:S07]  /*19860*/  FFMA.FTZ R2, R98, c[0x0][0x2d0], -R100 ;  /* 0x0000b40062027a23 */ /* 0x002fee0000010864 */
[-C--:B------:R-:W-:Y:S01]  /*19870*/  HMMA.16816.F32 R60, R80, R86.reuse, R60 ;  /* 0x00000056503c723c */ /* 0x080fe2000000183c */
[----:B------:R1:W-:Y:S03]  /*19880*/  MUFU.EX2 R159, R2 ;  /* 0x00000002009f7308 */ /* 0x0003e60000000800 */
[----:B---3--:R-:W-:Y:S03]  /*19890*/  FFMA.FTZ R97, R172, c[0x0][0x2d0], -R75 ;  /* 0x0000b400ac617a23 */ /* 0x008fe6000001084b */
[----:B------:R-:W-:Y:S01]  /*198a0*/  F2FP.PACK_AB R80, R146, R128 ;  /* 0x000000809250723e */ /* 0x000fe200000000ff */
[----:B------:R-:W-:Y:S01]  /*198b0*/  HMMA.16816.F32 R64, R76, R86, R64 ;  /* 0x000000564c40723c */ /* 0x000fe20000001840 */
[----:B------:R-:W-:Y:S01]  /*198c0*/  F2FP.PACK_AB R81, R144, R145 ;  /* 0x000000919051723e */ /* 0x000fe200000000ff */
[----:B------:R-:W3:Y:S02]  /*198d0*/  LDSM.16.MT88.4 R84, [R225+0x1100] ;  /* 0x00110000e154783b */ /* 0x000ee40000004200 */
[----:B------:R-:W-:Y:S02]  /*198e0*/  F2FP.PACK_AB R82, R130, R123 ;  /* 0x0000007b8252723e */ /* 0x000fe400000000ff */
[----:B----4-:R-:W-:Y:S02]  /*198f0*/  F2FP.PACK_AB R83, R131, R124 ;  /* 0x0000007c8353723e */ /* 0x010fe400000000ff */
[----:B------:R-:W-:Y:S04]  /*19900*/  F2FP.PACK_AB R76, R126, R140 ;  /* 0x0000008c7e4c723e */ /* 0x000fe800000000ff */
[----:B------:R-:W-:Y:S02]  /*19910*/  F2FP.PACK_AB R77, R147, R129 ;  /* 0x00000081934d723e */ /* 0x000fe400000000ff */
[----:B------:R-:W-:Y:S02]  /*19920*/  F2FP.PACK_AB R78, R125, R121 ;  /* 0x000000797d4e723e */ /* 0x000fe400000000ff */
[----:B------:R-:W-:Y:S01]  /*19930*/  F2FP.PACK_AB R79, R127, R122 ;  /* 0x0000007a7f4f723e */ /* 0x000fe200000000ff */
[----:B-1----:R-:W-:Y:S02]  /*19940*/  FFMA.FTZ R2, R102, c[0x0][0x2d0], -R101 ;  /* 0x0000b40066027a23 */ /* 0x002fe40000010865 */
[----:B------:R-:W-:Y:S02]  /*19950*/  FFMA.FTZ R102, R223, c[0x0][0x2d0], -R96 ;  /* 0x0000b400df667a23 */ /* 0x000fe40000010860 */
[----:B------:R1:W4:Y:S01]  /*19960*/  MUFU.EX2 R158, R2 ;  /* 0x00000002009e7308 */ /* 0x0003220000000800 */
[----:B------:R-:W-:Y:S01]  /*19970*/  IMAD.MOV.U32 R223, RZ, RZ, R131 ;  /* 0x000000ffffdf7224 */ /* 0x000fe200078e0083 */
[-C--:B------:R-:W-:Y:S08]  /*19980*/  HMMA.16816.F32 R4, R76, R88.reuse, R4 ;  /* 0x000000584c04723c */ /* 0x080ff00000001804 */
[C---:B------:R-:W-:Y:S08]  /*19990*/  HMMA.16816.F32 R8, R80.reuse, R88, R8 ;  /* 0x000000585008723c */ /* 0x040ff00000001808 */
[-C--:B------:R-:W-:Y:S01]  /*199a0*/  HMMA.16816.F32 R12, R80, R90.reuse, R12 ;  /* 0x0000005a500c723c */ /* 0x080fe2000000180c */
[--C-:B-1----:R-:W-:Y:S07]  /*199b0*/  FFMA.FTZ R2, R105, c[0x0][0x2d0], -R100.reuse ;  /* 0x0000b40069027a23 */ /* 0x102fee0000010864 */
[C---:B------:R-:W-:Y:S01]  /*199c0*/  HMMA.16816.F32 R16, R76.reuse, R90, R16 ;  /* 0x0000005a4c10723c */ /* 0x040fe20000001810 */
[----:B------:R-:W1:Y:S01]  /*199d0*/  LDSM.16.MT88.4 R88, [R226+0x1100] ;  /* 0x00110000e258783b */ /* 0x000e620000004200 */
[----:B------:R3:W-:Y:S02]  /*199e0*/  MUFU.EX2 R157, R2 ;  /* 0x00000002009d7308 */ /* 0x0007e40000000800 */
[----:B------:R-:W-:Y:S04]  /*199f0*/  FFMA.FTZ R105, R219, c[0x0][0x2d0], -R101 ;  /* 0x0000b400db697a23 */ /* 0x000fe80000010865 */
[-C--:B--2---:R-:W-:Y:S08]  /*19a00*/  HMMA.16816.F32 R20, R76, R92.reuse, R20 ;  /* 0x0000005c4c14723c */ /* 0x084ff00000001814 */
[C---:B------:R-:W-:Y:S08]  /*19a10*/  HMMA.16816.F32 R24, R80.reuse, R92, R24 ;  /* 0x0000005c5018723c */ /* 0x040ff00000001818 */
[-C--:B------:R-:W-:Y:S01]  /*19a20*/  HMMA.16816.F32 R28, R80, R94.reuse, R28 ;  /* 0x0000005e501c723c */ /* 0x080fe2000000181c */
[----:B---3--:R-:W-:Y:S03]  /*19a30*/  FFMA.FTZ R2, R106, c[0x0][0x2d0], -R100 ;  /* 0x0000b4006a027a23 */ /* 0x008fe60000010864 */
[--C-:B------:R-:W-:Y:S04]  /*19a40*/  FFMA.FTZ R106, R222, c[0x0][0x2d0], -R96.reuse ;  /* 0x0000b400de6a7a23 */ /* 0x100fe80000010860 */
[C---:B------:R-:W-:Y:S01]  /*19a50*/  HMMA.16816.F32 R32, R76.reuse, R94, R32 ;  /* 0x0000005e4c20723c */ /* 0x040fe20000001820 */
[----:B------:R2:W3:Y:S01]  /*19a60*/  MUFU.EX2 R203, R2 ;  /* 0x0000000200cb7308 */ /* 0x0004e20000000800 */
[----:B------:R-:W-:Y:S02]  /*19a70*/  LDSM.16.MT88.4 R92, [R227+0x1900] ;  /* 0x00190000e35c783b */ /* 0x000fe40000004200 */
[----:B------:R-:W-:Y:S04]  /*19a80*/  IMAD.MOV.U32 R222, RZ, RZ, R127 ;  /* 0x000000ffffde7224 */ /* 0x000fe800078e007f */
[-C--:B------:R-:W-:Y:S08]  /*19a90*/  HMMA.16816.F32 R36, R76, R84.reuse, R36 ;  /* 0x000000544c24723c */ /* 0x080ff00000001824 */
[C---:B------:R-:W-:Y:S08]  /*19aa0*/  HMMA.16816.F32 R40, R80.reuse, R84, R40 ;  /* 0x000000545028723c */ /* 0x040ff00000001828 */
[-C--:B------:R-:W-:Y:S01]  /*19ab0*/  HMMA.16816.F32 R44, R80, R86.reuse, R44 ;  /* 0x00000056502c723c */ /* 0x080fe2000000182c */
[----:B--2---:R-:W-:Y:S03]  /*19ac0*/  FFMA.FTZ R2, R103, c[0x0][0x2d0], -R101 ;  /* 0x0000b40067027a23 */ /* 0x004fe60000010865 */
[----:B------:R-:W-:Y:S01]  /*19ad0*/  FFMA.FTZ R103, R168, c[0x0][0x2d0], -R75 ;  /* 0x0000b400a8677a23 */ /* 0x000fe2000001084b */
[----:B------:R2:W-:Y:S03]  /*19ae0*/  MUFU.EX2 R156, R2 ;  /* 0x00000002009c7308 */ /* 0x0005e60000000800 */
[C---:B------:R-:W-:Y:S01]  /*19af0*/  HMMA.16816.F32 R48, R76.reuse, R86, R48 ;  /* 0x000000564c30723c */ /* 0x040fe20000001830 */
[----:B------:R-:W3:Y:S07]  /*19b00*/  LDSM.16.MT88.4 R84, [R224+0x1900] ;  /* 0x00190000e054783b */ /* 0x000eee0000004200 */
[-C--:B-1----:R-:W-:Y:S08]  /*19b10*/  HMMA.16816.F32 R52, R76, R88.reuse, R52 ;  /* 0x000000584c34723c */ /* 0x082ff00000001834 */
[C---:B------:R-:W-:Y:S01]  /*19b20*/  HMMA.16816.F32 R56, R80.reuse, R88, R56 ;  /* 0x000000585038723c */ /* 0x040fe20000001838 */
[----:B--2---:R-:W-:Y:S03]  /*19b30*/  FFMA.FTZ R2, R104, c[0x0][0x2d0], -R101 ;  /* 0x0000b40068027a23 */ /* 0x004fe60000010865 */
[--C-:B------:R-:W-:Y:S04]  /*19b40*/  FFMA.FTZ R104, R167, c[0x0][0x2d0], -R75.reuse ;  /* 0x0000b400a7687a23 */ /* 0x100fe8000001084b */
[-C--:B------:R-:W-:Y:S01]  /*19b50*/  HMMA.16816.F32 R60, R80, R90.reuse, R60 ;  /* 0x0000005a503c723c */ /* 0x080fe2000000183c */
[----:B------:R1:W2:Y:S06]  /*19b60*/  MUFU.EX2 R202, R2 ;  /* 0x0000000200ca7308 */ /* 0x0002ac0000000800 */
[----:B------:R-:W-:Y:S01]  /*19b70*/  FFMA.FTZ R80, R243, c[0x0][0x2d0], -R96 ;  /* 0x0000b400f3507a23 */ /* 0x000fe20000010860 */
[----:B------:R-:W-:Y:S01]  /*19b80*/  HMMA.16816.F32 R64, R76, R90, R64 ;  /* 0x0000005a4c40723c */ /* 0x000fe20000001840 */
[----:B------:R-:W-:Y:S01]  /*19b90*/  IMAD.MOV.U32 R243, RZ, RZ, R148 ;  /* 0x000000fffff37224 */ /* 0x000fe200078e0094 */
[----:B------:R-:W2:Y:S02]  /*19ba0*/  LDSM.16.MT88.4 R88, [R225+0x1900] ;  /* 0x00190000e158783b */ /* 0x000ea40000004200 */
[----:B------:R-:W-:Y:S01]  /*19bb0*/  IMAD.MOV.U32 R148, RZ, RZ, R134 ;  /* 0x000000ffff947224 */ /* 0x000fe200078e0086 */
[----:B----4-:R-:W-:Y:S01]  /*19bc0*/  F2FP.PACK_AB R81, R158, R152 ;  /* 0x000000989e51723e */ /* 0x010fe200000000ff */
[----:B------:R-:W-:Y:S01]  /*19bd0*/  IMAD.MOV.U32 R134, RZ, RZ, R132 ;  /* 0x000000ffff867224 */ /* 0x000fe200078e0084 */
[----:B------:R-:W-:Y:S01]  /*19be0*/  F2FP.PACK_AB R77, R154, R155 ;  /* 0x0000009b9a4d723e */ /* 0x000fe200000000ff */
[----:B------:R-:W-:Y:S01]  /*19bf0*/  IMAD.MOV.U32 R132, RZ, RZ, R118 ;  /* 0x000000ffff847224 */ /* 0x000fe200078e0076 */
[----:B------:R-:W-:Y:S01]  /*19c00*/  F2FP.PACK_AB R78, R248, R249 ;  /* 0x000000f9f84e723e */ /* 0x000fe200000000ff */
[----:B------:R-:W4:Y:S02]  /*19c10*/  LDL.LU R118, [R1+0x2c] ;  /* 0x00002c0001767983 */ /* 0x000f240000300800 */
[----:B------:R-:W-:Y:S02]  /*19c20*/  F2FP.PACK_AB R79, R218, R213 ;  /* 0x000000d5da4f723e */ /* 0x000fe400000000ff */
[----:B---3--:R-:W-:Y:S01]  /*19c30*/  F2FP.PACK_AB R82, R203, R157 ;  /* 0x0000009dcb52723e */ /* 0x008fe200000000ff */
[----:B-1----:R-:W-:Y:S01]  /*19c40*/  FFMA.FTZ R2, R187, c[0x0][0x2d0], -R75 ;  /* 0x0000b400bb027a23 */ /* 0x002fe2000001084b */
[----:B--2---:R-:W-:Y:S01]  /*19c50*/  F2FP.PACK_AB R83, R202, R156 ;  /* 0x0000009cca53723e */ /* 0x004fe200000000ff */
[----:B------:R1:W-:Y:S10]  /*19c60*/  MUFU.EX2 R187, R102 ;  /* 0x0000006600bb7308 */ /* 0x0003f40000000800 */
[----:B------:R2:W-:Y:S01]  /*19c70*/  MUFU.EX2 R163, R2 ;  /* 0x0000000200a37308 */ /* 0x0005e20000000800 */
[----:B-1----:R-:W-:Y:S02]  /*19c80*/  FFMA.FTZ R102, R245, c[0x0][0x2d0], -R100 ;  /* 0x0000b400f5667a23 */ /* 0x002fe40000010864 */
[----:B------:R-:W-:Y:S07]  /*19c90*/  IMAD.MOV.U32 R245, RZ, RZ, R129 ;  /* 0x000000fffff57224 */ /* 0x000fee00078e0081 */
[----:B------:R-:W-:Y:S01]  /*19ca0*/  MUFU.EX2 R102, R102 ;  /* 0x0000006600667308 */ /* 0x000fe20000000800 */
[--C-:B--2---:R-:W-:Y:S09]  /*19cb0*/  FFMA.FTZ R2, R188, c[0x0][0x2d0], -R75.reuse ;  /* 0x0000b400bc027a23 */ /* 0x104ff2000001084b */
[----:B------:R1:W-:Y:S10]  /*19cc0*/  MUFU.EX2 R201, R2 ;  /* 0x0000000200c97308 */ /* 0x0003f40000000800 */
[----:B------:R2:W-:Y:S01]  /*19cd0*/  MUFU.EX2 R188, R103 ;  /* 0x0000006700bc7308 */ /* 0x0005e20000000800 */
[----:B-1----:R-:W-:Y:S09]  /*19ce0*/  FFMA.FTZ R2, R113, c[0x0][0x2d0], -R96 ;  /* 0x0000b40071027a23 */ /* 0x002ff20000010860 */
[----:B------:R1:W-:Y:S01]  /*19cf0*/  MUFU.EX2 R162, R2 ;  /* 0x0000000200a27308 */ /* 0x0003e20000000800 */
[----:B--2---:R-:W-:Y:S02]  /*19d00*/  FFMA.FTZ R103, R251, c[0x0][0x2d0], -R100 ;  /* 0x0000b400fb677a23 */ /* 0x004fe40000010864 */
[----:B------:R-:W-:Y:S07]  /*19d10*/  IMAD.MOV.U32 R251, RZ, RZ, R128 ;  /* 0x000000fffffb7224 */ /* 0x000fee00078e0080 */
[----:B------:R-:W2:Y:S01]  /*19d20*/  MUFU.EX2 R103, R103 ;  /* 0x0000006700677308 */ /* 0x000ea20000000800 */
[--C-:B-1----:R-:W-:Y:S09]  /*19d30*/  FFMA.FTZ R2, R184, c[0x0][0x2d0], -R96.reuse ;  /* 0x0000b400b8027a23 */ /* 0x102ff20000010860 */
[----:B------:R1:W-:Y:S01]  /*19d40*/  MUFU.EX2 R200, R2 ;  /* 0x0000000200c87308 */ /* 0x0003e20000000800 */
[----:B--2---:R-:W-:Y:S01]  /*19d50*/  F2FP.PACK_AB R176, R102, R103 ;  /* 0x0000006766b0723e */ /* 0x004fe200000000ff */
[--C-:B-1----:R-:W-:Y:S08]  /*19d60*/  FFMA.FTZ R2, R192, c[0x0][0x2d0], -R75.reuse ;  /* 0x0000b400c0027a23 */ /* 0x102ff0000001084b */
[----:B------:R1:W-:Y:S02]  /*19d70*/  MUFU.EX2 R198, R2 ;  /* 0x0000000200c67308 */ /* 0x0003e40000000800 */
[----:B-1----:R-:W-:Y:S08]  /*19d80*/  FFMA.FTZ R2, R194, c[0x0][0x2d0], -R75 ;  /* 0x0000b400c2027a23 */ /* 0x002ff0000001084b */
[----:B------:R1:W-:Y:S02]  /*19d90*/  MUFU.EX2 R199, R2 ;  /* 0x0000000200c77308 */ /* 0x0003e40000000800 */
[--C-:B-1----:R-:W-:Y:S08]  /*19da0*/  FFMA.FTZ R2, R189, c[0x0][0x2d0], -R96.reuse ;  /* 0x0000b400bd027a23 */ /* 0x102ff00000010860 */
[----:B------:R-:W-:Y:S10]  /*19db0*/  MUFU.EX2 R189, R97 ;  /* 0x0000006100bd7308 */ /* 0x000ff40000000800 */
[----:B------:R1:W-:Y:S02]  /*19dc0*/  MUFU.EX2 R197, R2 ;  /* 0x0000000200c57308 */ /* 0x0003e40000000800 */
[----:B-1----:R-:W-:Y:S08]  /*19dd0*/  FFMA.FTZ R2, R190, c[0x0][0x2d0], -R96 ;  /* 0x0000b400be027a23 */ /* 0x002ff00000010860 */
[----:B------:R1:W-:Y:S10]  /*19de0*/  MUFU.EX2 R190, R80 ;  /* 0x0000005000be7308 */ /* 0x0003f40000000800 */
[----:B------:R2:W-:Y:S01]  /*19df0*/  MUFU.EX2 R196, R2 ;  /* 0x0000000200c47308 */ /* 0x0005e20000000800 */
[----:B-1----:R-:W-:Y:S01]  /*19e00*/  F2FP.PACK_AB R80, R159, R153 ;  /* 0x000000999f50723e */ /* 0x002fe200000000ff */
[----:B--2---:R-:W-:Y:S08]  /*19e10*/  FFMA.FTZ R2, R186, c[0x0][0x2d0], -R100 ;  /* 0x0000b400ba027a23 */ /* 0x004ff00000010864 */
[----:B------:R1:W-:Y:S02]  /*19e20*/  MUFU.EX2 R195, R2 ;  /* 0x0000000200c37308 */ /* 0x0003e40000000800 */
[----:B-1----:R-:W-:Y:S08]  /*19e30*/  FFMA.FTZ R2, R111, c[0x0][0x2d0], -R101 ;  /* 0x0000b4006f027a23 */ /* 0x002ff00000010865 */
[----:B------:R1:W-:Y:S01]  /*19e40*/  MUFU.EX2 R160, R2 ;  /* 0x0000000200a07308 */ /* 0x0003e20000000800 */
[----:B----4-:R-:W-:Y:S04]  /*19e50*/  FFMA.FTZ R69, R69, R118, R220 ;  /* 0x0000007645457223 */ /* 0x010fe800000100dc */
[----:B------:R-:W-:Y:S02]  /*19e60*/  FADD.FTZ R69, R250, R69 ;  /* 0x00000045fa457221 */ /* 0x000fe40000010000 */
[--C-:B-1----:R-:W-:Y:S02]  /*19e70*/  FFMA.FTZ R2, R112, c[0x0][0x2d0], -R101.reuse ;  /* 0x0000b40070027a23 */ /* 0x102fe40000010865 */
[----:B------:R-:W-:Y:S02]  /*19e80*/  FFMA.FTZ R112, R215, c[0x0][0x2d0], -R100 ;  /* 0x0000b400d7707a23 */ /* 0x000fe40000010864 */
[----:B------:R1:W2:Y:S01]  /*19e90*/  MUFU.EX2 R194, R2 ;  /* 0x0000000200c27308 */ /* 0x0002a20000000800 */
[----:B------:R-:W-:Y:S02]  /*19ea0*/  IMAD.MOV.U32 R215, RZ, RZ, R166 ;  /* 0x000000ffffd77224 */ /* 0x000fe400078e00a6 */
[--C-:B-1----:R-:W-:Y:S07]  /*19eb0*/  FFMA.FTZ R2, R191, c[0x0][0x2d0], -R100.reuse ;  /* 0x0000b400bf027a23 */ /* 0x102fee0000010864 */
[----:B------:R1:W-:Y:S02]  /*19ec0*/  MUFU.EX2 R192, R2 ;  /* 0x0000000200c07308 */ /* 0x0003e40000000800 */
[----:B-1----:R-:W-:Y:S08]  /*19ed0*/  FFMA.FTZ R2, R193, c[0x0][0x2d0], -R100 ;  /* 0x0000b400c1027a23 */ /* 0x002ff00000010864 */
[----:B------:R1:W3:Y:S02]  /*19ee0*/  MUFU.EX2 R193, R2 ;  /* 0x0000000200c17308 */ /* 0x0002e40000000800 */
[--C-:B-1----:R-:W-:Y:S08]  /*19ef0*/  FFMA.FTZ R2, R185, c[0x0][0x2d0], -R101.reuse ;  /* 0x0000b400b9027a23 */ /* 0x102ff00000010865 */
[----:B------:R1:W-:Y:S02]  /*19f00*/  MUFU.EX2 R171, R2 ;  /* 0x0000000200ab7308 */ /* 0x0003e40000000800 */
[----:B-1----:R-:W-:Y:S02]  /*19f10*/  FFMA.FTZ R2, R114, c[0x0][0x2d0], -R101 ;  /* 0x0000b40072027a23 */ /* 0x002fe40000010865 */
[----:B------:R-:W4:Y:S06]  /*19f20*/  LDL.LU R114, [R1+0x30] ;  /* 0x0000300001727983 */ /* 0x000f2c0000300800 */
[----:B------:R1:W1:Y:S01]  /*19f30*/  MUFU.EX2 R170, R2 ;  /* 0x0000000200aa7308 */ /* 0x0002620000000800 */
[----:B------:R-:W4:Y:S04]  /*19f40*/  LDL.LU R113, [R1+0x38] ;  /* 0x0000380001717983 */ /* 0x000f280000300800 */
[----:B------:R-:W4:Y:S01]  /*19f50*/  LDL.LU R111, [R1+0x34] ;  /* 0x00003400016f7983 */ /* 0x000f220000300800 */
[--C-:B-1----:R-:W-:Y:S04]  /*19f60*/  FFMA.FTZ R2, R169, c[0x0][0x2d0], -R75.reuse ;  /* 0x0000b400a9027a23 */ /* 0x102fe8000001084b */
[----:B------:R1:W-:Y:S02]  /*19f70*/  MUFU.EX2 R169, R2 ;  /* 0x0000000200a97308 */ /* 0x0003e40000000800 */
[--C-:B-1----:R-:W-:Y:S02]  /*19f80*/  FFMA.FTZ R2, R173, c[0x0][0x2d0], -R75.reuse ;  /* 0x0000b400ad027a23 */ /* 0x102fe4000001084b */
[----:B------:R-:W-:Y:S06]  /*19f90*/  FFMA.FTZ R75, R150, c[0x0][0x2d0], -R75 ;  /* 0x0000b400964b7a23 */ /* 0x000fec000001084b */
[----:B------:R1:W-:Y:S01]  /*19fa0*/  MUFU.EX2 R191, R2 ;  /* 0x0000000200bf7308 */ /* 0x0003e20000000800 */
[----:B------:R-:W-:Y:S02]  /*19fb0*/  IMAD.MOV.U32 R150, RZ, RZ, R109 ;  /* 0x000000ffff967224 */ /* 0x000fe400078e006d */
[--C-:B------:R-:W-:Y:S02]  /*19fc0*/  FFMA.FTZ R109, R212, c[0x0][0x2d0], -R96.reuse ;  /* 0x0000b400d46d7a23 */ /* 0x100fe40000010860 */
[----:B------:R-:W-:Y:S05]  /*19fd0*/  IMAD.MOV.U32 R212, RZ, RZ, R125 ;  /* 0x000000ffffd47224 */ /* 0x000fea00078e007d */
[----:B------:R-:W-:Y:S01]  /*19fe0*/  MUFU.EX2 R109, R109 ;  /* 0x0000006d006d7308 */ /* 0x000fe20000000800 */
[----:B-1----:R-:W-:Y:S02]  /*19ff0*/  FFMA.FTZ R2, R217, c[0x0][0x2d0], -R96 ;  /* 0x0000b400d9027a23 */ /* 0x002fe40000010860 */
[----:B------:R-:W-:Y:S07]  /*1a000*/  IMAD.MOV.U32 R217, RZ, RZ, R149 ;  /* 0x000000ffffd97224 */ /* 0x000fee00078e0095 */
[----:B------:R1:W-:Y:S01]  /*1a010*/  MUFU.EX2 R168, R2 ;  /* 0x0000000200a87308 */ /* 0x0003e20000000800 */
[----:B------:R-:W-:Y:S01]  /*1a020*/  IMAD.MOV.U32 R149, RZ, RZ, R135 ;  /* 0x000000ffff957224 */ /* 0x000fe200078e0087 */
[----:B------:R-:W-:Y:S01]  /*1a030*/  F2FP.PACK_AB R76, R217, R243 ;  /* 0x000000f3d94c723e */ /* 0x000fe200000000ff */
[----:B------:R-:W-:Y:S02]  /*1a040*/  IMAD.MOV.U32 R135, RZ, RZ, R133 ;  /* 0x000000ffff877224 */ /* 0x000fe400078e0085 */
[----:B------:R-:W-:Y:S02]  /*1a050*/  IMAD.MOV.U32 R133, RZ, RZ, R120 ;  /* 0x000000ffff857224 */ /* 0x000fe400078e0078 */
[--C-:B------:R-:W-:Y:S02]  /*1a060*/  FFMA.FTZ R120, R211, c[0x0][0x2d0], -R96.reuse ;  /* 0x0000b400d3787a23 */ /* 0x100fe40000010860 */
[-C--:B------:R-:W-:Y:S01]  /*1a070*/  HMMA.16816.F32 R4, R76, R84.reuse, R4 ;  /* 0x000000544c04723c */ /* 0x080fe20000001804 */
[----:B------:R-:W-:Y:S07]  /*1a080*/  IMAD.MOV.U32 R211, RZ, RZ, R123 ;  /* 0x000000ffffd37224 */ /* 0x000fee00078e007b */
[C---:B------:R-:W-:Y:S01]  /*1a090*/  HMMA.16816.F32 R8, R80.reuse, R84, R8 ;  /* 0x000000545008723c */ /* 0x040fe20000001808 */
[----:B-1----:R-:W-:Y:S07]  /*1a0a0*/  FFMA.FTZ R2, R244, c[0x0][0x2d0], -R96 ;  /* 0x0000b400f4027a23 */ /* 0x002fee0000010860 */
[-C--:B------:R-:W-:Y:S01]  /*1a0b0*/  HMMA.16816.F32 R12, R80, R86.reuse, R12 ;  /* 0x00000056500c723c */ /* 0x080fe2000000180c */
[----:B------:R-:W1:Y:S01]  /*1a0c0*/  LDSM.16.MT88.4 R96, [R226+0x1900] ;  /* 0x00190000e260783b */ /* 0x000e620000004200 */
[----:B------:R2:W-:Y:S02]  /*1a0d0*/  MUFU.EX2 R186, R2 ;  /* 0x0000000200ba7308 */ /* 0x0005e40000000800 */
[----:B------:R-:W-:Y:S04]  /*1a0e0*/  IMAD.MOV.U32 R244, RZ, RZ, R130 ;  /* 0x000000fffff47224 */ /* 0x000fe800078e0082 */
[C---:B------:R-:W-:Y:S01]  /*1a0f0*/  HMMA.16816.F32 R16, R76.reuse, R86, R16 ;  /* 0x000000564c10723c */ /* 0x040fe20000001810 */
[----:B------:R-:W1:Y:S07]  /*1a100*/  LDSM.16.MT88.4 R84, [R224+0x2100] ;  /* 0x00210000e054783b */ /* 0x000e6e0000004200 */
[-C--:B------:R-:W-:Y:S08]  /*1a110*/  HMMA.16816.F32 R20, R76, R92.reuse, R20 ;  /* 0x0000005c4c14723c */ /* 0x080ff00000001814 */
[C---:B------:R-:W-:Y:S01]  /*1a120*/  HMMA.16816.F32 R24, R80.reuse, R92, R24 ;  /* 0x0000005c5018723c */ /* 0x040fe20000001818 */
[----:B--2---:R-:W-:Y:S03]  /*1a130*/  FFMA.FTZ R2, R252, c[0x0][0x2d0], -R100 ;  /* 0x0000b400fc027a23 */ /* 0x004fe60000010864 */
[----:B------:R-:W-:Y:S04]  /*1a140*/  IMAD.MOV.U32 R252, RZ, RZ, R122 ;  /* 0x000000fffffc7224 */ /* 0x000fe800078e007a */
[-C--:B------:R-:W-:Y:S01]  /*1a150*/  HMMA.16816.F32 R28, R80, R94.reuse, R28 ;  /* 0x0000005e501c723c */ /* 0x080fe2000000181c */
[----:B------:R2:W-:Y:S07]  /*1a160*/  MUFU.EX2 R175, R2 ;  /* 0x0000000200af7308 */ /* 0x0005ee0000000800 */
[C---:B------:R-:W-:Y:S01]  /*1a170*/  HMMA.16816.F32 R32, R76.reuse, R94, R32 ;  /* 0x0000005e4c20723c */ /* 0x040fe20000001820 */
[----:B------:R-:W-:Y:S07]  /*1a180*/  LDSM.16.MT88.4 R92, [R225+0x2100] ;  /* 0x00210000e15c783b */ /* 0x000fee0000004200 */
[-C--:B------:R-:W-:Y:S08]  /*1a190*/  HMMA.16816.F32 R36, R76, R88.reuse, R36 ;  /* 0x000000584c24723c */ /* 0x080ff00000001824 */
[C---:B------:R-:W-:Y:S01]  /*1a1a0*/  HMMA.16816.F32 R40, R80.reuse, R88, R40 ;  /* 0x000000585028723c */ /* 0x040fe20000001828 */
[----:B--2---:R-:W-:Y:S03]  /*1a1b0*/  FFMA.FTZ R2, R247, c[0x0][0x2d0], -R100 ;  /* 0x0000b400f7027a23 */ /* 0x004fe60000010864 */
[----:B------:R-:W-:Y:S01]  /*1a1c0*/  IMAD.MOV.U32 R247, RZ, RZ, R121 ;  /* 0x000000fffff77224 */ /* 0x000fe200078e0079 */
[----:B------:R2:W-:Y:S03]  /*1a1d0*/  MUFU.EX2 R174, R2 ;  /* 0x0000000200ae7308 */ /* 0x0005e60000000800 */
[-C--:B------:R-:W-:Y:S08]  /*1a1e0*/  HMMA.16816.F32 R44, R80, R90.reuse, R44 ;  /* 0x0000005a502c723c */ /* 0x080ff0000000182c */
[C---:B------:R-:W-:Y:S01]  /*1a1f0*/  HMMA.16816.F32 R48, R76.reuse, R90, R48 ;  /* 0x0000005a4c30723c */ /* 0x040fe20000001830 */
[----:B------:R-:W4:Y:S07]  /*1a200*/  LDSM.16.MT88.4 R88, [R227+0x2100] ;  /* 0x00210000e358783b */ /* 0x000f2e0000004200 */
[-C--:B-1----:R-:W-:Y:S01]  /*1a210*/  HMMA.16816.F32 R52, R76, R96.reuse, R52 ;  /* 0x000000604c34723c */ /* 0x082fe20000001834 */
[--C-:B--2---:R-:W-:Y:S03]  /*1a220*/  FFMA.FTZ R2, R206, c[0x0][0x2d0], -R101.reuse ;  /* 0x0000b400ce027a23 */ /* 0x104fe60000010865 */
[----:B------:R-:W-:Y:S04]  /*1a230*/  IMAD.MOV.U32 R206, RZ, RZ, R126 ;  /* 0x000000ffffce7224 */ /* 0x000fe800078e007e */
[C---:B------:R-:W-:Y:S01]  /*1a240*/  HMMA.16816.F32 R56, R80.reuse, R96, R56 ;  /* 0x000000605038723c */ /* 0x040fe20000001838 */
[----:B------:R1:W-:Y:S07]  /*1a250*/  MUFU.EX2 R173, R2 ;  /* 0x0000000200ad7308 */ /* 0x0003ee0000000800 */
[-C--:B------:R-:W-:Y:S07]  /*1a260*/  HMMA.16816.F32 R60, R80, R98.reuse, R60 ;  /* 0x00000062503c723c */ /* 0x080fee000000183c */
[--C-:B------:R-:W-:Y:S01]  /*1a270*/  FFMA.FTZ R80, R221, c[0x0][0x2d0], -R101.reuse ;  /* 0x0000b400dd507a23 */ /* 0x100fe20000010865 */
[----:B------:R-:W-:Y:S01]  /*1a280*/  HMMA.16816.F32 R64, R76, R98, R64 ;  /* 0x000000624c40723c */ /* 0x000fe20000001840 */
[----:B------:R-:W-:Y:S01]  /*1a290*/  F2FP.PACK_AB R81, R194, R160 ;  /* 0x000000a0c251723e */ /* 0x000fe200000000ff */
[----:B------:R-:W2:Y:S02]  /*1a2a0*/  LDSM.16.MT88.4 R96, [R226+0x2100] ;  /* 0x00210000e260783b */ /* 0x000ea40000004200 */
[----:B---3--:R-:W-:Y:S02]  /*1a2b0*/  F2FP.PACK_AB R82, R193, R192 ;  /* 0x000000c0c152723e */ /* 0x008fe400000000ff */
[----:B------:R-:W-:Y:S02]  /*1a2c0*/  F2FP.PACK_AB R83, R170, R171 ;  /* 0x000000abaa53723e */ /* 0x000fe400000000ff */
[----:B------:R-:W-:Y:S01]  /*1a2d0*/  F2FP.PACK_AB R76, R201, R163 ;  /* 0x000000a3c94c723e */ /* 0x000fe200000000ff */
[--C-:B-1----:R-:W-:Y:S03]  /*1a2e0*/  FFMA.FTZ R2, R108, c[0x0][0x2d0], -R101.reuse ;  /* 0x0000b4006c027a23 */ /* 0x102fe60000010865 */
[----:B------:R-:W-:Y:S01]  /*1a2f0*/  F2FP.PACK_AB R77, R200, R162 ;  /* 0x000000a2c84d723e */ /* 0x000fe200000000ff */
[----:B------:R1:W-:Y:S01]  /*1a300*/  MUFU.EX2 R172, R2 ;  /* 0x0000000200ac7308 */ /* 0x0003e20000000800 */
[----:B------:R-:W-:Y:S01]  /*1a310*/  F2FP.PACK_AB R78, R199, R198 ;  /* 0x000000c6c74e723e */ /* 0x000fe200000000ff */
[----:B------:R-:W-:Y:S01]  /*1a320*/  FFMA.FTZ R108, R214, c[0x0][0x2d0], -R101 ;  /* 0x0000b400d66c7a23 */ /* 0x000fe20000010865 */
[----:B------:R-:W-:Y:S07]  /*1a330*/  F2FP.PACK_AB R79, R196, R197 ;  /* 0x000000c5c44f723e */ /* 0x000fee00000000ff */
[-C--:B------:R-:W-:Y:S01]  /*1a340*/  HMMA.16816.F32 R4, R76, R84.reuse, R4 ;  /* 0x000000544c04723c */ /* 0x080fe20000001804 */
[----:B-1----:R-:W-:Y:S02]  /*1a350*/  FFMA.FTZ R2, R150, c[0x0][0x2d0], -R100 ;  /* 0x0000b40096027a23 */ /* 0x002fe40000010864 */
[----:B------:R-:W-:Y:S02]  /*1a360*/  IMAD.MOV.U32 R150, RZ, RZ, R116 ;  /* 0x000000ffff967224 */ /* 0x000fe400078e0074 */
[----:B------:R1:W-:Y:S10]  /*1a370*/  MUFU.EX2 R116, R80 ;  /* 0x0000005000747308 */ /* 0x0003f40000000800 */
[----:B------:R3:W-:Y:S01]  /*1a380*/  MUFU.EX2 R185, R2 ;  /* 0x0000000200b97308 */ /* 0x0007e20000000800 */
[----:B-1----:R-:W-:Y:S07]  /*1a390*/  F2FP.PACK_AB R80, R195, R161 ;  /* 0x000000a1c350723e */ /* 0x002fee00000000ff */
[C---:B------:R-:W-:Y:S01]  /*1a3a0*/  HMMA.16816.F32 R8, R80.reuse, R84, R8 ;  /* 0x000000545008723c */ /* 0x040fe20000001808 */
[--C-:B---3--:R-:W-:Y:S02]  /*1a3b0*/  FFMA.FTZ R2, R117, c[0x0][0x2d0], -R100.reuse ;  /* 0x0000b40075027a23 */ /* 0x108fe40000010864 */
[----:B------:R-:W-:Y:S02]  /*1a3c0*/  FFMA.FTZ R100, R208, c[0x0][0x2d0], -R100 ;  /* 0x0000b400d0647a23 */ /* 0x000fe40000010864 */
[----:B------:R-:W-:Y:S03]  /*1a3d0*/  IMAD.MOV.U32 R208, RZ, RZ, R165 ;  /* 0x000000ffffd07224 */ /* 0x000fe600078e00a5 */
[-C--:B------:R-:W-:Y:S01]  /*1a3e0*/  HMMA.16816.F32 R12, R80, R86.reuse, R12 ;  /* 0x00000056500c723c */ /* 0x080fe2000000180c */
[----:B------:R1:W-:Y:S03]  /*1a3f0*/  MUFU.EX2 R184, R2 ;  /* 0x0000000200b87308 */ /* 0x0003e60000000800 */
[----:B----4-:R-:W-:Y:S02]  /*1a400*/  FFMA.FTZ R68, R68, R114, R207 ;  /* 0x0000007244447223 */ /* 0x010fe400000100cf */
[--C-:B------:R-:W-:Y:S02]  /*1a410*/  FFMA.FTZ R117, R209, c[0x0][0x2d0], -R101.reuse ;  /* 0x0000b400d1757a23 */ /* 0x100fe40000010865 */
[C---:B------:R-:W-:Y:S01]  /*1a420*/  HMMA.16816.F32 R16, R76.reuse, R86, R16 ;  /* 0x000000564c10723c */ /* 0x040fe20000001810 */
[----:B------:R-:W3:Y:S02]  /*1a430*/  LDSM.16.MT88.4 R84, [R224+0x2900] ;  /* 0x00290000e054783b */ /* 0x000ee40000004200 */
[----:B------:R-:W-:Y:S01]  /*1a440*/  MUFU.EX2 R100, R100 ;  /* 0x0000006400647308 */ /* 0x000fe20000000800 */
[----:B------:R-:W-:Y:S04]  /*1a450*/  FFMA.FTZ R0, R0, R111, R204 ;  /* 0x0000006f00007223 */ /* 0x000fe800000100cc */
[-C--:B------:R-:W-:Y:S01]  /*1a460*/  HMMA.16816.F32 R20, R76, R88.reuse, R20 ;  /* 0x000000584c14723c */ /* 0x080fe20000001814 */
[----:B------:R-:W-:Y:S04]  /*1a470*/  FADD.FTZ R0, R149, R0 ;  /* 0x0000000095007221 */ /* 0x000fe80000010000 */
[----:B------:R-:W-:Y:S03]  /*1a480*/  MUFU.EX2 R114, R104 ;  /* 0x0000006800727308 */ /* 0x000fe60000000800 */
[C---:B------:R-:W-:Y:S01]  /*1a490*/  HMMA.16816.F32 R24, R80.reuse, R88, R24 ;  /* 0x000000585018723c */ /* 0x040fe20000001818 */
[--C-:B-1----:R-:W-:Y:S03]  /*1a4a0*/  FFMA.FTZ R2, R246, c[0x0][0x2d0], -R101.reuse ;  /* 0x0000b400f6027a23 */ /* 0x102fe60000010865 */
[----:B------:R-:W-:Y:S02]  /*1a4b0*/  IMAD.MOV.U32 R246, RZ, RZ, R164 ;  /* 0x000000fffff67224 */ /* 0x000fe400078e00a4 */
[----:B------:R-:W-:Y:S01]  /*1a4c0*/  LDSM.16.MT88.4 R164, [R225+0x3100] ;  /* 0x00310000e1a4783b */ /* 0x000fe20000004200 */
[----:B------:R1:W-:Y:S01]  /*1a4d0*/  MUFU.EX2 R118, R2 ;  /* 0x0000000200767308 */ /* 0x0003e20000000800 */
[-C--:B------:R-:W-:Y:S01]  /*1a4e0*/  HMMA.16816.F32 R28, R80, R90.reuse, R28 ;  /* 0x0000005a501c723c */ /* 0x080fe2000000181c */
[----:B------:R-:W-:Y:S03]  /*1a4f0*/  FFMA.FTZ R101, R74, c[0x0][0x2d0], -R101 ;  /* 0x0000b4004a657a23 */ /* 0x000fe60000010865 */
[----:B------:R-:W-:Y:S02]  /*1a500*/  FFMA.FTZ R74, R3, R113, R205 ;  /* 0x00000071034a7223 */ /* 0x000fe400000100cd */
[----:B------:R-:W-:Y:S02]  /*1a510*/  FADD.FTZ R3, R210, R68 ;  /* 0x00000044d2037221 */ /* 0x000fe40000010000 */
[C---:B------:R-:W-:Y:S01]  /*1a520*/  HMMA.16816.F32 R32, R76.reuse, R90, R32 ;  /* 0x0000005a4c20723c */ /* 0x040fe20000001820 */
[----:B------:R-:W4:Y:S01]  /*1a530*/  LDSM.16.MT88.4 R88, [R227+0x2900] ;  /* 0x00290000e358783b */ /* 0x000f220000004200 */
[----:B------:R-:W-:Y:S02]  /*1a540*/  MUFU.EX2 R104, R120 ;  /* 0x0000007800687308 */ /* 0x000fe40000000800 */
[----:B------:R-:W-:Y:S02]  /*1a550*/  FADD.FTZ R3, R135, R3 ;  /* 0x0000000387037221 */ /* 0x000fe40000010000 */
[----:B------:R-:W-:Y:S02]  /*1a560*/  FADD.FTZ R68, R148, R69 ;  /* 0x0000004594447221 */ /* 0x000fe40000010000 */
[-C--:B------:R-:W-:Y:S04]  /*1a570*/  HMMA.16816.F32 R36, R76, R92.reuse, R36 ;  /* 0x0000005c4c24723c */ /* 0x080fe80000001824 */
[----:B------:R-:W2:Y:S01]  /*1a580*/  MUFU.EX2 R113, R107 ;  /* 0x0000006b00717308 */ /* 0x000ea20000000800 */
[----:B------:R-:W-:Y:S02]  /*1a590*/  FADD.FTZ R69, R132, R68 ;  /* 0x0000004484457221 */ /* 0x000fe40000010000 */
[----:B-1----:R-:W-:Y:S01]  /*1a5a0*/  FADD.FTZ R2, R150, R74 ;  /* 0x0000004a96027221 */ /* 0x002fe20000010000 */
[C---:B------:R-:W-:Y:S01]  /*1a5b0*/  HMMA.16816.F32 R40, R80.reuse, R92, R40 ;  /* 0x0000005c5028723c */ /* 0x040fe20000001828 */
[----:B------:R-:W-:Y:S03]  /*1a5c0*/  LDSM.16.MT88.4 R148, [R227+0x3100] ;  /* 0x00310000e394783b */ /* 0x000fe60000004200 */
[----:B------:R-:W-:Y:S02]  /*1a5d0*/  FADD.FTZ R74, R133, R0 ;  /* 0x00000000854a7221 */ /* 0x000fe40000010000 */
[----:B------:R1:W1:Y:S02]  /*1a5e0*/  MUFU.EX2 R107, R75 ;  /* 0x0000004b006b7308 */ /* 0x0002640000000800 */
[-C--:B------:R-:W-:Y:S01]  /*1a5f0*/  HMMA.16816.F32 R44, R80, R94.reuse, R44 ;  /* 0x0000005e502c723c */ /* 0x080fe2000000182c */
[----:B------:R-:W-:Y:S07]  /*1a600*/  FADD.FTZ R68, R233, R74 ;  /* 0x0000004ae9447221 */ /* 0x000fee0000010000 */
[C---:B------:R-:W-:Y:S01]  /*1a610*/  HMMA.16816.F32 R48, R76.reuse, R94, R48 ;  /* 0x0000005e4c30723c */ /* 0x040fe20000001830 */
[----:B------:R-:W3:Y:S01]  /*1a620*/  LDSM.16.MT88.4 R92, [R225+0x2900] ;  /* 0x00290000e15c783b */ /* 0x000ee20000004200 */
[----:B------:R-:W-:Y:S02]  /*1a630*/  MUFU.EX2 R101, R101 ;  /* 0x0000006500657308 */ /* 0x000fe40000000800 */
[----:B--2---:R-:W-:Y:S04]  /*1a640*/  F2FP.PACK_AB R180, R113, R114 ;  /* 0x0000007271b4723e */ /* 0x004fe800000000ff */
[-C--:B------:R-:W-:Y:S04]  /*1a650*/  HMMA.16816.F32 R52, R76, R96.reuse, R52 ;  /* 0x000000604c34723c */ /* 0x080fe80000001834 */
[----:B------:R-:W2:Y:S01]  /*1a660*/  MUFU.EX2 R111, R106 ;  /* 0x0000006a006f7308 */ /* 0x000ea20000000800 */
[----:B-1----:R-:W-:Y:S01]  /*1a670*/  FADD.FTZ R75, R134, R2 ;  /* 0x00000002864b7221 */ /* 0x002fe20000010000 */
[----:B------:R-:W-:Y:S02]  /*1a680*/  F2FP.PACK_AB R182, R107, R110 ;  /* 0x0000006e6bb6723e */ /* 0x000fe400000000ff */
[C---:B------:R-:W-:Y:S01]  /*1a690*/  HMMA.16816.F32 R56, R80.reuse, R96, R56 ;  /* 0x000000605038723c */ /* 0x040fe20000001838 */
[----:B------:R-:W-:Y:S01]  /*1a6a0*/  FADD.FTZ R2, R235, R3 ;  /* 0x00000003eb027221 */ /* 0x000fe20000010000 */
[----:B------:R-:W-:Y:S02]  /*1a6b0*/  LDSM.16.MT88.4 R132, [R224+0x3100] ;  /* 0x00310000e084783b */ /* 0x000fe40000004200 */
[----:B------:R-:W-:Y:S02]  /*1a6c0*/  FADD.FTZ R0, R234, R75 ;  /* 0x0000004bea007221 */ /* 0x000fe40000010000 */
[----:B------:R-:W-:Y:S01]  /*1a6d0*/  FADD.FTZ R3, R232, R69 ;  /* 0x00000045e8037221 */ /* 0x000fe20000010000 */
[----:B------:R-:W1:Y:S01]  /*1a6e0*/  MUFU.EX2 R106, R115 ;  /* 0x00000073006a7308 */ /* 0x000e620000000800 */
[-C--:B------:R-:W-:Y:S01]  /*1a6f0*/  HMMA.16816.F32 R60, R80, R98.reuse, R60 ;  /* 0x00000062503c723c */ /* 0x080fe2000000183c */
[----:B------:R-:W-:Y:S01]  /*1a700*/  FADD.FTZ R2, R231, R2 ;  /* 0x00000002e7027221 */ /* 0x000fe20000010000 */
[----:B------:R1:W5:Y:S02]  /*1a710*/  LDL.LU R235, [R1+0x60] ;  /* 0x0000600001eb7983 */ /* 0x0003640000300800 */
[----:B------:R-:W-:Y:S02]  /*1a720*/  FADD.FTZ R74, R230, R0 ;  /* 0x00000000e64a7221 */ /* 0x000fe40000010000 */
[----:B------:R1:W5:Y:S01]  /*1a730*/  LDL.LU R234, [R1+0x5c] ;  /* 0x00005c0001ea7983 */ /* 0x0003620000300800 */
[----:B------:R-:W-:Y:S01]  /*1a740*/  FADD.FTZ R69, R229, R68 ;  /* 0x00000044e5457221 */ /* 0x000fe20000010000 */
[----:B------:R-:W-:Y:S01]  /*1a750*/  HMMA.16816.F32 R64, R76, R98, R64 ;  /* 0x000000624c40723c */ /* 0x000fe20000001840 */
[----:B------:R-:W-:Y:S01]  /*1a760*/  FADD.FTZ R0, R228, R3 ;  /* 0x00000003e4007221 */ /* 0x000fe20000010000 */
[----:B------:R1:W5:Y:S02]  /*1a770*/  LDL.LU R233, [R1+0x58] ;  /* 0x0000580001e97983 */ /* 0x0003640000300800 */
[----:B------:R-:W-:Y:S01]  /*1a780*/  FADD.FTZ R68, R119, R2 ;  /* 0x0000000277447221 */ /* 0x000fe20000010000 */
[----:B------:R-:W-:Y:S01]  /*1a790*/  F2FP.PACK_AB R80, R174, R175 ;  /* 0x000000afae50723e */ /* 0x000fe200000000ff */
[----:B------:R4:W5:Y:S01]  /*1a7a0*/  LDL.LU R232, [R1+0x54] ;  /* 0x0000540001e87983 */ /* 0x0009620000300800 */
[----:B------:R-:W-:Y:S01]  /*1a7b0*/  F2FP.PACK_AB R76, R191, R169 ;  /* 0x000000a9bf4c723e */ /* 0x000fe200000000ff */
[----:B------:R-:W-:Y:S01]  /*1a7c0*/  FADD.FTZ R3, R139, R74 ;  /* 0x0000004a8b037221 */ /* 0x000fe20000010000 */
[----:B------:R-:W-:Y:S01]  /*1a7d0*/  F2FP.PACK_AB R77, R190, R168 ;  /* 0x000000a8be4d723e */ /* 0x000fe200000000ff */
[----:B------:R4:W5:Y:S02]  /*1a7e0*/  LDL.LU R231, [R1+0x50] ;  /* 0x0000500001e77983 */ /* 0x0009640000300800 */
[----:B------:R-:W-:Y:S01]  /*1a7f0*/  F2FP.PACK_AB R78, R188, R189 ;  /* 0x000000bdbc4e723e */ /* 0x000fe200000000ff */
[----:B------:R-:W-:Y:S01]  /*1a800*/  FADD.FTZ R3, R246, R3 ;  /* 0x00000003f6037221 */ /* 0x000fe20000010000 */
[----:B------:R4:W5:Y:S01]  /*1a810*/  LDL.LU R230, [R1+0x4c] ;  /* 0x00004c0001e67983 */ /* 0x0009620000300800 */
[----:B------:R-:W-:Y:S01]  /*1a820*/  F2FP.PACK_AB R79, R186, R187 ;  /* 0x000000bbba4f723e */ /* 0x000fe200000000ff */
[----:B------:R-:W-:Y:S01]  /*1a830*/  FADD.FTZ R2, R138, R69 ;  /* 0x000000458a027221 */ /* 0x000fe20000010000 */
[----:B------:R-:W-:Y:S01]  /*1a840*/  F2FP.PACK_AB R81, R172, R173 ;  /* 0x000000adac51723e */ /* 0x000fe200000000ff */
[----:B------:R4:W5:Y:S01]  /*1a850*/  LDL.LU R229, [R1+0x48] ;  /* 0x0000480001e57983 */ /* 0x0009620000300800 */
[----:B------:R-:W-:Y:S01]  /*1a860*/  F2FP.PACK_AB R82, R184, R185 ;  /* 0x000000b9b852723e */ /* 0x000fe200000000ff */
[----:B------:R-:W-:Y:S01]  /*1a870*/  FADD.FTZ R2, R208, R2 ;  /* 0x00000002d0027221 */ /* 0x000fe20000010000 */
[----:B------:R-:W-:Y:S01]  /*1a880*/  F2FP.PACK_AB R83, R116, R118 ;  /* 0x000000767453723e */ /* 0x000fe200000000ff */
[-C--:B---3--:R-:W-:Y:S01]  /*1a890*/  HMMA.16816.F32 R4, R76, R84.reuse, R4 ;  /* 0x000000544c04723c */ /* 0x088fe20000001804 */
[----:B------:R3:W5:Y:S01]  /*1a8a0*/  LDL.LU R228, [R1+0x44] ;  /* 0x0000440001e47983 */ /* 0x0007620000300800 */
[----:B--2---:R-:W-:Y:S01]  /*1a8b0*/  F2FP.PACK_AB R181, R109, R111 ;  /* 0x0000006f6db5723e */ /* 0x004fe200000000ff */
[----:B------:R-:W-:Y:S01]  /*1a8c0*/  FADD.FTZ R0, R137, R0 ;  /* 0x0000000089007221 */ /* 0x000fe20000010000 */
[----:B-1----:R-:W-:Y:S01]  /*1a8d0*/  F2FP.PACK_AB R183, R104, R106 ;  /* 0x0000006a68b7723e */ /* 0x002fe200000000ff */
[----:B------:R3:W5:Y:S02]  /*1a8e0*/  LDL.LU R119, [R1+0x40] ;  /* 0x0000400001777983 */ /* 0x0007640000300800 */
[----:B------:R-:W-:Y:S01]  /*1a8f0*/  FADD.FTZ R0, R215, R0 ;  /* 0x00000000d7007221 */ /* 0x000fe20000010000 */
[C---:B------:R-:W-:Y:S01]  /*1a900*/  HMMA.16816.F32 R8, R80.reuse, R84, R8 ;  /* 0x000000545008723c */ /* 0x040fe20000001808 */
[----:B------:R-:W1:Y:S01]  /*1a910*/  LDSM.16.MT88.4 R96, [R226+0x2900] ;  /* 0x00290000e260783b */ /* 0x000e620000004200 */
[----:B------:R-:W2:Y:S06]  /*1a920*/  MUFU.EX2 R85, R112 ;  /* 0x0000007000557308 */ /* 0x000eac0000000800 */
[-C--:B------:R-:W-:Y:S04]  /*1a930*/  HMMA.16816.F32 R12, R80, R86.reuse, R12 ;  /* 0x00000056500c723c */ /* 0x080fe8000000180c */
[----:B------:R-:W3:Y:S04]  /*1a940*/  MUFU.EX2 R84, R117 ;  /* 0x0000007500547308 */ /* 0x000ee80000000800 */
[C---:B------:R-:W-:Y:S06]  /*1a950*/  HMMA.16816.F32 R16, R76.reuse, R86, R16 ;  /* 0x000000564c10723c */ /* 0x040fec0000001810 */
[----:B------:R-:W-:Y:S02]  /*1a960*/  MUFU.EX2 R87, R105 ;  /* 0x0000006900577308 */ /* 0x000fe40000000800 */
[-C--:B----4-:R-:W-:Y:S01]  /*1a970*/  HMMA.16816.F32 R20, R76, R88.reuse, R20 ;  /* 0x000000584c14723c */ /* 0x090fe20000001814 */
[----:B--2---:R-:W-:Y:S07]  /*1a980*/  F2FP.PACK_AB R178, R100, R85 ;  /* 0x0000005564b2723e */ /* 0x004fee00000000ff */
[C---:B------:R-:W-:Y:S01]  /*1a990*/  HMMA.16816.F32 R24, R80.reuse, R88, R24 ;  /* 0x000000585018723c */ /* 0x040fe20000001818 */
[----:B------:R-:W2:Y:S03]  /*1a9a0*/  MUFU.EX2 R86, R108 ;  /* 0x0000006c00567308 */ /* 0x000ea60000000800 */
[----:B---3--:R-:W-:Y:S01]  /*1a9b0*/  F2FP.PACK_AB R179, R101, R84 ;  /* 0x0000005465b3723e */ /* 0x008fe200000000ff */
[----:B------:R-:W-:Y:S03]  /*1a9c0*/  IMAD.MOV.U32 R117, RZ, RZ, R71 ;  /* 0x000000ffff757224 */ /* 0x000fe600078e0047 */
[-C--:B------:R-:W-:Y:S08]  /*1a9d0*/  HMMA.16816.F32 R28, R80, R90.reuse, R28 ;  /* 0x0000005a501c723c */ /* 0x080ff0000000181c */
[C---:B------:R-:W-:Y:S08]  /*1a9e0*/  HMMA.16816.F32 R32, R76.reuse, R90, R32 ;  /* 0x0000005a4c20723c */ /* 0x040ff00000001820 */
[-C--:B------:R-:W-:Y:S01]  /*1a9f0*/  HMMA.16816.F32 R36, R76, R92.reuse, R36 ;  /* 0x0000005c4c24723c */ /* 0x080fe20000001824 */
[----:B--2---:R-:W-:Y:S07]  /*1aa00*/  F2FP.PACK_AB R177, R86, R87 ;  /* 0x0000005756b1723e */ /* 0x004fee00000000ff */
[C---:B------:R-:W-:Y:S08]  /*1aa10*/  HMMA.16816.F32 R40, R80.reuse, R92, R40 ;  /* 0x0000005c5028723c */ /* 0x040ff00000001828 */
[-C--:B------:R-:W-:Y:S08]  /*1aa20*/  HMMA.16816.F32 R44, R80, R94.reuse, R44 ;  /* 0x0000005e502c723c */ /* 0x080ff0000000182c */
[C---:B------:R-:W-:Y:S08]  /*1aa30*/  HMMA.16816.F32 R48, R76.reuse, R94, R48 ;  /* 0x0000005e4c30723c */ /* 0x040ff00000001830 */
[-C--:B-1----:R-:W-:Y:S08]  /*1aa40*/  HMMA.16816.F32 R52, R76, R96.reuse, R52 ;  /* 0x000000604c34723c */ /* 0x082ff00000001834 */
        /* <DEDUP_REMOVED lines=24> */
[----:B------:R-:W-:Y:S02]  /*1abd0*/  FADD.FTZ R11, R216, R4 ;  /* 0x00000004d80b7221 */ /* 0x000fe40000010000 */
[----:B------:R-:W1:Y:S01]  /*1abe0*/  LDSM.16.MT88.4 R4, [R226+0x3100] ;  /* 0x00310000e204783b */ /* 0x000e620000004200 */
        /* <DEDUP_REMOVED lines=86> */
.L_x_784:
[----:B-1----:R-:W-:-:S13]  /*1b150*/  ISETP.LE.AND P0, PT, RZ, UR12, PT ;  /* 0x0000000cff007c0c */ /* 0x002fda000bf03270 */
[----:B------:R-:W-:Y:S05]  /*1b160*/  @!P0 BRA `(.L_x_788) ;  /* 0x000058e000008947 */ /* 0x000fea0003800000 */
[----:B--2---:R-:W2:Y:S01]  /*1b170*/  LDL R0, [R1+0x8] ;  /* 0x0000080001007983 */ /* 0x004ea20000100800 */
[----:B------:R-:W-:Y:S01]  /*1b180*/  IMAD.MOV.U32 R3, RZ, RZ, R72 ;  /* 0x000000ffff037224 */ /* 0x000fe200078e0048 */
[----:B------:R-:W-:Y:S01]  /*1b190*/  MOV R117, R70 ;  /* 0x0000004600757202 */ /* 0x000fe20000000f00 */
[----:B------:R-:W-:Y:S01]  /*1b1a0*/  IMAD.MOV.U32 R2, RZ, RZ, R73 ;  /* 0x000000ffff027224 */ /* 0x000fe200078e0049 */
[----:B------:R-:W-:Y:S01]  /*1b1b0*/  MOV R116, R71 ;  /* 0x0000004700747202 */ /* 0x000fe20000000f00 */
[----:B------:R-:W-:Y:S02]  /*1b1c0*/  ULDC UR5, c[0x0][0x210] ;  /* 0x0000840000057ab9 */ /* 0x000fe40000000800 */
[----:B------:R-:W-:Y:S02]  /*1b1d0*/  ULDC UR4, c[0x0][0x1e8] ;  /* 0x00007a0000047ab9 */ /* 0x000fe40000000800 */
[----:B------:R-:W-:Y:S02]  /*1b1e0*/  UIMAD UR5, UR16, UR5, URZ ;  /* 0x00000005100572a4 */ /* 0x000fe4000f8e023f */
[----:B------:R-:W-:Y:S01]  /*1b1f0*/  UIMAD UR4, UR16, UR4, URZ ;  /* 0x00000004100472a4 */ /* 0x000fe2000f8e023f */
[----:B--2---:R-:W-:Y:S01]  /*1b200*/  IADD3 R252, R0, 0x100, RZ ;  /* 0x0000010000fc7810 */ /* 0x004fe20007ffe0ff */
[----:B------:R-:W-:Y:S05]  /*1b210*/  BRA `(.L_x_789) ;  /* 0x0000045000007947 */ /* 0x000fea0003800000 */
.L_x_791:
[----:B------:R-:W2:Y:S01]  /*1b220*/  LDL R5, [R1+0x3c] ;  /* 0x00003c0001057983 */ /* 0x000ea20000100800 */
[----:B------:R-:W-:Y:S01]  /*1b230*/  IMAD.MOV.U32 R4, RZ, RZ, c[0x0][0x2b8] ;  /* 0x0000ae00ff047624 */ /* 0x000fe200078e00ff */
[----:B------:R-:W-:Y:S01]  /*1b240*/  UIMAD UR6, UR12, 0x70, UR18 ;  /* 0x000000700c0678a4 */ /* 0x000fe2000f8e0212 */
[----:B------:R-:W-:Y:S01]  /*1b250*/  IMAD.MOV.U32 R8, RZ, RZ, RZ ;  /* 0x000000ffff087224 */ /* 0x000fe200078e00ff */
[----:B------:R-:W3:Y:S02]  /*1b260*/  LDL R67, [R1+0x8] ;  /* 0x0000080001437983 */ /* 0x000ee40000100800 */
        /* <DEDUP_REMOVED lines=12> */
[C---:B------:R-:W-:Y:S01]  /*1b330*/  IMAD.WIDE.U32 R4, R9.reuse, c[0x0][0x1e0], RZ ;  /* 0x0000780009047a25 */ /* 0x040fe200078e00ff */
[----:B------:R-:W-:Y:S01]  /*1b340*/  STL [R1+0x1c], R9 ;  /* 0x00001c0901007387 */ /* 0x000fe20000100800 */
[----:B------:R-:W-:Y:S03]  /*1b350*/  SHF.R.S32.HI R0, RZ, 0x1f, R9 ;  /* 0x0000001fff007819 */ /* 0x000fe60000011409 */
[----:B------:R-:W2:Y:S02]  /*1b360*/  @!P6 LDG.E R8, [R6.64] ;  /* 0x000000160608e981 */ /* 0x000ea4000c1e1900 */
[----:B------:R-:W-:Y:S04]  /*1b370*/  IMAD R0, R0, c[0x0][0x1e0], RZ ;  /* 0x0000780000007a24 */ /* 0x000fe800078e02ff */
[----:B------:R-:W-:Y:S04]  /*1b380*/  IMAD R0, R9, c[0x0][0x1e4], R0 ;  /* 0x0000790009007a24 */ /* 0x000fe800078e0200 */
[----:B------:R-:W-:Y:S01]  /*1b390*/  IMAD.IADD R5, R5, 0x1, R0 ;  /* 0x0000000105057824 */ /* 0x000fe200078e0200 */
[----:B--2---:R-:W-:Y:S01]  /*1b3a0*/  STL [R1+0x18], R8 ;  /* 0x0000180801007387 */ /* 0x004fe20000100800 */
[----:B------:R-:W-:Y:S02]  /*1b3b0*/  SHF.R.S32.HI R6, RZ, 0x1f, R8 ;  /* 0x0000001fff067819 */ /* 0x000fe40000011408 */
[----:B------:R-:W-:Y:S04]  /*1b3c0*/  IMAD.WIDE.U32 R4, R8, c[0x0][0x1f0], R4 ;  /* 0x00007c0008047a25 */ /* 0x000fe800078e0004 */
        /* <DEDUP_REMOVED lines=17> */
[-C--:B--2---:R-:W-:Y:S03]  /*1b4e0*/  IADD3.X R7, R7, R241.reuse, RZ, P1, !PT ;  /* 0x000000f107077210 */ /* 0x084fe60000ffe4ff */
        /* <DEDUP_REMOVED lines=16> */
[----:B----4-:R-:W-:Y:S01]  /*1b5f0*/  IADD3.X R9, R17, R241, RZ, P2, !PT ;  /* 0x000000f111097210 */ /* 0x010fe200017fe4ff */
[--C-:B-----5:R-:W-:Y:S04]  /*1b600*/  IMAD.X R7, R16, 0x1, R241.reuse, P1 ;  /* 0x0000000110077824 */ /* 0x120fe800008e06f1 */
[----:B------:R2:W-:Y:S04]  /*1b610*/  LDGSTS.E.BYPASS.LTC128B.128 [R67+0x5900], [R8.64], !P5 ;  /* 0x0590000008437fae */ /* 0x0005e8000e901d56 */
[----:B------:R2:W-:Y:S01]  /*1b620*/  LDGSTS.E.BYPASS.LTC128B.128 [R67+0x6100], [R6.64], !P5 ;  /* 0x0610000006437fae */ /* 0x0005e2000e901d56 */
[----:B-1----:R-:W-:Y:S05]  /*1b630*/  IADD3 R4, P0, R15, R242, RZ ;  /* 0x000000f20f047210 */ /* 0x002fea0007f1e0ff */
[----:B------:R-:W-:Y:S05]  /*1b640*/  IMAD.X R5, R0, 0x1, R241, P0 ;  /* 0x0000000100057824 */ /* 0x000fea00000e06f1 */
[----:B------:R2:W-:Y:S01]  /*1b650*/  LDGSTS.E.BYPASS.LTC128B.128 [R67+0x6900], [R4.64], !P5 ;  /* 0x0690000004437fae */ /* 0x0005e2000e901d56 */
[----:B------:R-:W-:-:S05]  /*1b660*/  BRA `(.L_x_790) ;  /* 0x00001b0000007947 */ /* 0x000fca0003800000 */
.L_x_789:
        /* <DEDUP_REMOVED lines=43> */
[----:B---3--:R-:W-:Y:S03]  /*1b920*/  SHF.R.S32.HI R0, RZ, 0x1f, R70 ;  /* 0x0000001fff007819 */ /* 0x008fe60000011446 */
[----:B------:R-:W-:Y:S02]  /*1b930*/  MOV R64, R68 ;  /* 0x0000004400407202 */ /* 0x000fe40000000f00 */
[----:B------:R-:W-:Y:S03]  /*1b940*/  IMAD R0, R0, c[0x0][0x218], RZ ;  /* 0x0000860000007a24 */ /* 0x000fe600078e02ff */
[C---:B------:R-:W-:Y:S02]  /*1b950*/  IMAD.WIDE.U32 R72, R70.reuse, c[0x0][0x218], R64 ;  /* 0x0000860046487a25 */ /* 0x040fe400078e0040 */
[C---:B------:R-:W-:Y:S02]  /*1b960*/  HMMA.16816.F32 R64, R112.reuse, R66, RZ ;  /* 0x000000427040723c */ /* 0x040fe400000018ff */
[----:B------:R-:W-:Y:S01]  /*1b970*/  IMAD R74, R70, c[0x0][0x21c], R0 ;  /* 0x00008700464a7a24 */ /* 0x000fe200078e0200 */
[----:B------:R-:W-:Y:S04]  /*1b980*/  IADD3 R0, P0, R72, UR5, RZ ;  /* 0x0000000548007c10 */ /* 0x000fe8000ff1e0ff */
[----:B------:R-:W-:Y:S01]  /*1b990*/  IADD3.X R72, R73, UR15, R74, P0, !PT ;  /* 0x0000000f49487c10 */ /* 0x000fe200087fe44a */
[-C--:B------:R-:W-:Y:S01]  /*1b9a0*/  HMMA.16816.F32 R68, R112, R80.reuse, RZ ;  /* 0x000000507044723c */ /* 0x080fe200000018ff */
[C---:B------:R-:W-:Y:S04]  /*1b9b0*/  LEA R100, P0, R0.reuse, c[0x0][0x1f8], 0x1 ;  /* 0x00007e0000647a11 */ /* 0x040fe800078008ff */
[----:B------:R-:W-:Y:S01]  /*1b9c0*/  LEA.HI.X R0, R0, c[0x0][0x1fc], R72, 0x1, P0 ;  /* 0x00007f0000007a11 */ /* 0x000fe200000f0c48 */
[----:B------:R-:W1:Y:S02]  /*1b9d0*/  SHFL.IDX PT, R94, R100, RZ, 0x181f ;  /* 0x00181fff645e7589 */ /* 0x000e6400000e0000 */
[C---:B------:R-:W-:Y:S06]  /*1b9e0*/  HMMA.16816.F32 R72, R108.reuse, R80, RZ ;  /* 0x000000506c48723c */ /* 0x040fec00000018ff */
[----:B------:R-:W2:Y:S02]  /*1b9f0*/  SHFL.IDX PT, R88, R0, RZ, 0x181f ;  /* 0x00181fff00587589 */ /* 0x000ea400000e0000 */
[-C--:B------:R-:W-:Y:S06]  /*1ba00*/  HMMA.16816.F32 R76, R108, R82.reuse, RZ ;  /* 0x000000526c4c723c */ /* 0x080fec00000018ff */
[----:B------:R-:W3:Y:S02]  /*1ba10*/  SHFL.IDX PT, R92, R100, 0x1, 0x181f ;  /* 0x00381f00645c7f89 */ /* 0x000ee400000e0000 */
[C---:B------:R-:W-:Y:S04]  /*1ba20*/  HMMA.16816.F32 R80, R112.reuse, R82, RZ ;  /* 0x000000527050723c */ /* 0x040fe800000018ff */
[-C--:B-1----:R-:W-:Y:S02]  /*1ba30*/  IADD3 R94, P0, R94, R242.reuse, RZ ;  /* 0x000000f25e5e7210 */ /* 0x082fe40007f1e0ff */
[----:B------:R-:W1:Y:S02]  /*1ba40*/  SHFL.IDX PT, R93, R0, 0x1, 0x181f ;  /* 0x00381f00005d7f89 */ /* 0x000e6400000e0000 */
[-C--:B------:R-:W-:Y:S01]  /*1ba50*/  HMMA.16816.F32 R84, R112, R96.reuse, RZ ;  /* 0x000000607054723c */ /* 0x080fe200000018ff */
[-C--:B--2---:R-:W-:Y:S05]  /*1ba60*/  IADD3.X R95, R88, R241.reuse, RZ, P0, !PT ;  /* 0x000000f1585f7210 */ /* 0x084fea00007fe4ff */
[----:B------:R-:W2:Y:S02]  /*1ba70*/  SHFL.IDX PT, R102, R100, 0x2, 0x181f ;  /* 0x00581f0064667f89 */ /* 0x000ea400000e0000 */
[C---:B------:R-:W-:Y:S04]  /*1ba80*/  HMMA.16816.F32 R88, R108.reuse, R96, RZ ;  /* 0x000000606c58723c */ /* 0x040fe800000018ff */
[-C--:B---3--:R-:W-:Y:S02]  /*1ba90*/  IADD3 R92, P1, R92, R242.reuse, RZ ;  /* 0x000000f25c5c7210 */ /* 0x088fe40007f3e0ff */
[----:B------:R3:W-:Y:S02]  /*1baa0*/  LDGSTS.E.BYPASS.LTC128B.128 [R252], [R94.64], !P5 ;  /* 0x000000005efc7fae */ /* 0x0007e4000e901d56 */
[-C--:B-1----:R-:W-:Y:S06]  /*1bab0*/  IADD3.X R93, R93, R241.reuse, RZ, P1, !PT ;  /* 0x000000f15d5d7210 */ /* 0x082fec0000ffe4ff */
        /* <DEDUP_REMOVED lines=363> */
.L_x_790:
        /* <DEDUP_REMOVED lines=910> */
.L_x_788:
[----:B--2---:R-:W2:Y:S04]  /*20a50*/  LDL.LU R0, [R1+0x2c] ;  /* 0x00002c0001007983 */ /* 0x004ea80000300800 */
        /* <DEDUP_REMOVED lines=119> */
.L_x_732:
        /* <DEDUP_REMOVED lines=76> */
[----:B------:R1:W-:Y:S01]  /*21690*/  STS [R3+0x2480], R130 ;  /* 0x0024808203007388 */ /* 0x0003e20000000800 */
[----:B------:R-:W-:-:S02]  /*216a0*/  PLOP3.LUT P0, PT, PT, PT, UP1, 0x80, 0x0 ;  /* 0x000000000000781c */ /* 0x000fc40003f0f018 */
[----:B------:R-:W-:-:S05]  /*216b0*/  SEL R6, R6, 0xffffffe0, !P1 ;  /* 0xffffffe006067807 */ /* 0x000fca0004800000 */
[----:B------:R-:W-:-:S05]  /*216c0*/  IMAD.IADD R4, R0, 0x1, R6 ;  /* 0x0000000100047824 */ /* 0x000fca00078e0206 */
[----:B------:R-:W-:Y:S01]  /*216d0*/  STS [R4+0x80], R30 ;  /* 0x0000801e04007388 */ /* 0x000fe20000000800 */
[----:B--2---:R-:W-:-:S03]  /*216e0*/  IMAD.IADD R0, R6, 0x1, R3 ;  /* 0x0000000106007824 */ /* 0x004fc600078e0203 */
        /* <DEDUP_REMOVED lines=53> */
.L_x_793:
        /* <DEDUP_REMOVED lines=17> */
[----:B------:R-:W-:Y:S01]  /*21b50*/  UIMAD UR11, UR16, UR11, UR4 ;  /* 0x0000000b100b72a4 */ /* 0x000fe2000f8e0204 */
[----:B------:R-:W-:Y:S01]  /*21b60*/  SHF.R.S32.HI R2, RZ, 0x1f, R5 ;  /* 0x0000001fff027819 */ /* 0x000fe20000011405 */
[----:B------:R-:W-:Y:S01]  /*21b70*/  USHF.R.S32.HI UR9, URZ, 0x1f, UR21 ;  /* 0x0000001f3f097899 */ /* 0x000fe20008011415 */
[----:B------:R-:W-:Y:S01]  /*21b80*/  LEA.HI R0, R0, R34, RZ, 0x2 ;  /* 0x0000002200007211 */ /* 0x000fe200078f10ff */
[----:B------:R-:W-:Y:S01]  /*21b90*/  ULDC.64 UR4, c[0x0][0x3a0] ;  /* 0x0000e80000047ab9 */ /* 0x000fe20000000a00 */
[----:B------:R-:W-:Y:S01]  /*21ba0*/  LEA.HI R2, R2, R5, RZ, 0x2 ;  /* 0x0000000502027211 */ /* 0x000fe200078f10ff */
[----:B------:R-:W-:Y:S01]  /*21bb0*/  UIMAD UR13, UR7, UR4, URZ ;  /* 0x00000004070d72a4 */ /* 0x000fe2000f8e023f */
[----:B------:R-:W-:Y:S01]  /*21bc0*/  LOP3.LUT R0, R0, 0xffffffc, RZ, 0xc0, !PT ;  /* 0x0ffffffc00007812 */ /* 0x000fe200078ec0ff */
[----:B------:R-:W-:Y:S01]  /*21bd0*/  UMOV UR14, UR6 ;  /* 0x00000006000e7c82 */ /* 0x000fe20008000000 */
[----:B------:R-:W-:Y:S01]  /*21be0*/  SHF.R.S32.HI R2, RZ, 0x2, R2 ;  /* 0x00000002ff027819 */ /* 0x000fe20000011402 */
[----:B------:R-:W-:Y:S01]  /*21bf0*/  UMOV UR15, UR7 ;  /* 0x00000007000f7c82 */ /* 0x000fe20008000000 */
[----:B------:R-:W-:Y:S01]  /*21c00*/  LEA.HI R21, R41, R40, RZ, 0x6 ;  /* 0x0000002829157211 */ /* 0x000fe200078f30ff */
[----:B------:R-:W-:Y:S01]  /*21c10*/  IMAD.IADD R0, R34, 0x1, -R0 ;  /* 0x0000000122007824 */ /* 0x000fe200078e0a00 */
[----:B------:R-:W-:-:S02]  /*21c20*/  USEL UR9, UR9, URZ, !UP1 ;  /* 0x0000003f09097287 */ /* 0x000fc4000c800000 */
[----:B------:R-:W-:Y:S01]  /*21c30*/  UIMAD.WIDE.U32 UR14, UR16, UR10, UR14 ;  /* 0x0000000a100e72a5 */ /* 0x000fe2000f8e000e */
        /* <DEDUP_REMOVED lines=50> */
[----:B------:R-:W-:-:S03]  /*21f60*/  SHF.R.S32.HI R53, RZ, 0x1f, R0 ;  /* 0x0000001fff357819 */ /* 0x000fc60000011400 */
        /* <DEDUP_REMOVED lines=9> */
[C---:B------:R-:W-:Y:S01]  /*22000*/  IMAD R5, R7.reuse, c[0x0][0x3e4], R6 ;  /* 0x0000f90007057a24 */ /* 0x040fe200078e0206 */
[----:B------:R-:W-:Y:S01]  /*22010*/  SHFL.IDX PT, R14, R9, 0x1, 0x1c1f ;  /* 0x003c1f00090e7f89 */ /* 0x000fe200000e0000 */
[----:B------:R-:W-:Y:S01]  /*22020*/  IMAD.WIDE.U32 R6, R7, c[0x0][0x3e0], R2 ;  /* 0x0000f80007067a25 */ /* 0x000fe200078e0002 */
[----:B------:R-:W-:Y:S02]  /*22030*/  LEA.HI.X R3, R4, c[0x0][0x454], R8, 0x2, P0 ;  /* 0x0001150004037a11 */ /* 0x000fe400000f1408 */
[----:B------:R-:W-:Y:S01]  /*22040*/  SHF.R.S32.HI R10, RZ, 0x1f, R18 ;  /* 0x0000001fff0a7819 */ /* 0x000fe20000011412 */
[----:B-----5:R-:W-:Y:S02]  /*22050*/  IMAD R2, R12, c[0x0][0x4e8], RZ ;  /* 0x00013a000c027a24 */ /* 0x020fe400078e02ff */
[----:B------:R-:W1:Y:S01]  /*22060*/  SHFL.IDX PT, R17, R3, RZ, 0x1c1f ;  /* 0x001c1fff03117589 */ /* 0x000e6200000e0000 */
[----:B------:R-:W-:Y:S02]  /*22070*/  IMAD.MOV.U32 R4, RZ, RZ, R6 ;  /* 0x000000ffff047224 */ /* 0x000fe400078e0006 */
[----:B------:R-:W-:Y:S01]  /*22080*/  IMAD R8, R22, 0x80, R11 ;  /* 0x0000008016087824 */ /* 0x000fe200078e020b */
[----:B------:R-:W2:Y:S01]  /*22090*/  SHFL.IDX PT, R15, R3, 0x1, 0x1c1f ;  /* 0x003c1f00030f7f89 */ /* 0x000ea200000e0000 */
[----:B------:R-:W-:-:S02]  /*220a0*/  IMAD R6, R10, c[0x0][0x3d8], RZ ;  /* 0x0000f6000a067a24 */ /* 0x000fc400078e02ff */
[----:B------:R-:W-:Y:S01]  /*220b0*/  IMAD.IADD R5, R7, 0x1, R5 ;  /* 0x0000000107057824 */ /* 0x000fe200078e0205 */
[----:B------:R-:W-:Y:S01]  /*220c0*/  SHFL.IDX PT, R12, R9, 0x2, 0x1c1f ;  /* 0x005c1f00090c7f89 */ /* 0x000fe200000e0000 */
[----:B------:R-:W-:Y:S01]  /*220d0*/  IADD3 R7, R8, 0x8, RZ ;  /* 0x0000000808077810 */ /* 0x000fe20007ffe0ff */
[----:B------:R-:W-:Y:S01]  /*220e0*/  IMAD R6, R18, c[0x0][0x3dc], R6 ;  /* 0x0000f70012067a24 */ /* 0x000fe200078e0206 */
[-C--:B------:R-:W-:Y:S01]  /*220f0*/  ISETP.GE.OR P5, PT, R8, R2.reuse, P1 ;  /* 0x000000020800720c */ /* 0x080fe20000fa6670 */
[----:B------:R-:W3:Y:S01]  /*22100*/  SHFL.IDX PT, R13, R3, 0x2, 0x1c1f ;  /* 0x005c1f00030d7f89 */ /* 0x000ee200000e0000 */
[----:B------:R-:W-:Y:S01]  /*22110*/  IMAD.WIDE.U32 R4, R18, c[0x0][0x3d8], R4 ;  /* 0x0000f60012047a25 */ /* 0x000fe200078e0004 */
[----:B------:R-:W-:Y:S02]  /*22120*/  ISETP.GE.OR P4, PT, R7, R2, P1 ;  /* 0x000000020700720c */ /* 0x000fe40000f86670 */
[----:B------:R-:W-:Y:S01]  /*22130*/  SHFL.IDX PT, R10, R9, 0x3, 0x1c1f ;  /* 0x007c1f00090a7f89 */ /* 0x000fe200000e0000 */
[----:B------:R-:W-:Y:S01]  /*22140*/  IMAD.IADD R6, R5, 0x1, R6 ;  /* 0x0000000105067824 */ /* 0x000fe200078e0206 */
[C---:B------:R-:W-:Y:S01]  /*22150*/  LEA R5, P2, R4.reuse, c[0x0][0x380], 0x1 ;  /* 0x0000e00004057a11 */ /* 0x040fe200078408ff */
[----:B------:R-:W-:Y:S01]  /*22160*/  IMAD.SHL.U32 R7, R21, 0x8, RZ ;  /* 0x0000000815077824 */ /* 0x000fe200078e00ff */
[----:B------:R4:W3:Y:S02]  /*22170*/  SHFL.IDX PT, R11, R3, 0x3, 0x1c1f ;  /* 0x007c1f00030b7f89 */ /* 0x0008e400000e0000 */
[----:B------:R-:W-:-:S02]  /*22180*/  LEA.HI.X R4, R4, c[0x0][0x384], R6, 0x1, P2 ;  /* 0x0000e10004047a11 */ /* 0x000fc400010f0c06 */
[----:B------:R-:W-:Y:S01]  /*22190*/  LOP3.LUT R7, R20, 0x7ffffe00, R7, 0xf8, !PT ;  /* 0x7ffffe0014077812 */ /* 0x000fe200078ef807 */
[----:B-1----:R-:W-:Y:S04]  /*221a0*/  @!P5 ST.E [R16.64], R36 ;  /* 0x000000241000d985 */ /* 0x002fe8000c101916 */
[----:B--2---:R-:W-:Y:S01]  /*221b0*/  @!P4 ST.E [R14.64], R37 ;  /* 0x000000250e00c985 */ /* 0x004fe2000c101916 */
[----:B------:R-:W-:-:S03]  /*221c0*/  IMAD.SHL.U32 R6, R7, 0x2, RZ ;  /* 0x0000000207067824 */ /* 0x000fc600078e00ff */
[----:B------:R-:W-:Y:S04]  /*221d0*/  SHFL.IDX PT, R9, R4, RZ, 0x181f ;  /* 0x00181fff04097589 */ /* 0x000fe800000e0000 */
[----:B------:R-:W-:Y:S04]  /*221e0*/  SHFL.IDX PT, R14, R5, 0x2, 0x181f ;  /* 0x00581f00050e7f89 */ /* 0x000fe800000e0000 */
[----:B------:R-:W-:Y:S01]  /*221f0*/  SHFL.IDX PT, R44, R4, 0x2, 0x181f ;  /* 0x00581f00042c7f89 */ /* 0x000fe200000e0000 */
[C---:B----4-:R-:W-:Y:S02]  /*22200*/  IADD3 R3, R8.reuse, 0x40, RZ ;  /* 0x0000004008037810 */ /* 0x050fe40007ffe0ff */
[----:B------:R-:W-:Y:S01]  /*22210*/  IADD3 R8, R8, 0x48, RZ ;  /* 0x0000004808087810 */ /* 0x000fe20007ffe0ff */
[----:B------:R-:W-:Y:S01]  /*22220*/  SHFL.IDX PT, R15, R5, 0x3, 0x181f ;  /* 0x00781f00050f7f89 */ /* 0x000fe200000e0000 */
        /* <DEDUP_REMOVED lines=69> */
.L_x_792:
        /* <DEDUP_REMOVED lines=31> */
.L_x_794:
        /* <DEDUP_REMOVED lines=43> */
.L_x_796:
[----:B------:R-:W-:Y:S05]  /*22b20*/  BSYNC B0 ;  /* 0x0000000000007941 */ /* 0x000fea0003800000 */
.L_x_795:
        /* <DEDUP_REMOVED lines=109> */
.L_x_797:
        /* <DEDUP_REMOVED lines=16> */
.L_x_808:


//--------------------- .nv.shared._ZN7cutlass13device_kernelIN5flash19enable_sm80_to_sm89INS1_16FlashAttnFwdSm80INS1_25CollectiveMainloopFwdSm80ILi4ELi1ELb0EN4cute5tupleIJNS5_1CILi128EEENS7_ILi112EEENS7_ILi64EEEEEELi64ENS_6half_tEfNS_4arch4Sm80ELb0ELb0ELb1ELb0ELb1ELb0ELb1ELb0EEENS1_21CollectiveEpilogueFwdINS6_IJS8_SA_S9_EEENS6_IJNS7_ILi1EEESI_SI_EEESC_SE_Li128ELb0ELb1ELb0ELb0EEENS1_19SingleTileSchedulerILb0ELb0ELb1ELi128EEEEEEEEEvNT_6ParamsE --------------------------
	.section	.nv.shared._ZN7cutlass13device_kernelIN5flash19enable_sm80_to_sm89INS1_16FlashAttnFwdSm80INS1_25CollectiveMainloopFwdSm80ILi4ELi1ELb0EN4cute5tupleIJNS5_1CILi128EEENS7_ILi112EEENS7_ILi64EEEEEELi64ENS_6half_tEfNS_4arch4Sm80ELb0ELb0ELb1ELb0ELb1ELb0ELb1ELb0EEENS1_21CollectiveEpilogueFwdINS6_IJS8_SA_S9_EEENS6_IJNS7_ILi1EEESI_SI_EEESC_SE_Li128ELb0ELb1ELb0ELb0EEENS1_19SingleTileSchedulerILb0ELb0ELb1ELi128EEEEEEEEEvNT_6ParamsE,"aw",@nobits
	.sectionflags	@""
	.align	16


//--------------------- .nv.global                --------------------------
	.section	.nv.global,"aw",@nobits
.nv.global:
	.type		_ZN79_INTERNAL_f786776b_43_flash_fwd_hdim64_fp16_paged_softcap_sm80_cu_a7f3af4d_46994cute1_E,@object
	.size		_ZN79_INTERNAL_f786776b_43_flash_fwd_hdim64_fp16_paged_softcap_sm80_cu_a7f3af4d_46994cute1_E,(_ZN79_INTERNAL_f786776b_43_flash_fwd_hdim64_fp16_paged_softcap_sm80_cu_a7f3af4d_46994cuda3std3__45__cpo6cbeginE - _ZN79_INTERNAL_f786776b_43_flash_fwd_hdim64_fp16_paged_softcap_sm80_cu_a7f3af4d_46994cute1_E)
_ZN79_INTERNAL_f786776b_43_flash_fwd_hdim64_fp16_paged_softcap_sm80_cu_a7f3af4d_46994cute1_E:
	.zero		1
	.type		_ZN79_INTERNAL_f786776b_43_flash_fwd_hdim64_fp16_paged_softcap_sm80_cu_a7f3af4d_46994cuda3std3__45__cpo6cbeginE,@object
	.size		_ZN79_INTERNAL_f786776b_43_flash_fwd_hdim64_fp16_paged_softcap_sm80_cu_a7f3af4d_46994cuda3std3__45__cpo6cbeginE,(_ZN79_INTERNAL_f786776b_43_flash_fwd_hdim64_fp16_paged_softcap_sm80_cu_a7f3af4d_46994cuda3std3__48in_placeE - _ZN79_INTERNAL_f786776b_43_flash_fwd_hdim64_fp16_paged_softcap_sm80_cu_a7f3af4d_46994cuda3std3__45__cpo6cbeginE)
_ZN79_INTERNAL_f786776b_43_flash_fwd_hdim64_fp16_paged_softcap_sm80_cu_a7f3af4d_46994cuda3std3__45__cpo6cbeginE:
	.zero		1
	.type		_ZN79_INTERNAL_f786776b_43_flash_fwd_hdim64_fp16_paged_softcap_sm80_cu_a7f3af4d_46994cuda3std3__48in_placeE,@object
	.size		_ZN79_INTERNAL_f786776b_43_flash_fwd_hdim64_fp16_paged_softcap_sm80_cu_a7f3af4d_46994cuda3std3__48in_placeE,(_ZN79_INTERNAL_f786776b_43_flash_fwd_hdim64_fp16_paged_softcap_sm80_cu_a7f3af4d_46994cuda3std6ranges3__45__cpo9iter_moveE - _ZN79_INTERNAL_f786776b_43_flash_fwd_hdim64_fp16_paged_softcap_sm80_cu_a7f3af4d_46994cuda3std3__48in_placeE)
_ZN79_INTERNAL_f786776b_43_flash_fwd_hdim64_fp16_paged_softcap_sm80_cu_a7f3af4d_46994cuda3std3__48in_placeE:
	.zero		1
	.type		_ZN79_INTERNAL_f786776b_43_flash_fwd_hdim64_fp16_paged_softcap_sm80_cu_a7f3af4d_46994cuda3std6ranges3__45__cpo9iter_moveE,@object
	.size		_ZN79_INTERNAL_f786776b_43_flash_fwd_hdim64_fp16_paged_softcap_sm80_cu_a7f3af4d_46994cuda3std6ranges3__45__cpo9iter_moveE,(_ZN79_INTERNAL_f786776b_43_flash_fwd_hdim64_fp16_paged_softcap_sm80_cu_a7f3af4d_46994cuda3std3__45__cpo5beginE - _ZN79_INTERNAL_f786776b_43_flash_fwd_hdim64_fp16_paged_softcap_sm80_cu_a7f3af4d_46994cuda3std6ranges3__45__cpo9iter_moveE)
_ZN79_INTERNAL_f786776b_43_flash_fwd_hdim64_fp16_paged_softcap_sm80_cu_a7f3af4d_46994cuda3std6ranges3__45__cpo9iter_moveE:
	.zero		1
	.type		_ZN79_INTERNAL_f786776b_43_flash_fwd_hdim64_fp16_paged_softcap_sm80_cu_a7f3af4d_46994cuda3std3__45__cpo5beginE,@object
	.size		_ZN79_INTERNAL_f786776b_43_flash_fwd_hdim64_fp16_paged_softcap_sm80_cu_a7f3af4d_46994cuda3std3__45__cpo5beginE,(_ZN79_INTERNAL_f786776b_43_flash_fwd_hdim64_fp16_paged_softcap_sm80_cu_a7f3af4d_46994cuda3std3__481_GLOBAL__N__f786776b_43_flash_fwd_hdim64_fp16_paged_softcap_sm80_cu_a7f3af4d_46996ignoreE - _ZN79_INTERNAL_f786776b_43_flash_fwd_hdim64_fp16_paged_softcap_sm80_cu_a7f3af4d_46994cuda3std3__45__cpo5beginE)
_ZN79_INTERNAL_f786776b_43_flash_fwd_hdim64_fp16_paged_softcap_sm80_cu_a7f3af4d_46994cuda3std3__45__cpo5beginE:
	.zero		1
	.type		_ZN79_INTERNAL_f786776b_43_flash_fwd_hdim64_fp16_paged_softcap_sm80_cu_a7f3af4d_46994cuda3std3__481_GLOBAL__N__f786776b_43_flash_fwd_hdim64_fp16_paged_softcap_sm80_cu_a7f3af4d_46996ignoreE,@object
	.size		_ZN79_INTERNAL_f786776b_43_flash_fwd_hdim64_fp16_paged_softcap_sm80_cu_a7f3af4d_46994cuda3std3__481_GLOBAL__N__f786776b_43_flash_fwd_hdim64_fp16_paged_softcap_sm80_cu_a7f3af4d_46996ignoreE,(_ZN79_INTERNAL_f786776b_43_flash_fwd_hdim64_fp16_paged_softcap_sm80_cu_a7f3af4d_46994cute7productE - _ZN79_INTERNAL_f786776b_43_flash_fwd_hdim64_fp16_paged_softcap_sm80_cu_a7f3af4d_46994cuda3std3__481_GLOBAL__N__f786776b_43_flash_fwd_hdim64_fp16_paged_softcap_sm80_cu_a7f3af4d_46996ignoreE)
_ZN79_INTERNAL_f786776b_43_flash_fwd_hdim64_fp16_paged_softcap_sm80_cu_a7f3af4d_46994cuda3std3__481_GLOBAL__N__f786776b_43_flash_fwd_hdim64_fp16_paged_softcap_sm80_cu_a7f3af4d_46996ignoreE:
	.zero		1
	.type		_ZN79_INTERNAL_f786776b_43_flash_fwd_hdim64_fp16_paged_softcap_sm80_cu_a7f3af4d_46994cute7productE,@object
	.size		_ZN79_INTERNAL_f786776b_43_flash_fwd_hdim64_fp16_paged_softcap_sm80_cu_a7f3af4d_46994cute7productE,(_ZN79_INTERNAL_f786776b_43_flash_fwd_hdim64_fp16_paged_softcap_sm80_cu_a7f3af4d_46994cuda3std3__45__cpo3endE - _ZN79_INTERNAL_f786776b_43_flash_fwd_hdim64_fp16_paged_softcap_sm80_cu_a7f3af4d_46994cute7productE)
_ZN79_INTERNAL_f786776b_43_flash_fwd_hdim64_fp16_paged_softcap_sm80_cu_a7f3af4d_46994cute7productE:
	.zero		1
	.type		_ZN79_INTERNAL_f786776b_43_flash_fwd_hdim64_fp16_paged_softcap_sm80_cu_a7f3af4d_46994cuda3std3__45__cpo3endE,@object
	.size		_ZN79_INTERNAL_f786776b_43_flash_fwd_hdim64_fp16_paged_softcap_sm80_cu_a7f3af4d_46994cuda3std3__45__cpo3endE,(_ZN79_INTERNAL_f786776b_43_flash_fwd_hdim64_fp16_paged_softcap_sm80_cu_a7f3af4d_46994cuda3std3__419piecewise_constructE - _ZN79_INTERNAL_f786776b_43_flash_fwd_hdim64_fp16_paged_softcap_sm80_cu_a7f3af4d_46994cuda3std3__45__cpo3endE)
_ZN79_INTERNAL_f786776b_43_flash_fwd_hdim64_fp16_paged_softcap_sm80_cu_a7f3af4d_46994cuda3std3__45__cpo3endE:
	.zero		1
	.type		_ZN79_INTERNAL_f786776b_43_flash_fwd_hdim64_fp16_paged_softcap_sm80_cu_a7f3af4d_46994cuda3std3__419piecewise_constructE,@object
	.size		_ZN79_INTERNAL_f786776b_43_flash_fwd_hdim64_fp16_paged_softcap_sm80_cu_a7f3af4d_46994cuda3std3__419piecewise_constructE,(_ZN79_INTERNAL_f786776b_43_flash_fwd_hdim64_fp16_paged_softcap_sm80_cu_a7f3af4d_46994cuda3std3__45__cpo4cendE - _ZN79_INTERNAL_f786776b_43_flash_fwd_hdim64_fp16_paged_softcap_sm80_cu_a7f3af4d_46994cuda3std3__419piecewise_constructE)
_ZN79_INTERNAL_f786776b_43_flash_fwd_hdim64_fp16_paged_softcap_sm80_cu_a7f3af4d_46994cuda3std3__419piecewise_constructE:
	.zero		1
	.type		_ZN79_INTERNAL_f786776b_43_flash_fwd_hdim64_fp16_paged_softcap_sm80_cu_a7f3af4d_46994cuda3std3__45__cpo4cendE,@object
	.size		_ZN79_INTERNAL_f786776b_43_flash_fwd_hdim64_fp16_paged_softcap_sm80_cu_a7f3af4d_46994cuda3std3__45__cpo4cendE,(_ZN79_INTERNAL_f786776b_43_flash_fwd_hdim64_fp16_paged_softcap_sm80_cu_a7f3af4d_46994cuda3std6ranges3__45__cpo4swapE - _ZN79_INTERNAL_f786776b_43_flash_fwd_hdim64_fp16_paged_softcap_sm80_cu_a7f3af4d_46994cuda3std3__45__cpo4cendE)
_ZN79_INTERNAL_f786776b_43_flash_fwd_hdim64_fp16_paged_softcap_sm80_cu_a7f3af4d_46994cuda3std3__45__cpo4cendE:
	.zero		1
	.type		_ZN79_INTERNAL_f786776b_43_flash_fwd_hdim64_fp16_paged_softcap_sm80_cu_a7f3af4d_46994cuda3std6ranges3__45__cpo4swapE,@object
	.size		_ZN79_INTERNAL_f786776b_43_flash_fwd_hdim64_fp16_paged_softcap_sm80_cu_a7f3af4d_46994cuda3std6ranges3__45__cpo4swapE,(.L_7 - _ZN79_INTERNAL_f786776b_43_flash_fwd_hdim64_fp16_paged_softcap_sm80_cu_a7f3af4d_46994cuda3std6ranges3__45__cpo4swapE)
_ZN79_INTERNAL_f786776b_43_flash_fwd_hdim64_fp16_paged_softcap_sm80_cu_a7f3af4d_46994cuda3std6ranges3__45__cpo4swapE:
	.zero		1
.L_7:


//--------------------- .nv.shared._ZN7cutlass13device_kernelIN5flash19enable_sm80_to_sm89INS1_16FlashAttnFwdSm80INS1_25CollectiveMainloopFwdSm80ILi4ELi1ELb0EN4cute5tupleIJNS5_1CILi128EEENS7_ILi112EEENS7_ILi64EEEEEELi64ENS_6half_tEfNS_4arch4Sm80ELb0ELb0ELb1ELb1ELb1ELb0ELb1ELb0EEENS1_21CollectiveEpilogueFwdINS6_IJS8_SA_S9_EEENS6_IJNS7_ILi1EEESI_SI_EEESC_SE_Li128ELb1ELb1ELb0ELb0EEENS1_19SingleTileSchedulerILb1ELb0ELb1ELi128EEEEEEEEEvNT_6ParamsE --------------------------
	.section	.nv.shared._ZN7cutlass13device_kernelIN5flash19enable_sm80_to_sm89INS1_16FlashAttnFwdSm80INS1_25CollectiveMainloopFwdSm80ILi4ELi1ELb0EN4cute5tupleIJNS5_1CILi128EEENS7_ILi112EEENS7_ILi64EEEEEELi64ENS_6half_tEfNS_4arch4Sm80ELb0ELb0ELb1ELb1ELb1ELb0ELb1ELb0EEENS1_21CollectiveEpilogueFwdINS6_IJS8_SA_S9_EEENS6_IJNS7_ILi1EEESI_SI_EEESC_SE_Li128ELb1ELb1ELb0ELb0EEENS1_19SingleTileSchedulerILb1ELb0ELb1ELi128EEEEEEEEEvNT_6ParamsE,"aw",@nobits
	.sectionflags	@""
	.align	16


//--------------------- .nv.shared._ZN7cutlass13device_kernelIN5flash19enable_sm80_to_sm89INS1_16FlashAttnFwdSm80INS1_25CollectiveMainloopFwdSm80ILi4ELi1ELb0EN4cute5tupleIJNS5_1CILi128EEENS7_ILi112EEENS7_ILi64EEEEEELi64ENS_6half_tEfNS_4arch4Sm80ELb0ELb0ELb1ELb1ELb1ELb1ELb1ELb0EEENS1_21CollectiveEpilogueFwdINS6_IJS8_SA_S9_EEENS6_IJNS7_ILi1EEESI_SI_EEESC_SE_Li128ELb1ELb1ELb0ELb0EEENS1_19SingleTileSchedulerILb1ELb0ELb1ELi128EEEEEEEEEvNT_6ParamsE --------------------------
	.section	.nv.shared._ZN7cutlass13device_kernelIN5flash19enable_sm80_to_sm89INS1_16FlashAttnFwdSm80INS1_25CollectiveMainloopFwdSm80ILi4ELi1ELb0EN4cute5tupleIJNS5_1CILi128EEENS7_ILi112EEENS7_ILi64EEEEEELi64ENS_6half_tEfNS_4arch4Sm80ELb0ELb0ELb1ELb1ELb1ELb1ELb1ELb0EEENS1_21CollectiveEpilogueFwdINS6_IJS8_SA_S9_EEENS6_IJNS7_ILi1EEESI_SI_EEESC_SE_Li128ELb1ELb1ELb0ELb0EEENS1_19SingleTileSchedulerILb1ELb0ELb1ELi128EEEEEEEEEvNT_6ParamsE,"aw",@nobits
	.sectionflags	@""
	.align	16


//--------------------- .nv.shared._ZN7cutlass13device_kernelIN5flash19enable_sm80_to_sm89INS1_16FlashAttnFwdSm80INS1_25CollectiveMainloopFwdSm80ILi4ELi1ELb0EN4cute5tupleIJNS5_1CILi128EEENS7_ILi96EEENS7_ILi64EEEEEELi64ENS_6half_tEfNS_4arch4Sm80ELb0ELb1ELb1ELb0ELb1ELb0ELb1ELb0EEENS1_21CollectiveEpilogueFwdINS6_IJS8_SA_S9_EEENS6_IJNS7_ILi1EEESI_SI_EEESC_SE_Li128ELb0ELb1ELb0ELb0EEENS1_19SingleTileSchedulerILb0ELb0ELb1ELi128EEEEEEEEEvNT_6ParamsE --------------------------
	.section	.nv.shared._ZN7cutlass13device_kernelIN5flash19enable_sm80_to_sm89INS1_16FlashAttnFwdSm80INS1_25CollectiveMainloopFwdSm80ILi4ELi1ELb0EN4cute5tupleIJNS5_1CILi128EEENS7_ILi96EEENS7_ILi64EEEEEELi64ENS_6half_tEfNS_4arch4Sm80ELb0ELb1ELb1ELb0ELb1ELb0ELb1ELb0EEENS1_21CollectiveEpilogueFwdINS6_IJS8_SA_S9_EEENS6_IJNS7_ILi1EEESI_SI_EEESC_SE_Li128ELb0ELb1ELb0ELb0EEENS1_19SingleTileSchedulerILb0ELb0ELb1ELi128EEEEEEEEEvNT_6ParamsE,"aw",@nobits
	.sectionflags	@""
	.align	16


//--------------------- .nv.shared._ZN7cutlass13device_kernelIN5flash19enable_sm80_to_sm89INS1_16FlashAttnFwdSm80INS1_25CollectiveMainloopFwdSm80ILi4ELi1ELb0EN4cute5tupleIJNS5_1CILi128EEENS7_ILi96EEENS7_ILi64EEEEEELi64ENS_6half_tEfNS_4arch4Sm80ELb0ELb1ELb1ELb1ELb1ELb0ELb1ELb0EEENS1_21CollectiveEpilogueFwdINS6_IJS8_SA_S9_EEENS6_IJNS7_ILi1EEESI_SI_EEESC_SE_Li128ELb1ELb1ELb0ELb0EEENS1_19SingleTileSchedulerILb1ELb0ELb1ELi128EEEEEEEEEvNT_6ParamsE --------------------------
	.section	.nv.shared._ZN7cutlass13device_kernelIN5flash19enable_sm80_to_sm89INS1_16FlashAttnFwdSm80INS1_25CollectiveMainloopFwdSm80ILi4ELi1ELb0EN4cute5tupleIJNS5_1CILi128EEENS7_ILi96EEENS7_ILi64EEEEEELi64ENS_6half_tEfNS_4arch4Sm80ELb0ELb1ELb1ELb1ELb1ELb0ELb1ELb0EEENS1_21CollectiveEpilogueFwdINS6_IJS8_SA_S9_EEENS6_IJNS7_ILi1EEESI_SI_EEESC_SE_Li128ELb1ELb1ELb0ELb0EEENS1_19SingleTileSchedulerILb1ELb0ELb1ELi128EEEEEEEEEvNT_6ParamsE,"aw",@nobits
	.sectionflags	@""
	.align	16


//--------------------- .nv.shared._ZN7cutlass13device_kernelIN5flash19enable_sm80_to_sm89INS1_16FlashAttnFwdSm80INS1_25CollectiveMainloopFwdSm80ILi4ELi1ELb0EN4cute5tupleIJNS5_1CILi128EEENS7_ILi96EEENS7_ILi64EEEEEELi64ENS_6half_tEfNS_4arch4Sm80ELb0ELb1ELb1ELb1ELb1ELb1ELb1ELb0EEENS1_21CollectiveEpilogueFwdINS6_IJS8_SA_S9_EEENS6_IJNS7_ILi1EEESI_SI_EEESC_SE_Li128ELb1ELb1ELb0ELb0EEENS1_19SingleTileSchedulerILb1ELb0ELb1ELi128EEEEEEEEEvNT_6ParamsE --------------------------
	.section	.nv.shared._ZN7cutlass13device_kernelIN5flash19enable_sm80_to_sm89INS1_16FlashAttnFwdSm80INS1_25CollectiveMainloopFwdSm80ILi4ELi1ELb0EN4cute5tupleIJNS5_1CILi128EEENS7_ILi96EEENS7_ILi64EEEEEELi64ENS_6half_tEfNS_4arch4Sm80ELb0ELb1ELb1ELb1ELb1ELb1ELb1ELb0EEENS1_21CollectiveEpilogueFwdINS6_IJS8_SA_S9_EEENS6_IJNS7_ILi1EEESI_SI_EEESC_SE_Li128ELb1ELb1ELb0ELb0EEENS1_19SingleTileSchedulerILb1ELb0ELb1ELi128EEEEEEEEEvNT_6ParamsE,"aw",@nobits
	.sectionflags	@""
	.align	16


//--------------------- .nv.shared._ZN7cutlass13device_kernelIN5flash19enable_sm80_to_sm89INS1_16FlashAttnFwdSm80INS1_25CollectiveMainloopFwdSm80ILi4ELi1ELb0EN4cute5tupleIJNS5_1CILi128EEENS7_ILi112EEENS7_ILi64EEEEEELi64ENS_6half_tEfNS_4arch4Sm80ELb1ELb0ELb1ELb0ELb1ELb0ELb1ELb0EEENS1_21CollectiveEpilogueFwdINS6_IJS8_SA_S9_EEENS6_IJNS7_ILi1EEESI_SI_EEESC_SE_Li128ELb0ELb1ELb0ELb0EEENS1_30DynamicPersistentTileSchedulerILi128ELi128ELb0ELb1ELb0EEEEEEEEEvNT_6ParamsE --------------------------
	.section	.nv.shared._ZN7cutlass13device_kernelIN5flash19enable_sm80_to_sm89INS1_16FlashAttnFwdSm80INS1_25CollectiveMainloopFwdSm80ILi4ELi1ELb0EN4cute5tupleIJNS5_1CILi128EEENS7_ILi112EEENS7_ILi64EEEEEELi64ENS_6half_tEfNS_4arch4Sm80ELb1ELb0ELb1ELb0ELb1ELb0ELb1ELb0EEENS1_21CollectiveEpilogueFwdINS6_IJS8_SA_S9_EEENS6_IJNS7_ILi1EEESI_SI_EEESC_SE_Li128ELb0ELb1ELb0ELb0EEENS1_30DynamicPersistentTileSchedulerILi128ELi128ELb0ELb1ELb0EEEEEEEEEvNT_6ParamsE,"aw",@nobits
	.sectionflags	@""
	.align	16


//--------------------- .nv.shared._ZN7cutlass13device_kernelIN5flash19enable_sm80_to_sm89INS1_16FlashAttnFwdSm80INS1_25CollectiveMainloopFwdSm80ILi4ELi1ELb0EN4cute5tupleIJNS5_1CILi128EEENS7_ILi112EEENS7_ILi64EEEEEELi64ENS_6half_tEfNS_4arch4Sm80ELb1ELb0ELb1ELb1ELb1ELb0ELb1ELb0EEENS1_21CollectiveEpilogueFwdINS6_IJS8_SA_S9_EEENS6_IJNS7_ILi1EEESI_SI_EEESC_SE_Li128ELb1ELb1ELb0ELb0EEENS1_19SingleTileSchedulerILb1ELb0ELb1ELi128EEEEEEEEEvNT_6ParamsE --------------------------
	.section	.nv.shared._ZN7cutlass13device_kernelIN5flash19enable_sm80_to_sm89INS1_16FlashAttnFwdSm80INS1_25CollectiveMainloopFwdSm80ILi4ELi1ELb0EN4cute5tupleIJNS5_1CILi128EEENS7_ILi112EEENS7_ILi64EEEEEELi64ENS_6half_tEfNS_4arch4Sm80ELb1ELb0ELb1ELb1ELb1ELb0ELb1ELb0EEENS1_21CollectiveEpilogueFwdINS6_IJS8_SA_S9_EEENS6_IJNS7_ILi1EEESI_SI_EEESC_SE_Li128ELb1ELb1ELb0ELb0EEENS1_19SingleTileSchedulerILb1ELb0ELb1ELi128EEEEEEEEEvNT_6ParamsE,"aw",@nobits
	.sectionflags	@""
	.align	16


//--------------------- .nv.shared._ZN7cutlass13device_kernelIN5flash19enable_sm80_to_sm89INS1_16FlashAttnFwdSm80INS1_25CollectiveMainloopFwdSm80ILi4ELi1ELb0EN4cute5tupleIJNS5_1CILi128EEENS7_ILi112EEENS7_ILi64EEEEEELi64ENS_6half_tEfNS_4arch4Sm80ELb1ELb0ELb1ELb1ELb1ELb1ELb1ELb0EEENS1_21CollectiveEpilogueFwdINS6_IJS8_SA_S9_EEENS6_IJNS7_ILi1EEESI_SI_EEESC_SE_Li128ELb1ELb1ELb0ELb0EEENS1_19SingleTileSchedulerILb1ELb0ELb1ELi128EEEEEEEEEvNT_6ParamsE --------------------------
	.section	.nv.shared._ZN7cutlass13device_kernelIN5flash19enable_sm80_to_sm89INS1_16FlashAttnFwdSm80INS1_25CollectiveMainloopFwdSm80ILi4ELi1ELb0EN4cute5tupleIJNS5_1CILi128EEENS7_ILi112EEENS7_ILi64EEEEEELi64ENS_6half_tEfNS_4arch4Sm80ELb1ELb0ELb1ELb1ELb1ELb1ELb1ELb0EEENS1_21CollectiveEpilogueFwdINS6_IJS8_SA_S9_EEENS6_IJNS7_ILi1EEESI_SI_EEESC_SE_Li128ELb1ELb1ELb0ELb0EEENS1_19SingleTileSchedulerILb1ELb0ELb1ELi128EEEEEEEEEvNT_6ParamsE,"aw",@nobits
	.sectionflags	@""
	.align	16
